	.target	sm_90

	.elftype	@"ET_EXEC"


//--------------------- .note.nv.tkinfo           --------------------------
	.section	.note.nv.tkinfo,"",@"SHT_NOTE"
	.sectionflags	@"SHF_NOTE_NV_TKINFO"
	.tkinfo
        /*0018*/ 	.word	0x00000002
        /*0030*/ 	.string	""
        /*0030*/ 	.string	"ptxas"
        /*0030*/ 	.string	"Cuda compilation tools, release 13.0, V13.0.88"
        /*0030*/ 	.string	"Build cuda_13.0.r13.0/compiler.36424714_0"
        /*0030*/ 	.string	"-arch sm_90 -m 64 "



//--------------------- .note.nv.cuinfo           --------------------------
	.section	.note.nv.cuinfo,"",@"SHT_NOTE"
	.sectionflags	@"SHF_NOTE_NV_CUINFO"
        /*0018*/ 	.short	0x0002
        /*001a*/ 	.short	0x005a
        /*001c*/ 	.short	0x0082
	.zero		2


//--------------------- .nv.info                  --------------------------
	.section	.nv.info,"",@"SHT_CUDA_INFO"
	.align	4


	//----- nvinfo : EIATTR_REGCOUNT
	.align		4
        /*0000*/ 	.byte	0x04, 0x2f
        /*0002*/ 	.short	(.L_45 - .L_44)
	.align		4
.L_44:
        /*0004*/ 	.word	index@(_ZN2at6native29vectorized_elementwise_kernelILi8EZZZNS0_61_GLOBAL__N__132982cb_23_ActivationSiluKernel_cu_f5210f67_354611silu_kernelERNS_18TensorIteratorBaseEENKUlvE_clEvENKUlvE_clEvEUldE_St5arrayIPcLm2EEEEviT0_T1_)
        /*0008*/ 	.word	0x0000002e


	//----- nvinfo : EIATTR_FRAME_SIZE
	.align		4
.L_45:
        /*000c*/ 	.byte	0x04, 0x11
        /*000e*/ 	.short	(.L_47 - .L_46)
	.align		4
.L_46:
        /*0010*/ 	.word	index@($__internal_27_$__cuda_sm20_div_rn_f64_full)
        /*0014*/ 	.word	0x00000000


	//----- nvinfo : EIATTR_FRAME_SIZE
	.align		4
.L_47:
        /*0018*/ 	.byte	0x04, 0x11
        /*001a*/ 	.short	(.L_49 - .L_48)
	.align		4
.L_48:
        /*001c*/ 	.word	index@(_ZN2at6native29vectorized_elementwise_kernelILi8EZZZNS0_61_GLOBAL__N__132982cb_23_ActivationSiluKernel_cu_f5210f67_354611silu_kernelERNS_18TensorIteratorBaseEENKUlvE_clEvENKUlvE_clEvEUldE_St5arrayIPcLm2EEEEviT0_T1_)
        /*0020*/ 	.word	0x00000000


	//----- nvinfo : EIATTR_REGCOUNT
	.align		4
.L_49:
        /*0024*/ 	.byte	0x04, 0x2f
        /*0026*/ 	.short	(.L_51 - .L_50)
	.align		4
.L_50:
        /*0028*/ 	.word	index@(_ZN2at6native29vectorized_elementwise_kernelILi4EZZZNS0_61_GLOBAL__N__132982cb_23_ActivationSiluKernel_cu_f5210f67_354611silu_kernelERNS_18TensorIteratorBaseEENKUlvE_clEvENKUlvE_clEvEUldE_St5arrayIPcLm2EEEEviT0_T1_)
        /*002c*/ 	.word	0x0000002e


	//----- nvinfo : EIATTR_FRAME_SIZE
	.align		4
.L_51:
        /*0030*/ 	.byte	0x04, 0x11
        /*0032*/ 	.short	(.L_53 - .L_52)
	.align		4
.L_52:
        /*0034*/ 	.word	index@($__internal_26_$__cuda_sm20_div_rn_f64_full)
        /*0038*/ 	.word	0x00000000


	//----- nvinfo : EIATTR_FRAME_SIZE
	.align		4
.L_53:
        /*003c*/ 	.byte	0x04, 0x11
        /*003e*/ 	.short	(.L_55 - .L_54)
	.align		4
.L_54:
        /*0040*/ 	.word	index@(_ZN2at6native29vectorized_elementwise_kernelILi4EZZZNS0_61_GLOBAL__N__132982cb_23_ActivationSiluKernel_cu_f5210f67_354611silu_kernelERNS_18TensorIteratorBaseEENKUlvE_clEvENKUlvE_clEvEUldE_St5arrayIPcLm2EEEEviT0_T1_)
        /*0044*/ 	.word	0x00000000


	//----- nvinfo : EIATTR_REGCOUNT
	.align		4
.L_55:
        /*0048*/ 	.byte	0x04, 0x2f
        /*004a*/ 	.short	(.L_57 - .L_56)
	.align		4
.L_56:
        /*004c*/ 	.word	index@(_ZN2at6native29vectorized_elementwise_kernelILi2EZZZNS0_61_GLOBAL__N__132982cb_23_ActivationSiluKernel_cu_f5210f67_354611silu_kernelERNS_18TensorIteratorBaseEENKUlvE_clEvENKUlvE_clEvEUldE_St5arrayIPcLm2EEEEviT0_T1_)
        /*0050*/ 	.word	0x0000002e


	//----- nvinfo : EIATTR_FRAME_SIZE
	.align		4
.L_57:
        /*0054*/ 	.byte	0x04, 0x11
        /*0056*/ 	.short	(.L_59 - .L_58)
	.align		4
.L_58:
        /*0058*/ 	.word	index@($__internal_25_$__cuda_sm20_div_rn_f64_full)
        /*005c*/ 	.word	0x00000000


	//----- nvinfo : EIATTR_FRAME_SIZE
	.align		4
.L_59:
        /*0060*/ 	.byte	0x04, 0x11
        /*0062*/ 	.short	(.L_61 - .L_60)
	.align		4
.L_60:
        /*0064*/ 	.word	index@(_ZN2at6native29vectorized_elementwise_kernelILi2EZZZNS0_61_GLOBAL__N__132982cb_23_ActivationSiluKernel_cu_f5210f67_354611silu_kernelERNS_18TensorIteratorBaseEENKUlvE_clEvENKUlvE_clEvEUldE_St5arrayIPcLm2EEEEviT0_T1_)
        /*0068*/ 	.word	0x00000000


	//----- nvinfo : EIATTR_REGCOUNT
	.align		4
.L_61:
        /*006c*/ 	.byte	0x04, 0x2f
        /*006e*/ 	.short	(.L_63 - .L_62)
	.align		4
.L_62:
        /*0070*/ 	.word	index@(_ZN2at6native27unrolled_elementwise_kernelIZZZNS0_61_GLOBAL__N__132982cb_23_ActivationSiluKernel_cu_f5210f67_354611silu_kernelERNS_18TensorIteratorBaseEENKUlvE_clEvENKUlvE_clEvEUldE_St5arrayIPcLm2EELi4E23TrivialOffsetCalculatorILi1EjESC_NS0_6memory15LoadWithoutCastENSD_16StoreWithoutCastEEEviT_T0_T2_T3_T4_T5_)
        /*0074*/ 	.word	0x00000024


	//----- nvinfo : EIATTR_FRAME_SIZE
	.align		4
.L_63:
        /*0078*/ 	.byte	0x04, 0x11
        /*007a*/ 	.short	(.L_65 - .L_64)
	.align		4
.L_64:
        /*007c*/ 	.word	index@($__internal_24_$__cuda_sm20_div_rn_f64_full)
        /*0080*/ 	.word	0x00000000


	//----- nvinfo : EIATTR_FRAME_SIZE
	.align		4
.L_65:
        /*0084*/ 	.byte	0x04, 0x11
        /*0086*/ 	.short	(.L_67 - .L_66)
	.align		4
.L_66:
        /*0088*/ 	.word	index@(_ZN2at6native27unrolled_elementwise_kernelIZZZNS0_61_GLOBAL__N__132982cb_23_ActivationSiluKernel_cu_f5210f67_354611silu_kernelERNS_18TensorIteratorBaseEENKUlvE_clEvENKUlvE_clEvEUldE_St5arrayIPcLm2EELi4E23TrivialOffsetCalculatorILi1EjESC_NS0_6memory15LoadWithoutCastENSD_16StoreWithoutCastEEEviT_T0_T2_T3_T4_T5_)
        /*008c*/ 	.word	0x00000000


	//----- nvinfo : EIATTR_REGCOUNT
	.align		4
.L_67:
        /*0090*/ 	.byte	0x04, 0x2f
        /*0092*/ 	.short	(.L_69 - .L_68)
	.align		4
.L_68:
        /*0094*/ 	.word	index@(_ZN2at6native18elementwise_kernelILi128ELi2EZNS0_22gpu_kernel_impl_nocastIZZZNS0_61_GLOBAL__N__132982cb_23_ActivationSiluKernel_cu_f5210f67_354611silu_kernelERNS_18TensorIteratorBaseEENKUlvE_clEvENKUlvE_clEvEUldE_EEvS5_RKT_EUliE_EEviT1_)
        /*0098*/ 	.word	0x0000001c


	//----- nvinfo : EIATTR_FRAME_SIZE
	.align		4
.L_69:
        /*009c*/ 	.byte	0x04, 0x11
        /*009e*/ 	.short	(.L_71 - .L_70)
	.align		4
.L_70:
        /*00a0*/ 	.word	index@($__internal_23_$__cuda_sm20_div_rn_f64_full)
        /*00a4*/ 	.word	0x00000000


	//----- nvinfo : EIATTR_FRAME_SIZE
	.align		4
.L_71:
        /*00a8*/ 	.byte	0x04, 0x11
        /*00aa*/ 	.short	(.L_73 - .L_72)
	.align		4
.L_72:
        /*00ac*/ 	.word	index@(_ZN2at6native18elementwise_kernelILi128ELi2EZNS0_22gpu_kernel_impl_nocastIZZZNS0_61_GLOBAL__N__132982cb_23_ActivationSiluKernel_cu_f5210f67_354611silu_kernelERNS_18TensorIteratorBaseEENKUlvE_clEvENKUlvE_clEvEUldE_EEvS5_RKT_EUliE_EEviT1_)
        /*00b0*/ 	.word	0x00000000


	//----- nvinfo : EIATTR_REGCOUNT
	.align		4
.L_73:
        /*00b4*/ 	.byte	0x04, 0x2f
        /*00b6*/ 	.short	(.L_75 - .L_74)
	.align		4
.L_74:
        /*00b8*/ 	.word	index@(_ZN2at6native27unrolled_elementwise_kernelIZZZNS0_61_GLOBAL__N__132982cb_23_ActivationSiluKernel_cu_f5210f67_354611silu_kernelERNS_18TensorIteratorBaseEENKUlvE_clEvENKUlvE_clEvEUldE_St5arrayIPcLm2EELi4E23TrivialOffsetCalculatorILi1EjESC_NS0_6memory12LoadWithCastILi1EEENSD_13StoreWithCastILi1EEEEEviT_T0_T2_T3_T4_T5_)
        /*00bc*/ 	.word	0x00000024


	//----- nvinfo : EIATTR_FRAME_SIZE
	.align		4
.L_75:
        /*00c0*/ 	.byte	0x04, 0x11
        /*00c2*/ 	.short	(.L_77 - .L_76)
	.align		4
.L_76:
        /*00c4*/ 	.word	index@($__internal_22_$__cuda_sm20_div_rn_f64_full)
        /*00c8*/ 	.word	0x00000000


	//----- nvinfo : EIATTR_FRAME_SIZE
	.align		4
.L_77:
        /*00cc*/ 	.byte	0x04, 0x11
        /*00ce*/ 	.short	(.L_79 - .L_78)
	.align		4
.L_78:
        /*00d0*/ 	.word	index@(_ZN2at6native27unrolled_elementwise_kernelIZZZNS0_61_GLOBAL__N__132982cb_23_ActivationSiluKernel_cu_f5210f67_354611silu_kernelERNS_18TensorIteratorBaseEENKUlvE_clEvENKUlvE_clEvEUldE_St5arrayIPcLm2EELi4E23TrivialOffsetCalculatorILi1EjESC_NS0_6memory12LoadWithCastILi1EEENSD_13StoreWithCastILi1EEEEEviT_T0_T2_T3_T4_T5_)
        /*00d4*/ 	.word	0x00000000


	//----- nvinfo : EIATTR_REGCOUNT
	.align		4
.L_79:
        /*00d8*/ 	.byte	0x04, 0x2f
        /*00da*/ 	.short	(.L_81 - .L_80)
	.align		4
.L_80:
        /*00dc*/ 	.word	index@(_ZN2at6native18elementwise_kernelILi128ELi4EZNS0_15gpu_kernel_implIZZZNS0_61_GLOBAL__N__132982cb_23_ActivationSiluKernel_cu_f5210f67_354611silu_kernelERNS_18TensorIteratorBaseEENKUlvE_clEvENKUlvE_clEvEUldE_EEvS5_RKT_EUliE_EEviT1_)
        /*00e0*/ 	.word	0x0000001e


	//----- nvinfo : EIATTR_FRAME_SIZE
	.align		4
.L_81:
        /*00e4*/ 	.byte	0x04, 0x11
        /*00e6*/ 	.short	(.L_83 - .L_82)
	.align		4
.L_82:
        /*00e8*/ 	.word	index@($__internal_21_$__cuda_sm20_div_rn_f64_full)
        /*00ec*/ 	.word	0x00000000


	//----- nvinfo : EIATTR_FRAME_SIZE
	.align		4
.L_83:
        /*00f0*/ 	.byte	0x04, 0x11
        /*00f2*/ 	.short	(.L_85 - .L_84)
	.align		4
.L_84:
        /*00f4*/ 	.word	index@(_ZN2at6native18elementwise_kernelILi128ELi4EZNS0_15gpu_kernel_implIZZZNS0_61_GLOBAL__N__132982cb_23_ActivationSiluKernel_cu_f5210f67_354611silu_kernelERNS_18TensorIteratorBaseEENKUlvE_clEvENKUlvE_clEvEUldE_EEvS5_RKT_EUliE_EEviT1_)
        /*00f8*/ 	.word	0x00000000


	//----- nvinfo : EIATTR_REGCOUNT
	.align		4
.L_85:
        /*00fc*/ 	.byte	0x04, 0x2f
        /*00fe*/ 	.short	(.L_87 - .L_86)
	.align		4
.L_86:
        /*0100*/ 	.word	index@(_ZN2at6native29vectorized_elementwise_kernelILi8EZZZNS0_61_GLOBAL__N__132982cb_23_ActivationSiluKernel_cu_f5210f67_354611silu_kernelERNS_18TensorIteratorBaseEENKUlvE_clEvENKUlvE0_clEvEUlfE_St5arrayIPcLm2EEEEviT0_T1_)
        /*0104*/ 	.word	0x00000020


	//----- nvinfo : EIATTR_FRAME_SIZE
	.align		4
.L_87:
        /*0108*/ 	.byte	0x04, 0x11
        /*010a*/ 	.short	(.L_89 - .L_88)
	.align		4
.L_88:
        /*010c*/ 	.word	index@(_ZN2at6native29vectorized_elementwise_kernelILi8EZZZNS0_61_GLOBAL__N__132982cb_23_ActivationSiluKernel_cu_f5210f67_354611silu_kernelERNS_18TensorIteratorBaseEENKUlvE_clEvENKUlvE0_clEvEUlfE_St5arrayIPcLm2EEEEviT0_T1_)
        /*0110*/ 	.word	0x00000000


	//----- nvinfo : EIATTR_REGCOUNT
	.align		4
.L_89:
        /*0114*/ 	.byte	0x04, 0x2f
        /*0116*/ 	.short	(.L_91 - .L_90)
	.align		4
.L_90:
        /*0118*/ 	.word	index@(_ZN2at6native29vectorized_elementwise_kernelILi4EZZZNS0_61_GLOBAL__N__132982cb_23_ActivationSiluKernel_cu_f5210f67_354611silu_kernelERNS_18TensorIteratorBaseEENKUlvE_clEvENKUlvE0_clEvEUlfE_St5arrayIPcLm2EEEEviT0_T1_)
        /*011c*/ 	.word	0x00000020


	//----- nvinfo : EIATTR_FRAME_SIZE
	.align		4
.L_91:
        /*0120*/ 	.byte	0x04, 0x11
        /*0122*/ 	.short	(.L_93 - .L_92)
	.align		4
.L_92:
        /*0124*/ 	.word	index@(_ZN2at6native29vectorized_elementwise_kernelILi4EZZZNS0_61_GLOBAL__N__132982cb_23_ActivationSiluKernel_cu_f5210f67_354611silu_kernelERNS_18TensorIteratorBaseEENKUlvE_clEvENKUlvE0_clEvEUlfE_St5arrayIPcLm2EEEEviT0_T1_)
        /*0128*/ 	.word	0x00000000


	//----- nvinfo : EIATTR_REGCOUNT
	.align		4
.L_93:
        /*012c*/ 	.byte	0x04, 0x2f
        /*012e*/ 	.short	(.L_95 - .L_94)
	.align		4
.L_94:
        /*0130*/ 	.word	index@(_ZN2at6native29vectorized_elementwise_kernelILi2EZZZNS0_61_GLOBAL__N__132982cb_23_ActivationSiluKernel_cu_f5210f67_354611silu_kernelERNS_18TensorIteratorBaseEENKUlvE_clEvENKUlvE0_clEvEUlfE_St5arrayIPcLm2EEEEviT0_T1_)
        /*0134*/ 	.word	0x00000020


	//----- nvinfo : EIATTR_FRAME_SIZE
	.align		4
.L_95:
        /*0138*/ 	.byte	0x04, 0x11
        /*013a*/ 	.short	(.L_97 - .L_96)
	.align		4
.L_96:
        /*013c*/ 	.word	index@(_ZN2at6native29vectorized_elementwise_kernelILi2EZZZNS0_61_GLOBAL__N__132982cb_23_ActivationSiluKernel_cu_f5210f67_354611silu_kernelERNS_18TensorIteratorBaseEENKUlvE_clEvENKUlvE0_clEvEUlfE_St5arrayIPcLm2EEEEviT0_T1_)
        /*0140*/ 	.word	0x00000000


	//----- nvinfo : EIATTR_REGCOUNT
	.align		4
.L_97:
        /*0144*/ 	.byte	0x04, 0x2f
        /*0146*/ 	.short	(.L_99 - .L_98)
	.align		4
.L_98:
        /*0148*/ 	.word	index@(_ZN2at6native27unrolled_elementwise_kernelIZZZNS0_61_GLOBAL__N__132982cb_23_ActivationSiluKernel_cu_f5210f67_354611silu_kernelERNS_18TensorIteratorBaseEENKUlvE_clEvENKUlvE0_clEvEUlfE_St5arrayIPcLm2EELi4E23TrivialOffsetCalculatorILi1EjESC_NS0_6memory15LoadWithoutCastENSD_16StoreWithoutCastEEEviT_T0_T2_T3_T4_T5_)
        /*014c*/ 	.word	0x0000001a


	//----- nvinfo : EIATTR_FRAME_SIZE
	.align		4
.L_99:
        /*0150*/ 	.byte	0x04, 0x11
        /*0152*/ 	.short	(.L_101 - .L_100)
	.align		4
.L_100:
        /*0154*/ 	.word	index@(_ZN2at6native27unrolled_elementwise_kernelIZZZNS0_61_GLOBAL__N__132982cb_23_ActivationSiluKernel_cu_f5210f67_354611silu_kernelERNS_18TensorIteratorBaseEENKUlvE_clEvENKUlvE0_clEvEUlfE_St5arrayIPcLm2EELi4E23TrivialOffsetCalculatorILi1EjESC_NS0_6memory15LoadWithoutCastENSD_16StoreWithoutCastEEEviT_T0_T2_T3_T4_T5_)
        /*0158*/ 	.word	0x00000000


	//----- nvinfo : EIATTR_REGCOUNT
	.align		4
.L_101:
        /*015c*/ 	.byte	0x04, 0x2f
        /*015e*/ 	.short	(.L_103 - .L_102)
	.align		4
.L_102:
        /*0160*/ 	.word	index@(_ZN2at6native18elementwise_kernelILi128ELi2EZNS0_22gpu_kernel_impl_nocastIZZZNS0_61_GLOBAL__N__132982cb_23_ActivationSiluKernel_cu_f5210f67_354611silu_kernelERNS_18TensorIteratorBaseEENKUlvE_clEvENKUlvE0_clEvEUlfE_EEvS5_RKT_EUliE_EEviT1_)
        /*0164*/ 	.word	0x00000012


	//----- nvinfo : EIATTR_FRAME_SIZE
	.align		4
.L_103:
        /*0168*/ 	.byte	0x04, 0x11
        /*016a*/ 	.short	(.L_105 - .L_104)
	.align		4
.L_104:
        /*016c*/ 	.word	index@(_ZN2at6native18elementwise_kernelILi128ELi2EZNS0_22gpu_kernel_impl_nocastIZZZNS0_61_GLOBAL__N__132982cb_23_ActivationSiluKernel_cu_f5210f67_354611silu_kernelERNS_18TensorIteratorBaseEENKUlvE_clEvENKUlvE0_clEvEUlfE_EEvS5_RKT_EUliE_EEviT1_)
        /*0170*/ 	.word	0x00000000


	//----- nvinfo : EIATTR_REGCOUNT
	.align		4
.L_105:
        /*0174*/ 	.byte	0x04, 0x2f
        /*0176*/ 	.short	(.L_107 - .L_106)
	.align		4
.L_106:
        /*0178*/ 	.word	index@(_ZN2at6native27unrolled_elementwise_kernelIZZZNS0_61_GLOBAL__N__132982cb_23_ActivationSiluKernel_cu_f5210f67_354611silu_kernelERNS_18TensorIteratorBaseEENKUlvE_clEvENKUlvE0_clEvEUlfE_St5arrayIPcLm2EELi4E23TrivialOffsetCalculatorILi1EjESC_NS0_6memory12LoadWithCastILi1EEENSD_13StoreWithCastILi1EEEEEviT_T0_T2_T3_T4_T5_)
        /*017c*/ 	.word	0x0000001d


	//----- nvinfo : EIATTR_FRAME_SIZE
	.align		4
.L_107:
        /*0180*/ 	.byte	0x04, 0x11
        /*0182*/ 	.short	(.L_109 - .L_108)
	.align		4
.L_108:
        /*0184*/ 	.word	index@(_ZN2at6native27unrolled_elementwise_kernelIZZZNS0_61_GLOBAL__N__132982cb_23_ActivationSiluKernel_cu_f5210f67_354611silu_kernelERNS_18TensorIteratorBaseEENKUlvE_clEvENKUlvE0_clEvEUlfE_St5arrayIPcLm2EELi4E23TrivialOffsetCalculatorILi1EjESC_NS0_6memory12LoadWithCastILi1EEENSD_13StoreWithCastILi1EEEEEviT_T0_T2_T3_T4_T5_)
        /*0188*/ 	.word	0x00000000


	//----- nvinfo : EIATTR_REGCOUNT
	.align		4
.L_109:
        /*018c*/ 	.byte	0x04, 0x2f
        /*018e*/ 	.short	(.L_111 - .L_110)
	.align		4
.L_110:
        /*0190*/ 	.word	index@(_ZN2at6native18elementwise_kernelILi128ELi4EZNS0_15gpu_kernel_implIZZZNS0_61_GLOBAL__N__132982cb_23_ActivationSiluKernel_cu_f5210f67_354611silu_kernelERNS_18TensorIteratorBaseEENKUlvE_clEvENKUlvE0_clEvEUlfE_EEvS5_RKT_EUliE_EEviT1_)
        /*0194*/ 	.word	0x0000001a


	//----- nvinfo : EIATTR_FRAME_SIZE
	.align		4
.L_111:
        /*0198*/ 	.byte	0x04, 0x11
        /*019a*/ 	.short	(.L_113 - .L_112)
	.align		4
.L_112:
        /*019c*/ 	.word	index@(_ZN2at6native18elementwise_kernelILi128ELi4EZNS0_15gpu_kernel_implIZZZNS0_61_GLOBAL__N__132982cb_23_ActivationSiluKernel_cu_f5210f67_354611silu_kernelERNS_18TensorIteratorBaseEENKUlvE_clEvENKUlvE0_clEvEUlfE_EEvS5_RKT_EUliE_EEviT1_)
        /*01a0*/ 	.word	0x00000000


	//----- nvinfo : EIATTR_REGCOUNT
	.align		4
.L_113:
        /*01a4*/ 	.byte	0x04, 0x2f
        /*01a6*/ 	.short	(.L_115 - .L_114)
	.align		4
.L_114:
        /*01a8*/ 	.word	index@(_ZN2at6native29vectorized_elementwise_kernelILi8EZZZNS0_61_GLOBAL__N__132982cb_23_ActivationSiluKernel_cu_f5210f67_354611silu_kernelERNS_18TensorIteratorBaseEENKUlvE_clEvENKUlvE1_clEvEUlN3c107complexIdEEE_St5arrayIPcLm2EEEEviT0_T1_)
        /*01ac*/ 	.word	0x0000004a


	//----- nvinfo : EIATTR_FRAME_SIZE
	.align		4
.L_115:
        /*01b0*/ 	.byte	0x04, 0x11
        /*01b2*/ 	.short	(.L_117 - .L_116)
	.align		4
.L_116:
        /*01b4*/ 	.word	index@($_ZN2at6native29vectorized_elementwise_kernelILi8EZZZNS0_61_GLOBAL__N__132982cb_23_ActivationSiluKernel_cu_f5210f67_354611silu_kernelERNS_18TensorIteratorBaseEENKUlvE_clEvENKUlvE1_clEvEUlN3c107complexIdEEE_St5arrayIPcLm2EEEEviT0_T1_$__internal_trig_reduction_slowpathd)
        /*01b8*/ 	.word	0x00000028


	//----- nvinfo : EIATTR_FRAME_SIZE
	.align		4
.L_117:
        /*01bc*/ 	.byte	0x04, 0x11
        /*01be*/ 	.short	(.L_119 - .L_118)
	.align		4
.L_118:
        /*01c0*/ 	.word	index@($__internal_20_$__cuda_sm20_div_rn_f64_full)
        /*01c4*/ 	.word	0x00000028


	//----- nvinfo : EIATTR_FRAME_SIZE
	.align		4
.L_119:
        /*01c8*/ 	.byte	0x04, 0x11
        /*01ca*/ 	.short	(.L_121 - .L_120)
	.align		4
.L_120:
        /*01cc*/ 	.word	index@($__internal_19_$__cuda_sm20_dblrcp_rn_slowpath_v3)
        /*01d0*/ 	.word	0x00000028


	//----- nvinfo : EIATTR_FRAME_SIZE
	.align		4
.L_121:
        /*01d4*/ 	.byte	0x04, 0x11
        /*01d6*/ 	.short	(.L_123 - .L_122)
	.align		4
.L_122:
        /*01d8*/ 	.word	index@(_ZN2at6native29vectorized_elementwise_kernelILi8EZZZNS0_61_GLOBAL__N__132982cb_23_ActivationSiluKernel_cu_f5210f67_354611silu_kernelERNS_18TensorIteratorBaseEENKUlvE_clEvENKUlvE1_clEvEUlN3c107complexIdEEE_St5arrayIPcLm2EEEEviT0_T1_)
        /*01dc*/ 	.word	0x00000028


	//----- nvinfo : EIATTR_REGCOUNT
	.align		4
.L_123:
        /*01e0*/ 	.byte	0x04, 0x2f
        /*01e2*/ 	.short	(.L_125 - .L_124)
	.align		4
.L_124:
        /*01e4*/ 	.word	index@(_ZN2at6native29vectorized_elementwise_kernelILi4EZZZNS0_61_GLOBAL__N__132982cb_23_ActivationSiluKernel_cu_f5210f67_354611silu_kernelERNS_18TensorIteratorBaseEENKUlvE_clEvENKUlvE1_clEvEUlN3c107complexIdEEE_St5arrayIPcLm2EEEEviT0_T1_)
        /*01e8*/ 	.word	0x0000004a


	//----- nvinfo : EIATTR_FRAME_SIZE
	.align		4
.L_125:
        /*01ec*/ 	.byte	0x04, 0x11
        /*01ee*/ 	.short	(.L_127 - .L_126)
	.align		4
.L_126:
        /*01f0*/ 	.word	index@($_ZN2at6native29vectorized_elementwise_kernelILi4EZZZNS0_61_GLOBAL__N__132982cb_23_ActivationSiluKernel_cu_f5210f67_354611silu_kernelERNS_18TensorIteratorBaseEENKUlvE_clEvENKUlvE1_clEvEUlN3c107complexIdEEE_St5arrayIPcLm2EEEEviT0_T1_$__internal_trig_reduction_slowpathd)
        /*01f4*/ 	.word	0x00000028


	//----- nvinfo : EIATTR_FRAME_SIZE
	.align		4
.L_127:
        /*01f8*/ 	.byte	0x04, 0x11
        /*01fa*/ 	.short	(.L_129 - .L_128)
	.align		4
.L_128:
        /*01fc*/ 	.word	index@($__internal_18_$__cuda_sm20_div_rn_f64_full)
        /*0200*/ 	.word	0x00000028


	//----- nvinfo : EIATTR_FRAME_SIZE
	.align		4
.L_129:
        /*0204*/ 	.byte	0x04, 0x11
        /*0206*/ 	.short	(.L_131 - .L_130)
	.align		4
.L_130:
        /*0208*/ 	.word	index@($__internal_17_$__cuda_sm20_dblrcp_rn_slowpath_v3)
        /*020c*/ 	.word	0x00000028


	//----- nvinfo : EIATTR_FRAME_SIZE
	.align		4
.L_131:
        /*0210*/ 	.byte	0x04, 0x11
        /*0212*/ 	.short	(.L_133 - .L_132)
	.align		4
.L_132:
        /*0214*/ 	.word	index@(_ZN2at6native29vectorized_elementwise_kernelILi4EZZZNS0_61_GLOBAL__N__132982cb_23_ActivationSiluKernel_cu_f5210f67_354611silu_kernelERNS_18TensorIteratorBaseEENKUlvE_clEvENKUlvE1_clEvEUlN3c107complexIdEEE_St5arrayIPcLm2EEEEviT0_T1_)
        /*0218*/ 	.word	0x00000028


	//----- nvinfo : EIATTR_REGCOUNT
	.align		4
.L_133:
        /*021c*/ 	.byte	0x04, 0x2f
        /*021e*/ 	.short	(.L_135 - .L_134)
	.align		4
.L_134:
        /*0220*/ 	.word	index@(_ZN2at6native29vectorized_elementwise_kernelILi2EZZZNS0_61_GLOBAL__N__132982cb_23_ActivationSiluKernel_cu_f5210f67_354611silu_kernelERNS_18TensorIteratorBaseEENKUlvE_clEvENKUlvE1_clEvEUlN3c107complexIdEEE_St5arrayIPcLm2EEEEviT0_T1_)
        /*0224*/ 	.word	0x0000004a


	//----- nvinfo : EIATTR_FRAME_SIZE
	.align		4
.L_135:
        /*0228*/ 	.byte	0x04, 0x11
        /*022a*/ 	.short	(.L_137 - .L_136)
	.align		4
.L_136:
        /*022c*/ 	.word	index@($_ZN2at6native29vectorized_elementwise_kernelILi2EZZZNS0_61_GLOBAL__N__132982cb_23_ActivationSiluKernel_cu_f5210f67_354611silu_kernelERNS_18TensorIteratorBaseEENKUlvE_clEvENKUlvE1_clEvEUlN3c107complexIdEEE_St5arrayIPcLm2EEEEviT0_T1_$__internal_trig_reduction_slowpathd)
        /*0230*/ 	.word	0x00000028


	//----- nvinfo : EIATTR_FRAME_SIZE
	.align		4
.L_137:
        /*0234*/ 	.byte	0x04, 0x11
        /*0236*/ 	.short	(.L_139 - .L_138)
	.align		4
.L_138:
        /*0238*/ 	.word	index@($__internal_16_$__cuda_sm20_div_rn_f64_full)
        /*023c*/ 	.word	0x00000028


	//----- nvinfo : EIATTR_FRAME_SIZE
	.align		4
.L_139:
        /*0240*/ 	.byte	0x04, 0x11
        /*0242*/ 	.short	(.L_141 - .L_140)
	.align		4
.L_140:
        /*0244*/ 	.word	index@($__internal_15_$__cuda_sm20_dblrcp_rn_slowpath_v3)
        /*0248*/ 	.word	0x00000028


	//----- nvinfo : EIATTR_FRAME_SIZE
	.align		4
.L_141:
        /*024c*/ 	.byte	0x04, 0x11
        /*024e*/ 	.short	(.L_143 - .L_142)
	.align		4
.L_142:
        /*0250*/ 	.word	index@(_ZN2at6native29vectorized_elementwise_kernelILi2EZZZNS0_61_GLOBAL__N__132982cb_23_ActivationSiluKernel_cu_f5210f67_354611silu_kernelERNS_18TensorIteratorBaseEENKUlvE_clEvENKUlvE1_clEvEUlN3c107complexIdEEE_St5arrayIPcLm2EEEEviT0_T1_)
        /*0254*/ 	.word	0x00000028


	//----- nvinfo : EIATTR_REGCOUNT
	.align		4
.L_143:
        /*0258*/ 	.byte	0x04, 0x2f
        /*025a*/ 	.short	(.L_145 - .L_144)
	.align		4
.L_144:
        /*025c*/ 	.word	index@(_ZN2at6native27unrolled_elementwise_kernelIZZZNS0_61_GLOBAL__N__132982cb_23_ActivationSiluKernel_cu_f5210f67_354611silu_kernelERNS_18TensorIteratorBaseEENKUlvE_clEvENKUlvE1_clEvEUlN3c107complexIdEEE_St5arrayIPcLm2EELi4E23TrivialOffsetCalculatorILi1EjESF_NS0_6memory15LoadWithoutCastENSG_16StoreWithoutCastEEEviT_T0_T2_T3_T4_T5_)
        /*0260*/ 	.word	0x00000032


	//----- nvinfo : EIATTR_FRAME_SIZE
	.align		4
.L_145:
        /*0264*/ 	.byte	0x04, 0x11
        /*0266*/ 	.short	(.L_147 - .L_146)
	.align		4
.L_146:
        /*0268*/ 	.word	index@($_ZN2at6native27unrolled_elementwise_kernelIZZZNS0_61_GLOBAL__N__132982cb_23_ActivationSiluKernel_cu_f5210f67_354611silu_kernelERNS_18TensorIteratorBaseEENKUlvE_clEvENKUlvE1_clEvEUlN3c107complexIdEEE_St5arrayIPcLm2EELi4E23TrivialOffsetCalculatorILi1EjESF_NS0_6memory15LoadWithoutCastENSG_16StoreWithoutCastEEEviT_T0_T2_T3_T4_T5_$__internal_trig_reduction_slowpathd)
        /*026c*/ 	.word	0x00000028


	//----- nvinfo : EIATTR_FRAME_SIZE
	.align		4
.L_147:
        /*0270*/ 	.byte	0x04, 0x11
        /*0272*/ 	.short	(.L_149 - .L_148)
	.align		4
.L_148:
        /*0274*/ 	.word	index@($__internal_14_$__cuda_sm20_div_rn_f64_full)
        /*0278*/ 	.word	0x00000028


	//----- nvinfo : EIATTR_FRAME_SIZE
	.align		4
.L_149:
        /*027c*/ 	.byte	0x04, 0x11
        /*027e*/ 	.short	(.L_151 - .L_150)
	.align		4
.L_150:
        /*0280*/ 	.word	index@($__internal_13_$__cuda_sm20_dblrcp_rn_slowpath_v3)
        /*0284*/ 	.word	0x00000028


	//----- nvinfo : EIATTR_FRAME_SIZE
	.align		4
.L_151:
        /*0288*/ 	.byte	0x04, 0x11
        /*028a*/ 	.short	(.L_153 - .L_152)
	.align		4
.L_152:
        /*028c*/ 	.word	index@(_ZN2at6native27unrolled_elementwise_kernelIZZZNS0_61_GLOBAL__N__132982cb_23_ActivationSiluKernel_cu_f5210f67_354611silu_kernelERNS_18TensorIteratorBaseEENKUlvE_clEvENKUlvE1_clEvEUlN3c107complexIdEEE_St5arrayIPcLm2EELi4E23TrivialOffsetCalculatorILi1EjESF_NS0_6memory15LoadWithoutCastENSG_16StoreWithoutCastEEEviT_T0_T2_T3_T4_T5_)
        /*0290*/ 	.word	0x00000028


	//----- nvinfo : EIATTR_REGCOUNT
	.align		4
.L_153:
        /*0294*/ 	.byte	0x04, 0x2f
        /*0296*/ 	.short	(.L_155 - .L_154)
	.align		4
.L_154:
        /*0298*/ 	.word	index@(_ZN2at6native18elementwise_kernelILi128ELi2EZNS0_22gpu_kernel_impl_nocastIZZZNS0_61_GLOBAL__N__132982cb_23_ActivationSiluKernel_cu_f5210f67_354611silu_kernelERNS_18TensorIteratorBaseEENKUlvE_clEvENKUlvE1_clEvEUlN3c107complexIdEEE_EEvS5_RKT_EUliE_EEviT1_)
        /*029c*/ 	.word	0x00000024


	//----- nvinfo : EIATTR_FRAME_SIZE
	.align		4
.L_155:
        /*02a0*/ 	.byte	0x04, 0x11
        /*02a2*/ 	.short	(.L_157 - .L_156)
	.align		4
.L_156:
        /*02a4*/ 	.word	index@($_ZN2at6native18elementwise_kernelILi128ELi2EZNS0_22gpu_kernel_impl_nocastIZZZNS0_61_GLOBAL__N__132982cb_23_ActivationSiluKernel_cu_f5210f67_354611silu_kernelERNS_18TensorIteratorBaseEENKUlvE_clEvENKUlvE1_clEvEUlN3c107complexIdEEE_EEvS5_RKT_EUliE_EEviT1_$__internal_trig_reduction_slowpathd)
        /*02a8*/ 	.word	0x00000028


	//----- nvinfo : EIATTR_FRAME_SIZE
	.align		4
.L_157:
        /*02ac*/ 	.byte	0x04, 0x11
        /*02ae*/ 	.short	(.L_159 - .L_158)
	.align		4
.L_158:
        /*02b0*/ 	.word	index@($__internal_12_$__cuda_sm20_div_rn_f64_full)
        /*02b4*/ 	.word	0x00000028


	//----- nvinfo : EIATTR_FRAME_SIZE
	.align		4
.L_159:
        /*02b8*/ 	.byte	0x04, 0x11
        /*02ba*/ 	.short	(.L_161 - .L_160)
	.align		4
.L_160:
        /*02bc*/ 	.word	index@($__internal_11_$__cuda_sm20_dblrcp_rn_slowpath_v3)
        /*02c0*/ 	.word	0x00000028


	//----- nvinfo : EIATTR_FRAME_SIZE
	.align		4
.L_161:
        /*02c4*/ 	.byte	0x04, 0x11
        /*02c6*/ 	.short	(.L_163 - .L_162)
	.align		4
.L_162:
        /*02c8*/ 	.word	index@(_ZN2at6native18elementwise_kernelILi128ELi2EZNS0_22gpu_kernel_impl_nocastIZZZNS0_61_GLOBAL__N__132982cb_23_ActivationSiluKernel_cu_f5210f67_354611silu_kernelERNS_18TensorIteratorBaseEENKUlvE_clEvENKUlvE1_clEvEUlN3c107complexIdEEE_EEvS5_RKT_EUliE_EEviT1_)
        /*02cc*/ 	.word	0x00000028


	//----- nvinfo : EIATTR_REGCOUNT
	.align		4
.L_163:
        /*02d0*/ 	.byte	0x04, 0x2f
        /*02d2*/ 	.short	(.L_165 - .L_164)
	.align		4
.L_164:
        /*02d4*/ 	.word	index@(_ZN2at6native27unrolled_elementwise_kernelIZZZNS0_61_GLOBAL__N__132982cb_23_ActivationSiluKernel_cu_f5210f67_354611silu_kernelERNS_18TensorIteratorBaseEENKUlvE_clEvENKUlvE1_clEvEUlN3c107complexIdEEE_St5arrayIPcLm2EELi4E23TrivialOffsetCalculatorILi1EjESF_NS0_6memory12LoadWithCastILi1EEENSG_13StoreWithCastILi1EEEEEviT_T0_T2_T3_T4_T5_)
        /*02d8*/ 	.word	0x00000032


	//----- nvinfo : EIATTR_FRAME_SIZE
	.align		4
.L_165:
        /*02dc*/ 	.byte	0x04, 0x11
        /*02de*/ 	.short	(.L_167 - .L_166)
	.align		4
.L_166:
        /*02e0*/ 	.word	index@($_ZN2at6native27unrolled_elementwise_kernelIZZZNS0_61_GLOBAL__N__132982cb_23_ActivationSiluKernel_cu_f5210f67_354611silu_kernelERNS_18TensorIteratorBaseEENKUlvE_clEvENKUlvE1_clEvEUlN3c107complexIdEEE_St5arrayIPcLm2EELi4E23TrivialOffsetCalculatorILi1EjESF_NS0_6memory12LoadWithCastILi1EEENSG_13StoreWithCastILi1EEEEEviT_T0_T2_T3_T4_T5_$__internal_trig_reduction_slowpathd)
        /*02e4*/ 	.word	0x00000028


	//----- nvinfo : EIATTR_FRAME_SIZE
	.align		4
.L_167:
        /*02e8*/ 	.byte	0x04, 0x11
        /*02ea*/ 	.short	(.L_169 - .L_168)
	.align		4
.L_168:
        /*02ec*/ 	.word	index@($__internal_10_$__cuda_sm20_div_rn_f64_full)
        /*02f0*/ 	.word	0x00000028


	//----- nvinfo : EIATTR_FRAME_SIZE
	.align		4
.L_169:
        /*02f4*/ 	.byte	0x04, 0x11
        /*02f6*/ 	.short	(.L_171 - .L_170)
	.align		4
.L_170:
        /*02f8*/ 	.word	index@($__internal_9_$__cuda_sm20_dblrcp_rn_slowpath_v3)
        /*02fc*/ 	.word	0x00000028


	//----- nvinfo : EIATTR_FRAME_SIZE
	.align		4
.L_171:
        /*0300*/ 	.byte	0x04, 0x11
        /*0302*/ 	.short	(.L_173 - .L_172)
	.align		4
.L_172:
        /*0304*/ 	.word	index@(_ZN2at6native27unrolled_elementwise_kernelIZZZNS0_61_GLOBAL__N__132982cb_23_ActivationSiluKernel_cu_f5210f67_354611silu_kernelERNS_18TensorIteratorBaseEENKUlvE_clEvENKUlvE1_clEvEUlN3c107complexIdEEE_St5arrayIPcLm2EELi4E23TrivialOffsetCalculatorILi1EjESF_NS0_6memory12LoadWithCastILi1EEENSG_13StoreWithCastILi1EEEEEviT_T0_T2_T3_T4_T5_)
        /*0308*/ 	.word	0x00000028


	//----- nvinfo : EIATTR_REGCOUNT
	.align		4
.L_173:
        /*030c*/ 	.byte	0x04, 0x2f
        /*030e*/ 	.short	(.L_175 - .L_174)
	.align		4
.L_174:
        /*0310*/ 	.word	index@(_ZN2at6native18elementwise_kernelILi128ELi4EZNS0_15gpu_kernel_implIZZZNS0_61_GLOBAL__N__132982cb_23_ActivationSiluKernel_cu_f5210f67_354611silu_kernelERNS_18TensorIteratorBaseEENKUlvE_clEvENKUlvE1_clEvEUlN3c107complexIdEEE_EEvS5_RKT_EUliE_EEviT1_)
        /*0314*/ 	.word	0x00000028


	//----- nvinfo : EIATTR_FRAME_SIZE
	.align		4
.L_175:
        /*0318*/ 	.byte	0x04, 0x11
        /*031a*/ 	.short	(.L_177 - .L_176)
	.align		4
.L_176:
        /*031c*/ 	.word	index@($_ZN2at6native18elementwise_kernelILi128ELi4EZNS0_15gpu_kernel_implIZZZNS0_61_GLOBAL__N__132982cb_23_ActivationSiluKernel_cu_f5210f67_354611silu_kernelERNS_18TensorIteratorBaseEENKUlvE_clEvENKUlvE1_clEvEUlN3c107complexIdEEE_EEvS5_RKT_EUliE_EEviT1_$__internal_trig_reduction_slowpathd)
        /*0320*/ 	.word	0x00000028


	//----- nvinfo : EIATTR_FRAME_SIZE
	.align		4
.L_177:
        /*0324*/ 	.byte	0x04, 0x11
        /*0326*/ 	.short	(.L_179 - .L_178)
	.align		4
.L_178:
        /*0328*/ 	.word	index@($__internal_8_$__cuda_sm20_div_rn_f64_full)
        /*032c*/ 	.word	0x00000028


	//----- nvinfo : EIATTR_FRAME_SIZE
	.align		4
.L_179:
        /*0330*/ 	.byte	0x04, 0x11
        /*0332*/ 	.short	(.L_181 - .L_180)
	.align		4
.L_180:
        /*0334*/ 	.word	index@($__internal_7_$__cuda_sm20_dblrcp_rn_slowpath_v3)
        /*0338*/ 	.word	0x00000028


	//----- nvinfo : EIATTR_FRAME_SIZE
	.align		4
.L_181:
        /*033c*/ 	.byte	0x04, 0x11
        /*033e*/ 	.short	(.L_183 - .L_182)
	.align		4
.L_182:
        /*0340*/ 	.word	index@(_ZN2at6native18elementwise_kernelILi128ELi4EZNS0_15gpu_kernel_implIZZZNS0_61_GLOBAL__N__132982cb_23_ActivationSiluKernel_cu_f5210f67_354611silu_kernelERNS_18TensorIteratorBaseEENKUlvE_clEvENKUlvE1_clEvEUlN3c107complexIdEEE_EEvS5_RKT_EUliE_EEviT1_)
        /*0344*/ 	.word	0x00000028


	//----- nvinfo : EIATTR_REGCOUNT
	.align		4
.L_183:
        /*0348*/ 	.byte	0x04, 0x2f
        /*034a*/ 	.short	(.L_185 - .L_184)
	.align		4
.L_184:
        /*034c*/ 	.word	index@(_ZN2at6native29vectorized_elementwise_kernelILi8EZZZNS0_61_GLOBAL__N__132982cb_23_ActivationSiluKernel_cu_f5210f67_354611silu_kernelERNS_18TensorIteratorBaseEENKUlvE_clEvENKUlvE2_clEvEUlN3c107complexIfEEE_St5arrayIPcLm2EEEEviT0_T1_)
        /*0350*/ 	.word	0x00000020


	//----- nvinfo : EIATTR_FRAME_SIZE
	.align		4
.L_185:
        /*0354*/ 	.byte	0x04, 0x11
        /*0356*/ 	.short	(.L_187 - .L_186)
	.align		4
.L_186:
        /*0358*/ 	.word	index@(_ZN2at6native29vectorized_elementwise_kernelILi8EZZZNS0_61_GLOBAL__N__132982cb_23_ActivationSiluKernel_cu_f5210f67_354611silu_kernelERNS_18TensorIteratorBaseEENKUlvE_clEvENKUlvE2_clEvEUlN3c107complexIfEEE_St5arrayIPcLm2EEEEviT0_T1_)
        /*035c*/ 	.word	0x00000000


	//----- nvinfo : EIATTR_REGCOUNT
	.align		4
.L_187:
        /*0360*/ 	.byte	0x04, 0x2f
        /*0362*/ 	.short	(.L_189 - .L_188)
	.align		4
.L_188:
        /*0364*/ 	.word	index@(_ZN2at6native29vectorized_elementwise_kernelILi4EZZZNS0_61_GLOBAL__N__132982cb_23_ActivationSiluKernel_cu_f5210f67_354611silu_kernelERNS_18TensorIteratorBaseEENKUlvE_clEvENKUlvE2_clEvEUlN3c107complexIfEEE_St5arrayIPcLm2EEEEviT0_T1_)
        /*0368*/ 	.word	0x00000020


	//----- nvinfo : EIATTR_FRAME_SIZE
	.align		4
.L_189:
        /*036c*/ 	.byte	0x04, 0x11
        /*036e*/ 	.short	(.L_191 - .L_190)
	.align		4
.L_190:
        /*0370*/ 	.word	index@(_ZN2at6native29vectorized_elementwise_kernelILi4EZZZNS0_61_GLOBAL__N__132982cb_23_ActivationSiluKernel_cu_f5210f67_354611silu_kernelERNS_18TensorIteratorBaseEENKUlvE_clEvENKUlvE2_clEvEUlN3c107complexIfEEE_St5arrayIPcLm2EEEEviT0_T1_)
        /*0374*/ 	.word	0x00000000


	//----- nvinfo : EIATTR_REGCOUNT
	.align		4
.L_191:
        /*0378*/ 	.byte	0x04, 0x2f
        /*037a*/ 	.short	(.L_193 - .L_192)
	.align		4
.L_192:
        /*037c*/ 	.word	index@(_ZN2at6native29vectorized_elementwise_kernelILi2EZZZNS0_61_GLOBAL__N__132982cb_23_ActivationSiluKernel_cu_f5210f67_354611silu_kernelERNS_18TensorIteratorBaseEENKUlvE_clEvENKUlvE2_clEvEUlN3c107complexIfEEE_St5arrayIPcLm2EEEEviT0_T1_)
        /*0380*/ 	.word	0x00000020


	//----- nvinfo : EIATTR_FRAME_SIZE
	.align		4
.L_193:
        /*0384*/ 	.byte	0x04, 0x11
        /*0386*/ 	.short	(.L_195 - .L_194)
	.align		4
.L_194:
        /*0388*/ 	.word	index@(_ZN2at6native29vectorized_elementwise_kernelILi2EZZZNS0_61_GLOBAL__N__132982cb_23_ActivationSiluKernel_cu_f5210f67_354611silu_kernelERNS_18TensorIteratorBaseEENKUlvE_clEvENKUlvE2_clEvEUlN3c107complexIfEEE_St5arrayIPcLm2EEEEviT0_T1_)
        /*038c*/ 	.word	0x00000000


	//----- nvinfo : EIATTR_REGCOUNT
	.align		4
.L_195:
        /*0390*/ 	.byte	0x04, 0x2f
        /*0392*/ 	.short	(.L_197 - .L_196)
	.align		4
.L_196:
        /*0394*/ 	.word	index@(_ZN2at6native27unrolled_elementwise_kernelIZZZNS0_61_GLOBAL__N__132982cb_23_ActivationSiluKernel_cu_f5210f67_354611silu_kernelERNS_18TensorIteratorBaseEENKUlvE_clEvENKUlvE2_clEvEUlN3c107complexIfEEE_St5arrayIPcLm2EELi4E23TrivialOffsetCalculatorILi1EjESF_NS0_6memory15LoadWithoutCastENSG_16StoreWithoutCastEEEviT_T0_T2_T3_T4_T5_)
        /*0398*/ 	.word	0x0000001a


	//----- nvinfo : EIATTR_FRAME_SIZE
	.align		4
.L_197:
        /*039c*/ 	.byte	0x04, 0x11
        /*039e*/ 	.short	(.L_199 - .L_198)
	.align		4
.L_198:
        /*03a0*/ 	.word	index@(_ZN2at6native27unrolled_elementwise_kernelIZZZNS0_61_GLOBAL__N__132982cb_23_ActivationSiluKernel_cu_f5210f67_354611silu_kernelERNS_18TensorIteratorBaseEENKUlvE_clEvENKUlvE2_clEvEUlN3c107complexIfEEE_St5arrayIPcLm2EELi4E23TrivialOffsetCalculatorILi1EjESF_NS0_6memory15LoadWithoutCastENSG_16StoreWithoutCastEEEviT_T0_T2_T3_T4_T5_)
        /*03a4*/ 	.word	0x00000000


	//----- nvinfo : EIATTR_REGCOUNT
	.align		4
.L_199:
        /*03a8*/ 	.byte	0x04, 0x2f
        /*03aa*/ 	.short	(.L_201 - .L_200)
	.align		4
.L_200:
        /*03ac*/ 	.word	index@(_ZN2at6native18elementwise_kernelILi128ELi2EZNS0_22gpu_kernel_impl_nocastIZZZNS0_61_GLOBAL__N__132982cb_23_ActivationSiluKernel_cu_f5210f67_354611silu_kernelERNS_18TensorIteratorBaseEENKUlvE_clEvENKUlvE2_clEvEUlN3c107complexIfEEE_EEvS5_RKT_EUliE_EEviT1_)
        /*03b0*/ 	.word	0x00000012


	//----- nvinfo : EIATTR_FRAME_SIZE
	.align		4
.L_201:
        /*03b4*/ 	.byte	0x04, 0x11
        /*03b6*/ 	.short	(.L_203 - .L_202)
	.align		4
.L_202:
        /*03b8*/ 	.word	index@(_ZN2at6native18elementwise_kernelILi128ELi2EZNS0_22gpu_kernel_impl_nocastIZZZNS0_61_GLOBAL__N__132982cb_23_ActivationSiluKernel_cu_f5210f67_354611silu_kernelERNS_18TensorIteratorBaseEENKUlvE_clEvENKUlvE2_clEvEUlN3c107complexIfEEE_EEvS5_RKT_EUliE_EEviT1_)
        /*03bc*/ 	.word	0x00000000


	//----- nvinfo : EIATTR_REGCOUNT
	.align		4
.L_203:
        /*03c0*/ 	.byte	0x04, 0x2f
        /*03c2*/ 	.short	(.L_205 - .L_204)
	.align		4
.L_204:
        /*03c4*/ 	.word	index@(_ZN2at6native27unrolled_elementwise_kernelIZZZNS0_61_GLOBAL__N__132982cb_23_ActivationSiluKernel_cu_f5210f67_354611silu_kernelERNS_18TensorIteratorBaseEENKUlvE_clEvENKUlvE2_clEvEUlN3c107complexIfEEE_St5arrayIPcLm2EELi4E23TrivialOffsetCalculatorILi1EjESF_NS0_6memory12LoadWithCastILi1EEENSG_13StoreWithCastILi1EEEEEviT_T0_T2_T3_T4_T5_)
        /*03c8*/ 	.word	0x00000020


	//----- nvinfo : EIATTR_FRAME_SIZE
	.align		4
.L_205:
        /*03cc*/ 	.byte	0x04, 0x11
        /*03ce*/ 	.short	(.L_207 - .L_206)
	.align		4
.L_206:
        /*03d0*/ 	.word	index@(_ZN2at6native27unrolled_elementwise_kernelIZZZNS0_61_GLOBAL__N__132982cb_23_ActivationSiluKernel_cu_f5210f67_354611silu_kernelERNS_18TensorIteratorBaseEENKUlvE_clEvENKUlvE2_clEvEUlN3c107complexIfEEE_St5arrayIPcLm2EELi4E23TrivialOffsetCalculatorILi1EjESF_NS0_6memory12LoadWithCastILi1EEENSG_13StoreWithCastILi1EEEEEviT_T0_T2_T3_T4_T5_)
        /*03d4*/ 	.word	0x00000000


	//----- nvinfo : EIATTR_REGCOUNT
	.align		4
.L_207:
        /*03d8*/ 	.byte	0x04, 0x2f
        /*03da*/ 	.short	(.L_209 - .L_208)
	.align		4
.L_208:
        /*03dc*/ 	.word	index@(_ZN2at6native18elementwise_kernelILi128ELi4EZNS0_15gpu_kernel_implIZZZNS0_61_GLOBAL__N__132982cb_23_ActivationSiluKernel_cu_f5210f67_354611silu_kernelERNS_18TensorIteratorBaseEENKUlvE_clEvENKUlvE2_clEvEUlN3c107complexIfEEE_EEvS5_RKT_EUliE_EEviT1_)
        /*03e0*/ 	.word	0x0000001a


	//----- nvinfo : EIATTR_FRAME_SIZE
	.align		4
.L_209:
        /*03e4*/ 	.byte	0x04, 0x11
        /*03e6*/ 	.short	(.L_211 - .L_210)
	.align		4
.L_210:
        /*03e8*/ 	.word	index@(_ZN2at6native18elementwise_kernelILi128ELi4EZNS0_15gpu_kernel_implIZZZNS0_61_GLOBAL__N__132982cb_23_ActivationSiluKernel_cu_f5210f67_354611silu_kernelERNS_18TensorIteratorBaseEENKUlvE_clEvENKUlvE2_clEvEUlN3c107complexIfEEE_EEvS5_RKT_EUliE_EEviT1_)
        /*03ec*/ 	.word	0x00000000


	//----- nvinfo : EIATTR_REGCOUNT
	.align		4
.L_211:
        /*03f0*/ 	.byte	0x04, 0x2f
        /*03f2*/ 	.short	(.L_213 - .L_212)
	.align		4
.L_212:
        /*03f4*/ 	.word	index@(_ZN2at6native29vectorized_elementwise_kernelILi8EZZZNS0_61_GLOBAL__N__132982cb_23_ActivationSiluKernel_cu_f5210f67_354611silu_kernelERNS_18TensorIteratorBaseEENKUlvE_clEvENKUlvE3_clEvEUlN3c104HalfEE_St5arrayIPcLm2EEEEviT0_T1_)
        /*03f8*/ 	.word	0x00000020


	//----- nvinfo : EIATTR_FRAME_SIZE
	.align		4
.L_213:
        /*03fc*/ 	.byte	0x04, 0x11
        /*03fe*/ 	.short	(.L_215 - .L_214)
	.align		4
.L_214:
        /*0400*/ 	.word	index@(_ZN2at6native29vectorized_elementwise_kernelILi8EZZZNS0_61_GLOBAL__N__132982cb_23_ActivationSiluKernel_cu_f5210f67_354611silu_kernelERNS_18TensorIteratorBaseEENKUlvE_clEvENKUlvE3_clEvEUlN3c104HalfEE_St5arrayIPcLm2EEEEviT0_T1_)
        /*0404*/ 	.word	0x00000000


	//----- nvinfo : EIATTR_REGCOUNT
	.align		4
.L_215:
        /*0408*/ 	.byte	0x04, 0x2f
        /*040a*/ 	.short	(.L_217 - .L_216)
	.align		4
.L_216:
        /*040c*/ 	.word	index@(_ZN2at6native29vectorized_elementwise_kernelILi4EZZZNS0_61_GLOBAL__N__132982cb_23_ActivationSiluKernel_cu_f5210f67_354611silu_kernelERNS_18TensorIteratorBaseEENKUlvE_clEvENKUlvE3_clEvEUlN3c104HalfEE_St5arrayIPcLm2EEEEviT0_T1_)
        /*0410*/ 	.word	0x00000020


	//----- nvinfo : EIATTR_FRAME_SIZE
	.align		4
.L_217:
        /*0414*/ 	.byte	0x04, 0x11
        /*0416*/ 	.short	(.L_219 - .L_218)
	.align		4
.L_218:
        /*0418*/ 	.word	index@(_ZN2at6native29vectorized_elementwise_kernelILi4EZZZNS0_61_GLOBAL__N__132982cb_23_ActivationSiluKernel_cu_f5210f67_354611silu_kernelERNS_18TensorIteratorBaseEENKUlvE_clEvENKUlvE3_clEvEUlN3c104HalfEE_St5arrayIPcLm2EEEEviT0_T1_)
        /*041c*/ 	.word	0x00000000


	//----- nvinfo : EIATTR_REGCOUNT
	.align		4
.L_219:
        /*0420*/ 	.byte	0x04, 0x2f
        /*0422*/ 	.short	(.L_221 - .L_220)
	.align		4
.L_220:
        /*0424*/ 	.word	index@(_ZN2at6native29vectorized_elementwise_kernelILi2EZZZNS0_61_GLOBAL__N__132982cb_23_ActivationSiluKernel_cu_f5210f67_354611silu_kernelERNS_18TensorIteratorBaseEENKUlvE_clEvENKUlvE3_clEvEUlN3c104HalfEE_St5arrayIPcLm2EEEEviT0_T1_)
        /*0428*/ 	.word	0x00000020


	//----- nvinfo : EIATTR_FRAME_SIZE
	.align		4
.L_221:
        /*042c*/ 	.byte	0x04, 0x11
        /*042e*/ 	.short	(.L_223 - .L_222)
	.align		4
.L_222:
        /*0430*/ 	.word	index@(_ZN2at6native29vectorized_elementwise_kernelILi2EZZZNS0_61_GLOBAL__N__132982cb_23_ActivationSiluKernel_cu_f5210f67_354611silu_kernelERNS_18TensorIteratorBaseEENKUlvE_clEvENKUlvE3_clEvEUlN3c104HalfEE_St5arrayIPcLm2EEEEviT0_T1_)
        /*0434*/ 	.word	0x00000000


	//----- nvinfo : EIATTR_REGCOUNT
	.align		4
.L_223:
        /*0438*/ 	.byte	0x04, 0x2f
        /*043a*/ 	.short	(.L_225 - .L_224)
	.align		4
.L_224:
        /*043c*/ 	.word	index@(_ZN2at6native27unrolled_elementwise_kernelIZZZNS0_61_GLOBAL__N__132982cb_23_ActivationSiluKernel_cu_f5210f67_354611silu_kernelERNS_18TensorIteratorBaseEENKUlvE_clEvENKUlvE3_clEvEUlN3c104HalfEE_St5arrayIPcLm2EELi4E23TrivialOffsetCalculatorILi1EjESE_NS0_6memory15LoadWithoutCastENSF_16StoreWithoutCastEEEviT_T0_T2_T3_T4_T5_)
        /*0440*/ 	.word	0x00000018


	//----- nvinfo : EIATTR_FRAME_SIZE
	.align		4
.L_225:
        /*0444*/ 	.byte	0x04, 0x11
        /*0446*/ 	.short	(.L_227 - .L_226)
	.align		4
.L_226:
        /*0448*/ 	.word	index@(_ZN2at6native27unrolled_elementwise_kernelIZZZNS0_61_GLOBAL__N__132982cb_23_ActivationSiluKernel_cu_f5210f67_354611silu_kernelERNS_18TensorIteratorBaseEENKUlvE_clEvENKUlvE3_clEvEUlN3c104HalfEE_St5arrayIPcLm2EELi4E23TrivialOffsetCalculatorILi1EjESE_NS0_6memory15LoadWithoutCastENSF_16StoreWithoutCastEEEviT_T0_T2_T3_T4_T5_)
        /*044c*/ 	.word	0x00000000


	//----- nvinfo : EIATTR_REGCOUNT
	.align		4
.L_227:
        /*0450*/ 	.byte	0x04, 0x2f
        /*0452*/ 	.short	(.L_229 - .L_228)
	.align		4
.L_228:
        /*0454*/ 	.word	index@(_ZN2at6native18elementwise_kernelILi128ELi4EZNS0_22gpu_kernel_impl_nocastIZZZNS0_61_GLOBAL__N__132982cb_23_ActivationSiluKernel_cu_f5210f67_354611silu_kernelERNS_18TensorIteratorBaseEENKUlvE_clEvENKUlvE3_clEvEUlN3c104HalfEE_EEvS5_RKT_EUliE_EEviT1_)
        /*0458*/ 	.word	0x00000012


	//----- nvinfo : EIATTR_FRAME_SIZE
	.align		4
.L_229:
        /*045c*/ 	.byte	0x04, 0x11
        /*045e*/ 	.short	(.L_231 - .L_230)
	.align		4
.L_230:
        /*0460*/ 	.word	index@(_ZN2at6native18elementwise_kernelILi128ELi4EZNS0_22gpu_kernel_impl_nocastIZZZNS0_61_GLOBAL__N__132982cb_23_ActivationSiluKernel_cu_f5210f67_354611silu_kernelERNS_18TensorIteratorBaseEENKUlvE_clEvENKUlvE3_clEvEUlN3c104HalfEE_EEvS5_RKT_EUliE_EEviT1_)
        /*0464*/ 	.word	0x00000000


	//----- nvinfo : EIATTR_REGCOUNT
	.align		4
.L_231:
        /*0468*/ 	.byte	0x04, 0x2f
        /*046a*/ 	.short	(.L_233 - .L_232)
	.align		4
.L_232:
        /*046c*/ 	.word	index@(_ZN2at6native27unrolled_elementwise_kernelIZZZNS0_61_GLOBAL__N__132982cb_23_ActivationSiluKernel_cu_f5210f67_354611silu_kernelERNS_18TensorIteratorBaseEENKUlvE_clEvENKUlvE3_clEvEUlN3c104HalfEE_St5arrayIPcLm2EELi4E23TrivialOffsetCalculatorILi1EjESE_NS0_6memory12LoadWithCastILi1EEENSF_13StoreWithCastILi1EEEEEviT_T0_T2_T3_T4_T5_)
        /*0470*/ 	.word	0x0000001e


	//----- nvinfo : EIATTR_FRAME_SIZE
	.align		4
.L_233:
        /*0474*/ 	.byte	0x04, 0x11
        /*0476*/ 	.short	(.L_235 - .L_234)
	.align		4
.L_234:
        /*0478*/ 	.word	index@(_ZN2at6native27unrolled_elementwise_kernelIZZZNS0_61_GLOBAL__N__132982cb_23_ActivationSiluKernel_cu_f5210f67_354611silu_kernelERNS_18TensorIteratorBaseEENKUlvE_clEvENKUlvE3_clEvEUlN3c104HalfEE_St5arrayIPcLm2EELi4E23TrivialOffsetCalculatorILi1EjESE_NS0_6memory12LoadWithCastILi1EEENSF_13StoreWithCastILi1EEEEEviT_T0_T2_T3_T4_T5_)
        /*047c*/ 	.word	0x00000000


	//----- nvinfo : EIATTR_REGCOUNT
	.align		4
.L_235:
        /*0480*/ 	.byte	0x04, 0x2f
        /*0482*/ 	.short	(.L_237 - .L_236)
	.align		4
.L_236:
        /*0484*/ 	.word	index@(_ZN2at6native18elementwise_kernelILi128ELi4EZNS0_15gpu_kernel_implIZZZNS0_61_GLOBAL__N__132982cb_23_ActivationSiluKernel_cu_f5210f67_354611silu_kernelERNS_18TensorIteratorBaseEENKUlvE_clEvENKUlvE3_clEvEUlN3c104HalfEE_EEvS5_RKT_EUliE_EEviT1_)
        /*0488*/ 	.word	0x0000001a


	//----- nvinfo : EIATTR_FRAME_SIZE
	.align		4
.L_237:
        /*048c*/ 	.byte	0x04, 0x11
        /*048e*/ 	.short	(.L_239 - .L_238)
	.align		4
.L_238:
        /*0490*/ 	.word	index@(_ZN2at6native18elementwise_kernelILi128ELi4EZNS0_15gpu_kernel_implIZZZNS0_61_GLOBAL__N__132982cb_23_ActivationSiluKernel_cu_f5210f67_354611silu_kernelERNS_18TensorIteratorBaseEENKUlvE_clEvENKUlvE3_clEvEUlN3c104HalfEE_EEvS5_RKT_EUliE_EEviT1_)
        /*0494*/ 	.word	0x00000000


	//----- nvinfo : EIATTR_REGCOUNT
	.align		4
.L_239:
        /*0498*/ 	.byte	0x04, 0x2f
        /*049a*/ 	.short	(.L_241 - .L_240)
	.align		4
.L_240:
        /*049c*/ 	.word	index@(_ZN2at6native29vectorized_elementwise_kernelILi8EZZZNS0_61_GLOBAL__N__132982cb_23_ActivationSiluKernel_cu_f5210f67_354611silu_kernelERNS_18TensorIteratorBaseEENKUlvE_clEvENKUlvE4_clEvEUlN3c108BFloat16EE_St5arrayIPcLm2EEEEviT0_T1_)
        /*04a0*/ 	.word	0x00000020


	//----- nvinfo : EIATTR_FRAME_SIZE
	.align		4
.L_241:
        /*04a4*/ 	.byte	0x04, 0x11
        /*04a6*/ 	.short	(.L_243 - .L_242)
	.align		4
.L_242:
        /*04a8*/ 	.word	index@(_ZN2at6native29vectorized_elementwise_kernelILi8EZZZNS0_61_GLOBAL__N__132982cb_23_ActivationSiluKernel_cu_f5210f67_354611silu_kernelERNS_18TensorIteratorBaseEENKUlvE_clEvENKUlvE4_clEvEUlN3c108BFloat16EE_St5arrayIPcLm2EEEEviT0_T1_)
        /*04ac*/ 	.word	0x00000000


	//----- nvinfo : EIATTR_REGCOUNT
	.align		4
.L_243:
        /*04b0*/ 	.byte	0x04, 0x2f
        /*04b2*/ 	.short	(.L_245 - .L_244)
	.align		4
.L_244:
        /*04b4*/ 	.word	index@(_ZN2at6native29vectorized_elementwise_kernelILi4EZZZNS0_61_GLOBAL__N__132982cb_23_ActivationSiluKernel_cu_f5210f67_354611silu_kernelERNS_18TensorIteratorBaseEENKUlvE_clEvENKUlvE4_clEvEUlN3c108BFloat16EE_St5arrayIPcLm2EEEEviT0_T1_)
        /*04b8*/ 	.word	0x00000020


	//----- nvinfo : EIATTR_FRAME_SIZE
	.align		4
.L_245:
        /*04bc*/ 	.byte	0x04, 0x11
        /*04be*/ 	.short	(.L_247 - .L_246)
	.align		4
.L_246:
        /*04c0*/ 	.word	index@(_ZN2at6native29vectorized_elementwise_kernelILi4EZZZNS0_61_GLOBAL__N__132982cb_23_ActivationSiluKernel_cu_f5210f67_354611silu_kernelERNS_18TensorIteratorBaseEENKUlvE_clEvENKUlvE4_clEvEUlN3c108BFloat16EE_St5arrayIPcLm2EEEEviT0_T1_)
        /*04c4*/ 	.word	0x00000000


	//----- nvinfo : EIATTR_REGCOUNT
	.align		4
.L_247:
        /*04c8*/ 	.byte	0x04, 0x2f
        /*04ca*/ 	.short	(.L_249 - .L_248)
	.align		4
.L_248:
        /*04cc*/ 	.word	index@(_ZN2at6native29vectorized_elementwise_kernelILi2EZZZNS0_61_GLOBAL__N__132982cb_23_ActivationSiluKernel_cu_f5210f67_354611silu_kernelERNS_18TensorIteratorBaseEENKUlvE_clEvENKUlvE4_clEvEUlN3c108BFloat16EE_St5arrayIPcLm2EEEEviT0_T1_)
        /*04d0*/ 	.word	0x00000020


	//----- nvinfo : EIATTR_FRAME_SIZE
	.align		4
.L_249:
        /*04d4*/ 	.byte	0x04, 0x11
        /*04d6*/ 	.short	(.L_251 - .L_250)
	.align		4
.L_250:
        /*04d8*/ 	.word	index@(_ZN2at6native29vectorized_elementwise_kernelILi2EZZZNS0_61_GLOBAL__N__132982cb_23_ActivationSiluKernel_cu_f5210f67_354611silu_kernelERNS_18TensorIteratorBaseEENKUlvE_clEvENKUlvE4_clEvEUlN3c108BFloat16EE_St5arrayIPcLm2EEEEviT0_T1_)
        /*04dc*/ 	.word	0x00000000


	//----- nvinfo : EIATTR_REGCOUNT
	.align		4
.L_251:
        /*04e0*/ 	.byte	0x04, 0x2f
        /*04e2*/ 	.short	(.L_253 - .L_252)
	.align		4
.L_252:
        /*04e4*/ 	.word	index@(_ZN2at6native27unrolled_elementwise_kernelIZZZNS0_61_GLOBAL__N__132982cb_23_ActivationSiluKernel_cu_f5210f67_354611silu_kernelERNS_18TensorIteratorBaseEENKUlvE_clEvENKUlvE4_clEvEUlN3c108BFloat16EE_St5arrayIPcLm2EELi4E23TrivialOffsetCalculatorILi1EjESE_NS0_6memory15LoadWithoutCastENSF_16StoreWithoutCastEEEviT_T0_T2_T3_T4_T5_)
        /*04e8*/ 	.word	0x00000018


	//----- nvinfo : EIATTR_FRAME_SIZE
	.align		4
.L_253:
        /*04ec*/ 	.byte	0x04, 0x11
        /*04ee*/ 	.short	(.L_255 - .L_254)
	.align		4
.L_254:
        /*04f0*/ 	.word	index@(_ZN2at6native27unrolled_elementwise_kernelIZZZNS0_61_GLOBAL__N__132982cb_23_ActivationSiluKernel_cu_f5210f67_354611silu_kernelERNS_18TensorIteratorBaseEENKUlvE_clEvENKUlvE4_clEvEUlN3c108BFloat16EE_St5arrayIPcLm2EELi4E23TrivialOffsetCalculatorILi1EjESE_NS0_6memory15LoadWithoutCastENSF_16StoreWithoutCastEEEviT_T0_T2_T3_T4_T5_)
        /*04f4*/ 	.word	0x00000000


	//----- nvinfo : EIATTR_REGCOUNT
	.align		4
.L_255:
        /*04f8*/ 	.byte	0x04, 0x2f
        /*04fa*/ 	.short	(.L_257 - .L_256)
	.align		4
.L_256:
        /*04fc*/ 	.word	index@(_ZN2at6native18elementwise_kernelILi128ELi4EZNS0_22gpu_kernel_impl_nocastIZZZNS0_61_GLOBAL__N__132982cb_23_ActivationSiluKernel_cu_f5210f67_354611silu_kernelERNS_18TensorIteratorBaseEENKUlvE_clEvENKUlvE4_clEvEUlN3c108BFloat16EE_EEvS5_RKT_EUliE_EEviT1_)
        /*0500*/ 	.word	0x00000012


	//----- nvinfo : EIATTR_FRAME_SIZE
	.align		4
.L_257:
        /*0504*/ 	.byte	0x04, 0x11
        /*0506*/ 	.short	(.L_259 - .L_258)
	.align		4
.L_258:
        /*0508*/ 	.word	index@(_ZN2at6native18elementwise_kernelILi128ELi4EZNS0_22gpu_kernel_impl_nocastIZZZNS0_61_GLOBAL__N__132982cb_23_ActivationSiluKernel_cu_f5210f67_354611silu_kernelERNS_18TensorIteratorBaseEENKUlvE_clEvENKUlvE4_clEvEUlN3c108BFloat16EE_EEvS5_RKT_EUliE_EEviT1_)
        /*050c*/ 	.word	0x00000000


	//----- nvinfo : EIATTR_REGCOUNT
	.align		4
.L_259:
        /*0510*/ 	.byte	0x04, 0x2f
        /*0512*/ 	.short	(.L_261 - .L_260)
	.align		4
.L_260:
        /*0514*/ 	.word	index@(_ZN2at6native27unrolled_elementwise_kernelIZZZNS0_61_GLOBAL__N__132982cb_23_ActivationSiluKernel_cu_f5210f67_354611silu_kernelERNS_18TensorIteratorBaseEENKUlvE_clEvENKUlvE4_clEvEUlN3c108BFloat16EE_St5arrayIPcLm2EELi4E23TrivialOffsetCalculatorILi1EjESE_NS0_6memory12LoadWithCastILi1EEENSF_13StoreWithCastILi1EEEEEviT_T0_T2_T3_T4_T5_)
        /*0518*/ 	.word	0x0000001c


	//----- nvinfo : EIATTR_FRAME_SIZE
	.align		4
.L_261:
        /*051c*/ 	.byte	0x04, 0x11
        /*051e*/ 	.short	(.L_263 - .L_262)
	.align		4
.L_262:
        /*0520*/ 	.word	index@(_ZN2at6native27unrolled_elementwise_kernelIZZZNS0_61_GLOBAL__N__132982cb_23_ActivationSiluKernel_cu_f5210f67_354611silu_kernelERNS_18TensorIteratorBaseEENKUlvE_clEvENKUlvE4_clEvEUlN3c108BFloat16EE_St5arrayIPcLm2EELi4E23TrivialOffsetCalculatorILi1EjESE_NS0_6memory12LoadWithCastILi1EEENSF_13StoreWithCastILi1EEEEEviT_T0_T2_T3_T4_T5_)
        /*0524*/ 	.word	0x00000000


	//----- nvinfo : EIATTR_REGCOUNT
	.align		4
.L_263:
        /*0528*/ 	.byte	0x04, 0x2f
        /*052a*/ 	.short	(.L_265 - .L_264)
	.align		4
.L_264:
        /*052c*/ 	.word	index@(_ZN2at6native18elementwise_kernelILi128ELi4EZNS0_15gpu_kernel_implIZZZNS0_61_GLOBAL__N__132982cb_23_ActivationSiluKernel_cu_f5210f67_354611silu_kernelERNS_18TensorIteratorBaseEENKUlvE_clEvENKUlvE4_clEvEUlN3c108BFloat16EE_EEvS5_RKT_EUliE_EEviT1_)
        /*0530*/ 	.word	0x0000001a


	//----- nvinfo : EIATTR_FRAME_SIZE
	.align		4
.L_265:
        /*0534*/ 	.byte	0x04, 0x11
        /*0536*/ 	.short	(.L_267 - .L_266)
	.align		4
.L_266:
        /*0538*/ 	.word	index@(_ZN2at6native18elementwise_kernelILi128ELi4EZNS0_15gpu_kernel_implIZZZNS0_61_GLOBAL__N__132982cb_23_ActivationSiluKernel_cu_f5210f67_354611silu_kernelERNS_18TensorIteratorBaseEENKUlvE_clEvENKUlvE4_clEvEUlN3c108BFloat16EE_EEvS5_RKT_EUliE_EEviT1_)
        /*053c*/ 	.word	0x00000000


	//----- nvinfo : EIATTR_REGCOUNT
	.align		4
.L_267:
        /*0540*/ 	.byte	0x04, 0x2f
        /*0542*/ 	.short	(.L_269 - .L_268)
	.align		4
.L_268:
        /*0544*/ 	.word	index@(_ZN2at6native29vectorized_elementwise_kernelILi8EZZZNS0_61_GLOBAL__N__132982cb_23_ActivationSiluKernel_cu_f5210f67_354620silu_backward_kernelERNS_18TensorIteratorBaseEENKUlvE_clEvENKUlvE_clEvEUlddE_St5arrayIPcLm3EEEEviT0_T1_)
        /*0548*/ 	.word	0x00000038


	//----- nvinfo : EIATTR_FRAME_SIZE
	.align		4
.L_269:
        /*054c*/ 	.byte	0x04, 0x11
        /*054e*/ 	.short	(.L_271 - .L_270)
	.align		4
.L_270:
        /*0550*/ 	.word	index@($__internal_6_$__cuda_sm20_dblrcp_rn_slowpath_v3)
        /*0554*/ 	.word	0x00000000


	//----- nvinfo : EIATTR_FRAME_SIZE
	.align		4
.L_271:
        /*0558*/ 	.byte	0x04, 0x11
        /*055a*/ 	.short	(.L_273 - .L_272)
	.align		4
.L_272:
        /*055c*/ 	.word	index@(_ZN2at6native29vectorized_elementwise_kernelILi8EZZZNS0_61_GLOBAL__N__132982cb_23_ActivationSiluKernel_cu_f5210f67_354620silu_backward_kernelERNS_18TensorIteratorBaseEENKUlvE_clEvENKUlvE_clEvEUlddE_St5arrayIPcLm3EEEEviT0_T1_)
        /*0560*/ 	.word	0x00000000


	//----- nvinfo : EIATTR_REGCOUNT
	.align		4
.L_273:
        /*0564*/ 	.byte	0x04, 0x2f
        /*0566*/ 	.short	(.L_275 - .L_274)
	.align		4
.L_274:
        /*0568*/ 	.word	index@(_ZN2at6native29vectorized_elementwise_kernelILi4EZZZNS0_61_GLOBAL__N__132982cb_23_ActivationSiluKernel_cu_f5210f67_354620silu_backward_kernelERNS_18TensorIteratorBaseEENKUlvE_clEvENKUlvE_clEvEUlddE_St5arrayIPcLm3EEEEviT0_T1_)
        /*056c*/ 	.word	0x00000038


	//----- nvinfo : EIATTR_FRAME_SIZE
	.align		4
.L_275:
        /*0570*/ 	.byte	0x04, 0x11
        /*0572*/ 	.short	(.L_277 - .L_276)
	.align		4
.L_276:
        /*0574*/ 	.word	index@($__internal_5_$__cuda_sm20_dblrcp_rn_slowpath_v3)
        /*0578*/ 	.word	0x00000000


	//----- nvinfo : EIATTR_FRAME_SIZE
	.align		4
.L_277:
        /*057c*/ 	.byte	0x04, 0x11
        /*057e*/ 	.short	(.L_279 - .L_278)
	.align		4
.L_278:
        /*0580*/ 	.word	index@(_ZN2at6native29vectorized_elementwise_kernelILi4EZZZNS0_61_GLOBAL__N__132982cb_23_ActivationSiluKernel_cu_f5210f67_354620silu_backward_kernelERNS_18TensorIteratorBaseEENKUlvE_clEvENKUlvE_clEvEUlddE_St5arrayIPcLm3EEEEviT0_T1_)
        /*0584*/ 	.word	0x00000000


	//----- nvinfo : EIATTR_REGCOUNT
	.align		4
.L_279:
        /*0588*/ 	.byte	0x04, 0x2f
        /*058a*/ 	.short	(.L_281 - .L_280)
	.align		4
.L_280:
        /*058c*/ 	.word	index@(_ZN2at6native29vectorized_elementwise_kernelILi2EZZZNS0_61_GLOBAL__N__132982cb_23_ActivationSiluKernel_cu_f5210f67_354620silu_backward_kernelERNS_18TensorIteratorBaseEENKUlvE_clEvENKUlvE_clEvEUlddE_St5arrayIPcLm3EEEEviT0_T1_)
        /*0590*/ 	.word	0x00000038


	//----- nvinfo : EIATTR_FRAME_SIZE
	.align		4
.L_281:
        /*0594*/ 	.byte	0x04, 0x11
        /*0596*/ 	.short	(.L_283 - .L_282)
	.align		4
.L_282:
        /*0598*/ 	.word	index@($__internal_4_$__cuda_sm20_dblrcp_rn_slowpath_v3)
        /*059c*/ 	.word	0x00000000


	//----- nvinfo : EIATTR_FRAME_SIZE
	.align		4
.L_283:
        /*05a0*/ 	.byte	0x04, 0x11
        /*05a2*/ 	.short	(.L_285 - .L_284)
	.align		4
.L_284:
        /*05a4*/ 	.word	index@(_ZN2at6native29vectorized_elementwise_kernelILi2EZZZNS0_61_GLOBAL__N__132982cb_23_ActivationSiluKernel_cu_f5210f67_354620silu_backward_kernelERNS_18TensorIteratorBaseEENKUlvE_clEvENKUlvE_clEvEUlddE_St5arrayIPcLm3EEEEviT0_T1_)
        /*05a8*/ 	.word	0x00000000


	//----- nvinfo : EIATTR_REGCOUNT
	.align		4
.L_285:
        /*05ac*/ 	.byte	0x04, 0x2f
        /*05ae*/ 	.short	(.L_287 - .L_286)
	.align		4
.L_286:
        /*05b0*/ 	.word	index@(_ZN2at6native27unrolled_elementwise_kernelIZZZNS0_61_GLOBAL__N__132982cb_23_ActivationSiluKernel_cu_f5210f67_354620silu_backward_kernelERNS_18TensorIteratorBaseEENKUlvE_clEvENKUlvE_clEvEUlddE_St5arrayIPcLm3EELi4E23TrivialOffsetCalculatorILi2EjESB_ILi1EjENS0_6memory15LoadWithoutCastENSE_16StoreWithoutCastEEEviT_T0_T2_T3_T4_T5_)
        /*05b4*/ 	.word	0x00000022


	//----- nvinfo : EIATTR_FRAME_SIZE
	.align		4
.L_287:
        /*05b8*/ 	.byte	0x04, 0x11
        /*05ba*/ 	.short	(.L_289 - .L_288)
	.align		4
.L_288:
        /*05bc*/ 	.word	index@($__internal_3_$__cuda_sm20_dblrcp_rn_slowpath_v3)
        /*05c0*/ 	.word	0x00000000


	//----- nvinfo : EIATTR_FRAME_SIZE
	.align		4
.L_289:
        /*05c4*/ 	.byte	0x04, 0x11
        /*05c6*/ 	.short	(.L_291 - .L_290)
	.align		4
.L_290:
        /*05c8*/ 	.word	index@(_ZN2at6native27unrolled_elementwise_kernelIZZZNS0_61_GLOBAL__N__132982cb_23_ActivationSiluKernel_cu_f5210f67_354620silu_backward_kernelERNS_18TensorIteratorBaseEENKUlvE_clEvENKUlvE_clEvEUlddE_St5arrayIPcLm3EELi4E23TrivialOffsetCalculatorILi2EjESB_ILi1EjENS0_6memory15LoadWithoutCastENSE_16StoreWithoutCastEEEviT_T0_T2_T3_T4_T5_)
        /*05cc*/ 	.word	0x00000000


	//----- nvinfo : EIATTR_REGCOUNT
	.align		4
.L_291:
        /*05d0*/ 	.byte	0x04, 0x2f
        /*05d2*/ 	.short	(.L_293 - .L_292)
	.align		4
.L_292:
        /*05d4*/ 	.word	index@(_ZN2at6native18elementwise_kernelILi128ELi2EZNS0_22gpu_kernel_impl_nocastIZZZNS0_61_GLOBAL__N__132982cb_23_ActivationSiluKernel_cu_f5210f67_354620silu_backward_kernelERNS_18TensorIteratorBaseEENKUlvE_clEvENKUlvE_clEvEUlddE_EEvS5_RKT_EUliE_EEviT1_)
        /*05d8*/ 	.word	0x00000016


	//----- nvinfo : EIATTR_FRAME_SIZE
	.align		4
.L_293:
        /*05dc*/ 	.byte	0x04, 0x11
        /*05de*/ 	.short	(.L_295 - .L_294)
	.align		4
.L_294:
        /*05e0*/ 	.word	index@($__internal_2_$__cuda_sm20_dblrcp_rn_slowpath_v3)
        /*05e4*/ 	.word	0x00000000


	//----- nvinfo : EIATTR_FRAME_SIZE
	.align		4
.L_295:
        /*05e8*/ 	.byte	0x04, 0x11
        /*05ea*/ 	.short	(.L_297 - .L_296)
	.align		4
.L_296:
        /*05ec*/ 	.word	index@(_ZN2at6native18elementwise_kernelILi128ELi2EZNS0_22gpu_kernel_impl_nocastIZZZNS0_61_GLOBAL__N__132982cb_23_ActivationSiluKernel_cu_f5210f67_354620silu_backward_kernelERNS_18TensorIteratorBaseEENKUlvE_clEvENKUlvE_clEvEUlddE_EEvS5_RKT_EUliE_EEviT1_)
        /*05f0*/ 	.word	0x00000000


	//----- nvinfo : EIATTR_REGCOUNT
	.align		4
.L_297:
        /*05f4*/ 	.byte	0x04, 0x2f
        /*05f6*/ 	.short	(.L_299 - .L_298)
	.align		4
.L_298:
        /*05f8*/ 	.word	index@(_ZN2at6native27unrolled_elementwise_kernelIZZZNS0_61_GLOBAL__N__132982cb_23_ActivationSiluKernel_cu_f5210f67_354620silu_backward_kernelERNS_18TensorIteratorBaseEENKUlvE_clEvENKUlvE_clEvEUlddE_St5arrayIPcLm3EELi4E23TrivialOffsetCalculatorILi2EjESB_ILi1EjENS0_6memory12LoadWithCastILi2EEENSE_13StoreWithCastILi1EEEEEviT_T0_T2_T3_T4_T5_)
        /*05fc*/ 	.word	0x00000028


	//----- nvinfo : EIATTR_FRAME_SIZE
	.align		4
.L_299:
        /*0600*/ 	.byte	0x04, 0x11
        /*0602*/ 	.short	(.L_301 - .L_300)
	.align		4
.L_300:
        /*0604*/ 	.word	index@($__internal_1_$__cuda_sm20_dblrcp_rn_slowpath_v3)
        /*0608*/ 	.word	0x00000000


	//----- nvinfo : EIATTR_FRAME_SIZE
	.align		4
.L_301:
        /*060c*/ 	.byte	0x04, 0x11
        /*060e*/ 	.short	(.L_303 - .L_302)
	.align		4
.L_302:
        /*0610*/ 	.word	index@(_ZN2at6native27unrolled_elementwise_kernelIZZZNS0_61_GLOBAL__N__132982cb_23_ActivationSiluKernel_cu_f5210f67_354620silu_backward_kernelERNS_18TensorIteratorBaseEENKUlvE_clEvENKUlvE_clEvEUlddE_St5arrayIPcLm3EELi4E23TrivialOffsetCalculatorILi2EjESB_ILi1EjENS0_6memory12LoadWithCastILi2EEENSE_13StoreWithCastILi1EEEEEviT_T0_T2_T3_T4_T5_)
        /*0614*/ 	.word	0x00000000


	//----- nvinfo : EIATTR_REGCOUNT
	.align		4
.L_303:
        /*0618*/ 	.byte	0x04, 0x2f
        /*061a*/ 	.short	(.L_305 - .L_304)
	.align		4
.L_304:
        /*061c*/ 	.word	index@(_ZN2at6native18elementwise_kernelILi128ELi4EZNS0_15gpu_kernel_implIZZZNS0_61_GLOBAL__N__132982cb_23_ActivationSiluKernel_cu_f5210f67_354620silu_backward_kernelERNS_18TensorIteratorBaseEENKUlvE_clEvENKUlvE_clEvEUlddE_EEvS5_RKT_EUliE_EEviT1_)
        /*0620*/ 	.word	0x0000001c


	//----- nvinfo : EIATTR_FRAME_SIZE
	.align		4
.L_305:
        /*0624*/ 	.byte	0x04, 0x11
        /*0626*/ 	.short	(.L_307 - .L_306)
	.align		4
.L_306:
        /*0628*/ 	.word	index@($__internal_0_$__cuda_sm20_dblrcp_rn_slowpath_v3)
        /*062c*/ 	.word	0x00000000


	//----- nvinfo : EIATTR_FRAME_SIZE
	.align		4
.L_307:
        /*0630*/ 	.byte	0x04, 0x11
        /*0632*/ 	.short	(.L_309 - .L_308)
	.align		4
.L_308:
        /*0634*/ 	.word	index@(_ZN2at6native18elementwise_kernelILi128ELi4EZNS0_15gpu_kernel_implIZZZNS0_61_GLOBAL__N__132982cb_23_ActivationSiluKernel_cu_f5210f67_354620silu_backward_kernelERNS_18TensorIteratorBaseEENKUlvE_clEvENKUlvE_clEvEUlddE_EEvS5_RKT_EUliE_EEviT1_)
        /*0638*/ 	.word	0x00000000


	//----- nvinfo : EIATTR_REGCOUNT
	.align		4
.L_309:
        /*063c*/ 	.byte	0x04, 0x2f
        /*063e*/ 	.short	(.L_311 - .L_310)
	.align		4
.L_310:
        /*0640*/ 	.word	index@(_ZN2at6native29vectorized_elementwise_kernelILi8EZZZNS0_61_GLOBAL__N__132982cb_23_ActivationSiluKernel_cu_f5210f67_354620silu_backward_kernelERNS_18TensorIteratorBaseEENKUlvE_clEvENKUlvE0_clEvEUlffE_St5arrayIPcLm3EEEEviT0_T1_)
        /*0644*/ 	.word	0x00000020


	//----- nvinfo : EIATTR_FRAME_SIZE
	.align		4
.L_311:
        /*0648*/ 	.byte	0x04, 0x11
        /*064a*/ 	.short	(.L_313 - .L_312)
	.align		4
.L_312:
        /*064c*/ 	.word	index@(_ZN2at6native29vectorized_elementwise_kernelILi8EZZZNS0_61_GLOBAL__N__132982cb_23_ActivationSiluKernel_cu_f5210f67_354620silu_backward_kernelERNS_18TensorIteratorBaseEENKUlvE_clEvENKUlvE0_clEvEUlffE_St5arrayIPcLm3EEEEviT0_T1_)
        /*0650*/ 	.word	0x00000000


	//----- nvinfo : EIATTR_REGCOUNT
	.align		4
.L_313:
        /*0654*/ 	.byte	0x04, 0x2f
        /*0656*/ 	.short	(.L_315 - .L_314)
	.align		4
.L_314:
        /*0658*/ 	.word	index@(_ZN2at6native29vectorized_elementwise_kernelILi4EZZZNS0_61_GLOBAL__N__132982cb_23_ActivationSiluKernel_cu_f5210f67_354620silu_backward_kernelERNS_18TensorIteratorBaseEENKUlvE_clEvENKUlvE0_clEvEUlffE_St5arrayIPcLm3EEEEviT0_T1_)
        /*065c*/ 	.word	0x00000020


	//----- nvinfo : EIATTR_FRAME_SIZE
	.align		4
.L_315:
        /*0660*/ 	.byte	0x04, 0x11
        /*0662*/ 	.short	(.L_317 - .L_316)
	.align		4
.L_316:
        /*0664*/ 	.word	index@(_ZN2at6native29vectorized_elementwise_kernelILi4EZZZNS0_61_GLOBAL__N__132982cb_23_ActivationSiluKernel_cu_f5210f67_354620silu_backward_kernelERNS_18TensorIteratorBaseEENKUlvE_clEvENKUlvE0_clEvEUlffE_St5arrayIPcLm3EEEEviT0_T1_)
        /*0668*/ 	.word	0x00000000


	//----- nvinfo : EIATTR_REGCOUNT
	.align		4
.L_317:
        /*066c*/ 	.byte	0x04, 0x2f
        /*066e*/ 	.short	(.L_319 - .L_318)
	.align		4
.L_318:
        /*0670*/ 	.word	index@(_ZN2at6native29vectorized_elementwise_kernelILi2EZZZNS0_61_GLOBAL__N__132982cb_23_ActivationSiluKernel_cu_f5210f67_354620silu_backward_kernelERNS_18TensorIteratorBaseEENKUlvE_clEvENKUlvE0_clEvEUlffE_St5arrayIPcLm3EEEEviT0_T1_)
        /*0674*/ 	.word	0x00000020


	//----- nvinfo : EIATTR_FRAME_SIZE
	.align		4
.L_319:
        /*0678*/ 	.byte	0x04, 0x11
        /*067a*/ 	.short	(.L_321 - .L_320)
	.align		4
.L_320:
        /*067c*/ 	.word	index@(_ZN2at6native29vectorized_elementwise_kernelILi2EZZZNS0_61_GLOBAL__N__132982cb_23_ActivationSiluKernel_cu_f5210f67_354620silu_backward_kernelERNS_18TensorIteratorBaseEENKUlvE_clEvENKUlvE0_clEvEUlffE_St5arrayIPcLm3EEEEviT0_T1_)
        /*0680*/ 	.word	0x00000000


	//----- nvinfo : EIATTR_REGCOUNT
	.align		4
.L_321:
        /*0684*/ 	.byte	0x04, 0x2f
        /*0686*/ 	.short	(.L_323 - .L_322)
	.align		4
.L_322:
        /*0688*/ 	.word	index@(_ZN2at6native27unrolled_elementwise_kernelIZZZNS0_61_GLOBAL__N__132982cb_23_ActivationSiluKernel_cu_f5210f67_354620silu_backward_kernelERNS_18TensorIteratorBaseEENKUlvE_clEvENKUlvE0_clEvEUlffE_St5arrayIPcLm3EELi4E23TrivialOffsetCalculatorILi2EjESB_ILi1EjENS0_6memory15LoadWithoutCastENSE_16StoreWithoutCastEEEviT_T0_T2_T3_T4_T5_)
        /*068c*/ 	.word	0x0000001e


	//----- nvinfo : EIATTR_FRAME_SIZE
	.align		4
.L_323:
        /*0690*/ 	.byte	0x04, 0x11
        /*0692*/ 	.short	(.L_325 - .L_324)
	.align		4
.L_324:
        /*0694*/ 	.word	index@(_ZN2at6native27unrolled_elementwise_kernelIZZZNS0_61_GLOBAL__N__132982cb_23_ActivationSiluKernel_cu_f5210f67_354620silu_backward_kernelERNS_18TensorIteratorBaseEENKUlvE_clEvENKUlvE0_clEvEUlffE_St5arrayIPcLm3EELi4E23TrivialOffsetCalculatorILi2EjESB_ILi1EjENS0_6memory15LoadWithoutCastENSE_16StoreWithoutCastEEEviT_T0_T2_T3_T4_T5_)
        /*0698*/ 	.word	0x00000000


	//----- nvinfo : EIATTR_REGCOUNT
	.align		4
.L_325:
        /*069c*/ 	.byte	0x04, 0x2f
        /*069e*/ 	.short	(.L_327 - .L_326)
	.align		4
.L_326:
        /*06a0*/ 	.word	index@(_ZN2at6native18elementwise_kernelILi128ELi2EZNS0_22gpu_kernel_impl_nocastIZZZNS0_61_GLOBAL__N__132982cb_23_ActivationSiluKernel_cu_f5210f67_354620silu_backward_kernelERNS_18TensorIteratorBaseEENKUlvE_clEvENKUlvE0_clEvEUlffE_EEvS5_RKT_EUliE_EEviT1_)
        /*06a4*/ 	.word	0x00000012


	//----- nvinfo : EIATTR_FRAME_SIZE
	.align		4
.L_327:
        /*06a8*/ 	.byte	0x04, 0x11
        /*06aa*/ 	.short	(.L_329 - .L_328)
	.align		4
.L_328:
        /*06ac*/ 	.word	index@(_ZN2at6native18elementwise_kernelILi128ELi2EZNS0_22gpu_kernel_impl_nocastIZZZNS0_61_GLOBAL__N__132982cb_23_ActivationSiluKernel_cu_f5210f67_354620silu_backward_kernelERNS_18TensorIteratorBaseEENKUlvE_clEvENKUlvE0_clEvEUlffE_EEvS5_RKT_EUliE_EEviT1_)
        /*06b0*/ 	.word	0x00000000


	//----- nvinfo : EIATTR_REGCOUNT
	.align		4
.L_329:
        /*06b4*/ 	.byte	0x04, 0x2f
        /*06b6*/ 	.short	(.L_331 - .L_330)
	.align		4
.L_330:
        /*06b8*/ 	.word	index@(_ZN2at6native27unrolled_elementwise_kernelIZZZNS0_61_GLOBAL__N__132982cb_23_ActivationSiluKernel_cu_f5210f67_354620silu_backward_kernelERNS_18TensorIteratorBaseEENKUlvE_clEvENKUlvE0_clEvEUlffE_St5arrayIPcLm3EELi4E23TrivialOffsetCalculatorILi2EjESB_ILi1EjENS0_6memory12LoadWithCastILi2EEENSE_13StoreWithCastILi1EEEEEviT_T0_T2_T3_T4_T5_)
        /*06bc*/ 	.word	0x00000020


	//----- nvinfo : EIATTR_FRAME_SIZE
	.align		4
.L_331:
        /*06c0*/ 	.byte	0x04, 0x11
        /*06c2*/ 	.short	(.L_333 - .L_332)
	.align		4
.L_332:
        /*06c4*/ 	.word	index@(_ZN2at6native27unrolled_elementwise_kernelIZZZNS0_61_GLOBAL__N__132982cb_23_ActivationSiluKernel_cu_f5210f67_354620silu_backward_kernelERNS_18TensorIteratorBaseEENKUlvE_clEvENKUlvE0_clEvEUlffE_St5arrayIPcLm3EELi4E23TrivialOffsetCalculatorILi2EjESB_ILi1EjENS0_6memory12LoadWithCastILi2EEENSE_13StoreWithCastILi1EEEEEviT_T0_T2_T3_T4_T5_)
        /*06c8*/ 	.word	0x00000000


	//----- nvinfo : EIATTR_REGCOUNT
	.align		4
.L_333:
        /*06cc*/ 	.byte	0x04, 0x2f
        /*06ce*/ 	.short	(.L_335 - .L_334)
	.align		4
.L_334:
        /*06d0*/ 	.word	index@(_ZN2at6native18elementwise_kernelILi128ELi4EZNS0_15gpu_kernel_implIZZZNS0_61_GLOBAL__N__132982cb_23_ActivationSiluKernel_cu_f5210f67_354620silu_backward_kernelERNS_18TensorIteratorBaseEENKUlvE_clEvENKUlvE0_clEvEUlffE_EEvS5_RKT_EUliE_EEviT1_)
        /*06d4*/ 	.word	0x0000001a


	//----- nvinfo : EIATTR_FRAME_SIZE
	.align		4
.L_335:
        /*06d8*/ 	.byte	0x04, 0x11
        /*06da*/ 	.short	(.L_337 - .L_336)
	.align		4
.L_336:
        /*06dc*/ 	.word	index@(_ZN2at6native18elementwise_kernelILi128ELi4EZNS0_15gpu_kernel_implIZZZNS0_61_GLOBAL__N__132982cb_23_ActivationSiluKernel_cu_f5210f67_354620silu_backward_kernelERNS_18TensorIteratorBaseEENKUlvE_clEvENKUlvE0_clEvEUlffE_EEvS5_RKT_EUliE_EEviT1_)
        /*06e0*/ 	.word	0x00000000


	//----- nvinfo : EIATTR_REGCOUNT
	.align		4
.L_337:
        /*06e4*/ 	.byte	0x04, 0x2f
        /*06e6*/ 	.short	(.L_339 - .L_338)
	.align		4
.L_338:
        /*06e8*/ 	.word	index@(_ZN2at6native29vectorized_elementwise_kernelILi8EZZZNS0_61_GLOBAL__N__132982cb_23_ActivationSiluKernel_cu_f5210f67_354620silu_backward_kernelERNS_18TensorIteratorBaseEENKUlvE_clEvENKUlvE1_clEvEUlN3c104HalfES8_E_St5arrayIPcLm3EEEEviT0_T1_)
        /*06ec*/ 	.word	0x00000020


	//----- nvinfo : EIATTR_FRAME_SIZE
	.align		4
.L_339:
        /*06f0*/ 	.byte	0x04, 0x11
        /*06f2*/ 	.short	(.L_341 - .L_340)
	.align		4
.L_340:
        /*06f4*/ 	.word	index@(_ZN2at6native29vectorized_elementwise_kernelILi8EZZZNS0_61_GLOBAL__N__132982cb_23_ActivationSiluKernel_cu_f5210f67_354620silu_backward_kernelERNS_18TensorIteratorBaseEENKUlvE_clEvENKUlvE1_clEvEUlN3c104HalfES8_E_St5arrayIPcLm3EEEEviT0_T1_)
        /*06f8*/ 	.word	0x00000000


	//----- nvinfo : EIATTR_REGCOUNT
	.align		4
.L_341:
        /*06fc*/ 	.byte	0x04, 0x2f
        /*06fe*/ 	.short	(.L_343 - .L_342)
	.align		4
.L_342:
        /*0700*/ 	.word	index@(_ZN2at6native29vectorized_elementwise_kernelILi4EZZZNS0_61_GLOBAL__N__132982cb_23_ActivationSiluKernel_cu_f5210f67_354620silu_backward_kernelERNS_18TensorIteratorBaseEENKUlvE_clEvENKUlvE1_clEvEUlN3c104HalfES8_E_St5arrayIPcLm3EEEEviT0_T1_)
        /*0704*/ 	.word	0x00000020


	//----- nvinfo : EIATTR_FRAME_SIZE
	.align		4
.L_343:
        /*0708*/ 	.byte	0x04, 0x11
        /*070a*/ 	.short	(.L_345 - .L_344)
	.align		4
.L_344:
        /*070c*/ 	.word	index@(_ZN2at6native29vectorized_elementwise_kernelILi4EZZZNS0_61_GLOBAL__N__132982cb_23_ActivationSiluKernel_cu_f5210f67_354620silu_backward_kernelERNS_18TensorIteratorBaseEENKUlvE_clEvENKUlvE1_clEvEUlN3c104HalfES8_E_St5arrayIPcLm3EEEEviT0_T1_)
        /*0710*/ 	.word	0x00000000


	//----- nvinfo : EIATTR_REGCOUNT
	.align		4
.L_345:
        /*0714*/ 	.byte	0x04, 0x2f
        /*0716*/ 	.short	(.L_347 - .L_346)
	.align		4
.L_346:
        /*0718*/ 	.word	index@(_ZN2at6native29vectorized_elementwise_kernelILi2EZZZNS0_61_GLOBAL__N__132982cb_23_ActivationSiluKernel_cu_f5210f67_354620silu_backward_kernelERNS_18TensorIteratorBaseEENKUlvE_clEvENKUlvE1_clEvEUlN3c104HalfES8_E_St5arrayIPcLm3EEEEviT0_T1_)
        /*071c*/ 	.word	0x00000020


	//----- nvinfo : EIATTR_FRAME_SIZE
	.align		4
.L_347:
        /*0720*/ 	.byte	0x04, 0x11
        /*0722*/ 	.short	(.L_349 - .L_348)
	.align		4
.L_348:
        /*0724*/ 	.word	index@(_ZN2at6native29vectorized_elementwise_kernelILi2EZZZNS0_61_GLOBAL__N__132982cb_23_ActivationSiluKernel_cu_f5210f67_354620silu_backward_kernelERNS_18TensorIteratorBaseEENKUlvE_clEvENKUlvE1_clEvEUlN3c104HalfES8_E_St5arrayIPcLm3EEEEviT0_T1_)
        /*0728*/ 	.word	0x00000000


	//----- nvinfo : EIATTR_REGCOUNT
	.align		4
.L_349:
        /*072c*/ 	.byte	0x04, 0x2f
        /*072e*/ 	.short	(.L_351 - .L_350)
	.align		4
.L_350:
        /*0730*/ 	.word	index@(_ZN2at6native27unrolled_elementwise_kernelIZZZNS0_61_GLOBAL__N__132982cb_23_ActivationSiluKernel_cu_f5210f67_354620silu_backward_kernelERNS_18TensorIteratorBaseEENKUlvE_clEvENKUlvE1_clEvEUlN3c104HalfES8_E_St5arrayIPcLm3EELi4E23TrivialOffsetCalculatorILi2EjESD_ILi1EjENS0_6memory15LoadWithoutCastENSG_16StoreWithoutCastEEEviT_T0_T2_T3_T4_T5_)
        /*0734*/ 	.word	0x0000001c


	//----- nvinfo : EIATTR_FRAME_SIZE
	.align		4
.L_351:
        /*0738*/ 	.byte	0x04, 0x11
        /*073a*/ 	.short	(.L_353 - .L_352)
	.align		4
.L_352:
        /*073c*/ 	.word	index@(_ZN2at6native27unrolled_elementwise_kernelIZZZNS0_61_GLOBAL__N__132982cb_23_ActivationSiluKernel_cu_f5210f67_354620silu_backward_kernelERNS_18TensorIteratorBaseEENKUlvE_clEvENKUlvE1_clEvEUlN3c104HalfES8_E_St5arrayIPcLm3EELi4E23TrivialOffsetCalculatorILi2EjESD_ILi1EjENS0_6memory15LoadWithoutCastENSG_16StoreWithoutCastEEEviT_T0_T2_T3_T4_T5_)
        /*0740*/ 	.word	0x00000000


	//----- nvinfo : EIATTR_REGCOUNT
	.align		4
.L_353:
        /*0744*/ 	.byte	0x04, 0x2f
        /*0746*/ 	.short	(.L_355 - .L_354)
	.align		4
.L_354:
        /*0748*/ 	.word	index@(_ZN2at6native18elementwise_kernelILi128ELi4EZNS0_22gpu_kernel_impl_nocastIZZZNS0_61_GLOBAL__N__132982cb_23_ActivationSiluKernel_cu_f5210f67_354620silu_backward_kernelERNS_18TensorIteratorBaseEENKUlvE_clEvENKUlvE1_clEvEUlN3c104HalfES9_E_EEvS5_RKT_EUliE_EEviT1_)
        /*074c*/ 	.word	0x00000012


	//----- nvinfo : EIATTR_FRAME_SIZE
	.align		4
.L_355:
        /*0750*/ 	.byte	0x04, 0x11
        /*0752*/ 	.short	(.L_357 - .L_356)
	.align		4
.L_356:
        /*0754*/ 	.word	index@(_ZN2at6native18elementwise_kernelILi128ELi4EZNS0_22gpu_kernel_impl_nocastIZZZNS0_61_GLOBAL__N__132982cb_23_ActivationSiluKernel_cu_f5210f67_354620silu_backward_kernelERNS_18TensorIteratorBaseEENKUlvE_clEvENKUlvE1_clEvEUlN3c104HalfES9_E_EEvS5_RKT_EUliE_EEviT1_)
        /*0758*/ 	.word	0x00000000


	//----- nvinfo : EIATTR_REGCOUNT
	.align		4
.L_357:
        /*075c*/ 	.byte	0x04, 0x2f
        /*075e*/ 	.short	(.L_359 - .L_358)
	.align		4
.L_358:
        /*0760*/ 	.word	index@(_ZN2at6native27unrolled_elementwise_kernelIZZZNS0_61_GLOBAL__N__132982cb_23_ActivationSiluKernel_cu_f5210f67_354620silu_backward_kernelERNS_18TensorIteratorBaseEENKUlvE_clEvENKUlvE1_clEvEUlN3c104HalfES8_E_St5arrayIPcLm3EELi4E23TrivialOffsetCalculatorILi2EjESD_ILi1EjENS0_6memory12LoadWithCastILi2EEENSG_13StoreWithCastILi1EEEEEviT_T0_T2_T3_T4_T5_)
        /*0764*/ 	.word	0x0000001f


	//----- nvinfo : EIATTR_FRAME_SIZE
	.align		4
.L_359:
        /*0768*/ 	.byte	0x04, 0x11
        /*076a*/ 	.short	(.L_361 - .L_360)
	.align		4
.L_360:
        /*076c*/ 	.word	index@(_ZN2at6native27unrolled_elementwise_kernelIZZZNS0_61_GLOBAL__N__132982cb_23_ActivationSiluKernel_cu_f5210f67_354620silu_backward_kernelERNS_18TensorIteratorBaseEENKUlvE_clEvENKUlvE1_clEvEUlN3c104HalfES8_E_St5arrayIPcLm3EELi4E23TrivialOffsetCalculatorILi2EjESD_ILi1EjENS0_6memory12LoadWithCastILi2EEENSG_13StoreWithCastILi1EEEEEviT_T0_T2_T3_T4_T5_)
        /*0770*/ 	.word	0x00000000


	//----- nvinfo : EIATTR_REGCOUNT
	.align		4
.L_361:
        /*0774*/ 	.byte	0x04, 0x2f
        /*0776*/ 	.short	(.L_363 - .L_362)
	.align		4
.L_362:
        /*0778*/ 	.word	index@(_ZN2at6native18elementwise_kernelILi128ELi4EZNS0_15gpu_kernel_implIZZZNS0_61_GLOBAL__N__132982cb_23_ActivationSiluKernel_cu_f5210f67_354620silu_backward_kernelERNS_18TensorIteratorBaseEENKUlvE_clEvENKUlvE1_clEvEUlN3c104HalfES9_E_EEvS5_RKT_EUliE_EEviT1_)
        /*077c*/ 	.word	0x0000001a


	//----- nvinfo : EIATTR_FRAME_SIZE
	.align		4
.L_363:
        /*0780*/ 	.byte	0x04, 0x11
        /*0782*/ 	.short	(.L_365 - .L_364)
	.align		4
.L_364:
        /*0784*/ 	.word	index@(_ZN2at6native18elementwise_kernelILi128ELi4EZNS0_15gpu_kernel_implIZZZNS0_61_GLOBAL__N__132982cb_23_ActivationSiluKernel_cu_f5210f67_354620silu_backward_kernelERNS_18TensorIteratorBaseEENKUlvE_clEvENKUlvE1_clEvEUlN3c104HalfES9_E_EEvS5_RKT_EUliE_EEviT1_)
        /*0788*/ 	.word	0x00000000


	//----- nvinfo : EIATTR_REGCOUNT
	.align		4
.L_365:
        /*078c*/ 	.byte	0x04, 0x2f
        /*078e*/ 	.short	(.L_367 - .L_366)
	.align		4
.L_366:
        /*0790*/ 	.word	index@(_ZN2at6native29vectorized_elementwise_kernelILi8EZZZNS0_61_GLOBAL__N__132982cb_23_ActivationSiluKernel_cu_f5210f67_354620silu_backward_kernelERNS_18TensorIteratorBaseEENKUlvE_clEvENKUlvE2_clEvEUlN3c108BFloat16ES8_E_St5arrayIPcLm3EEEEviT0_T1_)
        /*0794*/ 	.word	0x00000020


	//----- nvinfo : EIATTR_FRAME_SIZE
	.align		4
.L_367:
        /*0798*/ 	.byte	0x04, 0x11
        /*079a*/ 	.short	(.L_369 - .L_368)
	.align		4
.L_368:
        /*079c*/ 	.word	index@(_ZN2at6native29vectorized_elementwise_kernelILi8EZZZNS0_61_GLOBAL__N__132982cb_23_ActivationSiluKernel_cu_f5210f67_354620silu_backward_kernelERNS_18TensorIteratorBaseEENKUlvE_clEvENKUlvE2_clEvEUlN3c108BFloat16ES8_E_St5arrayIPcLm3EEEEviT0_T1_)
        /*07a0*/ 	.word	0x00000000


	//----- nvinfo : EIATTR_REGCOUNT
	.align		4
.L_369:
        /*07a4*/ 	.byte	0x04, 0x2f
        /*07a6*/ 	.short	(.L_371 - .L_370)
	.align		4
.L_370:
        /*07a8*/ 	.word	index@(_ZN2at6native29vectorized_elementwise_kernelILi4EZZZNS0_61_GLOBAL__N__132982cb_23_ActivationSiluKernel_cu_f5210f67_354620silu_backward_kernelERNS_18TensorIteratorBaseEENKUlvE_clEvENKUlvE2_clEvEUlN3c108BFloat16ES8_E_St5arrayIPcLm3EEEEviT0_T1_)
        /*07ac*/ 	.word	0x00000020


	//----- nvinfo : EIATTR_FRAME_SIZE
	.align		4
.L_371:
        /*07b0*/ 	.byte	0x04, 0x11
        /*07b2*/ 	.short	(.L_373 - .L_372)
	.align		4
.L_372:
        /*07b4*/ 	.word	index@(_ZN2at6native29vectorized_elementwise_kernelILi4EZZZNS0_61_GLOBAL__N__132982cb_23_ActivationSiluKernel_cu_f5210f67_354620silu_backward_kernelERNS_18TensorIteratorBaseEENKUlvE_clEvENKUlvE2_clEvEUlN3c108BFloat16ES8_E_St5arrayIPcLm3EEEEviT0_T1_)
        /*07b8*/ 	.word	0x00000000


	//----- nvinfo : EIATTR_REGCOUNT
	.align		4
.L_373:
        /*07bc*/ 	.byte	0x04, 0x2f
        /*07be*/ 	.short	(.L_375 - .L_374)
	.align		4
.L_374:
        /*07c0*/ 	.word	index@(_ZN2at6native29vectorized_elementwise_kernelILi2EZZZNS0_61_GLOBAL__N__132982cb_23_ActivationSiluKernel_cu_f5210f67_354620silu_backward_kernelERNS_18TensorIteratorBaseEENKUlvE_clEvENKUlvE2_clEvEUlN3c108BFloat16ES8_E_St5arrayIPcLm3EEEEviT0_T1_)
        /*07c4*/ 	.word	0x00000020


	//----- nvinfo : EIATTR_FRAME_SIZE
	.align		4
.L_375:
        /*07c8*/ 	.byte	0x04, 0x11
        /*07ca*/ 	.short	(.L_377 - .L_376)
	.align		4
.L_376:
        /*07cc*/ 	.word	index@(_ZN2at6native29vectorized_elementwise_kernelILi2EZZZNS0_61_GLOBAL__N__132982cb_23_ActivationSiluKernel_cu_f5210f67_354620silu_backward_kernelERNS_18TensorIteratorBaseEENKUlvE_clEvENKUlvE2_clEvEUlN3c108BFloat16ES8_E_St5arrayIPcLm3EEEEviT0_T1_)
        /*07d0*/ 	.word	0x00000000


	//----- nvinfo : EIATTR_REGCOUNT
	.align		4
.L_377:
        /*07d4*/ 	.byte	0x04, 0x2f
        /*07d6*/ 	.short	(.L_379 - .L_378)
	.align		4
.L_378:
        /*07d8*/ 	.word	index@(_ZN2at6native27unrolled_elementwise_kernelIZZZNS0_61_GLOBAL__N__132982cb_23_ActivationSiluKernel_cu_f5210f67_354620silu_backward_kernelERNS_18TensorIteratorBaseEENKUlvE_clEvENKUlvE2_clEvEUlN3c108BFloat16ES8_E_St5arrayIPcLm3EELi4E23TrivialOffsetCalculatorILi2EjESD_ILi1EjENS0_6memory15LoadWithoutCastENSG_16StoreWithoutCastEEEviT_T0_T2_T3_T4_T5_)
        /*07dc*/ 	.word	0x0000001c


	//----- nvinfo : EIATTR_FRAME_SIZE
	.align		4
.L_379:
        /*07e0*/ 	.byte	0x04, 0x11
        /*07e2*/ 	.short	(.L_381 - .L_380)
	.align		4
.L_380:
        /*07e4*/ 	.word	index@(_ZN2at6native27unrolled_elementwise_kernelIZZZNS0_61_GLOBAL__N__132982cb_23_ActivationSiluKernel_cu_f5210f67_354620silu_backward_kernelERNS_18TensorIteratorBaseEENKUlvE_clEvENKUlvE2_clEvEUlN3c108BFloat16ES8_E_St5arrayIPcLm3EELi4E23TrivialOffsetCalculatorILi2EjESD_ILi1EjENS0_6memory15LoadWithoutCastENSG_16StoreWithoutCastEEEviT_T0_T2_T3_T4_T5_)
        /*07e8*/ 	.word	0x00000000


	//----- nvinfo : EIATTR_REGCOUNT
	.align		4
.L_381:
        /*07ec*/ 	.byte	0x04, 0x2f
        /*07ee*/ 	.short	(.L_383 - .L_382)
	.align		4
.L_382:
        /*07f0*/ 	.word	index@(_ZN2at6native18elementwise_kernelILi128ELi4EZNS0_22gpu_kernel_impl_nocastIZZZNS0_61_GLOBAL__N__132982cb_23_ActivationSiluKernel_cu_f5210f67_354620silu_backward_kernelERNS_18TensorIteratorBaseEENKUlvE_clEvENKUlvE2_clEvEUlN3c108BFloat16ES9_E_EEvS5_RKT_EUliE_EEviT1_)
        /*07f4*/ 	.word	0x00000012


	//----- nvinfo : EIATTR_FRAME_SIZE
	.align		4
.L_383:
        /*07f8*/ 	.byte	0x04, 0x11
        /*07fa*/ 	.short	(.L_385 - .L_384)
	.align		4
.L_384:
        /*07fc*/ 	.word	index@(_ZN2at6native18elementwise_kernelILi128ELi4EZNS0_22gpu_kernel_impl_nocastIZZZNS0_61_GLOBAL__N__132982cb_23_ActivationSiluKernel_cu_f5210f67_354620silu_backward_kernelERNS_18TensorIteratorBaseEENKUlvE_clEvENKUlvE2_clEvEUlN3c108BFloat16ES9_E_EEvS5_RKT_EUliE_EEviT1_)
        /*0800*/ 	.word	0x00000000


	//----- nvinfo : EIATTR_REGCOUNT
	.align		4
.L_385:
        /*0804*/ 	.byte	0x04, 0x2f
        /*0806*/ 	.short	(.L_387 - .L_386)
	.align		4
.L_386:
        /*0808*/ 	.word	index@(_ZN2at6native27unrolled_elementwise_kernelIZZZNS0_61_GLOBAL__N__132982cb_23_ActivationSiluKernel_cu_f5210f67_354620silu_backward_kernelERNS_18TensorIteratorBaseEENKUlvE_clEvENKUlvE2_clEvEUlN3c108BFloat16ES8_E_St5arrayIPcLm3EELi4E23TrivialOffsetCalculatorILi2EjESD_ILi1EjENS0_6memory12LoadWithCastILi2EEENSG_13StoreWithCastILi1EEEEEviT_T0_T2_T3_T4_T5_)
        /*080c*/ 	.word	0x0000001f


	//----- nvinfo : EIATTR_FRAME_SIZE
	.align		4
.L_387:
        /*0810*/ 	.byte	0x04, 0x11
        /*0812*/ 	.short	(.L_389 - .L_388)
	.align		4
.L_388:
        /*0814*/ 	.word	index@(_ZN2at6native27unrolled_elementwise_kernelIZZZNS0_61_GLOBAL__N__132982cb_23_ActivationSiluKernel_cu_f5210f67_354620silu_backward_kernelERNS_18TensorIteratorBaseEENKUlvE_clEvENKUlvE2_clEvEUlN3c108BFloat16ES8_E_St5arrayIPcLm3EELi4E23TrivialOffsetCalculatorILi2EjESD_ILi1EjENS0_6memory12LoadWithCastILi2EEENSG_13StoreWithCastILi1EEEEEviT_T0_T2_T3_T4_T5_)
        /*0818*/ 	.word	0x00000000


	//----- nvinfo : EIATTR_REGCOUNT
	.align		4
.L_389:
        /*081c*/ 	.byte	0x04, 0x2f
        /*081e*/ 	.short	(.L_391 - .L_390)
	.align		4
.L_390:
        /*0820*/ 	.word	index@(_ZN2at6native18elementwise_kernelILi128ELi4EZNS0_15gpu_kernel_implIZZZNS0_61_GLOBAL__N__132982cb_23_ActivationSiluKernel_cu_f5210f67_354620silu_backward_kernelERNS_18TensorIteratorBaseEENKUlvE_clEvENKUlvE2_clEvEUlN3c108BFloat16ES9_E_EEvS5_RKT_EUliE_EEviT1_)
        /*0824*/ 	.word	0x0000001a


	//----- nvinfo : EIATTR_FRAME_SIZE
	.align		4
.L_391:
        /*0828*/ 	.byte	0x04, 0x11
        /*082a*/ 	.short	(.L_393 - .L_392)
	.align		4
.L_392:
        /*082c*/ 	.word	index@(_ZN2at6native18elementwise_kernelILi128ELi4EZNS0_15gpu_kernel_implIZZZNS0_61_GLOBAL__N__132982cb_23_ActivationSiluKernel_cu_f5210f67_354620silu_backward_kernelERNS_18TensorIteratorBaseEENKUlvE_clEvENKUlvE2_clEvEUlN3c108BFloat16ES9_E_EEvS5_RKT_EUliE_EEviT1_)
        /*0830*/ 	.word	0x00000000


	//----- nvinfo : EIATTR_MIN_STACK_SIZE
	.align		4
.L_393:
        /*0834*/ 	.byte	0x04, 0x12
        /*0836*/ 	.short	(.L_395 - .L_394)
	.align		4
.L_394:
        /*0838*/ 	.word	index@(_ZN2at6native18elementwise_kernelILi128ELi4EZNS0_15gpu_kernel_implIZZZNS0_61_GLOBAL__N__132982cb_23_ActivationSiluKernel_cu_f5210f67_354620silu_backward_kernelERNS_18TensorIteratorBaseEENKUlvE_clEvENKUlvE2_clEvEUlN3c108BFloat16ES9_E_EEvS5_RKT_EUliE_EEviT1_)
        /*083c*/ 	.word	0x00000000


	//----- nvinfo : EIATTR_MIN_STACK_SIZE
	.align		4
.L_395:
        /*0840*/ 	.byte	0x04, 0x12
        /*0842*/ 	.short	(.L_397 - .L_396)
	.align		4
.L_396:
        /*0844*/ 	.word	index@(_ZN2at6native27unrolled_elementwise_kernelIZZZNS0_61_GLOBAL__N__132982cb_23_ActivationSiluKernel_cu_f5210f67_354620silu_backward_kernelERNS_18TensorIteratorBaseEENKUlvE_clEvENKUlvE2_clEvEUlN3c108BFloat16ES8_E_St5arrayIPcLm3EELi4E23TrivialOffsetCalculatorILi2EjESD_ILi1EjENS0_6memory12LoadWithCastILi2EEENSG_13StoreWithCastILi1EEEEEviT_T0_T2_T3_T4_T5_)
        /*0848*/ 	.word	0x00000000


	//----- nvinfo : EIATTR_MIN_STACK_SIZE
	.align		4
.L_397:
        /*084c*/ 	.byte	0x04, 0x12
        /*084e*/ 	.short	(.L_399 - .L_398)
	.align		4
.L_398:
        /*0850*/ 	.word	index@(_ZN2at6native18elementwise_kernelILi128ELi4EZNS0_22gpu_kernel_impl_nocastIZZZNS0_61_GLOBAL__N__132982cb_23_ActivationSiluKernel_cu_f5210f67_354620silu_backward_kernelERNS_18TensorIteratorBaseEENKUlvE_clEvENKUlvE2_clEvEUlN3c108BFloat16ES9_E_EEvS5_RKT_EUliE_EEviT1_)
        /*0854*/ 	.word	0x00000000


	//----- nvinfo : EIATTR_MIN_STACK_SIZE
	.align		4
.L_399:
        /*0858*/ 	.byte	0x04, 0x12
        /*085a*/ 	.short	(.L_401 - .L_400)
	.align		4
.L_400:
        /*085c*/ 	.word	index@(_ZN2at6native27unrolled_elementwise_kernelIZZZNS0_61_GLOBAL__N__132982cb_23_ActivationSiluKernel_cu_f5210f67_354620silu_backward_kernelERNS_18TensorIteratorBaseEENKUlvE_clEvENKUlvE2_clEvEUlN3c108BFloat16ES8_E_St5arrayIPcLm3EELi4E23TrivialOffsetCalculatorILi2EjESD_ILi1EjENS0_6memory15LoadWithoutCastENSG_16StoreWithoutCastEEEviT_T0_T2_T3_T4_T5_)
        /*0860*/ 	.word	0x00000000


	//----- nvinfo : EIATTR_MIN_STACK_SIZE
	.align		4
.L_401:
        /*0864*/ 	.byte	0x04, 0x12
        /*0866*/ 	.short	(.L_403 - .L_402)
	.align		4
.L_402:
        /*0868*/ 	.word	index@(_ZN2at6native29vectorized_elementwise_kernelILi2EZZZNS0_61_GLOBAL__N__132982cb_23_ActivationSiluKernel_cu_f5210f67_354620silu_backward_kernelERNS_18TensorIteratorBaseEENKUlvE_clEvENKUlvE2_clEvEUlN3c108BFloat16ES8_E_St5arrayIPcLm3EEEEviT0_T1_)
        /*086c*/ 	.word	0x00000000


	//----- nvinfo : EIATTR_MIN_STACK_SIZE
	.align		4
.L_403:
        /*0870*/ 	.byte	0x04, 0x12
        /*0872*/ 	.short	(.L_405 - .L_404)
	.align		4
.L_404:
        /*0874*/ 	.word	index@(_ZN2at6native29vectorized_elementwise_kernelILi4EZZZNS0_61_GLOBAL__N__132982cb_23_ActivationSiluKernel_cu_f5210f67_354620silu_backward_kernelERNS_18TensorIteratorBaseEENKUlvE_clEvENKUlvE2_clEvEUlN3c108BFloat16ES8_E_St5arrayIPcLm3EEEEviT0_T1_)
        /*0878*/ 	.word	0x00000000


	//----- nvinfo : EIATTR_MIN_STACK_SIZE
	.align		4
.L_405:
        /*087c*/ 	.byte	0x04, 0x12
        /*087e*/ 	.short	(.L_407 - .L_406)
	.align		4
.L_406:
        /*0880*/ 	.word	index@(_ZN2at6native29vectorized_elementwise_kernelILi8EZZZNS0_61_GLOBAL__N__132982cb_23_ActivationSiluKernel_cu_f5210f67_354620silu_backward_kernelERNS_18TensorIteratorBaseEENKUlvE_clEvENKUlvE2_clEvEUlN3c108BFloat16ES8_E_St5arrayIPcLm3EEEEviT0_T1_)
        /*0884*/ 	.word	0x00000000


	//----- nvinfo : EIATTR_MIN_STACK_SIZE
	.align		4
.L_407:
        /*0888*/ 	.byte	0x04, 0x12
        /*088a*/ 	.short	(.L_409 - .L_408)
	.align		4
.L_408:
        /*088c*/ 	.word	index@(_ZN2at6native18elementwise_kernelILi128ELi4EZNS0_15gpu_kernel_implIZZZNS0_61_GLOBAL__N__132982cb_23_ActivationSiluKernel_cu_f5210f67_354620silu_backward_kernelERNS_18TensorIteratorBaseEENKUlvE_clEvENKUlvE1_clEvEUlN3c104HalfES9_E_EEvS5_RKT_EUliE_EEviT1_)
        /*0890*/ 	.word	0x00000000


	//----- nvinfo : EIATTR_MIN_STACK_SIZE
	.align		4
.L_409:
        /*0894*/ 	.byte	0x04, 0x12
        /*0896*/ 	.short	(.L_411 - .L_410)
	.align		4
.L_410:
        /*0898*/ 	.word	index@(_ZN2at6native27unrolled_elementwise_kernelIZZZNS0_61_GLOBAL__N__132982cb_23_ActivationSiluKernel_cu_f5210f67_354620silu_backward_kernelERNS_18TensorIteratorBaseEENKUlvE_clEvENKUlvE1_clEvEUlN3c104HalfES8_E_St5arrayIPcLm3EELi4E23TrivialOffsetCalculatorILi2EjESD_ILi1EjENS0_6memory12LoadWithCastILi2EEENSG_13StoreWithCastILi1EEEEEviT_T0_T2_T3_T4_T5_)
        /*089c*/ 	.word	0x00000000


	//----- nvinfo : EIATTR_MIN_STACK_SIZE
	.align		4
.L_411:
        /*08a0*/ 	.byte	0x04, 0x12
        /*08a2*/ 	.short	(.L_413 - .L_412)
	.align		4
.L_412:
        /*08a4*/ 	.word	index@(_ZN2at6native18elementwise_kernelILi128ELi4EZNS0_22gpu_kernel_impl_nocastIZZZNS0_61_GLOBAL__N__132982cb_23_ActivationSiluKernel_cu_f5210f67_354620silu_backward_kernelERNS_18TensorIteratorBaseEENKUlvE_clEvENKUlvE1_clEvEUlN3c104HalfES9_E_EEvS5_RKT_EUliE_EEviT1_)
        /*08a8*/ 	.word	0x00000000


	//----- nvinfo : EIATTR_MIN_STACK_SIZE
	.align		4
.L_413:
        /*08ac*/ 	.byte	0x04, 0x12
        /*08ae*/ 	.short	(.L_415 - .L_414)
	.align		4
.L_414:
        /*08b0*/ 	.word	index@(_ZN2at6native27unrolled_elementwise_kernelIZZZNS0_61_GLOBAL__N__132982cb_23_ActivationSiluKernel_cu_f5210f67_354620silu_backward_kernelERNS_18TensorIteratorBaseEENKUlvE_clEvENKUlvE1_clEvEUlN3c104HalfES8_E_St5arrayIPcLm3EELi4E23TrivialOffsetCalculatorILi2EjESD_ILi1EjENS0_6memory15LoadWithoutCastENSG_16StoreWithoutCastEEEviT_T0_T2_T3_T4_T5_)
        /*08b4*/ 	.word	0x00000000


	//----- nvinfo : EIATTR_MIN_STACK_SIZE
	.align		4
.L_415:
        /*08b8*/ 	.byte	0x04, 0x12
        /*08ba*/ 	.short	(.L_417 - .L_416)
	.align		4
.L_416:
        /*08bc*/ 	.word	index@(_ZN2at6native29vectorized_elementwise_kernelILi2EZZZNS0_61_GLOBAL__N__132982cb_23_ActivationSiluKernel_cu_f5210f67_354620silu_backward_kernelERNS_18TensorIteratorBaseEENKUlvE_clEvENKUlvE1_clEvEUlN3c104HalfES8_E_St5arrayIPcLm3EEEEviT0_T1_)
        /*08c0*/ 	.word	0x00000000


	//----- nvinfo : EIATTR_MIN_STACK_SIZE
	.align		4
.L_417:
        /*08c4*/ 	.byte	0x04, 0x12
        /*08c6*/ 	.short	(.L_419 - .L_418)
	.align		4
.L_418:
        /*08c8*/ 	.word	index@(_ZN2at6native29vectorized_elementwise_kernelILi4EZZZNS0_61_GLOBAL__N__132982cb_23_ActivationSiluKernel_cu_f5210f67_354620silu_backward_kernelERNS_18TensorIteratorBaseEENKUlvE_clEvENKUlvE1_clEvEUlN3c104HalfES8_E_St5arrayIPcLm3EEEEviT0_T1_)
        /*08cc*/ 	.word	0x00000000


	//----- nvinfo : EIATTR_MIN_STACK_SIZE
	.align		4
.L_419:
        /*08d0*/ 	.byte	0x04, 0x12
        /*08d2*/ 	.short	(.L_421 - .L_420)
	.align		4
.L_420:
        /*08d4*/ 	.word	index@(_ZN2at6native29vectorized_elementwise_kernelILi8EZZZNS0_61_GLOBAL__N__132982cb_23_ActivationSiluKernel_cu_f5210f67_354620silu_backward_kernelERNS_18TensorIteratorBaseEENKUlvE_clEvENKUlvE1_clEvEUlN3c104HalfES8_E_St5arrayIPcLm3EEEEviT0_T1_)
        /*08d8*/ 	.word	0x00000000


	//----- nvinfo : EIATTR_MIN_STACK_SIZE
	.align		4
.L_421:
        /*08dc*/ 	.byte	0x04, 0x12
        /*08de*/ 	.short	(.L_423 - .L_422)
	.align		4
.L_422:
        /*08e0*/ 	.word	index@(_ZN2at6native18elementwise_kernelILi128ELi4EZNS0_15gpu_kernel_implIZZZNS0_61_GLOBAL__N__132982cb_23_ActivationSiluKernel_cu_f5210f67_354620silu_backward_kernelERNS_18TensorIteratorBaseEENKUlvE_clEvENKUlvE0_clEvEUlffE_EEvS5_RKT_EUliE_EEviT1_)
        /*08e4*/ 	.word	0x00000000


	//----- nvinfo : EIATTR_MIN_STACK_SIZE
	.align		4
.L_423:
        /*08e8*/ 	.byte	0x04, 0x12
        /*08ea*/ 	.short	(.L_425 - .L_424)
	.align		4
.L_424:
        /*08ec*/ 	.word	index@(_ZN2at6native27unrolled_elementwise_kernelIZZZNS0_61_GLOBAL__N__132982cb_23_ActivationSiluKernel_cu_f5210f67_354620silu_backward_kernelERNS_18TensorIteratorBaseEENKUlvE_clEvENKUlvE0_clEvEUlffE_St5arrayIPcLm3EELi4E23TrivialOffsetCalculatorILi2EjESB_ILi1EjENS0_6memory12LoadWithCastILi2EEENSE_13StoreWithCastILi1EEEEEviT_T0_T2_T3_T4_T5_)
        /*08f0*/ 	.word	0x00000000


	//----- nvinfo : EIATTR_MIN_STACK_SIZE
	.align		4
.L_425:
        /*08f4*/ 	.byte	0x04, 0x12
        /*08f6*/ 	.short	(.L_427 - .L_426)
	.align		4
.L_426:
        /*08f8*/ 	.word	index@(_ZN2at6native18elementwise_kernelILi128ELi2EZNS0_22gpu_kernel_impl_nocastIZZZNS0_61_GLOBAL__N__132982cb_23_ActivationSiluKernel_cu_f5210f67_354620silu_backward_kernelERNS_18TensorIteratorBaseEENKUlvE_clEvENKUlvE0_clEvEUlffE_EEvS5_RKT_EUliE_EEviT1_)
        /*08fc*/ 	.word	0x00000000


	//----- nvinfo : EIATTR_MIN_STACK_SIZE
	.align		4
.L_427:
        /*0900*/ 	.byte	0x04, 0x12
        /*0902*/ 	.short	(.L_429 - .L_428)
	.align		4
.L_428:
        /*0904*/ 	.word	index@(_ZN2at6native27unrolled_elementwise_kernelIZZZNS0_61_GLOBAL__N__132982cb_23_ActivationSiluKernel_cu_f5210f67_354620silu_backward_kernelERNS_18TensorIteratorBaseEENKUlvE_clEvENKUlvE0_clEvEUlffE_St5arrayIPcLm3EELi4E23TrivialOffsetCalculatorILi2EjESB_ILi1EjENS0_6memory15LoadWithoutCastENSE_16StoreWithoutCastEEEviT_T0_T2_T3_T4_T5_)
        /*0908*/ 	.word	0x00000000


	//----- nvinfo : EIATTR_MIN_STACK_SIZE
	.align		4
.L_429:
        /*090c*/ 	.byte	0x04, 0x12
        /*090e*/ 	.short	(.L_431 - .L_430)
	.align		4
.L_430:
        /*0910*/ 	.word	index@(_ZN2at6native29vectorized_elementwise_kernelILi2EZZZNS0_61_GLOBAL__N__132982cb_23_ActivationSiluKernel_cu_f5210f67_354620silu_backward_kernelERNS_18TensorIteratorBaseEENKUlvE_clEvENKUlvE0_clEvEUlffE_St5arrayIPcLm3EEEEviT0_T1_)
        /*0914*/ 	.word	0x00000000


	//----- nvinfo : EIATTR_MIN_STACK_SIZE
	.align		4
.L_431:
        /*0918*/ 	.byte	0x04, 0x12
        /*091a*/ 	.short	(.L_433 - .L_432)
	.align		4
.L_432:
        /*091c*/ 	.word	index@(_ZN2at6native29vectorized_elementwise_kernelILi4EZZZNS0_61_GLOBAL__N__132982cb_23_ActivationSiluKernel_cu_f5210f67_354620silu_backward_kernelERNS_18TensorIteratorBaseEENKUlvE_clEvENKUlvE0_clEvEUlffE_St5arrayIPcLm3EEEEviT0_T1_)
        /*0920*/ 	.word	0x00000000


	//----- nvinfo : EIATTR_MIN_STACK_SIZE
	.align		4
.L_433:
        /*0924*/ 	.byte	0x04, 0x12
        /*0926*/ 	.short	(.L_435 - .L_434)
	.align		4
.L_434:
        /*0928*/ 	.word	index@(_ZN2at6native29vectorized_elementwise_kernelILi8EZZZNS0_61_GLOBAL__N__132982cb_23_ActivationSiluKernel_cu_f5210f67_354620silu_backward_kernelERNS_18TensorIteratorBaseEENKUlvE_clEvENKUlvE0_clEvEUlffE_St5arrayIPcLm3EEEEviT0_T1_)
        /*092c*/ 	.word	0x00000000


	//----- nvinfo : EIATTR_MIN_STACK_SIZE
	.align		4
.L_435:
        /*0930*/ 	.byte	0x04, 0x12
        /*0932*/ 	.short	(.L_437 - .L_436)
	.align		4
.L_436:
        /*0934*/ 	.word	index@(_ZN2at6native18elementwise_kernelILi128ELi4EZNS0_15gpu_kernel_implIZZZNS0_61_GLOBAL__N__132982cb_23_ActivationSiluKernel_cu_f5210f67_354620silu_backward_kernelERNS_18TensorIteratorBaseEENKUlvE_clEvENKUlvE_clEvEUlddE_EEvS5_RKT_EUliE_EEviT1_)
        /*0938*/ 	.word	0x00000000


	//----- nvinfo : EIATTR_MIN_STACK_SIZE
	.align		4
.L_437:
        /*093c*/ 	.byte	0x04, 0x12
        /*093e*/ 	.short	(.L_439 - .L_438)
	.align		4
.L_438:
        /*0940*/ 	.word	index@(_ZN2at6native27unrolled_elementwise_kernelIZZZNS0_61_GLOBAL__N__132982cb_23_ActivationSiluKernel_cu_f5210f67_354620silu_backward_kernelERNS_18TensorIteratorBaseEENKUlvE_clEvENKUlvE_clEvEUlddE_St5arrayIPcLm3EELi4E23TrivialOffsetCalculatorILi2EjESB_ILi1EjENS0_6memory12LoadWithCastILi2EEENSE_13StoreWithCastILi1EEEEEviT_T0_T2_T3_T4_T5_)
        /*0944*/ 	.word	0x00000000


	//----- nvinfo : EIATTR_MIN_STACK_SIZE
	.align		4
.L_439:
        /*0948*/ 	.byte	0x04, 0x12
        /*094a*/ 	.short	(.L_441 - .L_440)
	.align		4
.L_440:
        /*094c*/ 	.word	index@(_ZN2at6native18elementwise_kernelILi128ELi2EZNS0_22gpu_kernel_impl_nocastIZZZNS0_61_GLOBAL__N__132982cb_23_ActivationSiluKernel_cu_f5210f67_354620silu_backward_kernelERNS_18TensorIteratorBaseEENKUlvE_clEvENKUlvE_clEvEUlddE_EEvS5_RKT_EUliE_EEviT1_)
        /*0950*/ 	.word	0x00000000


	//----- nvinfo : EIATTR_MIN_STACK_SIZE
	.align		4
.L_441:
        /*0954*/ 	.byte	0x04, 0x12
        /*0956*/ 	.short	(.L_443 - .L_442)
	.align		4
.L_442:
        /*0958*/ 	.word	index@(_ZN2at6native27unrolled_elementwise_kernelIZZZNS0_61_GLOBAL__N__132982cb_23_ActivationSiluKernel_cu_f5210f67_354620silu_backward_kernelERNS_18TensorIteratorBaseEENKUlvE_clEvENKUlvE_clEvEUlddE_St5arrayIPcLm3EELi4E23TrivialOffsetCalculatorILi2EjESB_ILi1EjENS0_6memory15LoadWithoutCastENSE_16StoreWithoutCastEEEviT_T0_T2_T3_T4_T5_)
        /*095c*/ 	.word	0x00000000


	//----- nvinfo : EIATTR_MIN_STACK_SIZE
	.align		4
.L_443:
        /*0960*/ 	.byte	0x04, 0x12
        /*0962*/ 	.short	(.L_445 - .L_444)
	.align		4
.L_444:
        /*0964*/ 	.word	index@(_ZN2at6native29vectorized_elementwise_kernelILi2EZZZNS0_61_GLOBAL__N__132982cb_23_ActivationSiluKernel_cu_f5210f67_354620silu_backward_kernelERNS_18TensorIteratorBaseEENKUlvE_clEvENKUlvE_clEvEUlddE_St5arrayIPcLm3EEEEviT0_T1_)
        /*0968*/ 	.word	0x00000000


	//----- nvinfo : EIATTR_MIN_STACK_SIZE
	.align		4
.L_445:
        /*096c*/ 	.byte	0x04, 0x12
        /*096e*/ 	.short	(.L_447 - .L_446)
	.align		4
.L_446:
        /*0970*/ 	.word	index@(_ZN2at6native29vectorized_elementwise_kernelILi4EZZZNS0_61_GLOBAL__N__132982cb_23_ActivationSiluKernel_cu_f5210f67_354620silu_backward_kernelERNS_18TensorIteratorBaseEENKUlvE_clEvENKUlvE_clEvEUlddE_St5arrayIPcLm3EEEEviT0_T1_)
        /*0974*/ 	.word	0x00000000


	//----- nvinfo : EIATTR_MIN_STACK_SIZE
	.align		4
.L_447:
        /*0978*/ 	.byte	0x04, 0x12
        /*097a*/ 	.short	(.L_449 - .L_448)
	.align		4
.L_448:
        /*097c*/ 	.word	index@(_ZN2at6native29vectorized_elementwise_kernelILi8EZZZNS0_61_GLOBAL__N__132982cb_23_ActivationSiluKernel_cu_f5210f67_354620silu_backward_kernelERNS_18TensorIteratorBaseEENKUlvE_clEvENKUlvE_clEvEUlddE_St5arrayIPcLm3EEEEviT0_T1_)
        /*0980*/ 	.word	0x00000000


	//----- nvinfo : EIATTR_MIN_STACK_SIZE
	.align		4
.L_449:
        /*0984*/ 	.byte	0x04, 0x12
        /*0986*/ 	.short	(.L_451 - .L_450)
	.align		4
.L_450:
        /*0988*/ 	.word	index@(_ZN2at6native18elementwise_kernelILi128ELi4EZNS0_15gpu_kernel_implIZZZNS0_61_GLOBAL__N__132982cb_23_ActivationSiluKernel_cu_f5210f67_354611silu_kernelERNS_18TensorIteratorBaseEENKUlvE_clEvENKUlvE4_clEvEUlN3c108BFloat16EE_EEvS5_RKT_EUliE_EEviT1_)
        /*098c*/ 	.word	0x00000000


	//----- nvinfo : EIATTR_MIN_STACK_SIZE
	.align		4
.L_451:
        /*0990*/ 	.byte	0x04, 0x12
        /*0992*/ 	.short	(.L_453 - .L_452)
	.align		4
.L_452:
        /*0994*/ 	.word	index@(_ZN2at6native27unrolled_elementwise_kernelIZZZNS0_61_GLOBAL__N__132982cb_23_ActivationSiluKernel_cu_f5210f67_354611silu_kernelERNS_18TensorIteratorBaseEENKUlvE_clEvENKUlvE4_clEvEUlN3c108BFloat16EE_St5arrayIPcLm2EELi4E23TrivialOffsetCalculatorILi1EjESE_NS0_6memory12LoadWithCastILi1EEENSF_13StoreWithCastILi1EEEEEviT_T0_T2_T3_T4_T5_)
        /*0998*/ 	.word	0x00000000


	//----- nvinfo : EIATTR_MIN_STACK_SIZE
	.align		4
.L_453:
        /*099c*/ 	.byte	0x04, 0x12
        /*099e*/ 	.short	(.L_455 - .L_454)
	.align		4
.L_454:
        /*09a0*/ 	.word	index@(_ZN2at6native18elementwise_kernelILi128ELi4EZNS0_22gpu_kernel_impl_nocastIZZZNS0_61_GLOBAL__N__132982cb_23_ActivationSiluKernel_cu_f5210f67_354611silu_kernelERNS_18TensorIteratorBaseEENKUlvE_clEvENKUlvE4_clEvEUlN3c108BFloat16EE_EEvS5_RKT_EUliE_EEviT1_)
        /*09a4*/ 	.word	0x00000000


	//----- nvinfo : EIATTR_MIN_STACK_SIZE
	.align		4
.L_455:
        /*09a8*/ 	.byte	0x04, 0x12
        /*09aa*/ 	.short	(.L_457 - .L_456)
	.align		4
.L_456:
        /*09ac*/ 	.word	index@(_ZN2at6native27unrolled_elementwise_kernelIZZZNS0_61_GLOBAL__N__132982cb_23_ActivationSiluKernel_cu_f5210f67_354611silu_kernelERNS_18TensorIteratorBaseEENKUlvE_clEvENKUlvE4_clEvEUlN3c108BFloat16EE_St5arrayIPcLm2EELi4E23TrivialOffsetCalculatorILi1EjESE_NS0_6memory15LoadWithoutCastENSF_16StoreWithoutCastEEEviT_T0_T2_T3_T4_T5_)
        /*09b0*/ 	.word	0x00000000


	//----- nvinfo : EIATTR_MIN_STACK_SIZE
	.align		4
.L_457:
        /*09b4*/ 	.byte	0x04, 0x12
        /*09b6*/ 	.short	(.L_459 - .L_458)
	.align		4
.L_458:
        /*09b8*/ 	.word	index@(_ZN2at6native29vectorized_elementwise_kernelILi2EZZZNS0_61_GLOBAL__N__132982cb_23_ActivationSiluKernel_cu_f5210f67_354611silu_kernelERNS_18TensorIteratorBaseEENKUlvE_clEvENKUlvE4_clEvEUlN3c108BFloat16EE_St5arrayIPcLm2EEEEviT0_T1_)
        /*09bc*/ 	.word	0x00000000


	//----- nvinfo : EIATTR_MIN_STACK_SIZE
	.align		4
.L_459:
        /*09c0*/ 	.byte	0x04, 0x12
        /*09c2*/ 	.short	(.L_461 - .L_460)
	.align		4
.L_460:
        /*09c4*/ 	.word	index@(_ZN2at6native29vectorized_elementwise_kernelILi4EZZZNS0_61_GLOBAL__N__132982cb_23_ActivationSiluKernel_cu_f5210f67_354611silu_kernelERNS_18TensorIteratorBaseEENKUlvE_clEvENKUlvE4_clEvEUlN3c108BFloat16EE_St5arrayIPcLm2EEEEviT0_T1_)
        /*09c8*/ 	.word	0x00000000


	//----- nvinfo : EIATTR_MIN_STACK_SIZE
	.align		4
.L_461:
        /*09cc*/ 	.byte	0x04, 0x12
        /*09ce*/ 	.short	(.L_463 - .L_462)
	.align		4
.L_462:
        /*09d0*/ 	.word	index@(_ZN2at6native29vectorized_elementwise_kernelILi8EZZZNS0_61_GLOBAL__N__132982cb_23_ActivationSiluKernel_cu_f5210f67_354611silu_kernelERNS_18TensorIteratorBaseEENKUlvE_clEvENKUlvE4_clEvEUlN3c108BFloat16EE_St5arrayIPcLm2EEEEviT0_T1_)
        /*09d4*/ 	.word	0x00000000


	//----- nvinfo : EIATTR_MIN_STACK_SIZE
	.align		4
.L_463:
        /*09d8*/ 	.byte	0x04, 0x12
        /*09da*/ 	.short	(.L_465 - .L_464)
	.align		4
.L_464:
        /*09dc*/ 	.word	index@(_ZN2at6native18elementwise_kernelILi128ELi4EZNS0_15gpu_kernel_implIZZZNS0_61_GLOBAL__N__132982cb_23_ActivationSiluKernel_cu_f5210f67_354611silu_kernelERNS_18TensorIteratorBaseEENKUlvE_clEvENKUlvE3_clEvEUlN3c104HalfEE_EEvS5_RKT_EUliE_EEviT1_)
        /*09e0*/ 	.word	0x00000000


	//----- nvinfo : EIATTR_MIN_STACK_SIZE
	.align		4
.L_465:
        /*09e4*/ 	.byte	0x04, 0x12
        /*09e6*/ 	.short	(.L_467 - .L_466)
	.align		4
.L_466:
        /*09e8*/ 	.word	index@(_ZN2at6native27unrolled_elementwise_kernelIZZZNS0_61_GLOBAL__N__132982cb_23_ActivationSiluKernel_cu_f5210f67_354611silu_kernelERNS_18TensorIteratorBaseEENKUlvE_clEvENKUlvE3_clEvEUlN3c104HalfEE_St5arrayIPcLm2EELi4E23TrivialOffsetCalculatorILi1EjESE_NS0_6memory12LoadWithCastILi1EEENSF_13StoreWithCastILi1EEEEEviT_T0_T2_T3_T4_T5_)
        /*09ec*/ 	.word	0x00000000


	//----- nvinfo : EIATTR_MIN_STACK_SIZE
	.align		4
.L_467:
        /*09f0*/ 	.byte	0x04, 0x12
        /*09f2*/ 	.short	(.L_469 - .L_468)
	.align		4
.L_468:
        /*09f4*/ 	.word	index@(_ZN2at6native18elementwise_kernelILi128ELi4EZNS0_22gpu_kernel_impl_nocastIZZZNS0_61_GLOBAL__N__132982cb_23_ActivationSiluKernel_cu_f5210f67_354611silu_kernelERNS_18TensorIteratorBaseEENKUlvE_clEvENKUlvE3_clEvEUlN3c104HalfEE_EEvS5_RKT_EUliE_EEviT1_)
        /*09f8*/ 	.word	0x00000000


	//----- nvinfo : EIATTR_MIN_STACK_SIZE
	.align		4
.L_469:
        /*09fc*/ 	.byte	0x04, 0x12
        /*09fe*/ 	.short	(.L_471 - .L_470)
	.align		4
.L_470:
        /*0a00*/ 	.word	index@(_ZN2at6native27unrolled_elementwise_kernelIZZZNS0_61_GLOBAL__N__132982cb_23_ActivationSiluKernel_cu_f5210f67_354611silu_kernelERNS_18TensorIteratorBaseEENKUlvE_clEvENKUlvE3_clEvEUlN3c104HalfEE_St5arrayIPcLm2EELi4E23TrivialOffsetCalculatorILi1EjESE_NS0_6memory15LoadWithoutCastENSF_16StoreWithoutCastEEEviT_T0_T2_T3_T4_T5_)
        /*0a04*/ 	.word	0x00000000


	//----- nvinfo : EIATTR_MIN_STACK_SIZE
	.align		4
.L_471:
        /*0a08*/ 	.byte	0x04, 0x12
        /*0a0a*/ 	.short	(.L_473 - .L_472)
	.align		4
.L_472:
        /*0a0c*/ 	.word	index@(_ZN2at6native29vectorized_elementwise_kernelILi2EZZZNS0_61_GLOBAL__N__132982cb_23_ActivationSiluKernel_cu_f5210f67_354611silu_kernelERNS_18TensorIteratorBaseEENKUlvE_clEvENKUlvE3_clEvEUlN3c104HalfEE_St5arrayIPcLm2EEEEviT0_T1_)
        /*0a10*/ 	.word	0x00000000


	//----- nvinfo : EIATTR_MIN_STACK_SIZE
	.align		4
.L_473:
        /*0a14*/ 	.byte	0x04, 0x12
        /*0a16*/ 	.short	(.L_475 - .L_474)
	.align		4
.L_474:
        /*0a18*/ 	.word	index@(_ZN2at6native29vectorized_elementwise_kernelILi4EZZZNS0_61_GLOBAL__N__132982cb_23_ActivationSiluKernel_cu_f5210f67_354611silu_kernelERNS_18TensorIteratorBaseEENKUlvE_clEvENKUlvE3_clEvEUlN3c104HalfEE_St5arrayIPcLm2EEEEviT0_T1_)
        /*0a1c*/ 	.word	0x00000000


	//----- nvinfo : EIATTR_MIN_STACK_SIZE
	.align		4
.L_475:
        /*0a20*/ 	.byte	0x04, 0x12
        /*0a22*/ 	.short	(.L_477 - .L_476)
	.align		4
.L_476:
        /*0a24*/ 	.word	index@(_ZN2at6native29vectorized_elementwise_kernelILi8EZZZNS0_61_GLOBAL__N__132982cb_23_ActivationSiluKernel_cu_f5210f67_354611silu_kernelERNS_18TensorIteratorBaseEENKUlvE_clEvENKUlvE3_clEvEUlN3c104HalfEE_St5arrayIPcLm2EEEEviT0_T1_)
        /*0a28*/ 	.word	0x00000000


	//----- nvinfo : EIATTR_MIN_STACK_SIZE
	.align		4
.L_477:
        /*0a2c*/ 	.byte	0x04, 0x12
        /*0a2e*/ 	.short	(.L_479 - .L_478)
	.align		4
.L_478:
        /*0a30*/ 	.word	index@(_ZN2at6native18elementwise_kernelILi128ELi4EZNS0_15gpu_kernel_implIZZZNS0_61_GLOBAL__N__132982cb_23_ActivationSiluKernel_cu_f5210f67_354611silu_kernelERNS_18TensorIteratorBaseEENKUlvE_clEvENKUlvE2_clEvEUlN3c107complexIfEEE_EEvS5_RKT_EUliE_EEviT1_)
        /*0a34*/ 	.word	0x00000000


	//----- nvinfo : EIATTR_MIN_STACK_SIZE
	.align		4
.L_479:
        /*0a38*/ 	.byte	0x04, 0x12
        /*0a3a*/ 	.short	(.L_481 - .L_480)
	.align		4
.L_480:
        /*0a3c*/ 	.word	index@(_ZN2at6native27unrolled_elementwise_kernelIZZZNS0_61_GLOBAL__N__132982cb_23_ActivationSiluKernel_cu_f5210f67_354611silu_kernelERNS_18TensorIteratorBaseEENKUlvE_clEvENKUlvE2_clEvEUlN3c107complexIfEEE_St5arrayIPcLm2EELi4E23TrivialOffsetCalculatorILi1EjESF_NS0_6memory12LoadWithCastILi1EEENSG_13StoreWithCastILi1EEEEEviT_T0_T2_T3_T4_T5_)
        /*0a40*/ 	.word	0x00000000


	//----- nvinfo : EIATTR_MIN_STACK_SIZE
	.align		4
.L_481:
        /*0a44*/ 	.byte	0x04, 0x12
        /*0a46*/ 	.short	(.L_483 - .L_482)
	.align		4
.L_482:
        /*0a48*/ 	.word	index@(_ZN2at6native18elementwise_kernelILi128ELi2EZNS0_22gpu_kernel_impl_nocastIZZZNS0_61_GLOBAL__N__132982cb_23_ActivationSiluKernel_cu_f5210f67_354611silu_kernelERNS_18TensorIteratorBaseEENKUlvE_clEvENKUlvE2_clEvEUlN3c107complexIfEEE_EEvS5_RKT_EUliE_EEviT1_)
        /*0a4c*/ 	.word	0x00000000


	//----- nvinfo : EIATTR_MIN_STACK_SIZE
	.align		4
.L_483:
        /*0a50*/ 	.byte	0x04, 0x12
        /*0a52*/ 	.short	(.L_485 - .L_484)
	.align		4
.L_484:
        /*0a54*/ 	.word	index@(_ZN2at6native27unrolled_elementwise_kernelIZZZNS0_61_GLOBAL__N__132982cb_23_ActivationSiluKernel_cu_f5210f67_354611silu_kernelERNS_18TensorIteratorBaseEENKUlvE_clEvENKUlvE2_clEvEUlN3c107complexIfEEE_St5arrayIPcLm2EELi4E23TrivialOffsetCalculatorILi1EjESF_NS0_6memory15LoadWithoutCastENSG_16StoreWithoutCastEEEviT_T0_T2_T3_T4_T5_)
        /*0a58*/ 	.word	0x00000000


	//----- nvinfo : EIATTR_MIN_STACK_SIZE
	.align		4
.L_485:
        /*0a5c*/ 	.byte	0x04, 0x12
        /*0a5e*/ 	.short	(.L_487 - .L_486)
	.align		4
.L_486:
        /*0a60*/ 	.word	index@(_ZN2at6native29vectorized_elementwise_kernelILi2EZZZNS0_61_GLOBAL__N__132982cb_23_ActivationSiluKernel_cu_f5210f67_354611silu_kernelERNS_18TensorIteratorBaseEENKUlvE_clEvENKUlvE2_clEvEUlN3c107complexIfEEE_St5arrayIPcLm2EEEEviT0_T1_)
        /*0a64*/ 	.word	0x00000000


	//----- nvinfo : EIATTR_MIN_STACK_SIZE
	.align		4
.L_487:
        /*0a68*/ 	.byte	0x04, 0x12
        /*0a6a*/ 	.short	(.L_489 - .L_488)
	.align		4
.L_488:
        /*0a6c*/ 	.word	index@(_ZN2at6native29vectorized_elementwise_kernelILi4EZZZNS0_61_GLOBAL__N__132982cb_23_ActivationSiluKernel_cu_f5210f67_354611silu_kernelERNS_18TensorIteratorBaseEENKUlvE_clEvENKUlvE2_clEvEUlN3c107complexIfEEE_St5arrayIPcLm2EEEEviT0_T1_)
        /*0a70*/ 	.word	0x00000000


	//----- nvinfo : EIATTR_MIN_STACK_SIZE
	.align		4
.L_489:
        /*0a74*/ 	.byte	0x04, 0x12
        /*0a76*/ 	.short	(.L_491 - .L_490)
	.align		4
.L_490:
        /*0a78*/ 	.word	index@(_ZN2at6native29vectorized_elementwise_kernelILi8EZZZNS0_61_GLOBAL__N__132982cb_23_ActivationSiluKernel_cu_f5210f67_354611silu_kernelERNS_18TensorIteratorBaseEENKUlvE_clEvENKUlvE2_clEvEUlN3c107complexIfEEE_St5arrayIPcLm2EEEEviT0_T1_)
        /*0a7c*/ 	.word	0x00000000


	//----- nvinfo : EIATTR_MIN_STACK_SIZE
	.align		4
.L_491:
        /*0a80*/ 	.byte	0x04, 0x12
        /*0a82*/ 	.short	(.L_493 - .L_492)
	.align		4
.L_492:
        /*0a84*/ 	.word	index@(_ZN2at6native18elementwise_kernelILi128ELi4EZNS0_15gpu_kernel_implIZZZNS0_61_GLOBAL__N__132982cb_23_ActivationSiluKernel_cu_f5210f67_354611silu_kernelERNS_18TensorIteratorBaseEENKUlvE_clEvENKUlvE1_clEvEUlN3c107complexIdEEE_EEvS5_RKT_EUliE_EEviT1_)
        /*0a88*/ 	.word	0x00000028


	//----- nvinfo : EIATTR_MIN_STACK_SIZE
	.align		4
.L_493:
        /*0a8c*/ 	.byte	0x04, 0x12
        /*0a8e*/ 	.short	(.L_495 - .L_494)
	.align		4
.L_494:
        /*0a90*/ 	.word	index@(_ZN2at6native27unrolled_elementwise_kernelIZZZNS0_61_GLOBAL__N__132982cb_23_ActivationSiluKernel_cu_f5210f67_354611silu_kernelERNS_18TensorIteratorBaseEENKUlvE_clEvENKUlvE1_clEvEUlN3c107complexIdEEE_St5arrayIPcLm2EELi4E23TrivialOffsetCalculatorILi1EjESF_NS0_6memory12LoadWithCastILi1EEENSG_13StoreWithCastILi1EEEEEviT_T0_T2_T3_T4_T5_)
        /*0a94*/ 	.word	0x00000028


	//----- nvinfo : EIATTR_MIN_STACK_SIZE
	.align		4
.L_495:
        /*0a98*/ 	.byte	0x04, 0x12
        /*0a9a*/ 	.short	(.L_497 - .L_496)
	.align		4
.L_496:
        /*0a9c*/ 	.word	index@(_ZN2at6native18elementwise_kernelILi128ELi2EZNS0_22gpu_kernel_impl_nocastIZZZNS0_61_GLOBAL__N__132982cb_23_ActivationSiluKernel_cu_f5210f67_354611silu_kernelERNS_18TensorIteratorBaseEENKUlvE_clEvENKUlvE1_clEvEUlN3c107complexIdEEE_EEvS5_RKT_EUliE_EEviT1_)
        /*0aa0*/ 	.word	0x00000028


	//----- nvinfo : EIATTR_MIN_STACK_SIZE
	.align		4
.L_497:
        /*0aa4*/ 	.byte	0x04, 0x12
        /*0aa6*/ 	.short	(.L_499 - .L_498)
	.align		4
.L_498:
        /*0aa8*/ 	.word	index@(_ZN2at6native27unrolled_elementwise_kernelIZZZNS0_61_GLOBAL__N__132982cb_23_ActivationSiluKernel_cu_f5210f67_354611silu_kernelERNS_18TensorIteratorBaseEENKUlvE_clEvENKUlvE1_clEvEUlN3c107complexIdEEE_St5arrayIPcLm2EELi4E23TrivialOffsetCalculatorILi1EjESF_NS0_6memory15LoadWithoutCastENSG_16StoreWithoutCastEEEviT_T0_T2_T3_T4_T5_)
        /*0aac*/ 	.word	0x00000028


	//----- nvinfo : EIATTR_MIN_STACK_SIZE
	.align		4
.L_499:
        /*0ab0*/ 	.byte	0x04, 0x12
        /*0ab2*/ 	.short	(.L_501 - .L_500)
	.align		4
.L_500:
        /*0ab4*/ 	.word	index@(_ZN2at6native29vectorized_elementwise_kernelILi2EZZZNS0_61_GLOBAL__N__132982cb_23_ActivationSiluKernel_cu_f5210f67_354611silu_kernelERNS_18TensorIteratorBaseEENKUlvE_clEvENKUlvE1_clEvEUlN3c107complexIdEEE_St5arrayIPcLm2EEEEviT0_T1_)
        /*0ab8*/ 	.word	0x00000028


	//----- nvinfo : EIATTR_MIN_STACK_SIZE
	.align		4
.L_501:
        /*0abc*/ 	.byte	0x04, 0x12
        /*0abe*/ 	.short	(.L_503 - .L_502)
	.align		4
.L_502:
        /*0ac0*/ 	.word	index@(_ZN2at6native29vectorized_elementwise_kernelILi4EZZZNS0_61_GLOBAL__N__132982cb_23_ActivationSiluKernel_cu_f5210f67_354611silu_kernelERNS_18TensorIteratorBaseEENKUlvE_clEvENKUlvE1_clEvEUlN3c107complexIdEEE_St5arrayIPcLm2EEEEviT0_T1_)
        /*0ac4*/ 	.word	0x00000028


	//----- nvinfo : EIATTR_MIN_STACK_SIZE
	.align		4
.L_503:
        /*0ac8*/ 	.byte	0x04, 0x12
        /*0aca*/ 	.short	(.L_505 - .L_504)
	.align		4
.L_504:
        /*0acc*/ 	.word	index@(_ZN2at6native29vectorized_elementwise_kernelILi8EZZZNS0_61_GLOBAL__N__132982cb_23_ActivationSiluKernel_cu_f5210f67_354611silu_kernelERNS_18TensorIteratorBaseEENKUlvE_clEvENKUlvE1_clEvEUlN3c107complexIdEEE_St5arrayIPcLm2EEEEviT0_T1_)
        /*0ad0*/ 	.word	0x00000028


	//----- nvinfo : EIATTR_MIN_STACK_SIZE
	.align		4
.L_505:
        /*0ad4*/ 	.byte	0x04, 0x12
        /*0ad6*/ 	.short	(.L_507 - .L_506)
	.align		4
.L_506:
        /*0ad8*/ 	.word	index@(_ZN2at6native18elementwise_kernelILi128ELi4EZNS0_15gpu_kernel_implIZZZNS0_61_GLOBAL__N__132982cb_23_ActivationSiluKernel_cu_f5210f67_354611silu_kernelERNS_18TensorIteratorBaseEENKUlvE_clEvENKUlvE0_clEvEUlfE_EEvS5_RKT_EUliE_EEviT1_)
        /*0adc*/ 	.word	0x00000000


	//----- nvinfo : EIATTR_MIN_STACK_SIZE
	.align		4
.L_507:
        /*0ae0*/ 	.byte	0x04, 0x12
        /*0ae2*/ 	.short	(.L_509 - .L_508)
	.align		4
.L_508:
        /*0ae4*/ 	.word	index@(_ZN2at6native27unrolled_elementwise_kernelIZZZNS0_61_GLOBAL__N__132982cb_23_ActivationSiluKernel_cu_f5210f67_354611silu_kernelERNS_18TensorIteratorBaseEENKUlvE_clEvENKUlvE0_clEvEUlfE_St5arrayIPcLm2EELi4E23TrivialOffsetCalculatorILi1EjESC_NS0_6memory12LoadWithCastILi1EEENSD_13StoreWithCastILi1EEEEEviT_T0_T2_T3_T4_T5_)
        /*0ae8*/ 	.word	0x00000000


	//----- nvinfo : EIATTR_MIN_STACK_SIZE
	.align		4
.L_509:
        /*0aec*/ 	.byte	0x04, 0x12
        /*0aee*/ 	.short	(.L_511 - .L_510)
	.align		4
.L_510:
        /*0af0*/ 	.word	index@(_ZN2at6native18elementwise_kernelILi128ELi2EZNS0_22gpu_kernel_impl_nocastIZZZNS0_61_GLOBAL__N__132982cb_23_ActivationSiluKernel_cu_f5210f67_354611silu_kernelERNS_18TensorIteratorBaseEENKUlvE_clEvENKUlvE0_clEvEUlfE_EEvS5_RKT_EUliE_EEviT1_)
        /*0af4*/ 	.word	0x00000000


	//----- nvinfo : EIATTR_MIN_STACK_SIZE
	.align		4
.L_511:
        /*0af8*/ 	.byte	0x04, 0x12
        /*0afa*/ 	.short	(.L_513 - .L_512)
	.align		4
.L_512:
        /*0afc*/ 	.word	index@(_ZN2at6native27unrolled_elementwise_kernelIZZZNS0_61_GLOBAL__N__132982cb_23_ActivationSiluKernel_cu_f5210f67_354611silu_kernelERNS_18TensorIteratorBaseEENKUlvE_clEvENKUlvE0_clEvEUlfE_St5arrayIPcLm2EELi4E23TrivialOffsetCalculatorILi1EjESC_NS0_6memory15LoadWithoutCastENSD_16StoreWithoutCastEEEviT_T0_T2_T3_T4_T5_)
        /*0b00*/ 	.word	0x00000000


	//----- nvinfo : EIATTR_MIN_STACK_SIZE
	.align		4
.L_513:
        /*0b04*/ 	.byte	0x04, 0x12
        /*0b06*/ 	.short	(.L_515 - .L_514)
	.align		4
.L_514:
        /*0b08*/ 	.word	index@(_ZN2at6native29vectorized_elementwise_kernelILi2EZZZNS0_61_GLOBAL__N__132982cb_23_ActivationSiluKernel_cu_f5210f67_354611silu_kernelERNS_18TensorIteratorBaseEENKUlvE_clEvENKUlvE0_clEvEUlfE_St5arrayIPcLm2EEEEviT0_T1_)
        /*0b0c*/ 	.word	0x00000000


	//----- nvinfo : EIATTR_MIN_STACK_SIZE
	.align		4
.L_515:
        /*0b10*/ 	.byte	0x04, 0x12
        /*0b12*/ 	.short	(.L_517 - .L_516)
	.align		4
.L_516:
        /*0b14*/ 	.word	index@(_ZN2at6native29vectorized_elementwise_kernelILi4EZZZNS0_61_GLOBAL__N__132982cb_23_ActivationSiluKernel_cu_f5210f67_354611silu_kernelERNS_18TensorIteratorBaseEENKUlvE_clEvENKUlvE0_clEvEUlfE_St5arrayIPcLm2EEEEviT0_T1_)
        /*0b18*/ 	.word	0x00000000


	//----- nvinfo : EIATTR_MIN_STACK_SIZE
	.align		4
.L_517:
        /*0b1c*/ 	.byte	0x04, 0x12
        /*0b1e*/ 	.short	(.L_519 - .L_518)
	.align		4
.L_518:
        /*0b20*/ 	.word	index@(_ZN2at6native29vectorized_elementwise_kernelILi8EZZZNS0_61_GLOBAL__N__132982cb_23_ActivationSiluKernel_cu_f5210f67_354611silu_kernelERNS_18TensorIteratorBaseEENKUlvE_clEvENKUlvE0_clEvEUlfE_St5arrayIPcLm2EEEEviT0_T1_)
        /*0b24*/ 	.word	0x00000000


	//----- nvinfo : EIATTR_MIN_STACK_SIZE
	.align		4
.L_519:
        /*0b28*/ 	.byte	0x04, 0x12
        /*0b2a*/ 	.short	(.L_521 - .L_520)
	.align		4
.L_520:
        /*0b2c*/ 	.word	index@(_ZN2at6native18elementwise_kernelILi128ELi4EZNS0_15gpu_kernel_implIZZZNS0_61_GLOBAL__N__132982cb_23_ActivationSiluKernel_cu_f5210f67_354611silu_kernelERNS_18TensorIteratorBaseEENKUlvE_clEvENKUlvE_clEvEUldE_EEvS5_RKT_EUliE_EEviT1_)
        /*0b30*/ 	.word	0x00000000


	//----- nvinfo : EIATTR_MIN_STACK_SIZE
	.align		4
.L_521:
        /*0b34*/ 	.byte	0x04, 0x12
        /*0b36*/ 	.short	(.L_523 - .L_522)
	.align		4
.L_522:
        /*0b38*/ 	.word	index@(_ZN2at6native27unrolled_elementwise_kernelIZZZNS0_61_GLOBAL__N__132982cb_23_ActivationSiluKernel_cu_f5210f67_354611silu_kernelERNS_18TensorIteratorBaseEENKUlvE_clEvENKUlvE_clEvEUldE_St5arrayIPcLm2EELi4E23TrivialOffsetCalculatorILi1EjESC_NS0_6memory12LoadWithCastILi1EEENSD_13StoreWithCastILi1EEEEEviT_T0_T2_T3_T4_T5_)
        /*0b3c*/ 	.word	0x00000000


	//----- nvinfo : EIATTR_MIN_STACK_SIZE
	.align		4
.L_523:
        /*0b40*/ 	.byte	0x04, 0x12
        /*0b42*/ 	.short	(.L_525 - .L_524)
	.align		4
.L_524:
        /*0b44*/ 	.word	index@(_ZN2at6native18elementwise_kernelILi128ELi2EZNS0_22gpu_kernel_impl_nocastIZZZNS0_61_GLOBAL__N__132982cb_23_ActivationSiluKernel_cu_f5210f67_354611silu_kernelERNS_18TensorIteratorBaseEENKUlvE_clEvENKUlvE_clEvEUldE_EEvS5_RKT_EUliE_EEviT1_)
        /*0b48*/ 	.word	0x00000000


	//----- nvinfo : EIATTR_MIN_STACK_SIZE
	.align		4
.L_525:
        /*0b4c*/ 	.byte	0x04, 0x12
        /*0b4e*/ 	.short	(.L_527 - .L_526)
	.align		4
.L_526:
        /*0b50*/ 	.word	index@(_ZN2at6native27unrolled_elementwise_kernelIZZZNS0_61_GLOBAL__N__132982cb_23_ActivationSiluKernel_cu_f5210f67_354611silu_kernelERNS_18TensorIteratorBaseEENKUlvE_clEvENKUlvE_clEvEUldE_St5arrayIPcLm2EELi4E23TrivialOffsetCalculatorILi1EjESC_NS0_6memory15LoadWithoutCastENSD_16StoreWithoutCastEEEviT_T0_T2_T3_T4_T5_)
        /*0b54*/ 	.word	0x00000000


	//----- nvinfo : EIATTR_MIN_STACK_SIZE
	.align		4
.L_527:
        /*0b58*/ 	.byte	0x04, 0x12
        /*0b5a*/ 	.short	(.L_529 - .L_528)
	.align		4
.L_528:
        /*0b5c*/ 	.word	index@(_ZN2at6native29vectorized_elementwise_kernelILi2EZZZNS0_61_GLOBAL__N__132982cb_23_ActivationSiluKernel_cu_f5210f67_354611silu_kernelERNS_18TensorIteratorBaseEENKUlvE_clEvENKUlvE_clEvEUldE_St5arrayIPcLm2EEEEviT0_T1_)
        /*0b60*/ 	.word	0x00000000


	//----- nvinfo : EIATTR_MIN_STACK_SIZE
	.align		4
.L_529:
        /*0b64*/ 	.byte	0x04, 0x12
        /*0b66*/ 	.short	(.L_531 - .L_530)
	.align		4
.L_530:
        /*0b68*/ 	.word	index@(_ZN2at6native29vectorized_elementwise_kernelILi4EZZZNS0_61_GLOBAL__N__132982cb_23_ActivationSiluKernel_cu_f5210f67_354611silu_kernelERNS_18TensorIteratorBaseEENKUlvE_clEvENKUlvE_clEvEUldE_St5arrayIPcLm2EEEEviT0_T1_)
        /*0b6c*/ 	.word	0x00000000


	//----- nvinfo : EIATTR_MIN_STACK_SIZE
	.align		4
.L_531:
        /*0b70*/ 	.byte	0x04, 0x12
        /*0b72*/ 	.short	(.L_533 - .L_532)
	.align		4
.L_532:
        /*0b74*/ 	.word	index@(_ZN2at6native29vectorized_elementwise_kernelILi8EZZZNS0_61_GLOBAL__N__132982cb_23_ActivationSiluKernel_cu_f5210f67_354611silu_kernelERNS_18TensorIteratorBaseEENKUlvE_clEvENKUlvE_clEvEUldE_St5arrayIPcLm2EEEEviT0_T1_)
        /*0b78*/ 	.word	0x00000000
.L_533:


//--------------------- .nv.compat                --------------------------
	.section	.nv.compat,"",@"SHT_CUDA_COMPAT_INFO"
	.align	4
        /*0000*/ 	.byte	0x02, 0x09, 0x00, 0x00, 0x02, 0x02, 0x01, 0x00, 0x02, 0x05, 0x05, 0x00, 0x03, 0x07, 0x01, 0x01
        /*0010*/ 	.byte	0x02, 0x03, 0x00, 0x00, 0x02, 0x06, 0x01, 0x00, 0x04, 0x0b, 0x08, 0x00, 0x00, 0x00, 0x00, 0x00
        /*0020*/ 	.byte	0x00, 0x00, 0x00, 0x00


//--------------------- .nv.info._ZN2at6native18elementwise_kernelILi128ELi4EZNS0_15gpu_kernel_implIZZZNS0_61_GLOBAL__N__132982cb_23_ActivationSiluKernel_cu_f5210f67_354620silu_backward_kernelERNS_18TensorIteratorBaseEENKUlvE_clEvENKUlvE2_clEvEUlN3c108BFloat16ES9_E_EEvS5_RKT_EUliE_EEviT1_ --------------------------
	.section	.nv.info._ZN2at6native18elementwise_kernelILi128ELi4EZNS0_15gpu_kernel_implIZZZNS0_61_GLOBAL__N__132982cb_23_ActivationSiluKernel_cu_f5210f67_354620silu_backward_kernelERNS_18TensorIteratorBaseEENKUlvE_clEvENKUlvE2_clEvEUlN3c108BFloat16ES9_E_EEvS5_RKT_EUliE_EEviT1_,"",@"SHT_CUDA_INFO"
	.sectionflags	@""
	.align	4


	//----- nvinfo : EIATTR_CUDA_API_VERSION
	.align		4
        /*0000*/ 	.byte	0x04, 0x37
        /*0002*/ 	.short	(.L_535 - .L_534)
.L_534:
        /*0004*/ 	.word	0x00000082


	//----- nvinfo : EIATTR_KPARAM_INFO
	.align		4
.L_535:
        /*0008*/ 	.byte	0x04, 0x17
        /*000a*/ 	.short	(.L_537 - .L_536)
.L_536:
        /*000c*/ 	.word	0x00000000
        /*0010*/ 	.short	0x0001
        /*0012*/ 	.short	0x0008
        /*0014*/ 	.byte	0x00, 0xf0, 0x21, 0x0a


	//----- nvinfo : EIATTR_KPARAM_INFO
	.align		4
.L_537:
        /*0018*/ 	.byte	0x04, 0x17
        /*001a*/ 	.short	(.L_539 - .L_538)
.L_538:
        /*001c*/ 	.word	0x00000000
        /*0020*/ 	.short	0x0000
        /*0022*/ 	.short	0x0000
        /*0024*/ 	.byte	0x00, 0xf0, 0x11, 0x00


	//----- nvinfo : EIATTR_SPARSE_MMA_MASK
	.align		4
.L_539:
        /*0028*/ 	.byte	0x03, 0x50
        /*002a*/ 	.short	0x0000


	//----- nvinfo : EIATTR_MAXREG_COUNT
	.align		4
        /*002c*/ 	.byte	0x03, 0x1b
        /*002e*/ 	.short	0x0080


	//----- nvinfo : EIATTR_EXTERNS
	.align		4
        /*0030*/ 	.byte	0x04, 0x0f
        /*0032*/ 	.short	(.L_541 - .L_540)


	//   ....[0]....
	.align		4
.L_540:
        /*0034*/ 	.word	index@(__assertfail)


	//----- nvinfo : EIATTR_MERCURY_ISA_VERSION
	.align		4
.L_541:
        /*0038*/ 	.byte	0x03, 0x5f
        /*003a*/ 	.short	0x0101


	//----- nvinfo : EIATTR_SYSCALL_OFFSETS
	.align		4
        /*003c*/ 	.byte	0x04, 0x46
        /*003e*/ 	.short	(.L_543 - .L_542)


	//   ....[0]....
.L_542:
        /*0040*/ 	.word	0x000026f0


	//   ....[1]....
        /*0044*/ 	.word	0x000036c0


	//   ....[2]....
        /*0048*/ 	.word	0x000046d0


	//   ....[3]....
        /*004c*/ 	.word	0x00006e10


	//   ....[4]....
        /*0050*/ 	.word	0x00007de0


	//   ....[5]....
        /*0054*/ 	.word	0x00008df0


	//   ....[6]....
        /*0058*/ 	.word	0x0000b520


	//   ....[7]....
        /*005c*/ 	.word	0x0000c4f0


	//   ....[8]....
        /*0060*/ 	.word	0x0000d500


	//   ....[9]....
        /*0064*/ 	.word	0x0000fc20


	//   ....[10]....
        /*0068*/ 	.word	0x00010bf0


	//   ....[11]....
        /*006c*/ 	.word	0x00011c00


	//----- nvinfo : EIATTR_EXIT_INSTR_OFFSETS
	.align		4
.L_543:
        /*0070*/ 	.byte	0x04, 0x1c
        /*0072*/ 	.short	(.L_545 - .L_544)


	//   ....[0]....
.L_544:
        /*0074*/ 	.word	0x0000d5d0


	//   ....[1]....
        /*0078*/ 	.word	0x00010e30


	//   ....[2]....
        /*007c*/ 	.word	0x00010e70


	//   ....[3]....
        /*0080*/ 	.word	0x00010f10


	//   ....[4]....
        /*0084*/ 	.word	0x00010f50


	//   ....[5]....
        /*0088*/ 	.word	0x00010f90


	//   ....[6]....
        /*008c*/ 	.word	0x00011020


	//   ....[7]....
        /*0090*/ 	.word	0x00011060


	//   ....[8]....
        /*0094*/ 	.word	0x00011100


	//   ....[9]....
        /*0098*/ 	.word	0x00011150


	//   ....[10]....
        /*009c*/ 	.word	0x000111a0


	//   ....[11]....
        /*00a0*/ 	.word	0x00011270


	//   ....[12]....
        /*00a4*/ 	.word	0x000112d0


	//   ....[13]....
        /*00a8*/ 	.word	0x00011460


	//   ....[14]....
        /*00ac*/ 	.word	0x000115c0


	//   ....[15]....
        /*00b0*/ 	.word	0x000115e0


	//   ....[16]....
        /*00b4*/ 	.word	0x000116a0


	//   ....[17]....
        /*00b8*/ 	.word	0x00011820


	//   ....[18]....
        /*00bc*/ 	.word	0x000119a0


	//   ....[19]....
        /*00c0*/ 	.word	0x00011b00


	//   ....[20]....
        /*00c4*/ 	.word	0x00011c10


	//   ....[21]....
        /*00c8*/ 	.word	0x00011c50


	//   ....[22]....
        /*00cc*/ 	.word	0x00011c90


	//----- nvinfo : EIATTR_MAX_THREADS
	.align		4
.L_545:
        /*00d0*/ 	.byte	0x04, 0x05
        /*00d2*/ 	.short	(.L_547 - .L_546)
.L_546:
        /*00d4*/ 	.word	0x00000080
        /*00d8*/ 	.word	0x00000001
        /*00dc*/ 	.word	0x00000001


	//----- nvinfo : EIATTR_CRS_STACK_SIZE
	.align		4
.L_547:
        /*00e0*/ 	.byte	0x04, 0x1e
        /*00e2*/ 	.short	(.L_549 - .L_548)
.L_548:
        /*00e4*/ 	.word	0x00000000


	//----- nvinfo : EIATTR_CBANK_PARAM_SIZE
	.align		4
.L_549:
        /*00e8*/ 	.byte	0x03, 0x19
        /*00ea*/ 	.short	0x0290


	//----- nvinfo : EIATTR_PARAM_CBANK
	.align		4
        /*00ec*/ 	.byte	0x04, 0x0a
        /*00ee*/ 	.short	(.L_551 - .L_550)
	.align		4
.L_550:
        /*00f0*/ 	.word	index@(.nv.constant0._ZN2at6native18elementwise_kernelILi128ELi4EZNS0_15gpu_kernel_implIZZZNS0_61_GLOBAL__N__132982cb_23_ActivationSiluKernel_cu_f5210f67_354620silu_backward_kernelERNS_18TensorIteratorBaseEENKUlvE_clEvENKUlvE2_clEvEUlN3c108BFloat16ES9_E_EEvS5_RKT_EUliE_EEviT1_)
        /*00f4*/ 	.short	0x0210
        /*00f6*/ 	.short	0x0290


	//----- nvinfo : EIATTR_SW_WAR
	.align		4
.L_551:
        /*00f8*/ 	.byte	0x04, 0x36
        /*00fa*/ 	.short	(.L_553 - .L_552)
.L_552:
        /*00fc*/ 	.word	0x00000008
.L_553:


//--------------------- .nv.info._ZN2at6native27unrolled_elementwise_kernelIZZZNS0_61_GLOBAL__N__132982cb_23_ActivationSiluKernel_cu_f5210f67_354620silu_backward_kernelERNS_18TensorIteratorBaseEENKUlvE_clEvENKUlvE2_clEvEUlN3c108BFloat16ES8_E_St5arrayIPcLm3EELi4E23TrivialOffsetCalculatorILi2EjESD_ILi1EjENS0_6memory12LoadWithCastILi2EEENSG_13StoreWithCastILi1EEEEEviT_T0_T2_T3_T4_T5_ --------------------------
	.section	.nv.info._ZN2at6native27unrolled_elementwise_kernelIZZZNS0_61_GLOBAL__N__132982cb_23_ActivationSiluKernel_cu_f5210f67_354620silu_backward_kernelERNS_18TensorIteratorBaseEENKUlvE_clEvENKUlvE2_clEvEUlN3c108BFloat16ES8_E_St5arrayIPcLm3EELi4E23TrivialOffsetCalculatorILi2EjESD_ILi1EjENS0_6memory12LoadWithCastILi2EEENSG_13StoreWithCastILi1EEEEEviT_T0_T2_T3_T4_T5_,"",@"SHT_CUDA_INFO"
	.sectionflags	@""
	.align	4


	//----- nvinfo : EIATTR_CUDA_API_VERSION
	.align		4
        /*0000*/ 	.byte	0x04, 0x37
        /*0002*/ 	.short	(.L_555 - .L_554)
.L_554:
        /*0004*/ 	.word	0x00000082


	//----- nvinfo : EIATTR_KPARAM_INFO
	.align		4
.L_555:
        /*0008*/ 	.byte	0x04, 0x17
        /*000a*/ 	.short	(.L_557 - .L_556)
.L_556:
        /*000c*/ 	.word	0x00000000
        /*0010*/ 	.short	0x0006
        /*0012*/ 	.short	0x0030
        /*0014*/ 	.byte	0x00, 0xf0, 0x21, 0x00


	//----- nvinfo : EIATTR_KPARAM_INFO
	.align		4
.L_557:
        /*0018*/ 	.byte	0x04, 0x17
        /*001a*/ 	.short	(.L_559 - .L_558)
.L_558:
        /*001c*/ 	.word	0x00000000
        /*0020*/ 	.short	0x0005
        /*0022*/ 	.short	0x0024
        /*0024*/ 	.byte	0x00, 0xf0, 0x31, 0x00


	//----- nvinfo : EIATTR_KPARAM_INFO
	.align		4
.L_559:
        /*0028*/ 	.byte	0x04, 0x17
        /*002a*/ 	.short	(.L_561 - .L_560)
.L_560:
        /*002c*/ 	.word	0x00000000
        /*0030*/ 	.short	0x0004
        /*0032*/ 	.short	0x0021
        /*0034*/ 	.byte	0x00, 0xf0, 0x05, 0x00


	//----- nvinfo : EIATTR_KPARAM_INFO
	.align		4
.L_561:
        /*0038*/ 	.byte	0x04, 0x17
        /*003a*/ 	.short	(.L_563 - .L_562)
.L_562:
        /*003c*/ 	.word	0x00000000
        /*0040*/ 	.short	0x0003
        /*0042*/ 	.short	0x0020
        /*0044*/ 	.byte	0x00, 0xf0, 0x05, 0x00


	//----- nvinfo : EIATTR_KPARAM_INFO
	.align		4
.L_563:
        /*0048*/ 	.byte	0x04, 0x17
        /*004a*/ 	.short	(.L_565 - .L_564)
.L_564:
        /*004c*/ 	.word	0x00000000
        /*0050*/ 	.short	0x0002
        /*0052*/ 	.short	0x0008
        /*0054*/ 	.byte	0x00, 0xf0, 0x61, 0x00


	//----- nvinfo : EIATTR_KPARAM_INFO
	.align		4
.L_565:
        /*0058*/ 	.byte	0x04, 0x17
        /*005a*/ 	.short	(.L_567 - .L_566)
.L_566:
        /*005c*/ 	.word	0x00000000
        /*0060*/ 	.short	0x0001
        /*0062*/ 	.short	0x0004
        /*0064*/ 	.byte	0x00, 0xf0, 0x05, 0x00


	//----- nvinfo : EIATTR_KPARAM_INFO
	.align		4
.L_567:
        /*0068*/ 	.byte	0x04, 0x17
        /*006a*/ 	.short	(.L_569 - .L_568)
.L_568:
        /*006c*/ 	.word	0x00000000
        /*0070*/ 	.short	0x0000
        /*0072*/ 	.short	0x0000
        /*0074*/ 	.byte	0x00, 0xf0, 0x11, 0x00


	//----- nvinfo : EIATTR_SPARSE_MMA_MASK
	.align		4
.L_569:
        /*0078*/ 	.byte	0x03, 0x50
        /*007a*/ 	.short	0x0000


	//----- nvinfo : EIATTR_MAXREG_COUNT
	.align		4
        /*007c*/ 	.byte	0x03, 0x1b
        /*007e*/ 	.short	0x00ff


	//----- nvinfo : EIATTR_EXTERNS
	.align		4
        /*0080*/ 	.byte	0x04, 0x0f
        /*0082*/ 	.short	(.L_571 - .L_570)


	//   ....[0]....
	.align		4
.L_570:
        /*0084*/ 	.word	index@(__assertfail)


	//----- nvinfo : EIATTR_MERCURY_ISA_VERSION
	.align		4
.L_571:
        /*0088*/ 	.byte	0x03, 0x5f
        /*008a*/ 	.short	0x0101


	//----- nvinfo : EIATTR_SYSCALL_OFFSETS
	.align		4
        /*008c*/ 	.byte	0x04, 0x46
        /*008e*/ 	.short	(.L_573 - .L_572)


	//   ....[0]....
.L_572:
        /*0090*/ 	.word	0x000010f0


	//   ....[1]....
        /*0094*/ 	.word	0x000021b0


	//   ....[2]....
        /*0098*/ 	.word	0x000032f0


	//   ....[3]....
        /*009c*/ 	.word	0x000043b0


	//   ....[4]....
        /*00a0*/ 	.word	0x00005500


	//   ....[5]....
        /*00a4*/ 	.word	0x000065d0


	//   ....[6]....
        /*00a8*/ 	.word	0x00007700


	//   ....[7]....
        /*00ac*/ 	.word	0x000086e0


	//   ....[8]....
        /*00b0*/ 	.word	0x00009c00


	//   ....[9]....
        /*00b4*/ 	.word	0x0000ac20


	//   ....[10]....
        /*00b8*/ 	.word	0x0000bc00


	//   ....[11]....
        /*00bc*/ 	.word	0x0000cbe0


	//----- nvinfo : EIATTR_EXIT_INSTR_OFFSETS
	.align		4
.L_573:
        /*00c0*/ 	.byte	0x04, 0x1c
        /*00c2*/ 	.short	(.L_575 - .L_574)


	//   ....[0]....
.L_574:
        /*00c4*/ 	.word	0x0000bcc0


	//   ....[1]....
        /*00c8*/ 	.word	0x0000be10


	//   ....[2]....
        /*00cc*/ 	.word	0x0000be50


	//   ....[3]....
        /*00d0*/ 	.word	0x0000bef0


	//   ....[4]....
        /*00d4*/ 	.word	0x0000bf30


	//   ....[5]....
        /*00d8*/ 	.word	0x0000bf70


	//   ....[6]....
        /*00dc*/ 	.word	0x0000c000


	//   ....[7]....
        /*00e0*/ 	.word	0x0000c040


	//   ....[8]....
        /*00e4*/ 	.word	0x0000c0e0


	//   ....[9]....
        /*00e8*/ 	.word	0x0000c130


	//   ....[10]....
        /*00ec*/ 	.word	0x0000c180


	//   ....[11]....
        /*00f0*/ 	.word	0x0000c250


	//   ....[12]....
        /*00f4*/ 	.word	0x0000c2b0


	//   ....[13]....
        /*00f8*/ 	.word	0x0000c440


	//   ....[14]....
        /*00fc*/ 	.word	0x0000c5a0


	//   ....[15]....
        /*0100*/ 	.word	0x0000c5c0


	//   ....[16]....
        /*0104*/ 	.word	0x0000c680


	//   ....[17]....
        /*0108*/ 	.word	0x0000c800


	//   ....[18]....
        /*010c*/ 	.word	0x0000c980


	//   ....[19]....
        /*0110*/ 	.word	0x0000cae0


	//   ....[20]....
        /*0114*/ 	.word	0x0000cbf0


	//   ....[21]....
        /*0118*/ 	.word	0x0000cc30


	//   ....[22]....
        /*011c*/ 	.word	0x0000cc70


	//----- nvinfo : EIATTR_MAX_THREADS
	.align		4
.L_575:
        /*0120*/ 	.byte	0x04, 0x05
        /*0122*/ 	.short	(.L_577 - .L_576)
.L_576:
        /*0124*/ 	.word	0x00000080
        /*0128*/ 	.word	0x00000001
        /*012c*/ 	.word	0x00000001


	//----- nvinfo : EIATTR_CRS_STACK_SIZE
	.align		4
.L_577:
        /*0130*/ 	.byte	0x04, 0x1e
        /*0132*/ 	.short	(.L_579 - .L_578)
.L_578:
        /*0134*/ 	.word	0x00000000


	//----- nvinfo : EIATTR_CBANK_PARAM_SIZE
	.align		4
.L_579:
        /*0138*/ 	.byte	0x03, 0x19
        /*013a*/ 	.short	0x0038


	//----- nvinfo : EIATTR_PARAM_CBANK
	.align		4
        /*013c*/ 	.byte	0x04, 0x0a
        /*013e*/ 	.short	(.L_581 - .L_580)
	.align		4
.L_580:
        /*0140*/ 	.word	index@(.nv.constant0._ZN2at6native27unrolled_elementwise_kernelIZZZNS0_61_GLOBAL__N__132982cb_23_ActivationSiluKernel_cu_f5210f67_354620silu_backward_kernelERNS_18TensorIteratorBaseEENKUlvE_clEvENKUlvE2_clEvEUlN3c108BFloat16ES8_E_St5arrayIPcLm3EELi4E23TrivialOffsetCalculatorILi2EjESD_ILi1EjENS0_6memory12LoadWithCastILi2EEENSG_13StoreWithCastILi1EEEEEviT_T0_T2_T3_T4_T5_)
        /*0144*/ 	.short	0x0210
        /*0146*/ 	.short	0x0038


	//----- nvinfo : EIATTR_SW_WAR
	.align		4
.L_581:
        /*0148*/ 	.byte	0x04, 0x36
        /*014a*/ 	.short	(.L_583 - .L_582)
.L_582:
        /*014c*/ 	.word	0x00000008
.L_583:


//--------------------- .nv.info._ZN2at6native18elementwise_kernelILi128ELi4EZNS0_22gpu_kernel_impl_nocastIZZZNS0_61_GLOBAL__N__132982cb_23_ActivationSiluKernel_cu_f5210f67_354620silu_backward_kernelERNS_18TensorIteratorBaseEENKUlvE_clEvENKUlvE2_clEvEUlN3c108BFloat16ES9_E_EEvS5_RKT_EUliE_EEviT1_ --------------------------
	.section	.nv.info._ZN2at6native18elementwise_kernelILi128ELi4EZNS0_22gpu_kernel_impl_nocastIZZZNS0_61_GLOBAL__N__132982cb_23_ActivationSiluKernel_cu_f5210f67_354620silu_backward_kernelERNS_18TensorIteratorBaseEENKUlvE_clEvENKUlvE2_clEvEUlN3c108BFloat16ES9_E_EEvS5_RKT_EUliE_EEviT1_,"",@"SHT_CUDA_INFO"
	.sectionflags	@""
	.align	4


	//----- nvinfo : EIATTR_CUDA_API_VERSION
	.align		4
        /*0000*/ 	.byte	0x04, 0x37
        /*0002*/ 	.short	(.L_585 - .L_584)
.L_584:
        /*0004*/ 	.word	0x00000082


	//----- nvinfo : EIATTR_KPARAM_INFO
	.align		4
.L_585:
        /*0008*/ 	.byte	0x04, 0x17
        /*000a*/ 	.short	(.L_587 - .L_586)
.L_586:
        /*000c*/ 	.word	0x00000000
        /*0010*/ 	.short	0x0001
        /*0012*/ 	.short	0x0008
        /*0014*/ 	.byte	0x00, 0xf0, 0x21, 0x0a


	//----- nvinfo : EIATTR_KPARAM_INFO
	.align		4
.L_587:
        /*0018*/ 	.byte	0x04, 0x17
        /*001a*/ 	.short	(.L_589 - .L_588)
.L_588:
        /*001c*/ 	.word	0x00000000
        /*0020*/ 	.short	0x0000
        /*0022*/ 	.short	0x0000
        /*0024*/ 	.byte	0x00, 0xf0, 0x11, 0x00


	//----- nvinfo : EIATTR_SPARSE_MMA_MASK
	.align		4
.L_589:
        /*0028*/ 	.byte	0x03, 0x50
        /*002a*/ 	.short	0x0000


	//----- nvinfo : EIATTR_MAXREG_COUNT
	.align		4
        /*002c*/ 	.byte	0x03, 0x1b
        /*002e*/ 	.short	0x0080


	//----- nvinfo : EIATTR_MERCURY_ISA_VERSION
	.align		4
        /*0030*/ 	.byte	0x03, 0x5f
        /*0032*/ 	.short	0x0101


	//----- nvinfo : EIATTR_EXIT_INSTR_OFFSETS
	.align		4
        /*0034*/ 	.byte	0x04, 0x1c
        /*0036*/ 	.short	(.L_591 - .L_590)


	//   ....[0]....
.L_590:
        /*0038*/ 	.word	0x000047d0


	//   ....[1]....
        /*003c*/ 	.word	0x00005f60


	//----- nvinfo : EIATTR_MAX_THREADS
	.align		4
.L_591:
        /*0040*/ 	.byte	0x04, 0x05
        /*0042*/ 	.short	(.L_593 - .L_592)
.L_592:
        /*0044*/ 	.word	0x00000080
        /*0048*/ 	.word	0x00000001
        /*004c*/ 	.word	0x00000001


	//----- nvinfo : EIATTR_CRS_STACK_SIZE
	.align		4
.L_593:
        /*0050*/ 	.byte	0x04, 0x1e
        /*0052*/ 	.short	(.L_595 - .L_594)
.L_594:
        /*0054*/ 	.word	0x00000000


	//----- nvinfo : EIATTR_CBANK_PARAM_SIZE
	.align		4
.L_595:
        /*0058*/ 	.byte	0x03, 0x19
        /*005a*/ 	.short	0x0290


	//----- nvinfo : EIATTR_PARAM_CBANK
	.align		4
        /*005c*/ 	.byte	0x04, 0x0a
        /*005e*/ 	.short	(.L_597 - .L_596)
	.align		4
.L_596:
        /*0060*/ 	.word	index@(.nv.constant0._ZN2at6native18elementwise_kernelILi128ELi4EZNS0_22gpu_kernel_impl_nocastIZZZNS0_61_GLOBAL__N__132982cb_23_ActivationSiluKernel_cu_f5210f67_354620silu_backward_kernelERNS_18TensorIteratorBaseEENKUlvE_clEvENKUlvE2_clEvEUlN3c108BFloat16ES9_E_EEvS5_RKT_EUliE_EEviT1_)
        /*0064*/ 	.short	0x0210
        /*0066*/ 	.short	0x0290


	//----- nvinfo : EIATTR_SW_WAR
	.align		4
.L_597:
        /*0068*/ 	.byte	0x04, 0x36
        /*006a*/ 	.short	(.L_599 - .L_598)
.L_598:
        /*006c*/ 	.word	0x00000008
.L_599:


//--------------------- .nv.info._ZN2at6native27unrolled_elementwise_kernelIZZZNS0_61_GLOBAL__N__132982cb_23_ActivationSiluKernel_cu_f5210f67_354620silu_backward_kernelERNS_18TensorIteratorBaseEENKUlvE_clEvENKUlvE2_clEvEUlN3c108BFloat16ES8_E_St5arrayIPcLm3EELi4E23TrivialOffsetCalculatorILi2EjESD_ILi1EjENS0_6memory15LoadWithoutCastENSG_16StoreWithoutCastEEEviT_T0_T2_T3_T4_T5_ --------------------------
	.section	.nv.info._ZN2at6native27unrolled_elementwise_kernelIZZZNS0_61_GLOBAL__N__132982cb_23_ActivationSiluKernel_cu_f5210f67_354620silu_backward_kernelERNS_18TensorIteratorBaseEENKUlvE_clEvENKUlvE2_clEvEUlN3c108BFloat16ES8_E_St5arrayIPcLm3EELi4E23TrivialOffsetCalculatorILi2EjESD_ILi1EjENS0_6memory15LoadWithoutCastENSG_16StoreWithoutCastEEEviT_T0_T2_T3_T4_T5_,"",@"SHT_CUDA_INFO"
	.sectionflags	@""
	.align	4


	//----- nvinfo : EIATTR_CUDA_API_VERSION
	.align		4
        /*0000*/ 	.byte	0x04, 0x37
        /*0002*/ 	.short	(.L_601 - .L_600)
.L_600:
        /*0004*/ 	.word	0x00000082


	//----- nvinfo : EIATTR_KPARAM_INFO
	.align		4
.L_601:
        /*0008*/ 	.byte	0x04, 0x17
        /*000a*/ 	.short	(.L_603 - .L_602)
.L_602:
        /*000c*/ 	.word	0x00000000
        /*0010*/ 	.short	0x0006
        /*0012*/ 	.short	0x0023
        /*0014*/ 	.byte	0x00, 0xf0, 0x05, 0x00


	//----- nvinfo : EIATTR_KPARAM_INFO
	.align		4
.L_603:
        /*0018*/ 	.byte	0x04, 0x17
        /*001a*/ 	.short	(.L_605 - .L_604)
.L_604:
        /*001c*/ 	.word	0x00000000
        /*0020*/ 	.short	0x0005
        /*0022*/ 	.short	0x0022
        /*0024*/ 	.byte	0x00, 0xf0, 0x05, 0x00


	//----- nvinfo : EIATTR_KPARAM_INFO
	.align		4
.L_605:
        /*0028*/ 	.byte	0x04, 0x17
        /*002a*/ 	.short	(.L_607 - .L_606)
.L_606:
        /*002c*/ 	.word	0x00000000
        /*0030*/ 	.short	0x0004
        /*0032*/ 	.short	0x0021
        /*0034*/ 	.byte	0x00, 0xf0, 0x05, 0x00


	//----- nvinfo : EIATTR_KPARAM_INFO
	.align		4
.L_607:
        /*0038*/ 	.byte	0x04, 0x17
        /*003a*/ 	.short	(.L_609 - .L_608)
.L_608:
        /*003c*/ 	.word	0x00000000
        /*0040*/ 	.short	0x0003
        /*0042*/ 	.short	0x0020
        /*0044*/ 	.byte	0x00, 0xf0, 0x05, 0x00


	//----- nvinfo : EIATTR_KPARAM_INFO
	.align		4
.L_609:
        /*0048*/ 	.byte	0x04, 0x17
        /*004a*/ 	.short	(.L_611 - .L_610)
.L_610:
        /*004c*/ 	.word	0x00000000
        /*0050*/ 	.short	0x0002
        /*0052*/ 	.short	0x0008
        /*0054*/ 	.byte	0x00, 0xf0, 0x61, 0x00


	//----- nvinfo : EIATTR_KPARAM_INFO
	.align		4
.L_611:
        /*0058*/ 	.byte	0x04, 0x17
        /*005a*/ 	.short	(.L_613 - .L_612)
.L_612:
        /*005c*/ 	.word	0x00000000
        /*0060*/ 	.short	0x0001
        /*0062*/ 	.short	0x0004
        /*0064*/ 	.byte	0x00, 0xf0, 0x05, 0x00


	//----- nvinfo : EIATTR_KPARAM_INFO
	.align		4
.L_613:
        /*0068*/ 	.byte	0x04, 0x17
        /*006a*/ 	.short	(.L_615 - .L_614)
.L_614:
        /*006c*/ 	.word	0x00000000
        /*0070*/ 	.short	0x0000
        /*0072*/ 	.short	0x0000
        /*0074*/ 	.byte	0x00, 0xf0, 0x11, 0x00


	//----- nvinfo : EIATTR_SPARSE_MMA_MASK
	.align		4
.L_615:
        /*0078*/ 	.byte	0x03, 0x50
        /*007a*/ 	.short	0x0000


	//----- nvinfo : EIATTR_MAXREG_COUNT
	.align		4
        /*007c*/ 	.byte	0x03, 0x1b
        /*007e*/ 	.short	0x00ff


	//----- nvinfo : EIATTR_MERCURY_ISA_VERSION
	.align		4
        /*0080*/ 	.byte	0x03, 0x5f
        /*0082*/ 	.short	0x0101


	//----- nvinfo : EIATTR_EXIT_INSTR_OFFSETS
	.align		4
        /*0084*/ 	.byte	0x04, 0x1c
        /*0086*/ 	.short	(.L_617 - .L_616)


	//   ....[0]....
.L_616:
        /*0088*/ 	.word	0x00000850


	//   ....[1]....
        /*008c*/ 	.word	0x000008a0


	//----- nvinfo : EIATTR_MAX_THREADS
	.align		4
.L_617:
        /*0090*/ 	.byte	0x04, 0x05
        /*0092*/ 	.short	(.L_619 - .L_618)
.L_618:
        /*0094*/ 	.word	0x00000080
        /*0098*/ 	.word	0x00000001
        /*009c*/ 	.word	0x00000001


	//----- nvinfo : EIATTR_CRS_STACK_SIZE
	.align		4
.L_619:
        /*00a0*/ 	.byte	0x04, 0x1e
        /*00a2*/ 	.short	(.L_621 - .L_620)
.L_620:
        /*00a4*/ 	.word	0x00000000


	//----- nvinfo : EIATTR_CBANK_PARAM_SIZE
	.align		4
.L_621:
        /*00a8*/ 	.byte	0x03, 0x19
        /*00aa*/ 	.short	0x0024


	//----- nvinfo : EIATTR_PARAM_CBANK
	.align		4
        /*00ac*/ 	.byte	0x04, 0x0a
        /*00ae*/ 	.short	(.L_623 - .L_622)
	.align		4
.L_622:
        /*00b0*/ 	.word	index@(.nv.constant0._ZN2at6native27unrolled_elementwise_kernelIZZZNS0_61_GLOBAL__N__132982cb_23_ActivationSiluKernel_cu_f5210f67_354620silu_backward_kernelERNS_18TensorIteratorBaseEENKUlvE_clEvENKUlvE2_clEvEUlN3c108BFloat16ES8_E_St5arrayIPcLm3EELi4E23TrivialOffsetCalculatorILi2EjESD_ILi1EjENS0_6memory15LoadWithoutCastENSG_16StoreWithoutCastEEEviT_T0_T2_T3_T4_T5_)
        /*00b4*/ 	.short	0x0210
        /*00b6*/ 	.short	0x0024


	//----- nvinfo : EIATTR_SW_WAR
	.align		4
.L_623:
        /*00b8*/ 	.byte	0x04, 0x36
        /*00ba*/ 	.short	(.L_625 - .L_624)
.L_624:
        /*00bc*/ 	.word	0x00000008
.L_625:


//--------------------- .nv.info._ZN2at6native29vectorized_elementwise_kernelILi2EZZZNS0_61_GLOBAL__N__132982cb_23_ActivationSiluKernel_cu_f5210f67_354620silu_backward_kernelERNS_18TensorIteratorBaseEENKUlvE_clEvENKUlvE2_clEvEUlN3c108BFloat16ES8_E_St5arrayIPcLm3EEEEviT0_T1_ --------------------------
	.section	.nv.info._ZN2at6native29vectorized_elementwise_kernelILi2EZZZNS0_61_GLOBAL__N__132982cb_23_ActivationSiluKernel_cu_f5210f67_354620silu_backward_kernelERNS_18TensorIteratorBaseEENKUlvE_clEvENKUlvE2_clEvEUlN3c108BFloat16ES8_E_St5arrayIPcLm3EEEEviT0_T1_,"",@"SHT_CUDA_INFO"
	.sectionflags	@""
	.align	4


	//----- nvinfo : EIATTR_CUDA_API_VERSION
	.align		4
        /*0000*/ 	.byte	0x04, 0x37
        /*0002*/ 	.short	(.L_627 - .L_626)
.L_626:
        /*0004*/ 	.word	0x00000082


	//----- nvinfo : EIATTR_KPARAM_INFO
	.align		4
.L_627:
        /*0008*/ 	.byte	0x04, 0x17
        /*000a*/ 	.short	(.L_629 - .L_628)
.L_628:
        /*000c*/ 	.word	0x00000000
        /*0010*/ 	.short	0x0002
        /*0012*/ 	.short	0x0008
        /*0014*/ 	.byte	0x00, 0xf0, 0x61, 0x00


	//----- nvinfo : EIATTR_KPARAM_INFO
	.align		4
.L_629:
        /*0018*/ 	.byte	0x04, 0x17
        /*001a*/ 	.short	(.L_631 - .L_630)
.L_630:
        /*001c*/ 	.word	0x00000000
        /*0020*/ 	.short	0x0001
        /*0022*/ 	.short	0x0004
        /*0024*/ 	.byte	0x00, 0xf0, 0x05, 0x00


	//----- nvinfo : EIATTR_KPARAM_INFO
	.align		4
.L_631:
        /*0028*/ 	.byte	0x04, 0x17
        /*002a*/ 	.short	(.L_633 - .L_632)
.L_632:
        /*002c*/ 	.word	0x00000000
        /*0030*/ 	.short	0x0000
        /*0032*/ 	.short	0x0000
        /*0034*/ 	.byte	0x00, 0xf0, 0x11, 0x00


	//----- nvinfo : EIATTR_SPARSE_MMA_MASK
	.align		4
.L_633:
        /*0038*/ 	.byte	0x03, 0x50
        /*003a*/ 	.short	0x0000


	//----- nvinfo : EIATTR_MAXREG_COUNT
	.align		4
        /*003c*/ 	.byte	0x03, 0x1b
        /*003e*/ 	.short	0x00ff


	//----- nvinfo : EIATTR_MERCURY_ISA_VERSION
	.align		4
        /*0040*/ 	.byte	0x03, 0x5f
        /*0042*/ 	.short	0x0101


	//----- nvinfo : EIATTR_EXIT_INSTR_OFFSETS
	.align		4
        /*0044*/ 	.byte	0x04, 0x1c
        /*0046*/ 	.short	(.L_635 - .L_634)


	//   ....[0]....
.L_634:
        /*0048*/ 	.word	0x000007a0


	//   ....[1]....
        /*004c*/ 	.word	0x000018a0


	//   ....[2]....
        /*0050*/ 	.word	0x000018f0


	//----- nvinfo : EIATTR_MAX_THREADS
	.align		4
.L_635:
        /*0054*/ 	.byte	0x04, 0x05
        /*0056*/ 	.short	(.L_637 - .L_636)
.L_636:
        /*0058*/ 	.word	0x00000080
        /*005c*/ 	.word	0x00000001
        /*0060*/ 	.word	0x00000001


	//----- nvinfo : EIATTR_CRS_STACK_SIZE
	.align		4
.L_637:
        /*0064*/ 	.byte	0x04, 0x1e
        /*0066*/ 	.short	(.L_639 - .L_638)
.L_638:
        /*0068*/ 	.word	0x00000000


	//----- nvinfo : EIATTR_CBANK_PARAM_SIZE
	.align		4
.L_639:
        /*006c*/ 	.byte	0x03, 0x19
        /*006e*/ 	.short	0x0020


	//----- nvinfo : EIATTR_PARAM_CBANK
	.align		4
        /*0070*/ 	.byte	0x04, 0x0a
        /*0072*/ 	.short	(.L_641 - .L_640)
	.align		4
.L_640:
        /*0074*/ 	.word	index@(.nv.constant0._ZN2at6native29vectorized_elementwise_kernelILi2EZZZNS0_61_GLOBAL__N__132982cb_23_ActivationSiluKernel_cu_f5210f67_354620silu_backward_kernelERNS_18TensorIteratorBaseEENKUlvE_clEvENKUlvE2_clEvEUlN3c108BFloat16ES8_E_St5arrayIPcLm3EEEEviT0_T1_)
        /*0078*/ 	.short	0x0210
        /*007a*/ 	.short	0x0020


	//----- nvinfo : EIATTR_SW_WAR
	.align		4
.L_641:
        /*007c*/ 	.byte	0x04, 0x36
        /*007e*/ 	.short	(.L_643 - .L_642)
.L_642:
        /*0080*/ 	.word	0x00000008
.L_643:


//--------------------- .nv.info._ZN2at6native29vectorized_elementwise_kernelILi4EZZZNS0_61_GLOBAL__N__132982cb_23_ActivationSiluKernel_cu_f5210f67_354620silu_backward_kernelERNS_18TensorIteratorBaseEENKUlvE_clEvENKUlvE2_clEvEUlN3c108BFloat16ES8_E_St5arrayIPcLm3EEEEviT0_T1_ --------------------------
	.section	.nv.info._ZN2at6native29vectorized_elementwise_kernelILi4EZZZNS0_61_GLOBAL__N__132982cb_23_ActivationSiluKernel_cu_f5210f67_354620silu_backward_kernelERNS_18TensorIteratorBaseEENKUlvE_clEvENKUlvE2_clEvEUlN3c108BFloat16ES8_E_St5arrayIPcLm3EEEEviT0_T1_,"",@"SHT_CUDA_INFO"
	.sectionflags	@""
	.align	4


	//----- nvinfo : EIATTR_CUDA_API_VERSION
	.align		4
        /*0000*/ 	.byte	0x04, 0x37
        /*0002*/ 	.short	(.L_645 - .L_644)
.L_644:
        /*0004*/ 	.word	0x00000082


	//----- nvinfo : EIATTR_KPARAM_INFO
	.align		4
.L_645:
        /*0008*/ 	.byte	0x04, 0x17
        /*000a*/ 	.short	(.L_647 - .L_646)
.L_646:
        /*000c*/ 	.word	0x00000000
        /*0010*/ 	.short	0x0002
        /*0012*/ 	.short	0x0008
        /*0014*/ 	.byte	0x00, 0xf0, 0x61, 0x00


	//----- nvinfo : EIATTR_KPARAM_INFO
	.align		4
.L_647:
        /*0018*/ 	.byte	0x04, 0x17
        /*001a*/ 	.short	(.L_649 - .L_648)
.L_648:
        /*001c*/ 	.word	0x00000000
        /*0020*/ 	.short	0x0001
        /*0022*/ 	.short	0x0004
        /*0024*/ 	.byte	0x00, 0xf0, 0x05, 0x00


	//----- nvinfo : EIATTR_KPARAM_INFO
	.align		4
.L_649:
        /*0028*/ 	.byte	0x04, 0x17
        /*002a*/ 	.short	(.L_651 - .L_650)
.L_650:
        /*002c*/ 	.word	0x00000000
        /*0030*/ 	.short	0x0000
        /*0032*/ 	.short	0x0000
        /*0034*/ 	.byte	0x00, 0xf0, 0x11, 0x00


	//----- nvinfo : EIATTR_SPARSE_MMA_MASK
	.align		4
.L_651:
        /*0038*/ 	.byte	0x03, 0x50
        /*003a*/ 	.short	0x0000


	//----- nvinfo : EIATTR_MAXREG_COUNT
	.align		4
        /*003c*/ 	.byte	0x03, 0x1b
        /*003e*/ 	.short	0x00ff


	//----- nvinfo : EIATTR_MERCURY_ISA_VERSION
	.align		4
        /*0040*/ 	.byte	0x03, 0x5f
        /*0042*/ 	.short	0x0101


	//----- nvinfo : EIATTR_EXIT_INSTR_OFFSETS
	.align		4
        /*0044*/ 	.byte	0x04, 0x1c
        /*0046*/ 	.short	(.L_653 - .L_652)


	//   ....[0]....
.L_652:
        /*0048*/ 	.word	0x00000740


	//   ....[1]....
        /*004c*/ 	.word	0x00001840


	//   ....[2]....
        /*0050*/ 	.word	0x00001890


	//----- nvinfo : EIATTR_MAX_THREADS
	.align		4
.L_653:
        /*0054*/ 	.byte	0x04, 0x05
        /*0056*/ 	.short	(.L_655 - .L_654)
.L_654:
        /*0058*/ 	.word	0x00000080
        /*005c*/ 	.word	0x00000001
        /*0060*/ 	.word	0x00000001


	//----- nvinfo : EIATTR_CRS_STACK_SIZE
	.align		4
.L_655:
        /*0064*/ 	.byte	0x04, 0x1e
        /*0066*/ 	.short	(.L_657 - .L_656)
.L_656:
        /*0068*/ 	.word	0x00000000


	//----- nvinfo : EIATTR_CBANK_PARAM_SIZE
	.align		4
.L_657:
        /*006c*/ 	.byte	0x03, 0x19
        /*006e*/ 	.short	0x0020


	//----- nvinfo : EIATTR_PARAM_CBANK
	.align		4
        /*0070*/ 	.byte	0x04, 0x0a
        /*0072*/ 	.short	(.L_659 - .L_658)
	.align		4
.L_658:
        /*0074*/ 	.word	index@(.nv.constant0._ZN2at6native29vectorized_elementwise_kernelILi4EZZZNS0_61_GLOBAL__N__132982cb_23_ActivationSiluKernel_cu_f5210f67_354620silu_backward_kernelERNS_18TensorIteratorBaseEENKUlvE_clEvENKUlvE2_clEvEUlN3c108BFloat16ES8_E_St5arrayIPcLm3EEEEviT0_T1_)
        /*0078*/ 	.short	0x0210
        /*007a*/ 	.short	0x0020


	//----- nvinfo : EIATTR_SW_WAR
	.align		4
.L_659:
        /*007c*/ 	.byte	0x04, 0x36
        /*007e*/ 	.short	(.L_661 - .L_660)
.L_660:
        /*0080*/ 	.word	0x00000008
.L_661:


//--------------------- .nv.info._ZN2at6native29vectorized_elementwise_kernelILi8EZZZNS0_61_GLOBAL__N__132982cb_23_ActivationSiluKernel_cu_f5210f67_354620silu_backward_kernelERNS_18TensorIteratorBaseEENKUlvE_clEvENKUlvE2_clEvEUlN3c108BFloat16ES8_E_St5arrayIPcLm3EEEEviT0_T1_ --------------------------
	.section	.nv.info._ZN2at6native29vectorized_elementwise_kernelILi8EZZZNS0_61_GLOBAL__N__132982cb_23_ActivationSiluKernel_cu_f5210f67_354620silu_backward_kernelERNS_18TensorIteratorBaseEENKUlvE_clEvENKUlvE2_clEvEUlN3c108BFloat16ES8_E_St5arrayIPcLm3EEEEviT0_T1_,"",@"SHT_CUDA_INFO"
	.sectionflags	@""
	.align	4


	//----- nvinfo : EIATTR_CUDA_API_VERSION
	.align		4
        /*0000*/ 	.byte	0x04, 0x37
        /*0002*/ 	.short	(.L_663 - .L_662)
.L_662:
        /*0004*/ 	.word	0x00000082


	//----- nvinfo : EIATTR_KPARAM_INFO
	.align		4
.L_663:
        /*0008*/ 	.byte	0x04, 0x17
        /*000a*/ 	.short	(.L_665 - .L_664)
.L_664:
        /*000c*/ 	.word	0x00000000
        /*0010*/ 	.short	0x0002
        /*0012*/ 	.short	0x0008
        /*0014*/ 	.byte	0x00, 0xf0, 0x61, 0x00


	//----- nvinfo : EIATTR_KPARAM_INFO
	.align		4
.L_665:
        /*0018*/ 	.byte	0x04, 0x17
        /*001a*/ 	.short	(.L_667 - .L_666)
.L_666:
        /*001c*/ 	.word	0x00000000
        /*0020*/ 	.short	0x0001
        /*0022*/ 	.short	0x0004
        /*0024*/ 	.byte	0x00, 0xf0, 0x05, 0x00


	//----- nvinfo : EIATTR_KPARAM_INFO
	.align		4
.L_667:
        /*0028*/ 	.byte	0x04, 0x17
        /*002a*/ 	.short	(.L_669 - .L_668)
.L_668:
        /*002c*/ 	.word	0x00000000
        /*0030*/ 	.short	0x0000
        /*0032*/ 	.short	0x0000
        /*0034*/ 	.byte	0x00, 0xf0, 0x11, 0x00


	//----- nvinfo : EIATTR_SPARSE_MMA_MASK
	.align		4
.L_669:
        /*0038*/ 	.byte	0x03, 0x50
        /*003a*/ 	.short	0x0000


	//----- nvinfo : EIATTR_MAXREG_COUNT
	.align		4
        /*003c*/ 	.byte	0x03, 0x1b
        /*003e*/ 	.short	0x00ff


	//----- nvinfo : EIATTR_MERCURY_ISA_VERSION
	.align		4
        /*0040*/ 	.byte	0x03, 0x5f
        /*0042*/ 	.short	0x0101


	//----- nvinfo : EIATTR_EXIT_INSTR_OFFSETS
	.align		4
        /*0044*/ 	.byte	0x04, 0x1c
        /*0046*/ 	.short	(.L_671 - .L_670)


	//   ....[0]....
.L_670:
        /*0048*/ 	.word	0x00000710


	//   ....[1]....
        /*004c*/ 	.word	0x00001810


	//   ....[2]....
        /*0050*/ 	.word	0x00001860


	//----- nvinfo : EIATTR_MAX_THREADS
	.align		4
.L_671:
        /*0054*/ 	.byte	0x04, 0x05
        /*0056*/ 	.short	(.L_673 - .L_672)
.L_672:
        /*0058*/ 	.word	0x00000080
        /*005c*/ 	.word	0x00000001
        /*0060*/ 	.word	0x00000001


	//----- nvinfo : EIATTR_CRS_STACK_SIZE
	.align		4
.L_673:
        /*0064*/ 	.byte	0x04, 0x1e
        /*0066*/ 	.short	(.L_675 - .L_674)
.L_674:
        /*0068*/ 	.word	0x00000000


	//----- nvinfo : EIATTR_CBANK_PARAM_SIZE
	.align		4
.L_675:
        /*006c*/ 	.byte	0x03, 0x19
        /*006e*/ 	.short	0x0020


	//----- nvinfo : EIATTR_PARAM_CBANK
	.align		4
        /*0070*/ 	.byte	0x04, 0x0a
        /*0072*/ 	.short	(.L_677 - .L_676)
	.align		4
.L_676:
        /*0074*/ 	.word	index@(.nv.constant0._ZN2at6native29vectorized_elementwise_kernelILi8EZZZNS0_61_GLOBAL__N__132982cb_23_ActivationSiluKernel_cu_f5210f67_354620silu_backward_kernelERNS_18TensorIteratorBaseEENKUlvE_clEvENKUlvE2_clEvEUlN3c108BFloat16ES8_E_St5arrayIPcLm3EEEEviT0_T1_)
        /*0078*/ 	.short	0x0210
        /*007a*/ 	.short	0x0020


	//----- nvinfo : EIATTR_SW_WAR
	.align		4
.L_677:
        /*007c*/ 	.byte	0x04, 0x36
        /*007e*/ 	.short	(.L_679 - .L_678)
.L_678:
        /*0080*/ 	.word	0x00000008
.L_679:


//--------------------- .nv.info._ZN2at6native18elementwise_kernelILi128ELi4EZNS0_15gpu_kernel_implIZZZNS0_61_GLOBAL__N__132982cb_23_ActivationSiluKernel_cu_f5210f67_354620silu_backward_kernelERNS_18TensorIteratorBaseEENKUlvE_clEvENKUlvE1_clEvEUlN3c104HalfES9_E_EEvS5_RKT_EUliE_EEviT1_ --------------------------
	.section	.nv.info._ZN2at6native18elementwise_kernelILi128ELi4EZNS0_15gpu_kernel_implIZZZNS0_61_GLOBAL__N__132982cb_23_ActivationSiluKernel_cu_f5210f67_354620silu_backward_kernelERNS_18TensorIteratorBaseEENKUlvE_clEvENKUlvE1_clEvEUlN3c104HalfES9_E_EEvS5_RKT_EUliE_EEviT1_,"",@"SHT_CUDA_INFO"
	.sectionflags	@""
	.align	4


	//----- nvinfo : EIATTR_CUDA_API_VERSION
	.align		4
        /*0000*/ 	.byte	0x04, 0x37
        /*0002*/ 	.short	(.L_681 - .L_680)
.L_680:
        /*0004*/ 	.word	0x00000082


	//----- nvinfo : EIATTR_KPARAM_INFO
	.align		4
.L_681:
        /*0008*/ 	.byte	0x04, 0x17
        /*000a*/ 	.short	(.L_683 - .L_682)
.L_682:
        /*000c*/ 	.word	0x00000000
        /*0010*/ 	.short	0x0001
        /*0012*/ 	.short	0x0008
        /*0014*/ 	.byte	0x00, 0xf0, 0x21, 0x0a


	//----- nvinfo : EIATTR_KPARAM_INFO
	.align		4
.L_683:
        /*0018*/ 	.byte	0x04, 0x17
        /*001a*/ 	.short	(.L_685 - .L_684)
.L_684:
        /*001c*/ 	.word	0x00000000
        /*0020*/ 	.short	0x0000
        /*0022*/ 	.short	0x0000
        /*0024*/ 	.byte	0x00, 0xf0, 0x11, 0x00


	//----- nvinfo : EIATTR_SPARSE_MMA_MASK
	.align		4
.L_685:
        /*0028*/ 	.byte	0x03, 0x50
        /*002a*/ 	.short	0x0000


	//----- nvinfo : EIATTR_MAXREG_COUNT
	.align		4
        /*002c*/ 	.byte	0x03, 0x1b
        /*002e*/ 	.short	0x0080


	//----- nvinfo : EIATTR_EXTERNS
	.align		4
        /*0030*/ 	.byte	0x04, 0x0f
        /*0032*/ 	.short	(.L_687 - .L_686)


	//   ....[0]....
	.align		4
.L_686:
        /*0034*/ 	.word	index@(__assertfail)


	//----- nvinfo : EIATTR_MERCURY_ISA_VERSION
	.align		4
.L_687:
        /*0038*/ 	.byte	0x03, 0x5f
        /*003a*/ 	.short	0x0101


	//----- nvinfo : EIATTR_SYSCALL_OFFSETS
	.align		4
        /*003c*/ 	.byte	0x04, 0x46
        /*003e*/ 	.short	(.L_689 - .L_688)


	//   ....[0]....
.L_688:
        /*0040*/ 	.word	0x000026c0


	//   ....[1]....
        /*0044*/ 	.word	0x00003670


	//   ....[2]....
        /*0048*/ 	.word	0x00004680


	//   ....[3]....
        /*004c*/ 	.word	0x00006d90


	//   ....[4]....
        /*0050*/ 	.word	0x00007d40


	//   ....[5]....
        /*0054*/ 	.word	0x00008d50


	//   ....[6]....
        /*0058*/ 	.word	0x0000b450


	//   ....[7]....
        /*005c*/ 	.word	0x0000c400


	//   ....[8]....
        /*0060*/ 	.word	0x0000d410


	//   ....[9]....
        /*0064*/ 	.word	0x0000fb00


	//   ....[10]....
        /*0068*/ 	.word	0x00010ab0


	//   ....[11]....
        /*006c*/ 	.word	0x00011ac0


	//----- nvinfo : EIATTR_EXIT_INSTR_OFFSETS
	.align		4
.L_689:
        /*0070*/ 	.byte	0x04, 0x1c
        /*0072*/ 	.short	(.L_691 - .L_690)


	//   ....[0]....
.L_690:
        /*0074*/ 	.word	0x0000d4e0


	//   ....[1]....
        /*0078*/ 	.word	0x00010cf0


	//   ....[2]....
        /*007c*/ 	.word	0x00010d30


	//   ....[3]....
        /*0080*/ 	.word	0x00010dd0


	//   ....[4]....
        /*0084*/ 	.word	0x00010e10


	//   ....[5]....
        /*0088*/ 	.word	0x00010e50


	//   ....[6]....
        /*008c*/ 	.word	0x00010ee0


	//   ....[7]....
        /*0090*/ 	.word	0x00010f00


	//   ....[8]....
        /*0094*/ 	.word	0x00010fa0


	//   ....[9]....
        /*0098*/ 	.word	0x00010ff0


	//   ....[10]....
        /*009c*/ 	.word	0x00011040


	//   ....[11]....
        /*00a0*/ 	.word	0x00011110


	//   ....[12]....
        /*00a4*/ 	.word	0x00011170


	//   ....[13]....
        /*00a8*/ 	.word	0x00011300


	//   ....[14]....
        /*00ac*/ 	.word	0x00011460


	//   ....[15]....
        /*00b0*/ 	.word	0x000114a0


	//   ....[16]....
        /*00b4*/ 	.word	0x00011560


	//   ....[17]....
        /*00b8*/ 	.word	0x000116e0


	//   ....[18]....
        /*00bc*/ 	.word	0x00011860


	//   ....[19]....
        /*00c0*/ 	.word	0x000119c0


	//   ....[20]....
        /*00c4*/ 	.word	0x00011ad0


	//   ....[21]....
        /*00c8*/ 	.word	0x00011b10


	//   ....[22]....
        /*00cc*/ 	.word	0x00011b50


	//----- nvinfo : EIATTR_MAX_THREADS
	.align		4
.L_691:
        /*00d0*/ 	.byte	0x04, 0x05
        /*00d2*/ 	.short	(.L_693 - .L_692)
.L_692:
        /*00d4*/ 	.word	0x00000080
        /*00d8*/ 	.word	0x00000001
        /*00dc*/ 	.word	0x00000001


	//----- nvinfo : EIATTR_CRS_STACK_SIZE
	.align		4
.L_693:
        /*00e0*/ 	.byte	0x04, 0x1e
        /*00e2*/ 	.short	(.L_695 - .L_694)
.L_694:
        /*00e4*/ 	.word	0x00000000


	//----- nvinfo : EIATTR_CBANK_PARAM_SIZE
	.align		4
.L_695:
        /*00e8*/ 	.byte	0x03, 0x19
        /*00ea*/ 	.short	0x0290


	//----- nvinfo : EIATTR_PARAM_CBANK
	.align		4
        /*00ec*/ 	.byte	0x04, 0x0a
        /*00ee*/ 	.short	(.L_697 - .L_696)
	.align		4
.L_696:
        /*00f0*/ 	.word	index@(.nv.constant0._ZN2at6native18elementwise_kernelILi128ELi4EZNS0_15gpu_kernel_implIZZZNS0_61_GLOBAL__N__132982cb_23_ActivationSiluKernel_cu_f5210f67_354620silu_backward_kernelERNS_18TensorIteratorBaseEENKUlvE_clEvENKUlvE1_clEvEUlN3c104HalfES9_E_EEvS5_RKT_EUliE_EEviT1_)
        /*00f4*/ 	.short	0x0210
        /*00f6*/ 	.short	0x0290


	//----- nvinfo : EIATTR_SW_WAR
	.align		4
.L_697:
        /*00f8*/ 	.byte	0x04, 0x36
        /*00fa*/ 	.short	(.L_699 - .L_698)
.L_698:
        /*00fc*/ 	.word	0x00000008
.L_699:


//--------------------- .nv.info._ZN2at6native27unrolled_elementwise_kernelIZZZNS0_61_GLOBAL__N__132982cb_23_ActivationSiluKernel_cu_f5210f67_354620silu_backward_kernelERNS_18TensorIteratorBaseEENKUlvE_clEvENKUlvE1_clEvEUlN3c104HalfES8_E_St5arrayIPcLm3EELi4E23TrivialOffsetCalculatorILi2EjESD_ILi1EjENS0_6memory12LoadWithCastILi2EEENSG_13StoreWithCastILi1EEEEEviT_T0_T2_T3_T4_T5_ --------------------------
	.section	.nv.info._ZN2at6native27unrolled_elementwise_kernelIZZZNS0_61_GLOBAL__N__132982cb_23_ActivationSiluKernel_cu_f5210f67_354620silu_backward_kernelERNS_18TensorIteratorBaseEENKUlvE_clEvENKUlvE1_clEvEUlN3c104HalfES8_E_St5arrayIPcLm3EELi4E23TrivialOffsetCalculatorILi2EjESD_ILi1EjENS0_6memory12LoadWithCastILi2EEENSG_13StoreWithCastILi1EEEEEviT_T0_T2_T3_T4_T5_,"",@"SHT_CUDA_INFO"
	.sectionflags	@""
	.align	4


	//----- nvinfo : EIATTR_CUDA_API_VERSION
	.align		4
        /*0000*/ 	.byte	0x04, 0x37
        /*0002*/ 	.short	(.L_701 - .L_700)
.L_700:
        /*0004*/ 	.word	0x00000082


	//----- nvinfo : EIATTR_KPARAM_INFO
	.align		4
.L_701:
        /*0008*/ 	.byte	0x04, 0x17
        /*000a*/ 	.short	(.L_703 - .L_702)
.L_702:
        /*000c*/ 	.word	0x00000000
        /*0010*/ 	.short	0x0006
        /*0012*/ 	.short	0x0030
        /*0014*/ 	.byte	0x00, 0xf0, 0x21, 0x00


	//----- nvinfo : EIATTR_KPARAM_INFO
	.align		4
.L_703:
        /*0018*/ 	.byte	0x04, 0x17
        /*001a*/ 	.short	(.L_705 - .L_704)
.L_704:
        /*001c*/ 	.word	0x00000000
        /*0020*/ 	.short	0x0005
        /*0022*/ 	.short	0x0024
        /*0024*/ 	.byte	0x00, 0xf0, 0x31, 0x00


	//----- nvinfo : EIATTR_KPARAM_INFO
	.align		4
.L_705:
        /*0028*/ 	.byte	0x04, 0x17
        /*002a*/ 	.short	(.L_707 - .L_706)
.L_706:
        /*002c*/ 	.word	0x00000000
        /*0030*/ 	.short	0x0004
        /*0032*/ 	.short	0x0021
        /*0034*/ 	.byte	0x00, 0xf0, 0x05, 0x00


	//----- nvinfo : EIATTR_KPARAM_INFO
	.align		4
.L_707:
        /*0038*/ 	.byte	0x04, 0x17
        /*003a*/ 	.short	(.L_709 - .L_708)
.L_708:
        /*003c*/ 	.word	0x00000000
        /*0040*/ 	.short	0x0003
        /*0042*/ 	.short	0x0020
        /*0044*/ 	.byte	0x00, 0xf0, 0x05, 0x00


	//----- nvinfo : EIATTR_KPARAM_INFO
	.align		4
.L_709:
        /*0048*/ 	.byte	0x04, 0x17
        /*004a*/ 	.short	(.L_711 - .L_710)
.L_710:
        /*004c*/ 	.word	0x00000000
        /*0050*/ 	.short	0x0002
        /*0052*/ 	.short	0x0008
        /*0054*/ 	.byte	0x00, 0xf0, 0x61, 0x00


	//----- nvinfo : EIATTR_KPARAM_INFO
	.align		4
.L_711:
        /*0058*/ 	.byte	0x04, 0x17
        /*005a*/ 	.short	(.L_713 - .L_712)
.L_712:
        /*005c*/ 	.word	0x00000000
        /*0060*/ 	.short	0x0001
        /*0062*/ 	.short	0x0004
        /*0064*/ 	.byte	0x00, 0xf0, 0x05, 0x00


	//----- nvinfo : EIATTR_KPARAM_INFO
	.align		4
.L_713:
        /*0068*/ 	.byte	0x04, 0x17
        /*006a*/ 	.short	(.L_715 - .L_714)
.L_714:
        /*006c*/ 	.word	0x00000000
        /*0070*/ 	.short	0x0000
        /*0072*/ 	.short	0x0000
        /*0074*/ 	.byte	0x00, 0xf0, 0x11, 0x00


	//----- nvinfo : EIATTR_SPARSE_MMA_MASK
	.align		4
.L_715:
        /*0078*/ 	.byte	0x03, 0x50
        /*007a*/ 	.short	0x0000


	//----- nvinfo : EIATTR_MAXREG_COUNT
	.align		4
        /*007c*/ 	.byte	0x03, 0x1b
        /*007e*/ 	.short	0x00ff


	//----- nvinfo : EIATTR_EXTERNS
	.align		4
        /*0080*/ 	.byte	0x04, 0x0f
        /*0082*/ 	.short	(.L_717 - .L_716)


	//   ....[0]....
	.align		4
.L_716:
        /*0084*/ 	.word	index@(__assertfail)


	//----- nvinfo : EIATTR_MERCURY_ISA_VERSION
	.align		4
.L_717:
        /*0088*/ 	.byte	0x03, 0x5f
        /*008a*/ 	.short	0x0101


	//----- nvinfo : EIATTR_SYSCALL_OFFSETS
	.align		4
        /*008c*/ 	.byte	0x04, 0x46
        /*008e*/ 	.short	(.L_719 - .L_718)


	//   ....[0]....
.L_718:
        /*0090*/ 	.word	0x000010c0


	//   ....[1]....
        /*0094*/ 	.word	0x00002150


	//   ....[2]....
        /*0098*/ 	.word	0x00003260


	//   ....[3]....
        /*009c*/ 	.word	0x000042f0


	//   ....[4]....
        /*00a0*/ 	.word	0x00005410


	//   ....[5]....
        /*00a4*/ 	.word	0x000064b0


	//   ....[6]....
        /*00a8*/ 	.word	0x000075b0


	//   ....[7]....
        /*00ac*/ 	.word	0x00008570


	//   ....[8]....
        /*00b0*/ 	.word	0x00009a90


	//   ....[9]....
        /*00b4*/ 	.word	0x0000aab0


	//   ....[10]....
        /*00b8*/ 	.word	0x0000ba90


	//   ....[11]....
        /*00bc*/ 	.word	0x0000ca70


	//----- nvinfo : EIATTR_EXIT_INSTR_OFFSETS
	.align		4
.L_719:
        /*00c0*/ 	.byte	0x04, 0x1c
        /*00c2*/ 	.short	(.L_721 - .L_720)


	//   ....[0]....
.L_720:
        /*00c4*/ 	.word	0x0000bb50


	//   ....[1]....
        /*00c8*/ 	.word	0x0000bca0


	//   ....[2]....
        /*00cc*/ 	.word	0x0000bce0


	//   ....[3]....
        /*00d0*/ 	.word	0x0000bd80


	//   ....[4]....
        /*00d4*/ 	.word	0x0000bdc0


	//   ....[5]....
        /*00d8*/ 	.word	0x0000be00


	//   ....[6]....
        /*00dc*/ 	.word	0x0000be90


	//   ....[7]....
        /*00e0*/ 	.word	0x0000beb0


	//   ....[8]....
        /*00e4*/ 	.word	0x0000bf50


	//   ....[9]....
        /*00e8*/ 	.word	0x0000bfa0


	//   ....[10]....
        /*00ec*/ 	.word	0x0000bff0


	//   ....[11]....
        /*00f0*/ 	.word	0x0000c0c0


	//   ....[12]....
        /*00f4*/ 	.word	0x0000c120


	//   ....[13]....
        /*00f8*/ 	.word	0x0000c2b0


	//   ....[14]....
        /*00fc*/ 	.word	0x0000c410


	//   ....[15]....
        /*0100*/ 	.word	0x0000c450


	//   ....[16]....
        /*0104*/ 	.word	0x0000c510


	//   ....[17]....
        /*0108*/ 	.word	0x0000c690


	//   ....[18]....
        /*010c*/ 	.word	0x0000c810


	//   ....[19]....
        /*0110*/ 	.word	0x0000c970


	//   ....[20]....
        /*0114*/ 	.word	0x0000ca80


	//   ....[21]....
        /*0118*/ 	.word	0x0000cac0


	//   ....[22]....
        /*011c*/ 	.word	0x0000cb00


	//----- nvinfo : EIATTR_MAX_THREADS
	.align		4
.L_721:
        /*0120*/ 	.byte	0x04, 0x05
        /*0122*/ 	.short	(.L_723 - .L_722)
.L_722:
        /*0124*/ 	.word	0x00000080
        /*0128*/ 	.word	0x00000001
        /*012c*/ 	.word	0x00000001


	//----- nvinfo : EIATTR_CRS_STACK_SIZE
	.align		4
.L_723:
        /*0130*/ 	.byte	0x04, 0x1e
        /*0132*/ 	.short	(.L_725 - .L_724)
.L_724:
        /*0134*/ 	.word	0x00000000


	//----- nvinfo : EIATTR_CBANK_PARAM_SIZE
	.align		4
.L_725:
        /*0138*/ 	.byte	0x03, 0x19
        /*013a*/ 	.short	0x0038


	//----- nvinfo : EIATTR_PARAM_CBANK
	.align		4
        /*013c*/ 	.byte	0x04, 0x0a
        /*013e*/ 	.short	(.L_727 - .L_726)
	.align		4
.L_726:
        /*0140*/ 	.word	index@(.nv.constant0._ZN2at6native27unrolled_elementwise_kernelIZZZNS0_61_GLOBAL__N__132982cb_23_ActivationSiluKernel_cu_f5210f67_354620silu_backward_kernelERNS_18TensorIteratorBaseEENKUlvE_clEvENKUlvE1_clEvEUlN3c104HalfES8_E_St5arrayIPcLm3EELi4E23TrivialOffsetCalculatorILi2EjESD_ILi1EjENS0_6memory12LoadWithCastILi2EEENSG_13StoreWithCastILi1EEEEEviT_T0_T2_T3_T4_T5_)
        /*0144*/ 	.short	0x0210
        /*0146*/ 	.short	0x0038


	//----- nvinfo : EIATTR_SW_WAR
	.align		4
.L_727:
        /*0148*/ 	.byte	0x04, 0x36
        /*014a*/ 	.short	(.L_729 - .L_728)
.L_728:
        /*014c*/ 	.word	0x00000008
.L_729:


//--------------------- .nv.info._ZN2at6native18elementwise_kernelILi128ELi4EZNS0_22gpu_kernel_impl_nocastIZZZNS0_61_GLOBAL__N__132982cb_23_ActivationSiluKernel_cu_f5210f67_354620silu_backward_kernelERNS_18TensorIteratorBaseEENKUlvE_clEvENKUlvE1_clEvEUlN3c104HalfES9_E_EEvS5_RKT_EUliE_EEviT1_ --------------------------
	.section	.nv.info._ZN2at6native18elementwise_kernelILi128ELi4EZNS0_22gpu_kernel_impl_nocastIZZZNS0_61_GLOBAL__N__132982cb_23_ActivationSiluKernel_cu_f5210f67_354620silu_backward_kernelERNS_18TensorIteratorBaseEENKUlvE_clEvENKUlvE1_clEvEUlN3c104HalfES9_E_EEvS5_RKT_EUliE_EEviT1_,"",@"SHT_CUDA_INFO"
	.sectionflags	@""
	.align	4


	//----- nvinfo : EIATTR_CUDA_API_VERSION
	.align		4
        /*0000*/ 	.byte	0x04, 0x37
        /*0002*/ 	.short	(.L_731 - .L_730)
.L_730:
        /*0004*/ 	.word	0x00000082


	//----- nvinfo : EIATTR_KPARAM_INFO
	.align		4
.L_731:
        /*0008*/ 	.byte	0x04, 0x17
        /*000a*/ 	.short	(.L_733 - .L_732)
.L_732:
        /*000c*/ 	.word	0x00000000
        /*0010*/ 	.short	0x0001
        /*0012*/ 	.short	0x0008
        /*0014*/ 	.byte	0x00, 0xf0, 0x21, 0x0a


	//----- nvinfo : EIATTR_KPARAM_INFO
	.align		4
.L_733:
        /*0018*/ 	.byte	0x04, 0x17
        /*001a*/ 	.short	(.L_735 - .L_734)
.L_734:
        /*001c*/ 	.word	0x00000000
        /*0020*/ 	.short	0x0000
        /*0022*/ 	.short	0x0000
        /*0024*/ 	.byte	0x00, 0xf0, 0x11, 0x00


	//----- nvinfo : EIATTR_SPARSE_MMA_MASK
	.align		4
.L_735:
        /*0028*/ 	.byte	0x03, 0x50
        /*002a*/ 	.short	0x0000


	//----- nvinfo : EIATTR_MAXREG_COUNT
	.align		4
        /*002c*/ 	.byte	0x03, 0x1b
        /*002e*/ 	.short	0x0080


	//----- nvinfo : EIATTR_MERCURY_ISA_VERSION
	.align		4
        /*0030*/ 	.byte	0x03, 0x5f
        /*0032*/ 	.short	0x0101


	//----- nvinfo : EIATTR_EXIT_INSTR_OFFSETS
	.align		4
        /*0034*/ 	.byte	0x04, 0x1c
        /*0036*/ 	.short	(.L_737 - .L_736)


	//   ....[0]....
.L_736:
        /*0038*/ 	.word	0x000047d0


	//   ....[1]....
        /*003c*/ 	.word	0x00005f60


	//----- nvinfo : EIATTR_MAX_THREADS
	.align		4
.L_737:
        /*0040*/ 	.byte	0x04, 0x05
        /*0042*/ 	.short	(.L_739 - .L_738)
.L_738:
        /*0044*/ 	.word	0x00000080
        /*0048*/ 	.word	0x00000001
        /*004c*/ 	.word	0x00000001


	//----- nvinfo : EIATTR_CRS_STACK_SIZE
	.align		4
.L_739:
        /*0050*/ 	.byte	0x04, 0x1e
        /*0052*/ 	.short	(.L_741 - .L_740)
.L_740:
        /*0054*/ 	.word	0x00000000


	//----- nvinfo : EIATTR_CBANK_PARAM_SIZE
	.align		4
.L_741:
        /*0058*/ 	.byte	0x03, 0x19
        /*005a*/ 	.short	0x0290


	//----- nvinfo : EIATTR_PARAM_CBANK
	.align		4
        /*005c*/ 	.byte	0x04, 0x0a
        /*005e*/ 	.short	(.L_743 - .L_742)
	.align		4
.L_742:
        /*0060*/ 	.word	index@(.nv.constant0._ZN2at6native18elementwise_kernelILi128ELi4EZNS0_22gpu_kernel_impl_nocastIZZZNS0_61_GLOBAL__N__132982cb_23_ActivationSiluKernel_cu_f5210f67_354620silu_backward_kernelERNS_18TensorIteratorBaseEENKUlvE_clEvENKUlvE1_clEvEUlN3c104HalfES9_E_EEvS5_RKT_EUliE_EEviT1_)
        /*0064*/ 	.short	0x0210
        /*0066*/ 	.short	0x0290


	//----- nvinfo : EIATTR_SW_WAR
	.align		4
.L_743:
        /*0068*/ 	.byte	0x04, 0x36
        /*006a*/ 	.short	(.L_745 - .L_744)
.L_744:
        /*006c*/ 	.word	0x00000008
.L_745:


//--------------------- .nv.info._ZN2at6native27unrolled_elementwise_kernelIZZZNS0_61_GLOBAL__N__132982cb_23_ActivationSiluKernel_cu_f5210f67_354620silu_backward_kernelERNS_18TensorIteratorBaseEENKUlvE_clEvENKUlvE1_clEvEUlN3c104HalfES8_E_St5arrayIPcLm3EELi4E23TrivialOffsetCalculatorILi2EjESD_ILi1EjENS0_6memory15LoadWithoutCastENSG_16StoreWithoutCastEEEviT_T0_T2_T3_T4_T5_ --------------------------
	.section	.nv.info._ZN2at6native27unrolled_elementwise_kernelIZZZNS0_61_GLOBAL__N__132982cb_23_ActivationSiluKernel_cu_f5210f67_354620silu_backward_kernelERNS_18TensorIteratorBaseEENKUlvE_clEvENKUlvE1_clEvEUlN3c104HalfES8_E_St5arrayIPcLm3EELi4E23TrivialOffsetCalculatorILi2EjESD_ILi1EjENS0_6memory15LoadWithoutCastENSG_16StoreWithoutCastEEEviT_T0_T2_T3_T4_T5_,"",@"SHT_CUDA_INFO"
	.sectionflags	@""
	.align	4


	//----- nvinfo : EIATTR_CUDA_API_VERSION
	.align		4
        /*0000*/ 	.byte	0x04, 0x37
        /*0002*/ 	.short	(.L_747 - .L_746)
.L_746:
        /*0004*/ 	.word	0x00000082


	//----- nvinfo : EIATTR_KPARAM_INFO
	.align		4
.L_747:
        /*0008*/ 	.byte	0x04, 0x17
        /*000a*/ 	.short	(.L_749 - .L_748)
.L_748:
        /*000c*/ 	.word	0x00000000
        /*0010*/ 	.short	0x0006
        /*0012*/ 	.short	0x0023
        /*0014*/ 	.byte	0x00, 0xf0, 0x05, 0x00


	//----- nvinfo : EIATTR_KPARAM_INFO
	.align		4
.L_749:
        /*0018*/ 	.byte	0x04, 0x17
        /*001a*/ 	.short	(.L_751 - .L_750)
.L_750:
        /*001c*/ 	.word	0x00000000
        /*0020*/ 	.short	0x0005
        /*0022*/ 	.short	0x0022
        /*0024*/ 	.byte	0x00, 0xf0, 0x05, 0x00


	//----- nvinfo : EIATTR_KPARAM_INFO
	.align		4
.L_751:
        /*0028*/ 	.byte	0x04, 0x17
        /*002a*/ 	.short	(.L_753 - .L_752)
.L_752:
        /*002c*/ 	.word	0x00000000
        /*0030*/ 	.short	0x0004
        /*0032*/ 	.short	0x0021
        /*0034*/ 	.byte	0x00, 0xf0, 0x05, 0x00


	//----- nvinfo : EIATTR_KPARAM_INFO
	.align		4
.L_753:
        /*0038*/ 	.byte	0x04, 0x17
        /*003a*/ 	.short	(.L_755 - .L_754)
.L_754:
        /*003c*/ 	.word	0x00000000
        /*0040*/ 	.short	0x0003
        /*0042*/ 	.short	0x0020
        /*0044*/ 	.byte	0x00, 0xf0, 0x05, 0x00


	//----- nvinfo : EIATTR_KPARAM_INFO
	.align		4
.L_755:
        /*0048*/ 	.byte	0x04, 0x17
        /*004a*/ 	.short	(.L_757 - .L_756)
.L_756:
        /*004c*/ 	.word	0x00000000
        /*0050*/ 	.short	0x0002
        /*0052*/ 	.short	0x0008
        /*0054*/ 	.byte	0x00, 0xf0, 0x61, 0x00


	//----- nvinfo : EIATTR_KPARAM_INFO
	.align		4
.L_757:
        /*0058*/ 	.byte	0x04, 0x17
        /*005a*/ 	.short	(.L_759 - .L_758)
.L_758:
        /*005c*/ 	.word	0x00000000
        /*0060*/ 	.short	0x0001
        /*0062*/ 	.short	0x0004
        /*0064*/ 	.byte	0x00, 0xf0, 0x05, 0x00


	//----- nvinfo : EIATTR_KPARAM_INFO
	.align		4
.L_759:
        /*0068*/ 	.byte	0x04, 0x17
        /*006a*/ 	.short	(.L_761 - .L_760)
.L_760:
        /*006c*/ 	.word	0x00000000
        /*0070*/ 	.short	0x0000
        /*0072*/ 	.short	0x0000
        /*0074*/ 	.byte	0x00, 0xf0, 0x11, 0x00


	//----- nvinfo : EIATTR_SPARSE_MMA_MASK
	.align		4
.L_761:
        /*0078*/ 	.byte	0x03, 0x50
        /*007a*/ 	.short	0x0000


	//----- nvinfo : EIATTR_MAXREG_COUNT
	.align		4
        /*007c*/ 	.byte	0x03, 0x1b
        /*007e*/ 	.short	0x00ff


	//----- nvinfo : EIATTR_MERCURY_ISA_VERSION
	.align		4
        /*0080*/ 	.byte	0x03, 0x5f
        /*0082*/ 	.short	0x0101


	//----- nvinfo : EIATTR_EXIT_INSTR_OFFSETS
	.align		4
        /*0084*/ 	.byte	0x04, 0x1c
        /*0086*/ 	.short	(.L_763 - .L_762)


	//   ....[0]....
.L_762:
        /*0088*/ 	.word	0x00000850


	//   ....[1]....
        /*008c*/ 	.word	0x000008a0


	//----- nvinfo : EIATTR_MAX_THREADS
	.align		4
.L_763:
        /*0090*/ 	.byte	0x04, 0x05
        /*0092*/ 	.short	(.L_765 - .L_764)
.L_764:
        /*0094*/ 	.word	0x00000080
        /*0098*/ 	.word	0x00000001
        /*009c*/ 	.word	0x00000001


	//----- nvinfo : EIATTR_CRS_STACK_SIZE
	.align		4
.L_765:
        /*00a0*/ 	.byte	0x04, 0x1e
        /*00a2*/ 	.short	(.L_767 - .L_766)
.L_766:
        /*00a4*/ 	.word	0x00000000


	//----- nvinfo : EIATTR_CBANK_PARAM_SIZE
	.align		4
.L_767:
        /*00a8*/ 	.byte	0x03, 0x19
        /*00aa*/ 	.short	0x0024


	//----- nvinfo : EIATTR_PARAM_CBANK
	.align		4
        /*00ac*/ 	.byte	0x04, 0x0a
        /*00ae*/ 	.short	(.L_769 - .L_768)
	.align		4
.L_768:
        /*00b0*/ 	.word	index@(.nv.constant0._ZN2at6native27unrolled_elementwise_kernelIZZZNS0_61_GLOBAL__N__132982cb_23_ActivationSiluKernel_cu_f5210f67_354620silu_backward_kernelERNS_18TensorIteratorBaseEENKUlvE_clEvENKUlvE1_clEvEUlN3c104HalfES8_E_St5arrayIPcLm3EELi4E23TrivialOffsetCalculatorILi2EjESD_ILi1EjENS0_6memory15LoadWithoutCastENSG_16StoreWithoutCastEEEviT_T0_T2_T3_T4_T5_)
        /*00b4*/ 	.short	0x0210
        /*00b6*/ 	.short	0x0024


	//----- nvinfo : EIATTR_SW_WAR
	.align		4
.L_769:
        /*00b8*/ 	.byte	0x04, 0x36
        /*00ba*/ 	.short	(.L_771 - .L_770)
.L_770:
        /*00bc*/ 	.word	0x00000008
.L_771:


//--------------------- .nv.info._ZN2at6native29vectorized_elementwise_kernelILi2EZZZNS0_61_GLOBAL__N__132982cb_23_ActivationSiluKernel_cu_f5210f67_354620silu_backward_kernelERNS_18TensorIteratorBaseEENKUlvE_clEvENKUlvE1_clEvEUlN3c104HalfES8_E_St5arrayIPcLm3EEEEviT0_T1_ --------------------------
	.section	.nv.info._ZN2at6native29vectorized_elementwise_kernelILi2EZZZNS0_61_GLOBAL__N__132982cb_23_ActivationSiluKernel_cu_f5210f67_354620silu_backward_kernelERNS_18TensorIteratorBaseEENKUlvE_clEvENKUlvE1_clEvEUlN3c104HalfES8_E_St5arrayIPcLm3EEEEviT0_T1_,"",@"SHT_CUDA_INFO"
	.sectionflags	@""
	.align	4


	//----- nvinfo : EIATTR_CUDA_API_VERSION
	.align		4
        /*0000*/ 	.byte	0x04, 0x37
        /*0002*/ 	.short	(.L_773 - .L_772)
.L_772:
        /*0004*/ 	.word	0x00000082


	//----- nvinfo : EIATTR_KPARAM_INFO
	.align		4
.L_773:
        /*0008*/ 	.byte	0x04, 0x17
        /*000a*/ 	.short	(.L_775 - .L_774)
.L_774:
        /*000c*/ 	.word	0x00000000
        /*0010*/ 	.short	0x0002
        /*0012*/ 	.short	0x0008
        /*0014*/ 	.byte	0x00, 0xf0, 0x61, 0x00


	//----- nvinfo : EIATTR_KPARAM_INFO
	.align		4
.L_775:
        /*0018*/ 	.byte	0x04, 0x17
        /*001a*/ 	.short	(.L_777 - .L_776)
.L_776:
        /*001c*/ 	.word	0x00000000
        /*0020*/ 	.short	0x0001
        /*0022*/ 	.short	0x0004
        /*0024*/ 	.byte	0x00, 0xf0, 0x05, 0x00


	//----- nvinfo : EIATTR_KPARAM_INFO
	.align		4
.L_777:
        /*0028*/ 	.byte	0x04, 0x17
        /*002a*/ 	.short	(.L_779 - .L_778)
.L_778:
        /*002c*/ 	.word	0x00000000
        /*0030*/ 	.short	0x0000
        /*0032*/ 	.short	0x0000
        /*0034*/ 	.byte	0x00, 0xf0, 0x11, 0x00


	//----- nvinfo : EIATTR_SPARSE_MMA_MASK
	.align		4
.L_779:
        /*0038*/ 	.byte	0x03, 0x50
        /*003a*/ 	.short	0x0000


	//----- nvinfo : EIATTR_MAXREG_COUNT
	.align		4
        /*003c*/ 	.byte	0x03, 0x1b
        /*003e*/ 	.short	0x00ff


	//----- nvinfo : EIATTR_MERCURY_ISA_VERSION
	.align		4
        /*0040*/ 	.byte	0x03, 0x5f
        /*0042*/ 	.short	0x0101


	//----- nvinfo : EIATTR_EXIT_INSTR_OFFSETS
	.align		4
        /*0044*/ 	.byte	0x04, 0x1c
        /*0046*/ 	.short	(.L_781 - .L_780)


	//   ....[0]....
.L_780:
        /*0048*/ 	.word	0x00000720


	//   ....[1]....
        /*004c*/ 	.word	0x00001820


	//   ....[2]....
        /*0050*/ 	.word	0x00001870


	//----- nvinfo : EIATTR_MAX_THREADS
	.align		4
.L_781:
        /*0054*/ 	.byte	0x04, 0x05
        /*0056*/ 	.short	(.L_783 - .L_782)
.L_782:
        /*0058*/ 	.word	0x00000080
        /*005c*/ 	.word	0x00000001
        /*0060*/ 	.word	0x00000001


	//----- nvinfo : EIATTR_CRS_STACK_SIZE
	.align		4
.L_783:
        /*0064*/ 	.byte	0x04, 0x1e
        /*0066*/ 	.short	(.L_785 - .L_784)
.L_784:
        /*0068*/ 	.word	0x00000000


	//----- nvinfo : EIATTR_CBANK_PARAM_SIZE
	.align		4
.L_785:
        /*006c*/ 	.byte	0x03, 0x19
        /*006e*/ 	.short	0x0020


	//----- nvinfo : EIATTR_PARAM_CBANK
	.align		4
        /*0070*/ 	.byte	0x04, 0x0a
        /*0072*/ 	.short	(.L_787 - .L_786)
	.align		4
.L_786:
        /*0074*/ 	.word	index@(.nv.constant0._ZN2at6native29vectorized_elementwise_kernelILi2EZZZNS0_61_GLOBAL__N__132982cb_23_ActivationSiluKernel_cu_f5210f67_354620silu_backward_kernelERNS_18TensorIteratorBaseEENKUlvE_clEvENKUlvE1_clEvEUlN3c104HalfES8_E_St5arrayIPcLm3EEEEviT0_T1_)
        /*0078*/ 	.short	0x0210
        /*007a*/ 	.short	0x0020


	//----- nvinfo : EIATTR_SW_WAR
	.align		4
.L_787:
        /*007c*/ 	.byte	0x04, 0x36
        /*007e*/ 	.short	(.L_789 - .L_788)
.L_788:
        /*0080*/ 	.word	0x00000008
.L_789:


//--------------------- .nv.info._ZN2at6native29vectorized_elementwise_kernelILi4EZZZNS0_61_GLOBAL__N__132982cb_23_ActivationSiluKernel_cu_f5210f67_354620silu_backward_kernelERNS_18TensorIteratorBaseEENKUlvE_clEvENKUlvE1_clEvEUlN3c104HalfES8_E_St5arrayIPcLm3EEEEviT0_T1_ --------------------------
	.section	.nv.info._ZN2at6native29vectorized_elementwise_kernelILi4EZZZNS0_61_GLOBAL__N__132982cb_23_ActivationSiluKernel_cu_f5210f67_354620silu_backward_kernelERNS_18TensorIteratorBaseEENKUlvE_clEvENKUlvE1_clEvEUlN3c104HalfES8_E_St5arrayIPcLm3EEEEviT0_T1_,"",@"SHT_CUDA_INFO"
	.sectionflags	@""
	.align	4


	//----- nvinfo : EIATTR_CUDA_API_VERSION
	.align		4
        /*0000*/ 	.byte	0x04, 0x37
        /*0002*/ 	.short	(.L_791 - .L_790)
.L_790:
        /*0004*/ 	.word	0x00000082


	//----- nvinfo : EIATTR_KPARAM_INFO
	.align		4
.L_791:
        /*0008*/ 	.byte	0x04, 0x17
        /*000a*/ 	.short	(.L_793 - .L_792)
.L_792:
        /*000c*/ 	.word	0x00000000
        /*0010*/ 	.short	0x0002
        /*0012*/ 	.short	0x0008
        /*0014*/ 	.byte	0x00, 0xf0, 0x61, 0x00


	//----- nvinfo : EIATTR_KPARAM_INFO
	.align		4
.L_793:
        /*0018*/ 	.byte	0x04, 0x17
        /*001a*/ 	.short	(.L_795 - .L_794)
.L_794:
        /*001c*/ 	.word	0x00000000
        /*0020*/ 	.short	0x0001
        /*0022*/ 	.short	0x0004
        /*0024*/ 	.byte	0x00, 0xf0, 0x05, 0x00


	//----- nvinfo : EIATTR_KPARAM_INFO
	.align		4
.L_795:
        /*0028*/ 	.byte	0x04, 0x17
        /*002a*/ 	.short	(.L_797 - .L_796)
.L_796:
        /*002c*/ 	.word	0x00000000
        /*0030*/ 	.short	0x0000
        /*0032*/ 	.short	0x0000
        /*0034*/ 	.byte	0x00, 0xf0, 0x11, 0x00


	//----- nvinfo : EIATTR_SPARSE_MMA_MASK
	.align		4
.L_797:
        /*0038*/ 	.byte	0x03, 0x50
        /*003a*/ 	.short	0x0000


	//----- nvinfo : EIATTR_MAXREG_COUNT
	.align		4
        /*003c*/ 	.byte	0x03, 0x1b
        /*003e*/ 	.short	0x00ff


	//----- nvinfo : EIATTR_MERCURY_ISA_VERSION
	.align		4
        /*0040*/ 	.byte	0x03, 0x5f
        /*0042*/ 	.short	0x0101


	//----- nvinfo : EIATTR_EXIT_INSTR_OFFSETS
	.align		4
        /*0044*/ 	.byte	0x04, 0x1c
        /*0046*/ 	.short	(.L_799 - .L_798)


	//   ....[0]....
.L_798:
        /*0048*/ 	.word	0x000006c0


	//   ....[1]....
        /*004c*/ 	.word	0x000017c0


	//   ....[2]....
        /*0050*/ 	.word	0x00001810


	//----- nvinfo : EIATTR_MAX_THREADS
	.align		4
.L_799:
        /*0054*/ 	.byte	0x04, 0x05
        /*0056*/ 	.short	(.L_801 - .L_800)
.L_800:
        /*0058*/ 	.word	0x00000080
        /*005c*/ 	.word	0x00000001
        /*0060*/ 	.word	0x00000001


	//----- nvinfo : EIATTR_CRS_STACK_SIZE
	.align		4
.L_801:
        /*0064*/ 	.byte	0x04, 0x1e
        /*0066*/ 	.short	(.L_803 - .L_802)
.L_802:
        /*0068*/ 	.word	0x00000000


	//----- nvinfo : EIATTR_CBANK_PARAM_SIZE
	.align		4
.L_803:
        /*006c*/ 	.byte	0x03, 0x19
        /*006e*/ 	.short	0x0020


	//----- nvinfo : EIATTR_PARAM_CBANK
	.align		4
        /*0070*/ 	.byte	0x04, 0x0a
        /*0072*/ 	.short	(.L_805 - .L_804)
	.align		4
.L_804:
        /*0074*/ 	.word	index@(.nv.constant0._ZN2at6native29vectorized_elementwise_kernelILi4EZZZNS0_61_GLOBAL__N__132982cb_23_ActivationSiluKernel_cu_f5210f67_354620silu_backward_kernelERNS_18TensorIteratorBaseEENKUlvE_clEvENKUlvE1_clEvEUlN3c104HalfES8_E_St5arrayIPcLm3EEEEviT0_T1_)
        /*0078*/ 	.short	0x0210
        /*007a*/ 	.short	0x0020


	//----- nvinfo : EIATTR_SW_WAR
	.align		4
.L_805:
        /*007c*/ 	.byte	0x04, 0x36
        /*007e*/ 	.short	(.L_807 - .L_806)
.L_806:
        /*0080*/ 	.word	0x00000008
.L_807:


//--------------------- .nv.info._ZN2at6native29vectorized_elementwise_kernelILi8EZZZNS0_61_GLOBAL__N__132982cb_23_ActivationSiluKernel_cu_f5210f67_354620silu_backward_kernelERNS_18TensorIteratorBaseEENKUlvE_clEvENKUlvE1_clEvEUlN3c104HalfES8_E_St5arrayIPcLm3EEEEviT0_T1_ --------------------------
	.section	.nv.info._ZN2at6native29vectorized_elementwise_kernelILi8EZZZNS0_61_GLOBAL__N__132982cb_23_ActivationSiluKernel_cu_f5210f67_354620silu_backward_kernelERNS_18TensorIteratorBaseEENKUlvE_clEvENKUlvE1_clEvEUlN3c104HalfES8_E_St5arrayIPcLm3EEEEviT0_T1_,"",@"SHT_CUDA_INFO"
	.sectionflags	@""
	.align	4


	//----- nvinfo : EIATTR_CUDA_API_VERSION
	.align		4
        /*0000*/ 	.byte	0x04, 0x37
        /*0002*/ 	.short	(.L_809 - .L_808)
.L_808:
        /*0004*/ 	.word	0x00000082


	//----- nvinfo : EIATTR_KPARAM_INFO
	.align		4
.L_809:
        /*0008*/ 	.byte	0x04, 0x17
        /*000a*/ 	.short	(.L_811 - .L_810)
.L_810:
        /*000c*/ 	.word	0x00000000
        /*0010*/ 	.short	0x0002
        /*0012*/ 	.short	0x0008
        /*0014*/ 	.byte	0x00, 0xf0, 0x61, 0x00


	//----- nvinfo : EIATTR_KPARAM_INFO
	.align		4
.L_811:
        /*0018*/ 	.byte	0x04, 0x17
        /*001a*/ 	.short	(.L_813 - .L_812)
.L_812:
        /*001c*/ 	.word	0x00000000
        /*0020*/ 	.short	0x0001
        /*0022*/ 	.short	0x0004
        /*0024*/ 	.byte	0x00, 0xf0, 0x05, 0x00


	//----- nvinfo : EIATTR_KPARAM_INFO
	.align		4
.L_813:
        /*0028*/ 	.byte	0x04, 0x17
        /*002a*/ 	.short	(.L_815 - .L_814)
.L_814:
        /*002c*/ 	.word	0x00000000
        /*0030*/ 	.short	0x0000
        /*0032*/ 	.short	0x0000
        /*0034*/ 	.byte	0x00, 0xf0, 0x11, 0x00


	//----- nvinfo : EIATTR_SPARSE_MMA_MASK
	.align		4
.L_815:
        /*0038*/ 	.byte	0x03, 0x50
        /*003a*/ 	.short	0x0000


	//----- nvinfo : EIATTR_MAXREG_COUNT
	.align		4
        /*003c*/ 	.byte	0x03, 0x1b
        /*003e*/ 	.short	0x00ff


	//----- nvinfo : EIATTR_MERCURY_ISA_VERSION
	.align		4
        /*0040*/ 	.byte	0x03, 0x5f
        /*0042*/ 	.short	0x0101


	//----- nvinfo : EIATTR_EXIT_INSTR_OFFSETS
	.align		4
        /*0044*/ 	.byte	0x04, 0x1c
        /*0046*/ 	.short	(.L_817 - .L_816)


	//   ....[0]....
.L_816:
        /*0048*/ 	.word	0x00000690


	//   ....[1]....
        /*004c*/ 	.word	0x00001790


	//   ....[2]....
        /*0050*/ 	.word	0x000017e0


	//----- nvinfo : EIATTR_MAX_THREADS
	.align		4
.L_817:
        /*0054*/ 	.byte	0x04, 0x05
        /*0056*/ 	.short	(.L_819 - .L_818)
.L_818:
        /*0058*/ 	.word	0x00000080
        /*005c*/ 	.word	0x00000001
        /*0060*/ 	.word	0x00000001


	//----- nvinfo : EIATTR_CRS_STACK_SIZE
	.align		4
.L_819:
        /*0064*/ 	.byte	0x04, 0x1e
        /*0066*/ 	.short	(.L_821 - .L_820)
.L_820:
        /*0068*/ 	.word	0x00000000


	//----- nvinfo : EIATTR_CBANK_PARAM_SIZE
	.align		4
.L_821:
        /*006c*/ 	.byte	0x03, 0x19
        /*006e*/ 	.short	0x0020


	//----- nvinfo : EIATTR_PARAM_CBANK
	.align		4
        /*0070*/ 	.byte	0x04, 0x0a
        /*0072*/ 	.short	(.L_823 - .L_822)
	.align		4
.L_822:
        /*0074*/ 	.word	index@(.nv.constant0._ZN2at6native29vectorized_elementwise_kernelILi8EZZZNS0_61_GLOBAL__N__132982cb_23_ActivationSiluKernel_cu_f5210f67_354620silu_backward_kernelERNS_18TensorIteratorBaseEENKUlvE_clEvENKUlvE1_clEvEUlN3c104HalfES8_E_St5arrayIPcLm3EEEEviT0_T1_)
        /*0078*/ 	.short	0x0210
        /*007a*/ 	.short	0x0020


	//----- nvinfo : EIATTR_SW_WAR
	.align		4
.L_823:
        /*007c*/ 	.byte	0x04, 0x36
        /*007e*/ 	.short	(.L_825 - .L_824)
.L_824:
        /*0080*/ 	.word	0x00000008
.L_825:


//--------------------- .nv.info._ZN2at6native18elementwise_kernelILi128ELi4EZNS0_15gpu_kernel_implIZZZNS0_61_GLOBAL__N__132982cb_23_ActivationSiluKernel_cu_f5210f67_354620silu_backward_kernelERNS_18TensorIteratorBaseEENKUlvE_clEvENKUlvE0_clEvEUlffE_EEvS5_RKT_EUliE_EEviT1_ --------------------------
	.section	.nv.info._ZN2at6native18elementwise_kernelILi128ELi4EZNS0_15gpu_kernel_implIZZZNS0_61_GLOBAL__N__132982cb_23_ActivationSiluKernel_cu_f5210f67_354620silu_backward_kernelERNS_18TensorIteratorBaseEENKUlvE_clEvENKUlvE0_clEvEUlffE_EEvS5_RKT_EUliE_EEviT1_,"",@"SHT_CUDA_INFO"
	.sectionflags	@""
	.align	4


	//----- nvinfo : EIATTR_CUDA_API_VERSION
	.align		4
        /*0000*/ 	.byte	0x04, 0x37
        /*0002*/ 	.short	(.L_827 - .L_826)
.L_826:
        /*0004*/ 	.word	0x00000082


	//----- nvinfo : EIATTR_KPARAM_INFO
	.align		4
.L_827:
        /*0008*/ 	.byte	0x04, 0x17
        /*000a*/ 	.short	(.L_829 - .L_828)
.L_828:
        /*000c*/ 	.word	0x00000000
        /*0010*/ 	.short	0x0001
        /*0012*/ 	.short	0x0008
        /*0014*/ 	.byte	0x00, 0xf0, 0x21, 0x0a


	//----- nvinfo : EIATTR_KPARAM_INFO
	.align		4
.L_829:
        /*0018*/ 	.byte	0x04, 0x17
        /*001a*/ 	.short	(.L_831 - .L_830)
.L_830:
        /*001c*/ 	.word	0x00000000
        /*0020*/ 	.short	0x0000
        /*0022*/ 	.short	0x0000
        /*0024*/ 	.byte	0x00, 0xf0, 0x11, 0x00


	//----- nvinfo : EIATTR_SPARSE_MMA_MASK
	.align		4
.L_831:
        /*0028*/ 	.byte	0x03, 0x50
        /*002a*/ 	.short	0x0000


	//----- nvinfo : EIATTR_MAXREG_COUNT
	.align		4
        /*002c*/ 	.byte	0x03, 0x1b
        /*002e*/ 	.short	0x0080


	//----- nvinfo : EIATTR_EXTERNS
	.align		4
        /*0030*/ 	.byte	0x04, 0x0f
        /*0032*/ 	.short	(.L_833 - .L_832)


	//   ....[0]....
	.align		4
.L_832:
        /*0034*/ 	.word	index@(__assertfail)


	//----- nvinfo : EIATTR_MERCURY_ISA_VERSION
	.align		4
.L_833:
        /*0038*/ 	.byte	0x03, 0x5f
        /*003a*/ 	.short	0x0101


	//----- nvinfo : EIATTR_SYSCALL_OFFSETS
	.align		4
        /*003c*/ 	.byte	0x04, 0x46
        /*003e*/ 	.short	(.L_835 - .L_834)


	//   ....[0]....
.L_834:
        /*0040*/ 	.word	0x00002490


	//   ....[1]....
        /*0044*/ 	.word	0x000032b0


	//   ....[2]....
        /*0048*/ 	.word	0x00004180


	//   ....[3]....
        /*004c*/ 	.word	0x00006640


	//   ....[4]....
        /*0050*/ 	.word	0x00007460


	//   ....[5]....
        /*0054*/ 	.word	0x00008330


	//   ....[6]....
        /*0058*/ 	.word	0x0000a7e0


	//   ....[7]....
        /*005c*/ 	.word	0x0000b600


	//   ....[8]....
        /*0060*/ 	.word	0x0000c4d0


	//   ....[9]....
        /*0064*/ 	.word	0x0000e970


	//   ....[10]....
        /*0068*/ 	.word	0x0000f790


	//   ....[11]....
        /*006c*/ 	.word	0x00010660


	//----- nvinfo : EIATTR_EXIT_INSTR_OFFSETS
	.align		4
.L_835:
        /*0070*/ 	.byte	0x04, 0x1c
        /*0072*/ 	.short	(.L_837 - .L_836)


	//   ....[0]....
.L_836:
        /*0074*/ 	.word	0x0000c580


	//   ....[1]....
        /*0078*/ 	.word	0x0000f980


	//   ....[2]....
        /*007c*/ 	.word	0x0000f9c0


	//   ....[3]....
        /*0080*/ 	.word	0x0000fa50


	//   ....[4]....
        /*0084*/ 	.word	0x0000fa80


	//   ....[5]....
        /*0088*/ 	.word	0x0000fab0


	//   ....[6]....
        /*008c*/ 	.word	0x0000fb30


	//   ....[7]....
        /*0090*/ 	.word	0x0000fb60


	//   ....[8]....
        /*0094*/ 	.word	0x0000fbf0


	//   ....[9]....
        /*0098*/ 	.word	0x0000fc30


	//   ....[10]....
        /*009c*/ 	.word	0x0000fc70


	//   ....[11]....
        /*00a0*/ 	.word	0x0000fd30


	//   ....[12]....
        /*00a4*/ 	.word	0x0000fd80


	//   ....[13]....
        /*00a8*/ 	.word	0x0000ff00


	//   ....[14]....
        /*00ac*/ 	.word	0x00010050


	//   ....[15]....
        /*00b0*/ 	.word	0x00010080


	//   ....[16]....
        /*00b4*/ 	.word	0x00010130


	//   ....[17]....
        /*00b8*/ 	.word	0x000102a0


	//   ....[18]....
        /*00bc*/ 	.word	0x00010410


	//   ....[19]....
        /*00c0*/ 	.word	0x00010560


	//   ....[20]....
        /*00c4*/ 	.word	0x00010670


	//   ....[21]....
        /*00c8*/ 	.word	0x000106a0


	//   ....[22]....
        /*00cc*/ 	.word	0x000106d0


	//----- nvinfo : EIATTR_MAX_THREADS
	.align		4
.L_837:
        /*00d0*/ 	.byte	0x04, 0x05
        /*00d2*/ 	.short	(.L_839 - .L_838)
.L_838:
        /*00d4*/ 	.word	0x00000080
        /*00d8*/ 	.word	0x00000001
        /*00dc*/ 	.word	0x00000001


	//----- nvinfo : EIATTR_CRS_STACK_SIZE
	.align		4
.L_839:
        /*00e0*/ 	.byte	0x04, 0x1e
        /*00e2*/ 	.short	(.L_841 - .L_840)
.L_840:
        /*00e4*/ 	.word	0x00000000


	//----- nvinfo : EIATTR_CBANK_PARAM_SIZE
	.align		4
.L_841:
        /*00e8*/ 	.byte	0x03, 0x19
        /*00ea*/ 	.short	0x0290


	//----- nvinfo : EIATTR_PARAM_CBANK
	.align		4
        /*00ec*/ 	.byte	0x04, 0x0a
        /*00ee*/ 	.short	(.L_843 - .L_842)
	.align		4
.L_842:
        /*00f0*/ 	.word	index@(.nv.constant0._ZN2at6native18elementwise_kernelILi128ELi4EZNS0_15gpu_kernel_implIZZZNS0_61_GLOBAL__N__132982cb_23_ActivationSiluKernel_cu_f5210f67_354620silu_backward_kernelERNS_18TensorIteratorBaseEENKUlvE_clEvENKUlvE0_clEvEUlffE_EEvS5_RKT_EUliE_EEviT1_)
        /*00f4*/ 	.short	0x0210
        /*00f6*/ 	.short	0x0290


	//----- nvinfo : EIATTR_SW_WAR
	.align		4
.L_843:
        /*00f8*/ 	.byte	0x04, 0x36
        /*00fa*/ 	.short	(.L_845 - .L_844)
.L_844:
        /*00fc*/ 	.word	0x00000008
.L_845:


//--------------------- .nv.info._ZN2at6native27unrolled_elementwise_kernelIZZZNS0_61_GLOBAL__N__132982cb_23_ActivationSiluKernel_cu_f5210f67_354620silu_backward_kernelERNS_18TensorIteratorBaseEENKUlvE_clEvENKUlvE0_clEvEUlffE_St5arrayIPcLm3EELi4E23TrivialOffsetCalculatorILi2EjESB_ILi1EjENS0_6memory12LoadWithCastILi2EEENSE_13StoreWithCastILi1EEEEEviT_T0_T2_T3_T4_T5_ --------------------------
	.section	.nv.info._ZN2at6native27unrolled_elementwise_kernelIZZZNS0_61_GLOBAL__N__132982cb_23_ActivationSiluKernel_cu_f5210f67_354620silu_backward_kernelERNS_18TensorIteratorBaseEENKUlvE_clEvENKUlvE0_clEvEUlffE_St5arrayIPcLm3EELi4E23TrivialOffsetCalculatorILi2EjESB_ILi1EjENS0_6memory12LoadWithCastILi2EEENSE_13StoreWithCastILi1EEEEEviT_T0_T2_T3_T4_T5_,"",@"SHT_CUDA_INFO"
	.sectionflags	@""
	.align	4


	//----- nvinfo : EIATTR_CUDA_API_VERSION
	.align		4
        /*0000*/ 	.byte	0x04, 0x37
        /*0002*/ 	.short	(.L_847 - .L_846)
.L_846:
        /*0004*/ 	.word	0x00000082


	//----- nvinfo : EIATTR_KPARAM_INFO
	.align		4
.L_847:
        /*0008*/ 	.byte	0x04, 0x17
        /*000a*/ 	.short	(.L_849 - .L_848)
.L_848:
        /*000c*/ 	.word	0x00000000
        /*0010*/ 	.short	0x0006
        /*0012*/ 	.short	0x0030
        /*0014*/ 	.byte	0x00, 0xf0, 0x21, 0x00


	//----- nvinfo : EIATTR_KPARAM_INFO
	.align		4
.L_849:
        /*0018*/ 	.byte	0x04, 0x17
        /*001a*/ 	.short	(.L_851 - .L_850)
.L_850:
        /*001c*/ 	.word	0x00000000
        /*0020*/ 	.short	0x0005
        /*0022*/ 	.short	0x0024
        /*0024*/ 	.byte	0x00, 0xf0, 0x31, 0x00


	//----- nvinfo : EIATTR_KPARAM_INFO
	.align		4
.L_851:
        /*0028*/ 	.byte	0x04, 0x17
        /*002a*/ 	.short	(.L_853 - .L_852)
.L_852:
        /*002c*/ 	.word	0x00000000
        /*0030*/ 	.short	0x0004
        /*0032*/ 	.short	0x0021
        /*0034*/ 	.byte	0x00, 0xf0, 0x05, 0x00


	//----- nvinfo : EIATTR_KPARAM_INFO
	.align		4
.L_853:
        /*0038*/ 	.byte	0x04, 0x17
        /*003a*/ 	.short	(.L_855 - .L_854)
.L_854:
        /*003c*/ 	.word	0x00000000
        /*0040*/ 	.short	0x0003
        /*0042*/ 	.short	0x0020
        /*0044*/ 	.byte	0x00, 0xf0, 0x05, 0x00


	//----- nvinfo : EIATTR_KPARAM_INFO
	.align		4
.L_855:
        /*0048*/ 	.byte	0x04, 0x17
        /*004a*/ 	.short	(.L_857 - .L_856)
.L_856:
        /*004c*/ 	.word	0x00000000
        /*0050*/ 	.short	0x0002
        /*0052*/ 	.short	0x0008
        /*0054*/ 	.byte	0x00, 0xf0, 0x61, 0x00


	//----- nvinfo : EIATTR_KPARAM_INFO
	.align		4
.L_857:
        /*0058*/ 	.byte	0x04, 0x17
        /*005a*/ 	.short	(.L_859 - .L_858)
.L_858:
        /*005c*/ 	.word	0x00000000
        /*0060*/ 	.short	0x0001
        /*0062*/ 	.short	0x0004
        /*0064*/ 	.byte	0x00, 0xf0, 0x05, 0x00


	//----- nvinfo : EIATTR_KPARAM_INFO
	.align		4
.L_859:
        /*0068*/ 	.byte	0x04, 0x17
        /*006a*/ 	.short	(.L_861 - .L_860)
.L_860:
        /*006c*/ 	.word	0x00000000
        /*0070*/ 	.short	0x0000
        /*0072*/ 	.short	0x0000
        /*0074*/ 	.byte	0x00, 0xf0, 0x11, 0x00


	//----- nvinfo : EIATTR_SPARSE_MMA_MASK
	.align		4
.L_861:
        /*0078*/ 	.byte	0x03, 0x50
        /*007a*/ 	.short	0x0000


	//----- nvinfo : EIATTR_MAXREG_COUNT
	.align		4
        /*007c*/ 	.byte	0x03, 0x1b
        /*007e*/ 	.short	0x00ff


	//----- nvinfo : EIATTR_EXTERNS
	.align		4
        /*0080*/ 	.byte	0x04, 0x0f
        /*0082*/ 	.short	(.L_863 - .L_862)


	//   ....[0]....
	.align		4
.L_862:
        /*0084*/ 	.word	index@(__assertfail)


	//----- nvinfo : EIATTR_MERCURY_ISA_VERSION
	.align		4
.L_863:
        /*0088*/ 	.byte	0x03, 0x5f
        /*008a*/ 	.short	0x0101


	//----- nvinfo : EIATTR_SYSCALL_OFFSETS
	.align		4
        /*008c*/ 	.byte	0x04, 0x46
        /*008e*/ 	.short	(.L_865 - .L_864)


	//   ....[0]....
.L_864:
        /*0090*/ 	.word	0x00000e90


	//   ....[1]....
        /*0094*/ 	.word	0x00001cc0


	//   ....[2]....
        /*0098*/ 	.word	0x00002b70


	//   ....[3]....
        /*009c*/ 	.word	0x000039a0


	//   ....[4]....
        /*00a0*/ 	.word	0x00004850


	//   ....[5]....
        /*00a4*/ 	.word	0x00005690


	//   ....[6]....
        /*00a8*/ 	.word	0x00006530


	//   ....[7]....
        /*00ac*/ 	.word	0x00007340


	//   ....[8]....
        /*00b0*/ 	.word	0x000085b0


	//   ....[9]....
        /*00b4*/ 	.word	0x000094b0


	//   ....[10]....
        /*00b8*/ 	.word	0x0000a370


	//   ....[11]....
        /*00bc*/ 	.word	0x0000b230


	//----- nvinfo : EIATTR_EXIT_INSTR_OFFSETS
	.align		4
.L_865:
        /*00c0*/ 	.byte	0x04, 0x1c
        /*00c2*/ 	.short	(.L_867 - .L_866)


	//   ....[0]....
.L_866:
        /*00c4*/ 	.word	0x0000a410


	//   ....[1]....
        /*00c8*/ 	.word	0x0000a550


	//   ....[2]....
        /*00cc*/ 	.word	0x0000a590


	//   ....[3]....
        /*00d0*/ 	.word	0x0000a620


	//   ....[4]....
        /*00d4*/ 	.word	0x0000a650


	//   ....[5]....
        /*00d8*/ 	.word	0x0000a680


	//   ....[6]....
        /*00dc*/ 	.word	0x0000a700


	//   ....[7]....
        /*00e0*/ 	.word	0x0000a730


	//   ....[8]....
        /*00e4*/ 	.word	0x0000a7c0


	//   ....[9]....
        /*00e8*/ 	.word	0x0000a800


	//   ....[10]....
        /*00ec*/ 	.word	0x0000a840


	//   ....[11]....
        /*00f0*/ 	.word	0x0000a900


	//   ....[12]....
        /*00f4*/ 	.word	0x0000a950


	//   ....[13]....
        /*00f8*/ 	.word	0x0000aad0


	//   ....[14]....
        /*00fc*/ 	.word	0x0000ac20


	//   ....[15]....
        /*0100*/ 	.word	0x0000ac50


	//   ....[16]....
        /*0104*/ 	.word	0x0000ad00


	//   ....[17]....
        /*0108*/ 	.word	0x0000ae70


	//   ....[18]....
        /*010c*/ 	.word	0x0000afe0


	//   ....[19]....
        /*0110*/ 	.word	0x0000b130


	//   ....[20]....
        /*0114*/ 	.word	0x0000b240


	//   ....[21]....
        /*0118*/ 	.word	0x0000b270


	//   ....[22]....
        /*011c*/ 	.word	0x0000b2a0


	//----- nvinfo : EIATTR_MAX_THREADS
	.align		4
.L_867:
        /*0120*/ 	.byte	0x04, 0x05
        /*0122*/ 	.short	(.L_869 - .L_868)
.L_868:
        /*0124*/ 	.word	0x00000080
        /*0128*/ 	.word	0x00000001
        /*012c*/ 	.word	0x00000001


	//----- nvinfo : EIATTR_CRS_STACK_SIZE
	.align		4
.L_869:
        /*0130*/ 	.byte	0x04, 0x1e
        /*0132*/ 	.short	(.L_871 - .L_870)
.L_870:
        /*0134*/ 	.word	0x00000000


	//----- nvinfo : EIATTR_CBANK_PARAM_SIZE
	.align		4
.L_871:
        /*0138*/ 	.byte	0x03, 0x19
        /*013a*/ 	.short	0x0038


	//----- nvinfo : EIATTR_PARAM_CBANK
	.align		4
        /*013c*/ 	.byte	0x04, 0x0a
        /*013e*/ 	.short	(.L_873 - .L_872)
	.align		4
.L_872:
        /*0140*/ 	.word	index@(.nv.constant0._ZN2at6native27unrolled_elementwise_kernelIZZZNS0_61_GLOBAL__N__132982cb_23_ActivationSiluKernel_cu_f5210f67_354620silu_backward_kernelERNS_18TensorIteratorBaseEENKUlvE_clEvENKUlvE0_clEvEUlffE_St5arrayIPcLm3EELi4E23TrivialOffsetCalculatorILi2EjESB_ILi1EjENS0_6memory12LoadWithCastILi2EEENSE_13StoreWithCastILi1EEEEEviT_T0_T2_T3_T4_T5_)
        /*0144*/ 	.short	0x0210
        /*0146*/ 	.short	0x0038


	//----- nvinfo : EIATTR_SW_WAR
	.align		4
.L_873:
        /*0148*/ 	.byte	0x04, 0x36
        /*014a*/ 	.short	(.L_875 - .L_874)
.L_874:
        /*014c*/ 	.word	0x00000008
.L_875:


//--------------------- .nv.info._ZN2at6native18elementwise_kernelILi128ELi2EZNS0_22gpu_kernel_impl_nocastIZZZNS0_61_GLOBAL__N__132982cb_23_ActivationSiluKernel_cu_f5210f67_354620silu_backward_kernelERNS_18TensorIteratorBaseEENKUlvE_clEvENKUlvE0_clEvEUlffE_EEvS5_RKT_EUliE_EEviT1_ --------------------------
	.section	.nv.info._ZN2at6native18elementwise_kernelILi128ELi2EZNS0_22gpu_kernel_impl_nocastIZZZNS0_61_GLOBAL__N__132982cb_23_ActivationSiluKernel_cu_f5210f67_354620silu_backward_kernelERNS_18TensorIteratorBaseEENKUlvE_clEvENKUlvE0_clEvEUlffE_EEvS5_RKT_EUliE_EEviT1_,"",@"SHT_CUDA_INFO"
	.sectionflags	@""
	.align	4


	//----- nvinfo : EIATTR_CUDA_API_VERSION
	.align		4
        /*0000*/ 	.byte	0x04, 0x37
        /*0002*/ 	.short	(.L_877 - .L_876)
.L_876:
        /*0004*/ 	.word	0x00000082


	//----- nvinfo : EIATTR_KPARAM_INFO
	.align		4
.L_877:
        /*0008*/ 	.byte	0x04, 0x17
        /*000a*/ 	.short	(.L_879 - .L_878)
.L_878:
        /*000c*/ 	.word	0x00000000
        /*0010*/ 	.short	0x0001
        /*0012*/ 	.short	0x0008
        /*0014*/ 	.byte	0x00, 0xf0, 0x21, 0x0a


	//----- nvinfo : EIATTR_KPARAM_INFO
	.align		4
.L_879:
        /*0018*/ 	.byte	0x04, 0x17
        /*001a*/ 	.short	(.L_881 - .L_880)
.L_880:
        /*001c*/ 	.word	0x00000000
        /*0020*/ 	.short	0x0000
        /*0022*/ 	.short	0x0000
        /*0024*/ 	.byte	0x00, 0xf0, 0x11, 0x00


	//----- nvinfo : EIATTR_SPARSE_MMA_MASK
	.align		4
.L_881:
        /*0028*/ 	.byte	0x03, 0x50
        /*002a*/ 	.short	0x0000


	//----- nvinfo : EIATTR_MAXREG_COUNT
	.align		4
        /*002c*/ 	.byte	0x03, 0x1b
        /*002e*/ 	.short	0x0080


	//----- nvinfo : EIATTR_MERCURY_ISA_VERSION
	.align		4
        /*0030*/ 	.byte	0x03, 0x5f
        /*0032*/ 	.short	0x0101


	//----- nvinfo : EIATTR_EXIT_INSTR_OFFSETS
	.align		4
        /*0034*/ 	.byte	0x04, 0x1c
        /*0036*/ 	.short	(.L_883 - .L_882)


	//   ....[0]....
.L_882:
        /*0038*/ 	.word	0x00001820


	//   ....[1]....
        /*003c*/ 	.word	0x00002f80


	//----- nvinfo : EIATTR_MAX_THREADS
	.align		4
.L_883:
        /*0040*/ 	.byte	0x04, 0x05
        /*0042*/ 	.short	(.L_885 - .L_884)
.L_884:
        /*0044*/ 	.word	0x00000080
        /*0048*/ 	.word	0x00000001
        /*004c*/ 	.word	0x00000001


	//----- nvinfo : EIATTR_CRS_STACK_SIZE
	.align		4
.L_885:
        /*0050*/ 	.byte	0x04, 0x1e
        /*0052*/ 	.short	(.L_887 - .L_886)
.L_886:
        /*0054*/ 	.word	0x00000000


	//----- nvinfo : EIATTR_CBANK_PARAM_SIZE
	.align		4
.L_887:
        /*0058*/ 	.byte	0x03, 0x19
        /*005a*/ 	.short	0x0290


	//----- nvinfo : EIATTR_PARAM_CBANK
	.align		4
        /*005c*/ 	.byte	0x04, 0x0a
        /*005e*/ 	.short	(.L_889 - .L_888)
	.align		4
.L_888:
        /*0060*/ 	.word	index@(.nv.constant0._ZN2at6native18elementwise_kernelILi128ELi2EZNS0_22gpu_kernel_impl_nocastIZZZNS0_61_GLOBAL__N__132982cb_23_ActivationSiluKernel_cu_f5210f67_354620silu_backward_kernelERNS_18TensorIteratorBaseEENKUlvE_clEvENKUlvE0_clEvEUlffE_EEvS5_RKT_EUliE_EEviT1_)
        /*0064*/ 	.short	0x0210
        /*0066*/ 	.short	0x0290


	//----- nvinfo : EIATTR_SW_WAR
	.align		4
.L_889:
        /*0068*/ 	.byte	0x04, 0x36
        /*006a*/ 	.short	(.L_891 - .L_890)
.L_890:
        /*006c*/ 	.word	0x00000008
.L_891:


//--------------------- .nv.info._ZN2at6native27unrolled_elementwise_kernelIZZZNS0_61_GLOBAL__N__132982cb_23_ActivationSiluKernel_cu_f5210f67_354620silu_backward_kernelERNS_18TensorIteratorBaseEENKUlvE_clEvENKUlvE0_clEvEUlffE_St5arrayIPcLm3EELi4E23TrivialOffsetCalculatorILi2EjESB_ILi1EjENS0_6memory15LoadWithoutCastENSE_16StoreWithoutCastEEEviT_T0_T2_T3_T4_T5_ --------------------------
	.section	.nv.info._ZN2at6native27unrolled_elementwise_kernelIZZZNS0_61_GLOBAL__N__132982cb_23_ActivationSiluKernel_cu_f5210f67_354620silu_backward_kernelERNS_18TensorIteratorBaseEENKUlvE_clEvENKUlvE0_clEvEUlffE_St5arrayIPcLm3EELi4E23TrivialOffsetCalculatorILi2EjESB_ILi1EjENS0_6memory15LoadWithoutCastENSE_16StoreWithoutCastEEEviT_T0_T2_T3_T4_T5_,"",@"SHT_CUDA_INFO"
	.sectionflags	@""
	.align	4


	//----- nvinfo : EIATTR_CUDA_API_VERSION
	.align		4
        /*0000*/ 	.byte	0x04, 0x37
        /*0002*/ 	.short	(.L_893 - .L_892)
.L_892:
        /*0004*/ 	.word	0x00000082


	//----- nvinfo : EIATTR_KPARAM_INFO
	.align		4
.L_893:
        /*0008*/ 	.byte	0x04, 0x17
        /*000a*/ 	.short	(.L_895 - .L_894)
.L_894:
        /*000c*/ 	.word	0x00000000
        /*0010*/ 	.short	0x0006
        /*0012*/ 	.short	0x0023
        /*0014*/ 	.byte	0x00, 0xf0, 0x05, 0x00


	//----- nvinfo : EIATTR_KPARAM_INFO
	.align		4
.L_895:
        /*0018*/ 	.byte	0x04, 0x17
        /*001a*/ 	.short	(.L_897 - .L_896)
.L_896:
        /*001c*/ 	.word	0x00000000
        /*0020*/ 	.short	0x0005
        /*0022*/ 	.short	0x0022
        /*0024*/ 	.byte	0x00, 0xf0, 0x05, 0x00


	//----- nvinfo : EIATTR_KPARAM_INFO
	.align		4
.L_897:
        /*0028*/ 	.byte	0x04, 0x17
        /*002a*/ 	.short	(.L_899 - .L_898)
.L_898:
        /*002c*/ 	.word	0x00000000
        /*0030*/ 	.short	0x0004
        /*0032*/ 	.short	0x0021
        /*0034*/ 	.byte	0x00, 0xf0, 0x05, 0x00


	//----- nvinfo : EIATTR_KPARAM_INFO
	.align		4
.L_899:
        /*0038*/ 	.byte	0x04, 0x17
        /*003a*/ 	.short	(.L_901 - .L_900)
.L_900:
        /*003c*/ 	.word	0x00000000
        /*0040*/ 	.short	0x0003
        /*0042*/ 	.short	0x0020
        /*0044*/ 	.byte	0x00, 0xf0, 0x05, 0x00


	//----- nvinfo : EIATTR_KPARAM_INFO
	.align		4
.L_901:
        /*0048*/ 	.byte	0x04, 0x17
        /*004a*/ 	.short	(.L_903 - .L_902)
.L_902:
        /*004c*/ 	.word	0x00000000
        /*0050*/ 	.short	0x0002
        /*0052*/ 	.short	0x0008
        /*0054*/ 	.byte	0x00, 0xf0, 0x61, 0x00


	//----- nvinfo : EIATTR_KPARAM_INFO
	.align		4
.L_903:
        /*0058*/ 	.byte	0x04, 0x17
        /*005a*/ 	.short	(.L_905 - .L_904)
.L_904:
        /*005c*/ 	.word	0x00000000
        /*0060*/ 	.short	0x0001
        /*0062*/ 	.short	0x0004
        /*0064*/ 	.byte	0x00, 0xf0, 0x05, 0x00


	//----- nvinfo : EIATTR_KPARAM_INFO
	.align		4
.L_905:
        /*0068*/ 	.byte	0x04, 0x17
        /*006a*/ 	.short	(.L_907 - .L_906)
.L_906:
        /*006c*/ 	.word	0x00000000
        /*0070*/ 	.short	0x0000
        /*0072*/ 	.short	0x0000
        /*0074*/ 	.byte	0x00, 0xf0, 0x11, 0x00


	//----- nvinfo : EIATTR_SPARSE_MMA_MASK
	.align		4
.L_907:
        /*0078*/ 	.byte	0x03, 0x50
        /*007a*/ 	.short	0x0000


	//----- nvinfo : EIATTR_MAXREG_COUNT
	.align		4
        /*007c*/ 	.byte	0x03, 0x1b
        /*007e*/ 	.short	0x00ff


	//----- nvinfo : EIATTR_MERCURY_ISA_VERSION
	.align		4
        /*0080*/ 	.byte	0x03, 0x5f
        /*0082*/ 	.short	0x0101


	//----- nvinfo : EIATTR_EXIT_INSTR_OFFSETS
	.align		4
        /*0084*/ 	.byte	0x04, 0x1c
        /*0086*/ 	.short	(.L_909 - .L_908)


	//   ....[0]....
.L_908:
        /*0088*/ 	.word	0x00000690


	//   ....[1]....
        /*008c*/ 	.word	0x00000720


	//----- nvinfo : EIATTR_MAX_THREADS
	.align		4
.L_909:
        /*0090*/ 	.byte	0x04, 0x05
        /*0092*/ 	.short	(.L_911 - .L_910)
.L_910:
        /*0094*/ 	.word	0x00000080
        /*0098*/ 	.word	0x00000001
        /*009c*/ 	.word	0x00000001


	//----- nvinfo : EIATTR_CRS_STACK_SIZE
	.align		4
.L_911:
        /*00a0*/ 	.byte	0x04, 0x1e
        /*00a2*/ 	.short	(.L_913 - .L_912)
.L_912:
        /*00a4*/ 	.word	0x00000000


	//----- nvinfo : EIATTR_CBANK_PARAM_SIZE
	.align		4
.L_913:
        /*00a8*/ 	.byte	0x03, 0x19
        /*00aa*/ 	.short	0x0024


	//----- nvinfo : EIATTR_PARAM_CBANK
	.align		4
        /*00ac*/ 	.byte	0x04, 0x0a
        /*00ae*/ 	.short	(.L_915 - .L_914)
	.align		4
.L_914:
        /*00b0*/ 	.word	index@(.nv.constant0._ZN2at6native27unrolled_elementwise_kernelIZZZNS0_61_GLOBAL__N__132982cb_23_ActivationSiluKernel_cu_f5210f67_354620silu_backward_kernelERNS_18TensorIteratorBaseEENKUlvE_clEvENKUlvE0_clEvEUlffE_St5arrayIPcLm3EELi4E23TrivialOffsetCalculatorILi2EjESB_ILi1EjENS0_6memory15LoadWithoutCastENSE_16StoreWithoutCastEEEviT_T0_T2_T3_T4_T5_)
        /*00b4*/ 	.short	0x0210
        /*00b6*/ 	.short	0x0024


	//----- nvinfo : EIATTR_SW_WAR
	.align		4
.L_915:
        /*00b8*/ 	.byte	0x04, 0x36
        /*00ba*/ 	.short	(.L_917 - .L_916)
.L_916:
        /*00bc*/ 	.word	0x00000008
.L_917:


//--------------------- .nv.info._ZN2at6native29vectorized_elementwise_kernelILi2EZZZNS0_61_GLOBAL__N__132982cb_23_ActivationSiluKernel_cu_f5210f67_354620silu_backward_kernelERNS_18TensorIteratorBaseEENKUlvE_clEvENKUlvE0_clEvEUlffE_St5arrayIPcLm3EEEEviT0_T1_ --------------------------
	.section	.nv.info._ZN2at6native29vectorized_elementwise_kernelILi2EZZZNS0_61_GLOBAL__N__132982cb_23_ActivationSiluKernel_cu_f5210f67_354620silu_backward_kernelERNS_18TensorIteratorBaseEENKUlvE_clEvENKUlvE0_clEvEUlffE_St5arrayIPcLm3EEEEviT0_T1_,"",@"SHT_CUDA_INFO"
	.sectionflags	@""
	.align	4


	//----- nvinfo : EIATTR_CUDA_API_VERSION
	.align		4
        /*0000*/ 	.byte	0x04, 0x37
        /*0002*/ 	.short	(.L_919 - .L_918)
.L_918:
        /*0004*/ 	.word	0x00000082


	//----- nvinfo : EIATTR_KPARAM_INFO
	.align		4
.L_919:
        /*0008*/ 	.byte	0x04, 0x17
        /*000a*/ 	.short	(.L_921 - .L_920)
.L_920:
        /*000c*/ 	.word	0x00000000
        /*0010*/ 	.short	0x0002
        /*0012*/ 	.short	0x0008
        /*0014*/ 	.byte	0x00, 0xf0, 0x61, 0x00


	//----- nvinfo : EIATTR_KPARAM_INFO
	.align		4
.L_921:
        /*0018*/ 	.byte	0x04, 0x17
        /*001a*/ 	.short	(.L_923 - .L_922)
.L_922:
        /*001c*/ 	.word	0x00000000
        /*0020*/ 	.short	0x0001
        /*0022*/ 	.short	0x0004
        /*0024*/ 	.byte	0x00, 0xf0, 0x05, 0x00


	//----- nvinfo : EIATTR_KPARAM_INFO
	.align		4
.L_923:
        /*0028*/ 	.byte	0x04, 0x17
        /*002a*/ 	.short	(.L_925 - .L_924)
.L_924:
        /*002c*/ 	.word	0x00000000
        /*0030*/ 	.short	0x0000
        /*0032*/ 	.short	0x0000
        /*0034*/ 	.byte	0x00, 0xf0, 0x11, 0x00


	//----- nvinfo : EIATTR_SPARSE_MMA_MASK
	.align		4
.L_925:
        /*0038*/ 	.byte	0x03, 0x50
        /*003a*/ 	.short	0x0000


	//----- nvinfo : EIATTR_MAXREG_COUNT
	.align		4
        /*003c*/ 	.byte	0x03, 0x1b
        /*003e*/ 	.short	0x00ff


	//----- nvinfo : EIATTR_MERCURY_ISA_VERSION
	.align		4
        /*0040*/ 	.byte	0x03, 0x5f
        /*0042*/ 	.short	0x0101


	//----- nvinfo : EIATTR_EXIT_INSTR_OFFSETS
	.align		4
        /*0044*/ 	.byte	0x04, 0x1c
        /*0046*/ 	.short	(.L_927 - .L_926)


	//   ....[0]....
.L_926:
        /*0048*/ 	.word	0x000005e0


	//   ....[1]....
        /*004c*/ 	.word	0x00001390


	//   ....[2]....
        /*0050*/ 	.word	0x000013e0


	//----- nvinfo : EIATTR_MAX_THREADS
	.align		4
.L_927:
        /*0054*/ 	.byte	0x04, 0x05
        /*0056*/ 	.short	(.L_929 - .L_928)
.L_928:
        /*0058*/ 	.word	0x00000080
        /*005c*/ 	.word	0x00000001
        /*0060*/ 	.word	0x00000001


	//----- nvinfo : EIATTR_CRS_STACK_SIZE
	.align		4
.L_929:
        /*0064*/ 	.byte	0x04, 0x1e
        /*0066*/ 	.short	(.L_931 - .L_930)
.L_930:
        /*0068*/ 	.word	0x00000000


	//----- nvinfo : EIATTR_CBANK_PARAM_SIZE
	.align		4
.L_931:
        /*006c*/ 	.byte	0x03, 0x19
        /*006e*/ 	.short	0x0020


	//----- nvinfo : EIATTR_PARAM_CBANK
	.align		4
        /*0070*/ 	.byte	0x04, 0x0a
        /*0072*/ 	.short	(.L_933 - .L_932)
	.align		4
.L_932:
        /*0074*/ 	.word	index@(.nv.constant0._ZN2at6native29vectorized_elementwise_kernelILi2EZZZNS0_61_GLOBAL__N__132982cb_23_ActivationSiluKernel_cu_f5210f67_354620silu_backward_kernelERNS_18TensorIteratorBaseEENKUlvE_clEvENKUlvE0_clEvEUlffE_St5arrayIPcLm3EEEEviT0_T1_)
        /*0078*/ 	.short	0x0210
        /*007a*/ 	.short	0x0020


	//----- nvinfo : EIATTR_SW_WAR
	.align		4
.L_933:
        /*007c*/ 	.byte	0x04, 0x36
        /*007e*/ 	.short	(.L_935 - .L_934)
.L_934:
        /*0080*/ 	.word	0x00000008
.L_935:


//--------------------- .nv.info._ZN2at6native29vectorized_elementwise_kernelILi4EZZZNS0_61_GLOBAL__N__132982cb_23_ActivationSiluKernel_cu_f5210f67_354620silu_backward_kernelERNS_18TensorIteratorBaseEENKUlvE_clEvENKUlvE0_clEvEUlffE_St5arrayIPcLm3EEEEviT0_T1_ --------------------------
	.section	.nv.info._ZN2at6native29vectorized_elementwise_kernelILi4EZZZNS0_61_GLOBAL__N__132982cb_23_ActivationSiluKernel_cu_f5210f67_354620silu_backward_kernelERNS_18TensorIteratorBaseEENKUlvE_clEvENKUlvE0_clEvEUlffE_St5arrayIPcLm3EEEEviT0_T1_,"",@"SHT_CUDA_INFO"
	.sectionflags	@""
	.align	4


	//----- nvinfo : EIATTR_CUDA_API_VERSION
	.align		4
        /*0000*/ 	.byte	0x04, 0x37
        /*0002*/ 	.short	(.L_937 - .L_936)
.L_936:
        /*0004*/ 	.word	0x00000082


	//----- nvinfo : EIATTR_KPARAM_INFO
	.align		4
.L_937:
        /*0008*/ 	.byte	0x04, 0x17
        /*000a*/ 	.short	(.L_939 - .L_938)
.L_938:
        /*000c*/ 	.word	0x00000000
        /*0010*/ 	.short	0x0002
        /*0012*/ 	.short	0x0008
        /*0014*/ 	.byte	0x00, 0xf0, 0x61, 0x00


	//----- nvinfo : EIATTR_KPARAM_INFO
	.align		4
.L_939:
        /*0018*/ 	.byte	0x04, 0x17
        /*001a*/ 	.short	(.L_941 - .L_940)
.L_940:
        /*001c*/ 	.word	0x00000000
        /*0020*/ 	.short	0x0001
        /*0022*/ 	.short	0x0004
        /*0024*/ 	.byte	0x00, 0xf0, 0x05, 0x00


	//----- nvinfo : EIATTR_KPARAM_INFO
	.align		4
.L_941:
        /*0028*/ 	.byte	0x04, 0x17
        /*002a*/ 	.short	(.L_943 - .L_942)
.L_942:
        /*002c*/ 	.word	0x00000000
        /*0030*/ 	.short	0x0000
        /*0032*/ 	.short	0x0000
        /*0034*/ 	.byte	0x00, 0xf0, 0x11, 0x00


	//----- nvinfo : EIATTR_SPARSE_MMA_MASK
	.align		4
.L_943:
        /*0038*/ 	.byte	0x03, 0x50
        /*003a*/ 	.short	0x0000


	//----- nvinfo : EIATTR_MAXREG_COUNT
	.align		4
        /*003c*/ 	.byte	0x03, 0x1b
        /*003e*/ 	.short	0x00ff


	//----- nvinfo : EIATTR_MERCURY_ISA_VERSION
	.align		4
        /*0040*/ 	.byte	0x03, 0x5f
        /*0042*/ 	.short	0x0101


	//----- nvinfo : EIATTR_EXIT_INSTR_OFFSETS
	.align		4
        /*0044*/ 	.byte	0x04, 0x1c
        /*0046*/ 	.short	(.L_945 - .L_944)


	//   ....[0]....
.L_944:
        /*0048*/ 	.word	0x00000580


	//   ....[1]....
        /*004c*/ 	.word	0x00001330


	//   ....[2]....
        /*0050*/ 	.word	0x00001380


	//----- nvinfo : EIATTR_MAX_THREADS
	.align		4
.L_945:
        /*0054*/ 	.byte	0x04, 0x05
        /*0056*/ 	.short	(.L_947 - .L_946)
.L_946:
        /*0058*/ 	.word	0x00000080
        /*005c*/ 	.word	0x00000001
        /*0060*/ 	.word	0x00000001


	//----- nvinfo : EIATTR_CRS_STACK_SIZE
	.align		4
.L_947:
        /*0064*/ 	.byte	0x04, 0x1e
        /*0066*/ 	.short	(.L_949 - .L_948)
.L_948:
        /*0068*/ 	.word	0x00000000


	//----- nvinfo : EIATTR_CBANK_PARAM_SIZE
	.align		4
.L_949:
        /*006c*/ 	.byte	0x03, 0x19
        /*006e*/ 	.short	0x0020


	//----- nvinfo : EIATTR_PARAM_CBANK
	.align		4
        /*0070*/ 	.byte	0x04, 0x0a
        /*0072*/ 	.short	(.L_951 - .L_950)
	.align		4
.L_950:
        /*0074*/ 	.word	index@(.nv.constant0._ZN2at6native29vectorized_elementwise_kernelILi4EZZZNS0_61_GLOBAL__N__132982cb_23_ActivationSiluKernel_cu_f5210f67_354620silu_backward_kernelERNS_18TensorIteratorBaseEENKUlvE_clEvENKUlvE0_clEvEUlffE_St5arrayIPcLm3EEEEviT0_T1_)
        /*0078*/ 	.short	0x0210
        /*007a*/ 	.short	0x0020


	//----- nvinfo : EIATTR_SW_WAR
	.align		4
.L_951:
        /*007c*/ 	.byte	0x04, 0x36
        /*007e*/ 	.short	(.L_953 - .L_952)
.L_952:
        /*0080*/ 	.word	0x00000008
.L_953:


//--------------------- .nv.info._ZN2at6native29vectorized_elementwise_kernelILi8EZZZNS0_61_GLOBAL__N__132982cb_23_ActivationSiluKernel_cu_f5210f67_354620silu_backward_kernelERNS_18TensorIteratorBaseEENKUlvE_clEvENKUlvE0_clEvEUlffE_St5arrayIPcLm3EEEEviT0_T1_ --------------------------
	.section	.nv.info._ZN2at6native29vectorized_elementwise_kernelILi8EZZZNS0_61_GLOBAL__N__132982cb_23_ActivationSiluKernel_cu_f5210f67_354620silu_backward_kernelERNS_18TensorIteratorBaseEENKUlvE_clEvENKUlvE0_clEvEUlffE_St5arrayIPcLm3EEEEviT0_T1_,"",@"SHT_CUDA_INFO"
	.sectionflags	@""
	.align	4


	//----- nvinfo : EIATTR_CUDA_API_VERSION
	.align		4
        /*0000*/ 	.byte	0x04, 0x37
        /*0002*/ 	.short	(.L_955 - .L_954)
.L_954:
        /*0004*/ 	.word	0x00000082


	//----- nvinfo : EIATTR_KPARAM_INFO
	.align		4
.L_955:
        /*0008*/ 	.byte	0x04, 0x17
        /*000a*/ 	.short	(.L_957 - .L_956)
.L_956:
        /*000c*/ 	.word	0x00000000
        /*0010*/ 	.short	0x0002
        /*0012*/ 	.short	0x0008
        /*0014*/ 	.byte	0x00, 0xf0, 0x61, 0x00


	//----- nvinfo : EIATTR_KPARAM_INFO
	.align		4
.L_957:
        /*0018*/ 	.byte	0x04, 0x17
        /*001a*/ 	.short	(.L_959 - .L_958)
.L_958:
        /*001c*/ 	.word	0x00000000
        /*0020*/ 	.short	0x0001
        /*0022*/ 	.short	0x0004
        /*0024*/ 	.byte	0x00, 0xf0, 0x05, 0x00


	//----- nvinfo : EIATTR_KPARAM_INFO
	.align		4
.L_959:
        /*0028*/ 	.byte	0x04, 0x17
        /*002a*/ 	.short	(.L_961 - .L_960)
.L_960:
        /*002c*/ 	.word	0x00000000
        /*0030*/ 	.short	0x0000
        /*0032*/ 	.short	0x0000
        /*0034*/ 	.byte	0x00, 0xf0, 0x11, 0x00


	//----- nvinfo : EIATTR_SPARSE_MMA_MASK
	.align		4
.L_961:
        /*0038*/ 	.byte	0x03, 0x50
        /*003a*/ 	.short	0x0000


	//----- nvinfo : EIATTR_MAXREG_COUNT
	.align		4
        /*003c*/ 	.byte	0x03, 0x1b
        /*003e*/ 	.short	0x00ff


	//----- nvinfo : EIATTR_MERCURY_ISA_VERSION
	.align		4
        /*0040*/ 	.byte	0x03, 0x5f
        /*0042*/ 	.short	0x0101


	//----- nvinfo : EIATTR_EXIT_INSTR_OFFSETS
	.align		4
        /*0044*/ 	.byte	0x04, 0x1c
        /*0046*/ 	.short	(.L_963 - .L_962)


	//   ....[0]....
.L_962:
        /*0048*/ 	.word	0x00000580


	//   ....[1]....
        /*004c*/ 	.word	0x00001330


	//   ....[2]....
        /*0050*/ 	.word	0x00001380


	//----- nvinfo : EIATTR_MAX_THREADS
	.align		4
.L_963:
        /*0054*/ 	.byte	0x04, 0x05
        /*0056*/ 	.short	(.L_965 - .L_964)
.L_964:
        /*0058*/ 	.word	0x00000080
        /*005c*/ 	.word	0x00000001
        /*0060*/ 	.word	0x00000001


	//----- nvinfo : EIATTR_CRS_STACK_SIZE
	.align		4
.L_965:
        /*0064*/ 	.byte	0x04, 0x1e
        /*0066*/ 	.short	(.L_967 - .L_966)
.L_966:
        /*0068*/ 	.word	0x00000000


	//----- nvinfo : EIATTR_CBANK_PARAM_SIZE
	.align		4
.L_967:
        /*006c*/ 	.byte	0x03, 0x19
        /*006e*/ 	.short	0x0020


	//----- nvinfo : EIATTR_PARAM_CBANK
	.align		4
        /*0070*/ 	.byte	0x04, 0x0a
        /*0072*/ 	.short	(.L_969 - .L_968)
	.align		4
.L_968:
        /*0074*/ 	.word	index@(.nv.constant0._ZN2at6native29vectorized_elementwise_kernelILi8EZZZNS0_61_GLOBAL__N__132982cb_23_ActivationSiluKernel_cu_f5210f67_354620silu_backward_kernelERNS_18TensorIteratorBaseEENKUlvE_clEvENKUlvE0_clEvEUlffE_St5arrayIPcLm3EEEEviT0_T1_)
        /*0078*/ 	.short	0x0210
        /*007a*/ 	.short	0x0020


	//----- nvinfo : EIATTR_SW_WAR
	.align		4
.L_969:
        /*007c*/ 	.byte	0x04, 0x36
        /*007e*/ 	.short	(.L_971 - .L_970)
.L_970:
        /*0080*/ 	.word	0x00000008
.L_971:


//--------------------- .nv.info._ZN2at6native18elementwise_kernelILi128ELi4EZNS0_15gpu_kernel_implIZZZNS0_61_GLOBAL__N__132982cb_23_ActivationSiluKernel_cu_f5210f67_354620silu_backward_kernelERNS_18TensorIteratorBaseEENKUlvE_clEvENKUlvE_clEvEUlddE_EEvS5_RKT_EUliE_EEviT1_ --------------------------
	.section	.nv.info._ZN2at6native18elementwise_kernelILi128ELi4EZNS0_15gpu_kernel_implIZZZNS0_61_GLOBAL__N__132982cb_23_ActivationSiluKernel_cu_f5210f67_354620silu_backward_kernelERNS_18TensorIteratorBaseEENKUlvE_clEvENKUlvE_clEvEUlddE_EEvS5_RKT_EUliE_EEviT1_,"",@"SHT_CUDA_INFO"
	.sectionflags	@""
	.align	4


	//----- nvinfo : EIATTR_CUDA_API_VERSION
	.align		4
        /*0000*/ 	.byte	0x04, 0x37
        /*0002*/ 	.short	(.L_973 - .L_972)
.L_972:
        /*0004*/ 	.word	0x00000082


	//----- nvinfo : EIATTR_KPARAM_INFO
	.align		4
.L_973:
        /*0008*/ 	.byte	0x04, 0x17
        /*000a*/ 	.short	(.L_975 - .L_974)
.L_974:
        /*000c*/ 	.word	0x00000000
        /*0010*/ 	.short	0x0001
        /*0012*/ 	.short	0x0008
        /*0014*/ 	.byte	0x00, 0xf0, 0x21, 0x0a


	//----- nvinfo : EIATTR_KPARAM_INFO
	.align		4
.L_975:
        /*0018*/ 	.byte	0x04, 0x17
        /*001a*/ 	.short	(.L_977 - .L_976)
.L_976:
        /*001c*/ 	.word	0x00000000
        /*0020*/ 	.short	0x0000
        /*0022*/ 	.short	0x0000
        /*0024*/ 	.byte	0x00, 0xf0, 0x11, 0x00


	//----- nvinfo : EIATTR_SPARSE_MMA_MASK
	.align		4
.L_977:
        /*0028*/ 	.byte	0x03, 0x50
        /*002a*/ 	.short	0x0000


	//----- nvinfo : EIATTR_MAXREG_COUNT
	.align		4
        /*002c*/ 	.byte	0x03, 0x1b
        /*002e*/ 	.short	0x0080


	//----- nvinfo : EIATTR_EXTERNS
	.align		4
        /*0030*/ 	.byte	0x04, 0x0f
        /*0032*/ 	.short	(.L_979 - .L_978)


	//   ....[0]....
	.align		4
.L_978:
        /*0034*/ 	.word	index@(__assertfail)


	//----- nvinfo : EIATTR_MERCURY_ISA_VERSION
	.align		4
.L_979:
        /*0038*/ 	.byte	0x03, 0x5f
        /*003a*/ 	.short	0x0101


	//----- nvinfo : EIATTR_SYSCALL_OFFSETS
	.align		4
        /*003c*/ 	.byte	0x04, 0x46
        /*003e*/ 	.short	(.L_981 - .L_980)


	//   ....[0]....
.L_980:
        /*0040*/ 	.word	0x00002570


	//   ....[1]....
        /*0044*/ 	.word	0x00003480


	//   ....[2]....
        /*0048*/ 	.word	0x00004ad0


	//   ....[3]....
        /*004c*/ 	.word	0x00007090


	//   ....[4]....
        /*0050*/ 	.word	0x00007fa0


	//   ....[5]....
        /*0054*/ 	.word	0x000095f0


	//   ....[6]....
        /*0058*/ 	.word	0x0000bba0


	//   ....[7]....
        /*005c*/ 	.word	0x0000cab0


	//   ....[8]....
        /*0060*/ 	.word	0x0000e100


	//   ....[9]....
        /*0064*/ 	.word	0x000106a0


	//   ....[10]....
        /*0068*/ 	.word	0x000115b0


	//   ....[11]....
        /*006c*/ 	.word	0x00012c00


	//----- nvinfo : EIATTR_EXIT_INSTR_OFFSETS
	.align		4
.L_981:
        /*0070*/ 	.byte	0x04, 0x1c
        /*0072*/ 	.short	(.L_983 - .L_982)


	//   ....[0]....
.L_982:
        /*0074*/ 	.word	0x0000e1b0


	//   ....[1]....
        /*0078*/ 	.word	0x00011c40


	//   ....[2]....
        /*007c*/ 	.word	0x00011c80


	//   ....[3]....
        /*0080*/ 	.word	0x00011d10


	//   ....[4]....
        /*0084*/ 	.word	0x00011d40


	//   ....[5]....
        /*0088*/ 	.word	0x00011d70


	//   ....[6]....
        /*008c*/ 	.word	0x00011e40


	//   ....[7]....
        /*0090*/ 	.word	0x00011ec0


	//   ....[8]....
        /*0094*/ 	.word	0x00011fa0


	//   ....[9]....
        /*0098*/ 	.word	0x00012030


	//   ....[10]....
        /*009c*/ 	.word	0x00012050


	//   ....[11]....
        /*00a0*/ 	.word	0x00012110


	//   ....[12]....
        /*00a4*/ 	.word	0x00012140


	//   ....[13]....
        /*00a8*/ 	.word	0x00012310


	//   ....[14]....
        /*00ac*/ 	.word	0x000124b0


	//   ....[15]....
        /*00b0*/ 	.word	0x00012530


	//   ....[16]....
        /*00b4*/ 	.word	0x000125e0


	//   ....[17]....
        /*00b8*/ 	.word	0x000127a0


	//   ....[18]....
        /*00bc*/ 	.word	0x00012960


	//   ....[19]....
        /*00c0*/ 	.word	0x00012b00


	//   ....[20]....
        /*00c4*/ 	.word	0x00012c10


	//   ....[21]....
        /*00c8*/ 	.word	0x00012c40


	//   ....[22]....
        /*00cc*/ 	.word	0x00012c70


	//----- nvinfo : EIATTR_MAX_THREADS
	.align		4
.L_983:
        /*00d0*/ 	.byte	0x04, 0x05
        /*00d2*/ 	.short	(.L_985 - .L_984)
.L_984:
        /*00d4*/ 	.word	0x00000080
        /*00d8*/ 	.word	0x00000001
        /*00dc*/ 	.word	0x00000001


	//----- nvinfo : EIATTR_CRS_STACK_SIZE
	.align		4
.L_985:
        /*00e0*/ 	.byte	0x04, 0x1e
        /*00e2*/ 	.short	(.L_987 - .L_986)
.L_986:
        /*00e4*/ 	.word	0x00000000


	//----- nvinfo : EIATTR_CBANK_PARAM_SIZE
	.align		4
.L_987:
        /*00e8*/ 	.byte	0x03, 0x19
        /*00ea*/ 	.short	0x0290


	//----- nvinfo : EIATTR_PARAM_CBANK
	.align		4
        /*00ec*/ 	.byte	0x04, 0x0a
        /*00ee*/ 	.short	(.L_989 - .L_988)
	.align		4
.L_988:
        /*00f0*/ 	.word	index@(.nv.constant0._ZN2at6native18elementwise_kernelILi128ELi4EZNS0_15gpu_kernel_implIZZZNS0_61_GLOBAL__N__132982cb_23_ActivationSiluKernel_cu_f5210f67_354620silu_backward_kernelERNS_18TensorIteratorBaseEENKUlvE_clEvENKUlvE_clEvEUlddE_EEvS5_RKT_EUliE_EEviT1_)
        /*00f4*/ 	.short	0x0210
        /*00f6*/ 	.short	0x0290


	//----- nvinfo : EIATTR_SW_WAR
	.align		4
.L_989:
        /*00f8*/ 	.byte	0x04, 0x36
        /*00fa*/ 	.short	(.L_991 - .L_990)
.L_990:
        /*00fc*/ 	.word	0x00000008
.L_991:


//--------------------- .nv.info._ZN2at6native27unrolled_elementwise_kernelIZZZNS0_61_GLOBAL__N__132982cb_23_ActivationSiluKernel_cu_f5210f67_354620silu_backward_kernelERNS_18TensorIteratorBaseEENKUlvE_clEvENKUlvE_clEvEUlddE_St5arrayIPcLm3EELi4E23TrivialOffsetCalculatorILi2EjESB_ILi1EjENS0_6memory12LoadWithCastILi2EEENSE_13StoreWithCastILi1EEEEEviT_T0_T2_T3_T4_T5_ --------------------------
	.section	.nv.info._ZN2at6native27unrolled_elementwise_kernelIZZZNS0_61_GLOBAL__N__132982cb_23_ActivationSiluKernel_cu_f5210f67_354620silu_backward_kernelERNS_18TensorIteratorBaseEENKUlvE_clEvENKUlvE_clEvEUlddE_St5arrayIPcLm3EELi4E23TrivialOffsetCalculatorILi2EjESB_ILi1EjENS0_6memory12LoadWithCastILi2EEENSE_13StoreWithCastILi1EEEEEviT_T0_T2_T3_T4_T5_,"",@"SHT_CUDA_INFO"
	.sectionflags	@""
	.align	4


	//----- nvinfo : EIATTR_CUDA_API_VERSION
	.align		4
        /*0000*/ 	.byte	0x04, 0x37
        /*0002*/ 	.short	(.L_993 - .L_992)
.L_992:
        /*0004*/ 	.word	0x00000082


	//----- nvinfo : EIATTR_KPARAM_INFO
	.align		4
.L_993:
        /*0008*/ 	.byte	0x04, 0x17
        /*000a*/ 	.short	(.L_995 - .L_994)
.L_994:
        /*000c*/ 	.word	0x00000000
        /*0010*/ 	.short	0x0006
        /*0012*/ 	.short	0x0030
        /*0014*/ 	.byte	0x00, 0xf0, 0x21, 0x00


	//----- nvinfo : EIATTR_KPARAM_INFO
	.align		4
.L_995:
        /*0018*/ 	.byte	0x04, 0x17
        /*001a*/ 	.short	(.L_997 - .L_996)
.L_996:
        /*001c*/ 	.word	0x00000000
        /*0020*/ 	.short	0x0005
        /*0022*/ 	.short	0x0024
        /*0024*/ 	.byte	0x00, 0xf0, 0x31, 0x00


	//----- nvinfo : EIATTR_KPARAM_INFO
	.align		4
.L_997:
        /*0028*/ 	.byte	0x04, 0x17
        /*002a*/ 	.short	(.L_999 - .L_998)
.L_998:
        /*002c*/ 	.word	0x00000000
        /*0030*/ 	.short	0x0004
        /*0032*/ 	.short	0x0021
        /*0034*/ 	.byte	0x00, 0xf0, 0x05, 0x00


	//----- nvinfo : EIATTR_KPARAM_INFO
	.align		4
.L_999:
        /*0038*/ 	.byte	0x04, 0x17
        /*003a*/ 	.short	(.L_1001 - .L_1000)
.L_1000:
        /*003c*/ 	.word	0x00000000
        /*0040*/ 	.short	0x0003
        /*0042*/ 	.short	0x0020
        /*0044*/ 	.byte	0x00, 0xf0, 0x05, 0x00


	//----- nvinfo : EIATTR_KPARAM_INFO
	.align		4
.L_1001:
        /*0048*/ 	.byte	0x04, 0x17
        /*004a*/ 	.short	(.L_1003 - .L_1002)
.L_1002:
        /*004c*/ 	.word	0x00000000
        /*0050*/ 	.short	0x0002
        /*0052*/ 	.short	0x0008
        /*0054*/ 	.byte	0x00, 0xf0, 0x61, 0x00


	//----- nvinfo : EIATTR_KPARAM_INFO
	.align		4
.L_1003:
        /*0058*/ 	.byte	0x04, 0x17
        /*005a*/ 	.short	(.L_1005 - .L_1004)
.L_1004:
        /*005c*/ 	.word	0x00000000
        /*0060*/ 	.short	0x0001
        /*0062*/ 	.short	0x0004
        /*0064*/ 	.byte	0x00, 0xf0, 0x05, 0x00


	//----- nvinfo : EIATTR_KPARAM_INFO
	.align		4
.L_1005:
        /*0068*/ 	.byte	0x04, 0x17
        /*006a*/ 	.short	(.L_1007 - .L_1006)
.L_1006:
        /*006c*/ 	.word	0x00000000
        /*0070*/ 	.short	0x0000
        /*0072*/ 	.short	0x0000
        /*0074*/ 	.byte	0x00, 0xf0, 0x11, 0x00


	//----- nvinfo : EIATTR_SPARSE_MMA_MASK
	.align		4
.L_1007:
        /*0078*/ 	.byte	0x03, 0x50
        /*007a*/ 	.short	0x0000


	//----- nvinfo : EIATTR_MAXREG_COUNT
	.align		4
        /*007c*/ 	.byte	0x03, 0x1b
        /*007e*/ 	.short	0x00ff


	//----- nvinfo : EIATTR_EXTERNS
	.align		4
        /*0080*/ 	.byte	0x04, 0x0f
        /*0082*/ 	.short	(.L_1009 - .L_1008)


	//   ....[0]....
	.align		4
.L_1008:
        /*0084*/ 	.word	index@(__assertfail)


	//----- nvinfo : EIATTR_MERCURY_ISA_VERSION
	.align		4
.L_1009:
        /*0088*/ 	.byte	0x03, 0x5f
        /*008a*/ 	.short	0x0101


	//----- nvinfo : EIATTR_SYSCALL_OFFSETS
	.align		4
        /*008c*/ 	.byte	0x04, 0x46
        /*008e*/ 	.short	(.L_1011 - .L_1010)


	//   ....[0]....
.L_1010:
        /*0090*/ 	.word	0x00000fa0


	//   ....[1]....
        /*0094*/ 	.word	0x00001ec0


	//   ....[2]....
        /*0098*/ 	.word	0x00002e60


	//   ....[3]....
        /*009c*/ 	.word	0x00003d80


	//   ....[4]....
        /*00a0*/ 	.word	0x00004d30


	//   ....[5]....
        /*00a4*/ 	.word	0x00005c50


	//   ....[6]....
        /*00a8*/ 	.word	0x00006be0


	//   ....[7]....
        /*00ac*/ 	.word	0x00007b10


	//   ....[8]....
        /*00b0*/ 	.word	0x0000a440


	//   ....[9]....
        /*00b4*/ 	.word	0x0000b630


	//   ....[10]....
        /*00b8*/ 	.word	0x0000c7e0


	//   ....[11]....
        /*00bc*/ 	.word	0x0000d990


	//----- nvinfo : EIATTR_EXIT_INSTR_OFFSETS
	.align		4
.L_1011:
        /*00c0*/ 	.byte	0x04, 0x1c
        /*00c2*/ 	.short	(.L_1013 - .L_1012)


	//   ....[0]....
.L_1012:
        /*00c4*/ 	.word	0x0000c880


	//   ....[1]....
        /*00c8*/ 	.word	0x0000c9d0


	//   ....[2]....
        /*00cc*/ 	.word	0x0000ca10


	//   ....[3]....
        /*00d0*/ 	.word	0x0000caa0


	//   ....[4]....
        /*00d4*/ 	.word	0x0000cad0


	//   ....[5]....
        /*00d8*/ 	.word	0x0000cb00


	//   ....[6]....
        /*00dc*/ 	.word	0x0000cbd0


	//   ....[7]....
        /*00e0*/ 	.word	0x0000cc50


	//   ....[8]....
        /*00e4*/ 	.word	0x0000cd30


	//   ....[9]....
        /*00e8*/ 	.word	0x0000cdc0


	//   ....[10]....
        /*00ec*/ 	.word	0x0000cde0


	//   ....[11]....
        /*00f0*/ 	.word	0x0000cea0


	//   ....[12]....
        /*00f4*/ 	.word	0x0000ced0


	//   ....[13]....
        /*00f8*/ 	.word	0x0000d0a0


	//   ....[14]....
        /*00fc*/ 	.word	0x0000d240


	//   ....[15]....
        /*0100*/ 	.word	0x0000d2c0


	//   ....[16]....
        /*0104*/ 	.word	0x0000d370


	//   ....[17]....
        /*0108*/ 	.word	0x0000d530


	//   ....[18]....
        /*010c*/ 	.word	0x0000d6f0


	//   ....[19]....
        /*0110*/ 	.word	0x0000d890


	//   ....[20]....
        /*0114*/ 	.word	0x0000d9a0


	//   ....[21]....
        /*0118*/ 	.word	0x0000d9d0


	//   ....[22]....
        /*011c*/ 	.word	0x0000da00


	//----- nvinfo : EIATTR_MAX_THREADS
	.align		4
.L_1013:
        /*0120*/ 	.byte	0x04, 0x05
        /*0122*/ 	.short	(.L_1015 - .L_1014)
.L_1014:
        /*0124*/ 	.word	0x00000080
        /*0128*/ 	.word	0x00000001
        /*012c*/ 	.word	0x00000001


	//----- nvinfo : EIATTR_CRS_STACK_SIZE
	.align		4
.L_1015:
        /*0130*/ 	.byte	0x04, 0x1e
        /*0132*/ 	.short	(.L_1017 - .L_1016)
.L_1016:
        /*0134*/ 	.word	0x00000000


	//----- nvinfo : EIATTR_CBANK_PARAM_SIZE
	.align		4
.L_1017:
        /*0138*/ 	.byte	0x03, 0x19
        /*013a*/ 	.short	0x0038


	//----- nvinfo : EIATTR_PARAM_CBANK
	.align		4
        /*013c*/ 	.byte	0x04, 0x0a
        /*013e*/ 	.short	(.L_1019 - .L_1018)
	.align		4
.L_1018:
        /*0140*/ 	.word	index@(.nv.constant0._ZN2at6native27unrolled_elementwise_kernelIZZZNS0_61_GLOBAL__N__132982cb_23_ActivationSiluKernel_cu_f5210f67_354620silu_backward_kernelERNS_18TensorIteratorBaseEENKUlvE_clEvENKUlvE_clEvEUlddE_St5arrayIPcLm3EELi4E23TrivialOffsetCalculatorILi2EjESB_ILi1EjENS0_6memory12LoadWithCastILi2EEENSE_13StoreWithCastILi1EEEEEviT_T0_T2_T3_T4_T5_)
        /*0144*/ 	.short	0x0210
        /*0146*/ 	.short	0x0038


	//----- nvinfo : EIATTR_SW_WAR
	.align		4
.L_1019:
        /*0148*/ 	.byte	0x04, 0x36
        /*014a*/ 	.short	(.L_1021 - .L_1020)
.L_1020:
        /*014c*/ 	.word	0x00000008
.L_1021:


//--------------------- .nv.info._ZN2at6native18elementwise_kernelILi128ELi2EZNS0_22gpu_kernel_impl_nocastIZZZNS0_61_GLOBAL__N__132982cb_23_ActivationSiluKernel_cu_f5210f67_354620silu_backward_kernelERNS_18TensorIteratorBaseEENKUlvE_clEvENKUlvE_clEvEUlddE_EEvS5_RKT_EUliE_EEviT1_ --------------------------
	.section	.nv.info._ZN2at6native18elementwise_kernelILi128ELi2EZNS0_22gpu_kernel_impl_nocastIZZZNS0_61_GLOBAL__N__132982cb_23_ActivationSiluKernel_cu_f5210f67_354620silu_backward_kernelERNS_18TensorIteratorBaseEENKUlvE_clEvENKUlvE_clEvEUlddE_EEvS5_RKT_EUliE_EEviT1_,"",@"SHT_CUDA_INFO"
	.sectionflags	@""
	.align	4


	//----- nvinfo : EIATTR_CUDA_API_VERSION
	.align		4
        /*0000*/ 	.byte	0x04, 0x37
        /*0002*/ 	.short	(.L_1023 - .L_1022)
.L_1022:
        /*0004*/ 	.word	0x00000082


	//----- nvinfo : EIATTR_KPARAM_INFO
	.align		4
.L_1023:
        /*0008*/ 	.byte	0x04, 0x17
        /*000a*/ 	.short	(.L_1025 - .L_1024)
.L_1024:
        /*000c*/ 	.word	0x00000000
        /*0010*/ 	.short	0x0001
        /*0012*/ 	.short	0x0008
        /*0014*/ 	.byte	0x00, 0xf0, 0x21, 0x0a


	//----- nvinfo : EIATTR_KPARAM_INFO
	.align		4
.L_1025:
        /*0018*/ 	.byte	0x04, 0x17
        /*001a*/ 	.short	(.L_1027 - .L_1026)
.L_1026:
        /*001c*/ 	.word	0x00000000
        /*0020*/ 	.short	0x0000
        /*0022*/ 	.short	0x0000
        /*0024*/ 	.byte	0x00, 0xf0, 0x11, 0x00


	//----- nvinfo : EIATTR_SPARSE_MMA_MASK
	.align		4
.L_1027:
        /*0028*/ 	.byte	0x03, 0x50
        /*002a*/ 	.short	0x0000


	//----- nvinfo : EIATTR_MAXREG_COUNT
	.align		4
        /*002c*/ 	.byte	0x03, 0x1b
        /*002e*/ 	.short	0x0080


	//----- nvinfo : EIATTR_MERCURY_ISA_VERSION
	.align		4
        /*0030*/ 	.byte	0x03, 0x5f
        /*0032*/ 	.short	0x0101


	//----- nvinfo : EIATTR_EXIT_INSTR_OFFSETS
	.align		4
        /*0034*/ 	.byte	0x04, 0x1c
        /*0036*/ 	.short	(.L_1029 - .L_1028)


	//   ....[0]....
.L_1028:
        /*0038*/ 	.word	0x00001cf0


	//   ....[1]....
        /*003c*/ 	.word	0x00003900


	//----- nvinfo : EIATTR_MAX_THREADS
	.align		4
.L_1029:
        /*0040*/ 	.byte	0x04, 0x05
        /*0042*/ 	.short	(.L_1031 - .L_1030)
.L_1030:
        /*0044*/ 	.word	0x00000080
        /*0048*/ 	.word	0x00000001
        /*004c*/ 	.word	0x00000001


	//----- nvinfo : EIATTR_CRS_STACK_SIZE
	.align		4
.L_1031:
        /*0050*/ 	.byte	0x04, 0x1e
        /*0052*/ 	.short	(.L_1033 - .L_1032)
.L_1032:
        /*0054*/ 	.word	0x00000000


	//----- nvinfo : EIATTR_CBANK_PARAM_SIZE
	.align		4
.L_1033:
        /*0058*/ 	.byte	0x03, 0x19
        /*005a*/ 	.short	0x0290


	//----- nvinfo : EIATTR_PARAM_CBANK
	.align		4
        /*005c*/ 	.byte	0x04, 0x0a
        /*005e*/ 	.short	(.L_1035 - .L_1034)
	.align		4
.L_1034:
        /*0060*/ 	.word	index@(.nv.constant0._ZN2at6native18elementwise_kernelILi128ELi2EZNS0_22gpu_kernel_impl_nocastIZZZNS0_61_GLOBAL__N__132982cb_23_ActivationSiluKernel_cu_f5210f67_354620silu_backward_kernelERNS_18TensorIteratorBaseEENKUlvE_clEvENKUlvE_clEvEUlddE_EEvS5_RKT_EUliE_EEviT1_)
        /*0064*/ 	.short	0x0210
        /*0066*/ 	.short	0x0290


	//----- nvinfo : EIATTR_SW_WAR
	.align		4
.L_1035:
        /*0068*/ 	.byte	0x04, 0x36
        /*006a*/ 	.short	(.L_1037 - .L_1036)
.L_1036:
        /*006c*/ 	.word	0x00000008
.L_1037:


//--------------------- .nv.info._ZN2at6native27unrolled_elementwise_kernelIZZZNS0_61_GLOBAL__N__132982cb_23_ActivationSiluKernel_cu_f5210f67_354620silu_backward_kernelERNS_18TensorIteratorBaseEENKUlvE_clEvENKUlvE_clEvEUlddE_St5arrayIPcLm3EELi4E23TrivialOffsetCalculatorILi2EjESB_ILi1EjENS0_6memory15LoadWithoutCastENSE_16StoreWithoutCastEEEviT_T0_T2_T3_T4_T5_ --------------------------
	.section	.nv.info._ZN2at6native27unrolled_elementwise_kernelIZZZNS0_61_GLOBAL__N__132982cb_23_ActivationSiluKernel_cu_f5210f67_354620silu_backward_kernelERNS_18TensorIteratorBaseEENKUlvE_clEvENKUlvE_clEvEUlddE_St5arrayIPcLm3EELi4E23TrivialOffsetCalculatorILi2EjESB_ILi1EjENS0_6memory15LoadWithoutCastENSE_16StoreWithoutCastEEEviT_T0_T2_T3_T4_T5_,"",@"SHT_CUDA_INFO"
	.sectionflags	@""
	.align	4


	//----- nvinfo : EIATTR_CUDA_API_VERSION
	.align		4
        /*0000*/ 	.byte	0x04, 0x37
        /*0002*/ 	.short	(.L_1039 - .L_1038)
.L_1038:
        /*0004*/ 	.word	0x00000082


	//----- nvinfo : EIATTR_KPARAM_INFO
	.align		4
.L_1039:
        /*0008*/ 	.byte	0x04, 0x17
        /*000a*/ 	.short	(.L_1041 - .L_1040)
.L_1040:
        /*000c*/ 	.word	0x00000000
        /*0010*/ 	.short	0x0006
        /*0012*/ 	.short	0x0023
        /*0014*/ 	.byte	0x00, 0xf0, 0x05, 0x00


	//----- nvinfo : EIATTR_KPARAM_INFO
	.align		4
.L_1041:
        /*0018*/ 	.byte	0x04, 0x17
        /*001a*/ 	.short	(.L_1043 - .L_1042)
.L_1042:
        /*001c*/ 	.word	0x00000000
        /*0020*/ 	.short	0x0005
        /*0022*/ 	.short	0x0022
        /*0024*/ 	.byte	0x00, 0xf0, 0x05, 0x00


	//----- nvinfo : EIATTR_KPARAM_INFO
	.align		4
.L_1043:
        /*0028*/ 	.byte	0x04, 0x17
        /*002a*/ 	.short	(.L_1045 - .L_1044)
.L_1044:
        /*002c*/ 	.word	0x00000000
        /*0030*/ 	.short	0x0004
        /*0032*/ 	.short	0x0021
        /*0034*/ 	.byte	0x00, 0xf0, 0x05, 0x00


	//----- nvinfo : EIATTR_KPARAM_INFO
	.align		4
.L_1045:
        /*0038*/ 	.byte	0x04, 0x17
        /*003a*/ 	.short	(.L_1047 - .L_1046)
.L_1046:
        /*003c*/ 	.word	0x00000000
        /*0040*/ 	.short	0x0003
        /*0042*/ 	.short	0x0020
        /*0044*/ 	.byte	0x00, 0xf0, 0x05, 0x00


	//----- nvinfo : EIATTR_KPARAM_INFO
	.align		4
.L_1047:
        /*0048*/ 	.byte	0x04, 0x17
        /*004a*/ 	.short	(.L_1049 - .L_1048)
.L_1048:
        /*004c*/ 	.word	0x00000000
        /*0050*/ 	.short	0x0002
        /*0052*/ 	.short	0x0008
        /*0054*/ 	.byte	0x00, 0xf0, 0x61, 0x00


	//----- nvinfo : EIATTR_KPARAM_INFO
	.align		4
.L_1049:
        /*0058*/ 	.byte	0x04, 0x17
        /*005a*/ 	.short	(.L_1051 - .L_1050)
.L_1050:
        /*005c*/ 	.word	0x00000000
        /*0060*/ 	.short	0x0001
        /*0062*/ 	.short	0x0004
        /*0064*/ 	.byte	0x00, 0xf0, 0x05, 0x00


	//----- nvinfo : EIATTR_KPARAM_INFO
	.align		4
.L_1051:
        /*0068*/ 	.byte	0x04, 0x17
        /*006a*/ 	.short	(.L_1053 - .L_1052)
.L_1052:
        /*006c*/ 	.word	0x00000000
        /*0070*/ 	.short	0x0000
        /*0072*/ 	.short	0x0000
        /*0074*/ 	.byte	0x00, 0xf0, 0x11, 0x00


	//----- nvinfo : EIATTR_SPARSE_MMA_MASK
	.align		4
.L_1053:
        /*0078*/ 	.byte	0x03, 0x50
        /*007a*/ 	.short	0x0000


	//----- nvinfo : EIATTR_MAXREG_COUNT
	.align		4
        /*007c*/ 	.byte	0x03, 0x1b
        /*007e*/ 	.short	0x00ff


	//----- nvinfo : EIATTR_MERCURY_ISA_VERSION
	.align		4
        /*0080*/ 	.byte	0x03, 0x5f
        /*0082*/ 	.short	0x0101


	//----- nvinfo : EIATTR_EXIT_INSTR_OFFSETS
	.align		4
        /*0084*/ 	.byte	0x04, 0x1c
        /*0086*/ 	.short	(.L_1055 - .L_1054)


	//   ....[0]....
.L_1054:
        /*0088*/ 	.word	0x00001b10


	//   ....[1]....
        /*008c*/ 	.word	0x00001b70


	//----- nvinfo : EIATTR_MAX_THREADS
	.align		4
.L_1055:
        /*0090*/ 	.byte	0x04, 0x05
        /*0092*/ 	.short	(.L_1057 - .L_1056)
.L_1056:
        /*0094*/ 	.word	0x00000080
        /*0098*/ 	.word	0x00000001
        /*009c*/ 	.word	0x00000001


	//----- nvinfo : EIATTR_CRS_STACK_SIZE
	.align		4
.L_1057:
        /*00a0*/ 	.byte	0x04, 0x1e
        /*00a2*/ 	.short	(.L_1059 - .L_1058)
.L_1058:
        /*00a4*/ 	.word	0x00000000


	//----- nvinfo : EIATTR_CBANK_PARAM_SIZE
	.align		4
.L_1059:
        /*00a8*/ 	.byte	0x03, 0x19
        /*00aa*/ 	.short	0x0024


	//----- nvinfo : EIATTR_PARAM_CBANK
	.align		4
        /*00ac*/ 	.byte	0x04, 0x0a
        /*00ae*/ 	.short	(.L_1061 - .L_1060)
	.align		4
.L_1060:
        /*00b0*/ 	.word	index@(.nv.constant0._ZN2at6native27unrolled_elementwise_kernelIZZZNS0_61_GLOBAL__N__132982cb_23_ActivationSiluKernel_cu_f5210f67_354620silu_backward_kernelERNS_18TensorIteratorBaseEENKUlvE_clEvENKUlvE_clEvEUlddE_St5arrayIPcLm3EELi4E23TrivialOffsetCalculatorILi2EjESB_ILi1EjENS0_6memory15LoadWithoutCastENSE_16StoreWithoutCastEEEviT_T0_T2_T3_T4_T5_)
        /*00b4*/ 	.short	0x0210
        /*00b6*/ 	.short	0x0024


	//----- nvinfo : EIATTR_SW_WAR
	.align		4
.L_1061:
        /*00b8*/ 	.byte	0x04, 0x36
        /*00ba*/ 	.short	(.L_1063 - .L_1062)
.L_1062:
        /*00bc*/ 	.word	0x00000008
.L_1063:


//--------------------- .nv.info._ZN2at6native29vectorized_elementwise_kernelILi2EZZZNS0_61_GLOBAL__N__132982cb_23_ActivationSiluKernel_cu_f5210f67_354620silu_backward_kernelERNS_18TensorIteratorBaseEENKUlvE_clEvENKUlvE_clEvEUlddE_St5arrayIPcLm3EEEEviT0_T1_ --------------------------
	.section	.nv.info._ZN2at6native29vectorized_elementwise_kernelILi2EZZZNS0_61_GLOBAL__N__132982cb_23_ActivationSiluKernel_cu_f5210f67_354620silu_backward_kernelERNS_18TensorIteratorBaseEENKUlvE_clEvENKUlvE_clEvEUlddE_St5arrayIPcLm3EEEEviT0_T1_,"",@"SHT_CUDA_INFO"
	.sectionflags	@""
	.align	4


	//----- nvinfo : EIATTR_CUDA_API_VERSION
	.align		4
        /*0000*/ 	.byte	0x04, 0x37
        /*0002*/ 	.short	(.L_1065 - .L_1064)
.L_1064:
        /*0004*/ 	.word	0x00000082


	//----- nvinfo : EIATTR_KPARAM_INFO
	.align		4
.L_1065:
        /*0008*/ 	.byte	0x04, 0x17
        /*000a*/ 	.short	(.L_1067 - .L_1066)
.L_1066:
        /*000c*/ 	.word	0x00000000
        /*0010*/ 	.short	0x0002
        /*0012*/ 	.short	0x0008
        /*0014*/ 	.byte	0x00, 0xf0, 0x61, 0x00


	//----- nvinfo : EIATTR_KPARAM_INFO
	.align		4
.L_1067:
        /*0018*/ 	.byte	0x04, 0x17
        /*001a*/ 	.short	(.L_1069 - .L_1068)
.L_1068:
        /*001c*/ 	.word	0x00000000
        /*0020*/ 	.short	0x0001
        /*0022*/ 	.short	0x0004
        /*0024*/ 	.byte	0x00, 0xf0, 0x05, 0x00


	//----- nvinfo : EIATTR_KPARAM_INFO
	.align		4
.L_1069:
        /*0028*/ 	.byte	0x04, 0x17
        /*002a*/ 	.short	(.L_1071 - .L_1070)
.L_1070:
        /*002c*/ 	.word	0x00000000
        /*0030*/ 	.short	0x0000
        /*0032*/ 	.short	0x0000
        /*0034*/ 	.byte	0x00, 0xf0, 0x11, 0x00


	//----- nvinfo : EIATTR_SPARSE_MMA_MASK
	.align		4
.L_1071:
        /*0038*/ 	.byte	0x03, 0x50
        /*003a*/ 	.short	0x0000


	//----- nvinfo : EIATTR_MAXREG_COUNT
	.align		4
        /*003c*/ 	.byte	0x03, 0x1b
        /*003e*/ 	.short	0x00ff


	//----- nvinfo : EIATTR_MERCURY_ISA_VERSION
	.align		4
        /*0040*/ 	.byte	0x03, 0x5f
        /*0042*/ 	.short	0x0101


	//----- nvinfo : EIATTR_EXIT_INSTR_OFFSETS
	.align		4
        /*0044*/ 	.byte	0x04, 0x1c
        /*0046*/ 	.short	(.L_1073 - .L_1072)


	//   ....[0]....
.L_1072:
        /*0048*/ 	.word	0x00002b40


	//   ....[1]....
        /*004c*/ 	.word	0x00006060


	//   ....[2]....
        /*0050*/ 	.word	0x000060b0


	//----- nvinfo : EIATTR_MAX_THREADS
	.align		4
.L_1073:
        /*0054*/ 	.byte	0x04, 0x05
        /*0056*/ 	.short	(.L_1075 - .L_1074)
.L_1074:
        /*0058*/ 	.word	0x00000080
        /*005c*/ 	.word	0x00000001
        /*0060*/ 	.word	0x00000001


	//----- nvinfo : EIATTR_CRS_STACK_SIZE
	.align		4
.L_1075:
        /*0064*/ 	.byte	0x04, 0x1e
        /*0066*/ 	.short	(.L_1077 - .L_1076)
.L_1076:
        /*0068*/ 	.word	0x00000000


	//----- nvinfo : EIATTR_CBANK_PARAM_SIZE
	.align		4
.L_1077:
        /*006c*/ 	.byte	0x03, 0x19
        /*006e*/ 	.short	0x0020


	//----- nvinfo : EIATTR_PARAM_CBANK
	.align		4
        /*0070*/ 	.byte	0x04, 0x0a
        /*0072*/ 	.short	(.L_1079 - .L_1078)
	.align		4
.L_1078:
        /*0074*/ 	.word	index@(.nv.constant0._ZN2at6native29vectorized_elementwise_kernelILi2EZZZNS0_61_GLOBAL__N__132982cb_23_ActivationSiluKernel_cu_f5210f67_354620silu_backward_kernelERNS_18TensorIteratorBaseEENKUlvE_clEvENKUlvE_clEvEUlddE_St5arrayIPcLm3EEEEviT0_T1_)
        /*0078*/ 	.short	0x0210
        /*007a*/ 	.short	0x0020


	//----- nvinfo : EIATTR_SW_WAR
	.align		4
.L_1079:
        /*007c*/ 	.byte	0x04, 0x36
        /*007e*/ 	.short	(.L_1081 - .L_1080)
.L_1080:
        /*0080*/ 	.word	0x00000008
.L_1081:


//--------------------- .nv.info._ZN2at6native29vectorized_elementwise_kernelILi4EZZZNS0_61_GLOBAL__N__132982cb_23_ActivationSiluKernel_cu_f5210f67_354620silu_backward_kernelERNS_18TensorIteratorBaseEENKUlvE_clEvENKUlvE_clEvEUlddE_St5arrayIPcLm3EEEEviT0_T1_ --------------------------
	.section	.nv.info._ZN2at6native29vectorized_elementwise_kernelILi4EZZZNS0_61_GLOBAL__N__132982cb_23_ActivationSiluKernel_cu_f5210f67_354620silu_backward_kernelERNS_18TensorIteratorBaseEENKUlvE_clEvENKUlvE_clEvEUlddE_St5arrayIPcLm3EEEEviT0_T1_,"",@"SHT_CUDA_INFO"
	.sectionflags	@""
	.align	4


	//----- nvinfo : EIATTR_CUDA_API_VERSION
	.align		4
        /*0000*/ 	.byte	0x04, 0x37
        /*0002*/ 	.short	(.L_1083 - .L_1082)
.L_1082:
        /*0004*/ 	.word	0x00000082


	//----- nvinfo : EIATTR_KPARAM_INFO
	.align		4
.L_1083:
        /*0008*/ 	.byte	0x04, 0x17
        /*000a*/ 	.short	(.L_1085 - .L_1084)
.L_1084:
        /*000c*/ 	.word	0x00000000
        /*0010*/ 	.short	0x0002
        /*0012*/ 	.short	0x0008
        /*0014*/ 	.byte	0x00, 0xf0, 0x61, 0x00


	//----- nvinfo : EIATTR_KPARAM_INFO
	.align		4
.L_1085:
        /*0018*/ 	.byte	0x04, 0x17
        /*001a*/ 	.short	(.L_1087 - .L_1086)
.L_1086:
        /*001c*/ 	.word	0x00000000
        /*0020*/ 	.short	0x0001
        /*0022*/ 	.short	0x0004
        /*0024*/ 	.byte	0x00, 0xf0, 0x05, 0x00


	//----- nvinfo : EIATTR_KPARAM_INFO
	.align		4
.L_1087:
        /*0028*/ 	.byte	0x04, 0x17
        /*002a*/ 	.short	(.L_1089 - .L_1088)
.L_1088:
        /*002c*/ 	.word	0x00000000
        /*0030*/ 	.short	0x0000
        /*0032*/ 	.short	0x0000
        /*0034*/ 	.byte	0x00, 0xf0, 0x11, 0x00


	//----- nvinfo : EIATTR_SPARSE_MMA_MASK
	.align		4
.L_1089:
        /*0038*/ 	.byte	0x03, 0x50
        /*003a*/ 	.short	0x0000


	//----- nvinfo : EIATTR_MAXREG_COUNT
	.align		4
        /*003c*/ 	.byte	0x03, 0x1b
        /*003e*/ 	.short	0x00ff


	//----- nvinfo : EIATTR_MERCURY_ISA_VERSION
	.align		4
        /*0040*/ 	.byte	0x03, 0x5f
        /*0042*/ 	.short	0x0101


	//----- nvinfo : EIATTR_EXIT_INSTR_OFFSETS
	.align		4
        /*0044*/ 	.byte	0x04, 0x1c
        /*0046*/ 	.short	(.L_1091 - .L_1090)


	//   ....[0]....
.L_1090:
        /*0048*/ 	.word	0x00002b40


	//   ....[1]....
        /*004c*/ 	.word	0x00006060


	//   ....[2]....
        /*0050*/ 	.word	0x000060b0


	//----- nvinfo : EIATTR_MAX_THREADS
	.align		4
.L_1091:
        /*0054*/ 	.byte	0x04, 0x05
        /*0056*/ 	.short	(.L_1093 - .L_1092)
.L_1092:
        /*0058*/ 	.word	0x00000080
        /*005c*/ 	.word	0x00000001
        /*0060*/ 	.word	0x00000001


	//----- nvinfo : EIATTR_CRS_STACK_SIZE
	.align		4
.L_1093:
        /*0064*/ 	.byte	0x04, 0x1e
        /*0066*/ 	.short	(.L_1095 - .L_1094)
.L_1094:
        /*0068*/ 	.word	0x00000000


	//----- nvinfo : EIATTR_CBANK_PARAM_SIZE
	.align		4
.L_1095:
        /*006c*/ 	.byte	0x03, 0x19
        /*006e*/ 	.short	0x0020


	//----- nvinfo : EIATTR_PARAM_CBANK
	.align		4
        /*0070*/ 	.byte	0x04, 0x0a
        /*0072*/ 	.short	(.L_1097 - .L_1096)
	.align		4
.L_1096:
        /*0074*/ 	.word	index@(.nv.constant0._ZN2at6native29vectorized_elementwise_kernelILi4EZZZNS0_61_GLOBAL__N__132982cb_23_ActivationSiluKernel_cu_f5210f67_354620silu_backward_kernelERNS_18TensorIteratorBaseEENKUlvE_clEvENKUlvE_clEvEUlddE_St5arrayIPcLm3EEEEviT0_T1_)
        /*0078*/ 	.short	0x0210
        /*007a*/ 	.short	0x0020


	//----- nvinfo : EIATTR_SW_WAR
	.align		4
.L_1097:
        /*007c*/ 	.byte	0x04, 0x36
        /*007e*/ 	.short	(.L_1099 - .L_1098)
.L_1098:
        /*0080*/ 	.word	0x00000008
.L_1099:


//--------------------- .nv.info._ZN2at6native29vectorized_elementwise_kernelILi8EZZZNS0_61_GLOBAL__N__132982cb_23_ActivationSiluKernel_cu_f5210f67_354620silu_backward_kernelERNS_18TensorIteratorBaseEENKUlvE_clEvENKUlvE_clEvEUlddE_St5arrayIPcLm3EEEEviT0_T1_ --------------------------
	.section	.nv.info._ZN2at6native29vectorized_elementwise_kernelILi8EZZZNS0_61_GLOBAL__N__132982cb_23_ActivationSiluKernel_cu_f5210f67_354620silu_backward_kernelERNS_18TensorIteratorBaseEENKUlvE_clEvENKUlvE_clEvEUlddE_St5arrayIPcLm3EEEEviT0_T1_,"",@"SHT_CUDA_INFO"
	.sectionflags	@""
	.align	4


	//----- nvinfo : EIATTR_CUDA_API_VERSION
	.align		4
        /*0000*/ 	.byte	0x04, 0x37
        /*0002*/ 	.short	(.L_1101 - .L_1100)
.L_1100:
        /*0004*/ 	.word	0x00000082


	//----- nvinfo : EIATTR_KPARAM_INFO
	.align		4
.L_1101:
        /*0008*/ 	.byte	0x04, 0x17
        /*000a*/ 	.short	(.L_1103 - .L_1102)
.L_1102:
        /*000c*/ 	.word	0x00000000
        /*0010*/ 	.short	0x0002
        /*0012*/ 	.short	0x0008
        /*0014*/ 	.byte	0x00, 0xf0, 0x61, 0x00


	//----- nvinfo : EIATTR_KPARAM_INFO
	.align		4
.L_1103:
        /*0018*/ 	.byte	0x04, 0x17
        /*001a*/ 	.short	(.L_1105 - .L_1104)
.L_1104:
        /*001c*/ 	.word	0x00000000
        /*0020*/ 	.short	0x0001
        /*0022*/ 	.short	0x0004
        /*0024*/ 	.byte	0x00, 0xf0, 0x05, 0x00


	//----- nvinfo : EIATTR_KPARAM_INFO
	.align		4
.L_1105:
        /*0028*/ 	.byte	0x04, 0x17
        /*002a*/ 	.short	(.L_1107 - .L_1106)
.L_1106:
        /*002c*/ 	.word	0x00000000
        /*0030*/ 	.short	0x0000
        /*0032*/ 	.short	0x0000
        /*0034*/ 	.byte	0x00, 0xf0, 0x11, 0x00


	//----- nvinfo : EIATTR_SPARSE_MMA_MASK
	.align		4
.L_1107:
        /*0038*/ 	.byte	0x03, 0x50
        /*003a*/ 	.short	0x0000


	//----- nvinfo : EIATTR_MAXREG_COUNT
	.align		4
        /*003c*/ 	.byte	0x03, 0x1b
        /*003e*/ 	.short	0x00ff


	//----- nvinfo : EIATTR_MERCURY_ISA_VERSION
	.align		4
        /*0040*/ 	.byte	0x03, 0x5f
        /*0042*/ 	.short	0x0101


	//----- nvinfo : EIATTR_EXIT_INSTR_OFFSETS
	.align		4
        /*0044*/ 	.byte	0x04, 0x1c
        /*0046*/ 	.short	(.L_1109 - .L_1108)


	//   ....[0]....
.L_1108:
        /*0048*/ 	.word	0x00002b40


	//   ....[1]....
        /*004c*/ 	.word	0x00006060


	//   ....[2]....
        /*0050*/ 	.word	0x000060b0


	//----- nvinfo : EIATTR_MAX_THREADS
	.align		4
.L_1109:
        /*0054*/ 	.byte	0x04, 0x05
        /*0056*/ 	.short	(.L_1111 - .L_1110)
.L_1110:
        /*0058*/ 	.word	0x00000080
        /*005c*/ 	.word	0x00000001
        /*0060*/ 	.word	0x00000001


	//----- nvinfo : EIATTR_CRS_STACK_SIZE
	.align		4
.L_1111:
        /*0064*/ 	.byte	0x04, 0x1e
        /*0066*/ 	.short	(.L_1113 - .L_1112)
.L_1112:
        /*0068*/ 	.word	0x00000000


	//----- nvinfo : EIATTR_CBANK_PARAM_SIZE
	.align		4
.L_1113:
        /*006c*/ 	.byte	0x03, 0x19
        /*006e*/ 	.short	0x0020


	//----- nvinfo : EIATTR_PARAM_CBANK
	.align		4
        /*0070*/ 	.byte	0x04, 0x0a
        /*0072*/ 	.short	(.L_1115 - .L_1114)
	.align		4
.L_1114:
        /*0074*/ 	.word	index@(.nv.constant0._ZN2at6native29vectorized_elementwise_kernelILi8EZZZNS0_61_GLOBAL__N__132982cb_23_ActivationSiluKernel_cu_f5210f67_354620silu_backward_kernelERNS_18TensorIteratorBaseEENKUlvE_clEvENKUlvE_clEvEUlddE_St5arrayIPcLm3EEEEviT0_T1_)
        /*0078*/ 	.short	0x0210
        /*007a*/ 	.short	0x0020


	//----- nvinfo : EIATTR_SW_WAR
	.align		4
.L_1115:
        /*007c*/ 	.byte	0x04, 0x36
        /*007e*/ 	.short	(.L_1117 - .L_1116)
.L_1116:
        /*0080*/ 	.word	0x00000008
.L_1117:


//--------------------- .nv.info._ZN2at6native18elementwise_kernelILi128ELi4EZNS0_15gpu_kernel_implIZZZNS0_61_GLOBAL__N__132982cb_23_ActivationSiluKernel_cu_f5210f67_354611silu_kernelERNS_18TensorIteratorBaseEENKUlvE_clEvENKUlvE4_clEvEUlN3c108BFloat16EE_EEvS5_RKT_EUliE_EEviT1_ --------------------------
	.section	.nv.info._ZN2at6native18elementwise_kernelILi128ELi4EZNS0_15gpu_kernel_implIZZZNS0_61_GLOBAL__N__132982cb_23_ActivationSiluKernel_cu_f5210f67_354611silu_kernelERNS_18TensorIteratorBaseEENKUlvE_clEvENKUlvE4_clEvEUlN3c108BFloat16EE_EEvS5_RKT_EUliE_EEviT1_,"",@"SHT_CUDA_INFO"
	.sectionflags	@""
	.align	4


	//----- nvinfo : EIATTR_CUDA_API_VERSION
	.align		4
        /*0000*/ 	.byte	0x04, 0x37
        /*0002*/ 	.short	(.L_1119 - .L_1118)
.L_1118:
        /*0004*/ 	.word	0x00000082


	//----- nvinfo : EIATTR_KPARAM_INFO
	.align		4
.L_1119:
        /*0008*/ 	.byte	0x04, 0x17
        /*000a*/ 	.short	(.L_1121 - .L_1120)
.L_1120:
        /*000c*/ 	.word	0x00000000
        /*0010*/ 	.short	0x0001
        /*0012*/ 	.short	0x0008
        /*0014*/ 	.byte	0x00, 0xf0, 0x61, 0x08


	//----- nvinfo : EIATTR_KPARAM_INFO
	.align		4
.L_1121:
        /*0018*/ 	.byte	0x04, 0x17
        /*001a*/ 	.short	(.L_1123 - .L_1122)
.L_1122:
        /*001c*/ 	.word	0x00000000
        /*0020*/ 	.short	0x0000
        /*0022*/ 	.short	0x0000
        /*0024*/ 	.byte	0x00, 0xf0, 0x11, 0x00


	//----- nvinfo : EIATTR_SPARSE_MMA_MASK
	.align		4
.L_1123:
        /*0028*/ 	.byte	0x03, 0x50
        /*002a*/ 	.short	0x0000


	//----- nvinfo : EIATTR_MAXREG_COUNT
	.align		4
        /*002c*/ 	.byte	0x03, 0x1b
        /*002e*/ 	.short	0x0080


	//----- nvinfo : EIATTR_EXTERNS
	.align		4
        /*0030*/ 	.byte	0x04, 0x0f
        /*0032*/ 	.short	(.L_1125 - .L_1124)


	//   ....[0]....
	.align		4
.L_1124:
        /*0034*/ 	.word	index@(__assertfail)


	//----- nvinfo : EIATTR_MERCURY_ISA_VERSION
	.align		4
.L_1125:
        /*0038*/ 	.byte	0x03, 0x5f
        /*003a*/ 	.short	0x0101


	//----- nvinfo : EIATTR_SYSCALL_OFFSETS
	.align		4
        /*003c*/ 	.byte	0x04, 0x46
        /*003e*/ 	.short	(.L_1127 - .L_1126)


	//   ....[0]....
.L_1126:
        /*0040*/ 	.word	0x000022d0


	//   ....[1]....
        /*0044*/ 	.word	0x000032a0


	//   ....[2]....
        /*0048*/ 	.word	0x000055d0


	//   ....[3]....
        /*004c*/ 	.word	0x000065a0


	//   ....[4]....
        /*0050*/ 	.word	0x000088c0


	//   ....[5]....
        /*0054*/ 	.word	0x00009890


	//   ....[6]....
        /*0058*/ 	.word	0x0000bba0


	//   ....[7]....
        /*005c*/ 	.word	0x0000cb70


	//----- nvinfo : EIATTR_EXIT_INSTR_OFFSETS
	.align		4
.L_1127:
        /*0060*/ 	.byte	0x04, 0x1c
        /*0062*/ 	.short	(.L_1129 - .L_1128)


	//   ....[0]....
.L_1128:
        /*0064*/ 	.word	0x00009960


	//   ....[1]....
        /*0068*/ 	.word	0x0000bda0


	//   ....[2]....
        /*006c*/ 	.word	0x0000bde0


	//   ....[3]....
        /*0070*/ 	.word	0x0000be80


	//   ....[4]....
        /*0074*/ 	.word	0x0000bec0


	//   ....[5]....
        /*0078*/ 	.word	0x0000bf00


	//   ....[6]....
        /*007c*/ 	.word	0x0000bf90


	//   ....[7]....
        /*0080*/ 	.word	0x0000bfd0


	//   ....[8]....
        /*0084*/ 	.word	0x0000c070


	//   ....[9]....
        /*0088*/ 	.word	0x0000c0c0


	//   ....[10]....
        /*008c*/ 	.word	0x0000c110


	//   ....[11]....
        /*0090*/ 	.word	0x0000c1e0


	//   ....[12]....
        /*0094*/ 	.word	0x0000c240


	//   ....[13]....
        /*0098*/ 	.word	0x0000c3d0


	//   ....[14]....
        /*009c*/ 	.word	0x0000c530


	//   ....[15]....
        /*00a0*/ 	.word	0x0000c550


	//   ....[16]....
        /*00a4*/ 	.word	0x0000c610


	//   ....[17]....
        /*00a8*/ 	.word	0x0000c790


	//   ....[18]....
        /*00ac*/ 	.word	0x0000c910


	//   ....[19]....
        /*00b0*/ 	.word	0x0000ca70


	//   ....[20]....
        /*00b4*/ 	.word	0x0000cb80


	//   ....[21]....
        /*00b8*/ 	.word	0x0000cbc0


	//   ....[22]....
        /*00bc*/ 	.word	0x0000cc00


	//----- nvinfo : EIATTR_MAX_THREADS
	.align		4
.L_1129:
        /*00c0*/ 	.byte	0x04, 0x05
        /*00c2*/ 	.short	(.L_1131 - .L_1130)
.L_1130:
        /*00c4*/ 	.word	0x00000080
        /*00c8*/ 	.word	0x00000001
        /*00cc*/ 	.word	0x00000001


	//----- nvinfo : EIATTR_CRS_STACK_SIZE
	.align		4
.L_1131:
        /*00d0*/ 	.byte	0x04, 0x1e
        /*00d2*/ 	.short	(.L_1133 - .L_1132)
.L_1132:
        /*00d4*/ 	.word	0x00000000


	//----- nvinfo : EIATTR_CBANK_PARAM_SIZE
	.align		4
.L_1133:
        /*00d8*/ 	.byte	0x03, 0x19
        /*00da*/ 	.short	0x0220


	//----- nvinfo : EIATTR_PARAM_CBANK
	.align		4
        /*00dc*/ 	.byte	0x04, 0x0a
        /*00de*/ 	.short	(.L_1135 - .L_1134)
	.align		4
.L_1134:
        /*00e0*/ 	.word	index@(.nv.constant0._ZN2at6native18elementwise_kernelILi128ELi4EZNS0_15gpu_kernel_implIZZZNS0_61_GLOBAL__N__132982cb_23_ActivationSiluKernel_cu_f5210f67_354611silu_kernelERNS_18TensorIteratorBaseEENKUlvE_clEvENKUlvE4_clEvEUlN3c108BFloat16EE_EEvS5_RKT_EUliE_EEviT1_)
        /*00e4*/ 	.short	0x0210
        /*00e6*/ 	.short	0x0220


	//----- nvinfo : EIATTR_SW_WAR
	.align		4
.L_1135:
        /*00e8*/ 	.byte	0x04, 0x36
        /*00ea*/ 	.short	(.L_1137 - .L_1136)
.L_1136:
        /*00ec*/ 	.word	0x00000008
.L_1137:


//--------------------- .nv.info._ZN2at6native27unrolled_elementwise_kernelIZZZNS0_61_GLOBAL__N__132982cb_23_ActivationSiluKernel_cu_f5210f67_354611silu_kernelERNS_18TensorIteratorBaseEENKUlvE_clEvENKUlvE4_clEvEUlN3c108BFloat16EE_St5arrayIPcLm2EELi4E23TrivialOffsetCalculatorILi1EjESE_NS0_6memory12LoadWithCastILi1EEENSF_13StoreWithCastILi1EEEEEviT_T0_T2_T3_T4_T5_ --------------------------
	.section	.nv.info._ZN2at6native27unrolled_elementwise_kernelIZZZNS0_61_GLOBAL__N__132982cb_23_ActivationSiluKernel_cu_f5210f67_354611silu_kernelERNS_18TensorIteratorBaseEENKUlvE_clEvENKUlvE4_clEvEUlN3c108BFloat16EE_St5arrayIPcLm2EELi4E23TrivialOffsetCalculatorILi1EjESE_NS0_6memory12LoadWithCastILi1EEENSF_13StoreWithCastILi1EEEEEviT_T0_T2_T3_T4_T5_,"",@"SHT_CUDA_INFO"
	.sectionflags	@""
	.align	4


	//----- nvinfo : EIATTR_CUDA_API_VERSION
	.align		4
        /*0000*/ 	.byte	0x04, 0x37
        /*0002*/ 	.short	(.L_1139 - .L_1138)
.L_1138:
        /*0004*/ 	.word	0x00000082


	//----- nvinfo : EIATTR_KPARAM_INFO
	.align		4
.L_1139:
        /*0008*/ 	.byte	0x04, 0x17
        /*000a*/ 	.short	(.L_1141 - .L_1140)
.L_1140:
        /*000c*/ 	.word	0x00000000
        /*0010*/ 	.short	0x0006
        /*0012*/ 	.short	0x0024
        /*0014*/ 	.byte	0x00, 0xf0, 0x21, 0x00


	//----- nvinfo : EIATTR_KPARAM_INFO
	.align		4
.L_1141:
        /*0018*/ 	.byte	0x04, 0x17
        /*001a*/ 	.short	(.L_1143 - .L_1142)
.L_1142:
        /*001c*/ 	.word	0x00000000
        /*0020*/ 	.short	0x0005
        /*0022*/ 	.short	0x001c
        /*0024*/ 	.byte	0x00, 0xf0, 0x21, 0x00


	//----- nvinfo : EIATTR_KPARAM_INFO
	.align		4
.L_1143:
        /*0028*/ 	.byte	0x04, 0x17
        /*002a*/ 	.short	(.L_1145 - .L_1144)
.L_1144:
        /*002c*/ 	.word	0x00000000
        /*0030*/ 	.short	0x0004
        /*0032*/ 	.short	0x0019
        /*0034*/ 	.byte	0x00, 0xf0, 0x05, 0x00


	//----- nvinfo : EIATTR_KPARAM_INFO
	.align		4
.L_1145:
        /*0038*/ 	.byte	0x04, 0x17
        /*003a*/ 	.short	(.L_1147 - .L_1146)
.L_1146:
        /*003c*/ 	.word	0x00000000
        /*0040*/ 	.short	0x0003
        /*0042*/ 	.short	0x0018
        /*0044*/ 	.byte	0x00, 0xf0, 0x05, 0x00


	//----- nvinfo : EIATTR_KPARAM_INFO
	.align		4
.L_1147:
        /*0048*/ 	.byte	0x04, 0x17
        /*004a*/ 	.short	(.L_1149 - .L_1148)
.L_1148:
        /*004c*/ 	.word	0x00000000
        /*0050*/ 	.short	0x0002
        /*0052*/ 	.short	0x0008
        /*0054*/ 	.byte	0x00, 0xf0, 0x41, 0x00


	//----- nvinfo : EIATTR_KPARAM_INFO
	.align		4
.L_1149:
        /*0058*/ 	.byte	0x04, 0x17
        /*005a*/ 	.short	(.L_1151 - .L_1150)
.L_1150:
        /*005c*/ 	.word	0x00000000
        /*0060*/ 	.short	0x0001
        /*0062*/ 	.short	0x0004
        /*0064*/ 	.byte	0x00, 0xf0, 0x05, 0x00


	//----- nvinfo : EIATTR_KPARAM_INFO
	.align		4
.L_1151:
        /*0068*/ 	.byte	0x04, 0x17
        /*006a*/ 	.short	(.L_1153 - .L_1152)
.L_1152:
        /*006c*/ 	.word	0x00000000
        /*0070*/ 	.short	0x0000
        /*0072*/ 	.short	0x0000
        /*0074*/ 	.byte	0x00, 0xf0, 0x11, 0x00


	//----- nvinfo : EIATTR_SPARSE_MMA_MASK
	.align		4
.L_1153:
        /*0078*/ 	.byte	0x03, 0x50
        /*007a*/ 	.short	0x0000


	//----- nvinfo : EIATTR_MAXREG_COUNT
	.align		4
        /*007c*/ 	.byte	0x03, 0x1b
        /*007e*/ 	.short	0x00ff


	//----- nvinfo : EIATTR_EXTERNS
	.align		4
        /*0080*/ 	.byte	0x04, 0x0f
        /*0082*/ 	.short	(.L_1155 - .L_1154)


	//   ....[0]....
	.align		4
.L_1154:
        /*0084*/ 	.word	index@(__assertfail)


	//----- nvinfo : EIATTR_MERCURY_ISA_VERSION
	.align		4
.L_1155:
        /*0088*/ 	.byte	0x03, 0x5f
        /*008a*/ 	.short	0x0101


	//----- nvinfo : EIATTR_SYSCALL_OFFSETS
	.align		4
        /*008c*/ 	.byte	0x04, 0x46
        /*008e*/ 	.short	(.L_1157 - .L_1156)


	//   ....[0]....
.L_1156:
        /*0090*/ 	.word	0x000010e0


	//   ....[1]....
        /*0094*/ 	.word	0x00002220


	//   ....[2]....
        /*0098*/ 	.word	0x00003370


	//   ....[3]....
        /*009c*/ 	.word	0x00004490


	//   ....[4]....
        /*00a0*/ 	.word	0x00005810


	//   ....[5]....
        /*00a4*/ 	.word	0x00006830


	//   ....[6]....
        /*00a8*/ 	.word	0x00007810


	//   ....[7]....
        /*00ac*/ 	.word	0x000087f0


	//----- nvinfo : EIATTR_EXIT_INSTR_OFFSETS
	.align		4
.L_1157:
        /*00b0*/ 	.byte	0x04, 0x1c
        /*00b2*/ 	.short	(.L_1159 - .L_1158)


	//   ....[0]....
.L_1158:
        /*00b4*/ 	.word	0x000078d0


	//   ....[1]....
        /*00b8*/ 	.word	0x00007a20


	//   ....[2]....
        /*00bc*/ 	.word	0x00007a60


	//   ....[3]....
        /*00c0*/ 	.word	0x00007b00


	//   ....[4]....
        /*00c4*/ 	.word	0x00007b40


	//   ....[5]....
        /*00c8*/ 	.word	0x00007b80


	//   ....[6]....
        /*00cc*/ 	.word	0x00007c10


	//   ....[7]....
        /*00d0*/ 	.word	0x00007c50


	//   ....[8]....
        /*00d4*/ 	.word	0x00007cf0


	//   ....[9]....
        /*00d8*/ 	.word	0x00007d40


	//   ....[10]....
        /*00dc*/ 	.word	0x00007d90


	//   ....[11]....
        /*00e0*/ 	.word	0x00007e60


	//   ....[12]....
        /*00e4*/ 	.word	0x00007ec0


	//   ....[13]....
        /*00e8*/ 	.word	0x00008050


	//   ....[14]....
        /*00ec*/ 	.word	0x000081b0


	//   ....[15]....
        /*00f0*/ 	.word	0x000081d0


	//   ....[16]....
        /*00f4*/ 	.word	0x00008290


	//   ....[17]....
        /*00f8*/ 	.word	0x00008410


	//   ....[18]....
        /*00fc*/ 	.word	0x00008590


	//   ....[19]....
        /*0100*/ 	.word	0x000086f0


	//   ....[20]....
        /*0104*/ 	.word	0x00008800


	//   ....[21]....
        /*0108*/ 	.word	0x00008840


	//   ....[22]....
        /*010c*/ 	.word	0x00008880


	//----- nvinfo : EIATTR_MAX_THREADS
	.align		4
.L_1159:
        /*0110*/ 	.byte	0x04, 0x05
        /*0112*/ 	.short	(.L_1161 - .L_1160)
.L_1160:
        /*0114*/ 	.word	0x00000080
        /*0118*/ 	.word	0x00000001
        /*011c*/ 	.word	0x00000001


	//----- nvinfo : EIATTR_CRS_STACK_SIZE
	.align		4
.L_1161:
        /*0120*/ 	.byte	0x04, 0x1e
        /*0122*/ 	.short	(.L_1163 - .L_1162)
.L_1162:
        /*0124*/ 	.word	0x00000000


	//----- nvinfo : EIATTR_CBANK_PARAM_SIZE
	.align		4
.L_1163:
        /*0128*/ 	.byte	0x03, 0x19
        /*012a*/ 	.short	0x002c


	//----- nvinfo : EIATTR_PARAM_CBANK
	.align		4
        /*012c*/ 	.byte	0x04, 0x0a
        /*012e*/ 	.short	(.L_1165 - .L_1164)
	.align		4
.L_1164:
        /*0130*/ 	.word	index@(.nv.constant0._ZN2at6native27unrolled_elementwise_kernelIZZZNS0_61_GLOBAL__N__132982cb_23_ActivationSiluKernel_cu_f5210f67_354611silu_kernelERNS_18TensorIteratorBaseEENKUlvE_clEvENKUlvE4_clEvEUlN3c108BFloat16EE_St5arrayIPcLm2EELi4E23TrivialOffsetCalculatorILi1EjESE_NS0_6memory12LoadWithCastILi1EEENSF_13StoreWithCastILi1EEEEEviT_T0_T2_T3_T4_T5_)
        /*0134*/ 	.short	0x0210
        /*0136*/ 	.short	0x002c


	//----- nvinfo : EIATTR_SW_WAR
	.align		4
.L_1165:
        /*0138*/ 	.byte	0x04, 0x36
        /*013a*/ 	.short	(.L_1167 - .L_1166)
.L_1166:
        /*013c*/ 	.word	0x00000008
.L_1167:


//--------------------- .nv.info._ZN2at6native18elementwise_kernelILi128ELi4EZNS0_22gpu_kernel_impl_nocastIZZZNS0_61_GLOBAL__N__132982cb_23_ActivationSiluKernel_cu_f5210f67_354611silu_kernelERNS_18TensorIteratorBaseEENKUlvE_clEvENKUlvE4_clEvEUlN3c108BFloat16EE_EEvS5_RKT_EUliE_EEviT1_ --------------------------
	.section	.nv.info._ZN2at6native18elementwise_kernelILi128ELi4EZNS0_22gpu_kernel_impl_nocastIZZZNS0_61_GLOBAL__N__132982cb_23_ActivationSiluKernel_cu_f5210f67_354611silu_kernelERNS_18TensorIteratorBaseEENKUlvE_clEvENKUlvE4_clEvEUlN3c108BFloat16EE_EEvS5_RKT_EUliE_EEviT1_,"",@"SHT_CUDA_INFO"
	.sectionflags	@""
	.align	4


	//----- nvinfo : EIATTR_CUDA_API_VERSION
	.align		4
        /*0000*/ 	.byte	0x04, 0x37
        /*0002*/ 	.short	(.L_1169 - .L_1168)
.L_1168:
        /*0004*/ 	.word	0x00000082


	//----- nvinfo : EIATTR_KPARAM_INFO
	.align		4
.L_1169:
        /*0008*/ 	.byte	0x04, 0x17
        /*000a*/ 	.short	(.L_1171 - .L_1170)
.L_1170:
        /*000c*/ 	.word	0x00000000
        /*0010*/ 	.short	0x0001
        /*0012*/ 	.short	0x0008
        /*0014*/ 	.byte	0x00, 0xf0, 0x61, 0x08


	//----- nvinfo : EIATTR_KPARAM_INFO
	.align		4
.L_1171:
        /*0018*/ 	.byte	0x04, 0x17
        /*001a*/ 	.short	(.L_1173 - .L_1172)
.L_1172:
        /*001c*/ 	.word	0x00000000
        /*0020*/ 	.short	0x0000
        /*0022*/ 	.short	0x0000
        /*0024*/ 	.byte	0x00, 0xf0, 0x11, 0x00


	//----- nvinfo : EIATTR_SPARSE_MMA_MASK
	.align		4
.L_1173:
        /*0028*/ 	.byte	0x03, 0x50
        /*002a*/ 	.short	0x0000


	//----- nvinfo : EIATTR_MAXREG_COUNT
	.align		4
        /*002c*/ 	.byte	0x03, 0x1b
        /*002e*/ 	.short	0x0080


	//----- nvinfo : EIATTR_MERCURY_ISA_VERSION
	.align		4
        /*0030*/ 	.byte	0x03, 0x5f
        /*0032*/ 	.short	0x0101


	//----- nvinfo : EIATTR_EXIT_INSTR_OFFSETS
	.align		4
        /*0034*/ 	.byte	0x04, 0x1c
        /*0036*/ 	.short	(.L_1175 - .L_1174)


	//   ....[0]....
.L_1174:
        /*0038*/ 	.word	0x00003cb0


	//   ....[1]....
        /*003c*/ 	.word	0x00005090


	//----- nvinfo : EIATTR_MAX_THREADS
	.align		4
.L_1175:
        /*0040*/ 	.byte	0x04, 0x05
        /*0042*/ 	.short	(.L_1177 - .L_1176)
.L_1176:
        /*0044*/ 	.word	0x00000080
        /*0048*/ 	.word	0x00000001
        /*004c*/ 	.word	0x00000001


	//----- nvinfo : EIATTR_CRS_STACK_SIZE
	.align		4
.L_1177:
        /*0050*/ 	.byte	0x04, 0x1e
        /*0052*/ 	.short	(.L_1179 - .L_1178)
.L_1178:
        /*0054*/ 	.word	0x00000000


	//----- nvinfo : EIATTR_CBANK_PARAM_SIZE
	.align		4
.L_1179:
        /*0058*/ 	.byte	0x03, 0x19
        /*005a*/ 	.short	0x0220


	//----- nvinfo : EIATTR_PARAM_CBANK
	.align		4
        /*005c*/ 	.byte	0x04, 0x0a
        /*005e*/ 	.short	(.L_1181 - .L_1180)
	.align		4
.L_1180:
        /*0060*/ 	.word	index@(.nv.constant0._ZN2at6native18elementwise_kernelILi128ELi4EZNS0_22gpu_kernel_impl_nocastIZZZNS0_61_GLOBAL__N__132982cb_23_ActivationSiluKernel_cu_f5210f67_354611silu_kernelERNS_18TensorIteratorBaseEENKUlvE_clEvENKUlvE4_clEvEUlN3c108BFloat16EE_EEvS5_RKT_EUliE_EEviT1_)
        /*0064*/ 	.short	0x0210
        /*0066*/ 	.short	0x0220


	//----- nvinfo : EIATTR_SW_WAR
	.align		4
.L_1181:
        /*0068*/ 	.byte	0x04, 0x36
        /*006a*/ 	.short	(.L_1183 - .L_1182)
.L_1182:
        /*006c*/ 	.word	0x00000008
.L_1183:


//--------------------- .nv.info._ZN2at6native27unrolled_elementwise_kernelIZZZNS0_61_GLOBAL__N__132982cb_23_ActivationSiluKernel_cu_f5210f67_354611silu_kernelERNS_18TensorIteratorBaseEENKUlvE_clEvENKUlvE4_clEvEUlN3c108BFloat16EE_St5arrayIPcLm2EELi4E23TrivialOffsetCalculatorILi1EjESE_NS0_6memory15LoadWithoutCastENSF_16StoreWithoutCastEEEviT_T0_T2_T3_T4_T5_ --------------------------
	.section	.nv.info._ZN2at6native27unrolled_elementwise_kernelIZZZNS0_61_GLOBAL__N__132982cb_23_ActivationSiluKernel_cu_f5210f67_354611silu_kernelERNS_18TensorIteratorBaseEENKUlvE_clEvENKUlvE4_clEvEUlN3c108BFloat16EE_St5arrayIPcLm2EELi4E23TrivialOffsetCalculatorILi1EjESE_NS0_6memory15LoadWithoutCastENSF_16StoreWithoutCastEEEviT_T0_T2_T3_T4_T5_,"",@"SHT_CUDA_INFO"
	.sectionflags	@""
	.align	4


	//----- nvinfo : EIATTR_CUDA_API_VERSION
	.align		4
        /*0000*/ 	.byte	0x04, 0x37
        /*0002*/ 	.short	(.L_1185 - .L_1184)
.L_1184:
        /*0004*/ 	.word	0x00000082


	//----- nvinfo : EIATTR_KPARAM_INFO
	.align		4
.L_1185:
        /*0008*/ 	.byte	0x04, 0x17
        /*000a*/ 	.short	(.L_1187 - .L_1186)
.L_1186:
        /*000c*/ 	.word	0x00000000
        /*0010*/ 	.short	0x0006
        /*0012*/ 	.short	0x001b
        /*0014*/ 	.byte	0x00, 0xf0, 0x05, 0x00


	//----- nvinfo : EIATTR_KPARAM_INFO
	.align		4
.L_1187:
        /*0018*/ 	.byte	0x04, 0x17
        /*001a*/ 	.short	(.L_1189 - .L_1188)
.L_1188:
        /*001c*/ 	.word	0x00000000
        /*0020*/ 	.short	0x0005
        /*0022*/ 	.short	0x001a
        /*0024*/ 	.byte	0x00, 0xf0, 0x05, 0x00


	//----- nvinfo : EIATTR_KPARAM_INFO
	.align		4
.L_1189:
        /*0028*/ 	.byte	0x04, 0x17
        /*002a*/ 	.short	(.L_1191 - .L_1190)
.L_1190:
        /*002c*/ 	.word	0x00000000
        /*0030*/ 	.short	0x0004
        /*0032*/ 	.short	0x0019
        /*0034*/ 	.byte	0x00, 0xf0, 0x05, 0x00


	//----- nvinfo : EIATTR_KPARAM_INFO
	.align		4
.L_1191:
        /*0038*/ 	.byte	0x04, 0x17
        /*003a*/ 	.short	(.L_1193 - .L_1192)
.L_1192:
        /*003c*/ 	.word	0x00000000
        /*0040*/ 	.short	0x0003
        /*0042*/ 	.short	0x0018
        /*0044*/ 	.byte	0x00, 0xf0, 0x05, 0x00


	//----- nvinfo : EIATTR_KPARAM_INFO
	.align		4
.L_1193:
        /*0048*/ 	.byte	0x04, 0x17
        /*004a*/ 	.short	(.L_1195 - .L_1194)
.L_1194:
        /*004c*/ 	.word	0x00000000
        /*0050*/ 	.short	0x0002
        /*0052*/ 	.short	0x0008
        /*0054*/ 	.byte	0x00, 0xf0, 0x41, 0x00


	//----- nvinfo : EIATTR_KPARAM_INFO
	.align		4
.L_1195:
        /*0058*/ 	.byte	0x04, 0x17
        /*005a*/ 	.short	(.L_1197 - .L_1196)
.L_1196:
        /*005c*/ 	.word	0x00000000
        /*0060*/ 	.short	0x0001
        /*0062*/ 	.short	0x0004
        /*0064*/ 	.byte	0x00, 0xf0, 0x05, 0x00


	//----- nvinfo : EIATTR_KPARAM_INFO
	.align		4
.L_1197:
        /*0068*/ 	.byte	0x04, 0x17
        /*006a*/ 	.short	(.L_1199 - .L_1198)
.L_1198:
        /*006c*/ 	.word	0x00000000
        /*0070*/ 	.short	0x0000
        /*0072*/ 	.short	0x0000
        /*0074*/ 	.byte	0x00, 0xf0, 0x11, 0x00


	//----- nvinfo : EIATTR_SPARSE_MMA_MASK
	.align		4
.L_1199:
        /*0078*/ 	.byte	0x03, 0x50
        /*007a*/ 	.short	0x0000


	//----- nvinfo : EIATTR_MAXREG_COUNT
	.align		4
        /*007c*/ 	.byte	0x03, 0x1b
        /*007e*/ 	.short	0x00ff


	//----- nvinfo : EIATTR_MERCURY_ISA_VERSION
	.align		4
        /*0080*/ 	.byte	0x03, 0x5f
        /*0082*/ 	.short	0x0101


	//----- nvinfo : EIATTR_EXIT_INSTR_OFFSETS
	.align		4
        /*0084*/ 	.byte	0x04, 0x1c
        /*0086*/ 	.short	(.L_1201 - .L_1200)


	//   ....[0]....
.L_1200:
        /*0088*/ 	.word	0x00000560


	//   ....[1]....
        /*008c*/ 	.word	0x000005d0


	//----- nvinfo : EIATTR_MAX_THREADS
	.align		4
.L_1201:
        /*0090*/ 	.byte	0x04, 0x05
        /*0092*/ 	.short	(.L_1203 - .L_1202)
.L_1202:
        /*0094*/ 	.word	0x00000080
        /*0098*/ 	.word	0x00000001
        /*009c*/ 	.word	0x00000001


	//----- nvinfo : EIATTR_CRS_STACK_SIZE
	.align		4
.L_1203:
        /*00a0*/ 	.byte	0x04, 0x1e
        /*00a2*/ 	.short	(.L_1205 - .L_1204)
.L_1204:
        /*00a4*/ 	.word	0x00000000


	//----- nvinfo : EIATTR_CBANK_PARAM_SIZE
	.align		4
.L_1205:
        /*00a8*/ 	.byte	0x03, 0x19
        /*00aa*/ 	.short	0x001c


	//----- nvinfo : EIATTR_PARAM_CBANK
	.align		4
        /*00ac*/ 	.byte	0x04, 0x0a
        /*00ae*/ 	.short	(.L_1207 - .L_1206)
	.align		4
.L_1206:
        /*00b0*/ 	.word	index@(.nv.constant0._ZN2at6native27unrolled_elementwise_kernelIZZZNS0_61_GLOBAL__N__132982cb_23_ActivationSiluKernel_cu_f5210f67_354611silu_kernelERNS_18TensorIteratorBaseEENKUlvE_clEvENKUlvE4_clEvEUlN3c108BFloat16EE_St5arrayIPcLm2EELi4E23TrivialOffsetCalculatorILi1EjESE_NS0_6memory15LoadWithoutCastENSF_16StoreWithoutCastEEEviT_T0_T2_T3_T4_T5_)
        /*00b4*/ 	.short	0x0210
        /*00b6*/ 	.short	0x001c


	//----- nvinfo : EIATTR_SW_WAR
	.align		4
.L_1207:
        /*00b8*/ 	.byte	0x04, 0x36
        /*00ba*/ 	.short	(.L_1209 - .L_1208)
.L_1208:
        /*00bc*/ 	.word	0x00000008
.L_1209:


//--------------------- .nv.info._ZN2at6native29vectorized_elementwise_kernelILi2EZZZNS0_61_GLOBAL__N__132982cb_23_ActivationSiluKernel_cu_f5210f67_354611silu_kernelERNS_18TensorIteratorBaseEENKUlvE_clEvENKUlvE4_clEvEUlN3c108BFloat16EE_St5arrayIPcLm2EEEEviT0_T1_ --------------------------
	.section	.nv.info._ZN2at6native29vectorized_elementwise_kernelILi2EZZZNS0_61_GLOBAL__N__132982cb_23_ActivationSiluKernel_cu_f5210f67_354611silu_kernelERNS_18TensorIteratorBaseEENKUlvE_clEvENKUlvE4_clEvEUlN3c108BFloat16EE_St5arrayIPcLm2EEEEviT0_T1_,"",@"SHT_CUDA_INFO"
	.sectionflags	@""
	.align	4


	//----- nvinfo : EIATTR_CUDA_API_VERSION
	.align		4
        /*0000*/ 	.byte	0x04, 0x37
        /*0002*/ 	.short	(.L_1211 - .L_1210)
.L_1210:
        /*0004*/ 	.word	0x00000082


	//----- nvinfo : EIATTR_KPARAM_INFO
	.align		4
.L_1211:
        /*0008*/ 	.byte	0x04, 0x17
        /*000a*/ 	.short	(.L_1213 - .L_1212)
.L_1212:
        /*000c*/ 	.word	0x00000000
        /*0010*/ 	.short	0x0002
        /*0012*/ 	.short	0x0008
        /*0014*/ 	.byte	0x00, 0xf0, 0x41, 0x00


	//----- nvinfo : EIATTR_KPARAM_INFO
	.align		4
.L_1213:
        /*0018*/ 	.byte	0x04, 0x17
        /*001a*/ 	.short	(.L_1215 - .L_1214)
.L_1214:
        /*001c*/ 	.word	0x00000000
        /*0020*/ 	.short	0x0001
        /*0022*/ 	.short	0x0004
        /*0024*/ 	.byte	0x00, 0xf0, 0x05, 0x00


	//----- nvinfo : EIATTR_KPARAM_INFO
	.align		4
.L_1215:
        /*0028*/ 	.byte	0x04, 0x17
        /*002a*/ 	.short	(.L_1217 - .L_1216)
.L_1216:
        /*002c*/ 	.word	0x00000000
        /*0030*/ 	.short	0x0000
        /*0032*/ 	.short	0x0000
        /*0034*/ 	.byte	0x00, 0xf0, 0x11, 0x00


	//----- nvinfo : EIATTR_SPARSE_MMA_MASK
	.align		4
.L_1217:
        /*0038*/ 	.byte	0x03, 0x50
        /*003a*/ 	.short	0x0000


	//----- nvinfo : EIATTR_MAXREG_COUNT
	.align		4
        /*003c*/ 	.byte	0x03, 0x1b
        /*003e*/ 	.short	0x00ff


	//----- nvinfo : EIATTR_MERCURY_ISA_VERSION
	.align		4
        /*0040*/ 	.byte	0x03, 0x5f
        /*0042*/ 	.short	0x0101


	//----- nvinfo : EIATTR_EXIT_INSTR_OFFSETS
	.align		4
        /*0044*/ 	.byte	0x04, 0x1c
        /*0046*/ 	.short	(.L_1219 - .L_1218)


	//   ....[0]....
.L_1218:
        /*0048*/ 	.word	0x000004f0


	//   ....[1]....
        /*004c*/ 	.word	0x00001040


	//   ....[2]....
        /*0050*/ 	.word	0x00001090


	//----- nvinfo : EIATTR_MAX_THREADS
	.align		4
.L_1219:
        /*0054*/ 	.byte	0x04, 0x05
        /*0056*/ 	.short	(.L_1221 - .L_1220)
.L_1220:
        /*0058*/ 	.word	0x00000080
        /*005c*/ 	.word	0x00000001
        /*0060*/ 	.word	0x00000001


	//----- nvinfo : EIATTR_CRS_STACK_SIZE
	.align		4
.L_1221:
        /*0064*/ 	.byte	0x04, 0x1e
        /*0066*/ 	.short	(.L_1223 - .L_1222)
.L_1222:
        /*0068*/ 	.word	0x00000000


	//----- nvinfo : EIATTR_CBANK_PARAM_SIZE
	.align		4
.L_1223:
        /*006c*/ 	.byte	0x03, 0x19
        /*006e*/ 	.short	0x0018


	//----- nvinfo : EIATTR_PARAM_CBANK
	.align		4
        /*0070*/ 	.byte	0x04, 0x0a
        /*0072*/ 	.short	(.L_1225 - .L_1224)
	.align		4
.L_1224:
        /*0074*/ 	.word	index@(.nv.constant0._ZN2at6native29vectorized_elementwise_kernelILi2EZZZNS0_61_GLOBAL__N__132982cb_23_ActivationSiluKernel_cu_f5210f67_354611silu_kernelERNS_18TensorIteratorBaseEENKUlvE_clEvENKUlvE4_clEvEUlN3c108BFloat16EE_St5arrayIPcLm2EEEEviT0_T1_)
        /*0078*/ 	.short	0x0210
        /*007a*/ 	.short	0x0018


	//----- nvinfo : EIATTR_SW_WAR
	.align		4
.L_1225:
        /*007c*/ 	.byte	0x04, 0x36
        /*007e*/ 	.short	(.L_1227 - .L_1226)
.L_1226:
        /*0080*/ 	.word	0x00000008
.L_1227:


//--------------------- .nv.info._ZN2at6native29vectorized_elementwise_kernelILi4EZZZNS0_61_GLOBAL__N__132982cb_23_ActivationSiluKernel_cu_f5210f67_354611silu_kernelERNS_18TensorIteratorBaseEENKUlvE_clEvENKUlvE4_clEvEUlN3c108BFloat16EE_St5arrayIPcLm2EEEEviT0_T1_ --------------------------
	.section	.nv.info._ZN2at6native29vectorized_elementwise_kernelILi4EZZZNS0_61_GLOBAL__N__132982cb_23_ActivationSiluKernel_cu_f5210f67_354611silu_kernelERNS_18TensorIteratorBaseEENKUlvE_clEvENKUlvE4_clEvEUlN3c108BFloat16EE_St5arrayIPcLm2EEEEviT0_T1_,"",@"SHT_CUDA_INFO"
	.sectionflags	@""
	.align	4


	//----- nvinfo : EIATTR_CUDA_API_VERSION
	.align		4
        /*0000*/ 	.byte	0x04, 0x37
        /*0002*/ 	.short	(.L_1229 - .L_1228)
.L_1228:
        /*0004*/ 	.word	0x00000082


	//----- nvinfo : EIATTR_KPARAM_INFO
	.align		4
.L_1229:
        /*0008*/ 	.byte	0x04, 0x17
        /*000a*/ 	.short	(.L_1231 - .L_1230)
.L_1230:
        /*000c*/ 	.word	0x00000000
        /*0010*/ 	.short	0x0002
        /*0012*/ 	.short	0x0008
        /*0014*/ 	.byte	0x00, 0xf0, 0x41, 0x00


	//----- nvinfo : EIATTR_KPARAM_INFO
	.align		4
.L_1231:
        /*0018*/ 	.byte	0x04, 0x17
        /*001a*/ 	.short	(.L_1233 - .L_1232)
.L_1232:
        /*001c*/ 	.word	0x00000000
        /*0020*/ 	.short	0x0001
        /*0022*/ 	.short	0x0004
        /*0024*/ 	.byte	0x00, 0xf0, 0x05, 0x00


	//----- nvinfo : EIATTR_KPARAM_INFO
	.align		4
.L_1233:
        /*0028*/ 	.byte	0x04, 0x17
        /*002a*/ 	.short	(.L_1235 - .L_1234)
.L_1234:
        /*002c*/ 	.word	0x00000000
        /*0030*/ 	.short	0x0000
        /*0032*/ 	.short	0x0000
        /*0034*/ 	.byte	0x00, 0xf0, 0x11, 0x00


	//----- nvinfo : EIATTR_SPARSE_MMA_MASK
	.align		4
.L_1235:
        /*0038*/ 	.byte	0x03, 0x50
        /*003a*/ 	.short	0x0000


	//----- nvinfo : EIATTR_MAXREG_COUNT
	.align		4
        /*003c*/ 	.byte	0x03, 0x1b
        /*003e*/ 	.short	0x00ff


	//----- nvinfo : EIATTR_MERCURY_ISA_VERSION
	.align		4
        /*0040*/ 	.byte	0x03, 0x5f
        /*0042*/ 	.short	0x0101


	//----- nvinfo : EIATTR_EXIT_INSTR_OFFSETS
	.align		4
        /*0044*/ 	.byte	0x04, 0x1c
        /*0046*/ 	.short	(.L_1237 - .L_1236)


	//   ....[0]....
.L_1236:
        /*0048*/ 	.word	0x000004b0


	//   ....[1]....
        /*004c*/ 	.word	0x00001000


	//   ....[2]....
        /*0050*/ 	.word	0x00001050


	//----- nvinfo : EIATTR_MAX_THREADS
	.align		4
.L_1237:
        /*0054*/ 	.byte	0x04, 0x05
        /*0056*/ 	.short	(.L_1239 - .L_1238)
.L_1238:
        /*0058*/ 	.word	0x00000080
        /*005c*/ 	.word	0x00000001
        /*0060*/ 	.word	0x00000001


	//----- nvinfo : EIATTR_CRS_STACK_SIZE
	.align		4
.L_1239:
        /*0064*/ 	.byte	0x04, 0x1e
        /*0066*/ 	.short	(.L_1241 - .L_1240)
.L_1240:
        /*0068*/ 	.word	0x00000000


	//----- nvinfo : EIATTR_CBANK_PARAM_SIZE
	.align		4
.L_1241:
        /*006c*/ 	.byte	0x03, 0x19
        /*006e*/ 	.short	0x0018


	//----- nvinfo : EIATTR_PARAM_CBANK
	.align		4
        /*0070*/ 	.byte	0x04, 0x0a
        /*0072*/ 	.short	(.L_1243 - .L_1242)
	.align		4
.L_1242:
        /*0074*/ 	.word	index@(.nv.constant0._ZN2at6native29vectorized_elementwise_kernelILi4EZZZNS0_61_GLOBAL__N__132982cb_23_ActivationSiluKernel_cu_f5210f67_354611silu_kernelERNS_18TensorIteratorBaseEENKUlvE_clEvENKUlvE4_clEvEUlN3c108BFloat16EE_St5arrayIPcLm2EEEEviT0_T1_)
        /*0078*/ 	.short	0x0210
        /*007a*/ 	.short	0x0018


	//----- nvinfo : EIATTR_SW_WAR
	.align		4
.L_1243:
        /*007c*/ 	.byte	0x04, 0x36
        /*007e*/ 	.short	(.L_1245 - .L_1244)
.L_1244:
        /*0080*/ 	.word	0x00000008
.L_1245:


//--------------------- .nv.info._ZN2at6native29vectorized_elementwise_kernelILi8EZZZNS0_61_GLOBAL__N__132982cb_23_ActivationSiluKernel_cu_f5210f67_354611silu_kernelERNS_18TensorIteratorBaseEENKUlvE_clEvENKUlvE4_clEvEUlN3c108BFloat16EE_St5arrayIPcLm2EEEEviT0_T1_ --------------------------
	.section	.nv.info._ZN2at6native29vectorized_elementwise_kernelILi8EZZZNS0_61_GLOBAL__N__132982cb_23_ActivationSiluKernel_cu_f5210f67_354611silu_kernelERNS_18TensorIteratorBaseEENKUlvE_clEvENKUlvE4_clEvEUlN3c108BFloat16EE_St5arrayIPcLm2EEEEviT0_T1_,"",@"SHT_CUDA_INFO"
	.sectionflags	@""
	.align	4


	//----- nvinfo : EIATTR_CUDA_API_VERSION
	.align		4
        /*0000*/ 	.byte	0x04, 0x37
        /*0002*/ 	.short	(.L_1247 - .L_1246)
.L_1246:
        /*0004*/ 	.word	0x00000082


	//----- nvinfo : EIATTR_KPARAM_INFO
	.align		4
.L_1247:
        /*0008*/ 	.byte	0x04, 0x17
        /*000a*/ 	.short	(.L_1249 - .L_1248)
.L_1248:
        /*000c*/ 	.word	0x00000000
        /*0010*/ 	.short	0x0002
        /*0012*/ 	.short	0x0008
        /*0014*/ 	.byte	0x00, 0xf0, 0x41, 0x00


	//----- nvinfo : EIATTR_KPARAM_INFO
	.align		4
.L_1249:
        /*0018*/ 	.byte	0x04, 0x17
        /*001a*/ 	.short	(.L_1251 - .L_1250)
.L_1250:
        /*001c*/ 	.word	0x00000000
        /*0020*/ 	.short	0x0001
        /*0022*/ 	.short	0x0004
        /*0024*/ 	.byte	0x00, 0xf0, 0x05, 0x00


	//----- nvinfo : EIATTR_KPARAM_INFO
	.align		4
.L_1251:
        /*0028*/ 	.byte	0x04, 0x17
        /*002a*/ 	.short	(.L_1253 - .L_1252)
.L_1252:
        /*002c*/ 	.word	0x00000000
        /*0030*/ 	.short	0x0000
        /*0032*/ 	.short	0x0000
        /*0034*/ 	.byte	0x00, 0xf0, 0x11, 0x00


	//----- nvinfo : EIATTR_SPARSE_MMA_MASK
	.align		4
.L_1253:
        /*0038*/ 	.byte	0x03, 0x50
        /*003a*/ 	.short	0x0000


	//----- nvinfo : EIATTR_MAXREG_COUNT
	.align		4
        /*003c*/ 	.byte	0x03, 0x1b
        /*003e*/ 	.short	0x00ff


	//----- nvinfo : EIATTR_MERCURY_ISA_VERSION
	.align		4
        /*0040*/ 	.byte	0x03, 0x5f
        /*0042*/ 	.short	0x0101


	//----- nvinfo : EIATTR_EXIT_INSTR_OFFSETS
	.align		4
        /*0044*/ 	.byte	0x04, 0x1c
        /*0046*/ 	.short	(.L_1255 - .L_1254)


	//   ....[0]....
.L_1254:
        /*0048*/ 	.word	0x00000490


	//   ....[1]....
        /*004c*/ 	.word	0x00000fe0


	//   ....[2]....
        /*0050*/ 	.word	0x00001030


	//----- nvinfo : EIATTR_MAX_THREADS
	.align		4
.L_1255:
        /*0054*/ 	.byte	0x04, 0x05
        /*0056*/ 	.short	(.L_1257 - .L_1256)
.L_1256:
        /*0058*/ 	.word	0x00000080
        /*005c*/ 	.word	0x00000001
        /*0060*/ 	.word	0x00000001


	//----- nvinfo : EIATTR_CRS_STACK_SIZE
	.align		4
.L_1257:
        /*0064*/ 	.byte	0x04, 0x1e
        /*0066*/ 	.short	(.L_1259 - .L_1258)
.L_1258:
        /*0068*/ 	.word	0x00000000


	//----- nvinfo : EIATTR_CBANK_PARAM_SIZE
	.align		4
.L_1259:
        /*006c*/ 	.byte	0x03, 0x19
        /*006e*/ 	.short	0x0018


	//----- nvinfo : EIATTR_PARAM_CBANK
	.align		4
        /*0070*/ 	.byte	0x04, 0x0a
        /*0072*/ 	.short	(.L_1261 - .L_1260)
	.align		4
.L_1260:
        /*0074*/ 	.word	index@(.nv.constant0._ZN2at6native29vectorized_elementwise_kernelILi8EZZZNS0_61_GLOBAL__N__132982cb_23_ActivationSiluKernel_cu_f5210f67_354611silu_kernelERNS_18TensorIteratorBaseEENKUlvE_clEvENKUlvE4_clEvEUlN3c108BFloat16EE_St5arrayIPcLm2EEEEviT0_T1_)
        /*0078*/ 	.short	0x0210
        /*007a*/ 	.short	0x0018


	//----- nvinfo : EIATTR_SW_WAR
	.align		4
.L_1261:
        /*007c*/ 	.byte	0x04, 0x36
        /*007e*/ 	.short	(.L_1263 - .L_1262)
.L_1262:
        /*0080*/ 	.word	0x00000008
.L_1263:


//--------------------- .nv.info._ZN2at6native18elementwise_kernelILi128ELi4EZNS0_15gpu_kernel_implIZZZNS0_61_GLOBAL__N__132982cb_23_ActivationSiluKernel_cu_f5210f67_354611silu_kernelERNS_18TensorIteratorBaseEENKUlvE_clEvENKUlvE3_clEvEUlN3c104HalfEE_EEvS5_RKT_EUliE_EEviT1_ --------------------------
	.section	.nv.info._ZN2at6native18elementwise_kernelILi128ELi4EZNS0_15gpu_kernel_implIZZZNS0_61_GLOBAL__N__132982cb_23_ActivationSiluKernel_cu_f5210f67_354611silu_kernelERNS_18TensorIteratorBaseEENKUlvE_clEvENKUlvE3_clEvEUlN3c104HalfEE_EEvS5_RKT_EUliE_EEviT1_,"",@"SHT_CUDA_INFO"
	.sectionflags	@""
	.align	4


	//----- nvinfo : EIATTR_CUDA_API_VERSION
	.align		4
        /*0000*/ 	.byte	0x04, 0x37
        /*0002*/ 	.short	(.L_1265 - .L_1264)
.L_1264:
        /*0004*/ 	.word	0x00000082


	//----- nvinfo : EIATTR_KPARAM_INFO
	.align		4
.L_1265:
        /*0008*/ 	.byte	0x04, 0x17
        /*000a*/ 	.short	(.L_1267 - .L_1266)
.L_1266:
        /*000c*/ 	.word	0x00000000
        /*0010*/ 	.short	0x0001
        /*0012*/ 	.short	0x0008
        /*0014*/ 	.byte	0x00, 0xf0, 0x61, 0x08


	//----- nvinfo : EIATTR_KPARAM_INFO
	.align		4
.L_1267:
        /*0018*/ 	.byte	0x04, 0x17
        /*001a*/ 	.short	(.L_1269 - .L_1268)
.L_1268:
        /*001c*/ 	.word	0x00000000
        /*0020*/ 	.short	0x0000
        /*0022*/ 	.short	0x0000
        /*0024*/ 	.byte	0x00, 0xf0, 0x11, 0x00


	//----- nvinfo : EIATTR_SPARSE_MMA_MASK
	.align		4
.L_1269:
        /*0028*/ 	.byte	0x03, 0x50
        /*002a*/ 	.short	0x0000


	//----- nvinfo : EIATTR_MAXREG_COUNT
	.align		4
        /*002c*/ 	.byte	0x03, 0x1b
        /*002e*/ 	.short	0x0080


	//----- nvinfo : EIATTR_EXTERNS
	.align		4
        /*0030*/ 	.byte	0x04, 0x0f
        /*0032*/ 	.short	(.L_1271 - .L_1270)


	//   ....[0]....
	.align		4
.L_1270:
        /*0034*/ 	.word	index@(__assertfail)


	//----- nvinfo : EIATTR_MERCURY_ISA_VERSION
	.align		4
.L_1271:
        /*0038*/ 	.byte	0x03, 0x5f
        /*003a*/ 	.short	0x0101


	//----- nvinfo : EIATTR_SYSCALL_OFFSETS
	.align		4
        /*003c*/ 	.byte	0x04, 0x46
        /*003e*/ 	.short	(.L_1273 - .L_1272)


	//   ....[0]....
.L_1272:
        /*0040*/ 	.word	0x000022b0


	//   ....[1]....
        /*0044*/ 	.word	0x00003280


	//   ....[2]....
        /*0048*/ 	.word	0x00005590


	//   ....[3]....
        /*004c*/ 	.word	0x00006560


	//   ....[4]....
        /*0050*/ 	.word	0x00008860


	//   ....[5]....
        /*0054*/ 	.word	0x00009830


	//   ....[6]....
        /*0058*/ 	.word	0x0000bb20


	//   ....[7]....
        /*005c*/ 	.word	0x0000caf0


	//----- nvinfo : EIATTR_EXIT_INSTR_OFFSETS
	.align		4
.L_1273:
        /*0060*/ 	.byte	0x04, 0x1c
        /*0062*/ 	.short	(.L_1275 - .L_1274)


	//   ....[0]....
.L_1274:
        /*0064*/ 	.word	0x00009900


	//   ....[1]....
        /*0068*/ 	.word	0x0000bd20


	//   ....[2]....
        /*006c*/ 	.word	0x0000bd60


	//   ....[3]....
        /*0070*/ 	.word	0x0000be00


	//   ....[4]....
        /*0074*/ 	.word	0x0000be40


	//   ....[5]....
        /*0078*/ 	.word	0x0000be80


	//   ....[6]....
        /*007c*/ 	.word	0x0000bf10


	//   ....[7]....
        /*0080*/ 	.word	0x0000bf30


	//   ....[8]....
        /*0084*/ 	.word	0x0000bfd0


	//   ....[9]....
        /*0088*/ 	.word	0x0000c020


	//   ....[10]....
        /*008c*/ 	.word	0x0000c070


	//   ....[11]....
        /*0090*/ 	.word	0x0000c140


	//   ....[12]....
        /*0094*/ 	.word	0x0000c1a0


	//   ....[13]....
        /*0098*/ 	.word	0x0000c330


	//   ....[14]....
        /*009c*/ 	.word	0x0000c490


	//   ....[15]....
        /*00a0*/ 	.word	0x0000c4d0


	//   ....[16]....
        /*00a4*/ 	.word	0x0000c590


	//   ....[17]....
        /*00a8*/ 	.word	0x0000c710


	//   ....[18]....
        /*00ac*/ 	.word	0x0000c890


	//   ....[19]....
        /*00b0*/ 	.word	0x0000c9f0


	//   ....[20]....
        /*00b4*/ 	.word	0x0000cb00


	//   ....[21]....
        /*00b8*/ 	.word	0x0000cb40


	//   ....[22]....
        /*00bc*/ 	.word	0x0000cb80


	//----- nvinfo : EIATTR_MAX_THREADS
	.align		4
.L_1275:
        /*00c0*/ 	.byte	0x04, 0x05
        /*00c2*/ 	.short	(.L_1277 - .L_1276)
.L_1276:
        /*00c4*/ 	.word	0x00000080
        /*00c8*/ 	.word	0x00000001
        /*00cc*/ 	.word	0x00000001


	//----- nvinfo : EIATTR_CRS_STACK_SIZE
	.align		4
.L_1277:
        /*00d0*/ 	.byte	0x04, 0x1e
        /*00d2*/ 	.short	(.L_1279 - .L_1278)
.L_1278:
        /*00d4*/ 	.word	0x00000000


	//----- nvinfo : EIATTR_CBANK_PARAM_SIZE
	.align		4
.L_1279:
        /*00d8*/ 	.byte	0x03, 0x19
        /*00da*/ 	.short	0x0220


	//----- nvinfo : EIATTR_PARAM_CBANK
	.align		4
        /*00dc*/ 	.byte	0x04, 0x0a
        /*00de*/ 	.short	(.L_1281 - .L_1280)
	.align		4
.L_1280:
        /*00e0*/ 	.word	index@(.nv.constant0._ZN2at6native18elementwise_kernelILi128ELi4EZNS0_15gpu_kernel_implIZZZNS0_61_GLOBAL__N__132982cb_23_ActivationSiluKernel_cu_f5210f67_354611silu_kernelERNS_18TensorIteratorBaseEENKUlvE_clEvENKUlvE3_clEvEUlN3c104HalfEE_EEvS5_RKT_EUliE_EEviT1_)
        /*00e4*/ 	.short	0x0210
        /*00e6*/ 	.short	0x0220


	//----- nvinfo : EIATTR_SW_WAR
	.align		4
.L_1281:
        /*00e8*/ 	.byte	0x04, 0x36
        /*00ea*/ 	.short	(.L_1283 - .L_1282)
.L_1282:
        /*00ec*/ 	.word	0x00000008
.L_1283:


//--------------------- .nv.info._ZN2at6native27unrolled_elementwise_kernelIZZZNS0_61_GLOBAL__N__132982cb_23_ActivationSiluKernel_cu_f5210f67_354611silu_kernelERNS_18TensorIteratorBaseEENKUlvE_clEvENKUlvE3_clEvEUlN3c104HalfEE_St5arrayIPcLm2EELi4E23TrivialOffsetCalculatorILi1EjESE_NS0_6memory12LoadWithCastILi1EEENSF_13StoreWithCastILi1EEEEEviT_T0_T2_T3_T4_T5_ --------------------------
	.section	.nv.info._ZN2at6native27unrolled_elementwise_kernelIZZZNS0_61_GLOBAL__N__132982cb_23_ActivationSiluKernel_cu_f5210f67_354611silu_kernelERNS_18TensorIteratorBaseEENKUlvE_clEvENKUlvE3_clEvEUlN3c104HalfEE_St5arrayIPcLm2EELi4E23TrivialOffsetCalculatorILi1EjESE_NS0_6memory12LoadWithCastILi1EEENSF_13StoreWithCastILi1EEEEEviT_T0_T2_T3_T4_T5_,"",@"SHT_CUDA_INFO"
	.sectionflags	@""
	.align	4


	//----- nvinfo : EIATTR_CUDA_API_VERSION
	.align		4
        /*0000*/ 	.byte	0x04, 0x37
        /*0002*/ 	.short	(.L_1285 - .L_1284)
.L_1284:
        /*0004*/ 	.word	0x00000082


	//----- nvinfo : EIATTR_KPARAM_INFO
	.align		4
.L_1285:
        /*0008*/ 	.byte	0x04, 0x17
        /*000a*/ 	.short	(.L_1287 - .L_1286)
.L_1286:
        /*000c*/ 	.word	0x00000000
        /*0010*/ 	.short	0x0006
        /*0012*/ 	.short	0x0024
        /*0014*/ 	.byte	0x00, 0xf0, 0x21, 0x00


	//----- nvinfo : EIATTR_KPARAM_INFO
	.align		4
.L_1287:
        /*0018*/ 	.byte	0x04, 0x17
        /*001a*/ 	.short	(.L_1289 - .L_1288)
.L_1288:
        /*001c*/ 	.word	0x00000000
        /*0020*/ 	.short	0x0005
        /*0022*/ 	.short	0x001c
        /*0024*/ 	.byte	0x00, 0xf0, 0x21, 0x00


	//----- nvinfo : EIATTR_KPARAM_INFO
	.align		4
.L_1289:
        /*0028*/ 	.byte	0x04, 0x17
        /*002a*/ 	.short	(.L_1291 - .L_1290)
.L_1290:
        /*002c*/ 	.word	0x00000000
        /*0030*/ 	.short	0x0004
        /*0032*/ 	.short	0x0019
        /*0034*/ 	.byte	0x00, 0xf0, 0x05, 0x00


	//----- nvinfo : EIATTR_KPARAM_INFO
	.align		4
.L_1291:
        /*0038*/ 	.byte	0x04, 0x17
        /*003a*/ 	.short	(.L_1293 - .L_1292)
.L_1292:
        /*003c*/ 	.word	0x00000000
        /*0040*/ 	.short	0x0003
        /*0042*/ 	.short	0x0018
        /*0044*/ 	.byte	0x00, 0xf0, 0x05, 0x00


	//----- nvinfo : EIATTR_KPARAM_INFO
	.align		4
.L_1293:
        /*0048*/ 	.byte	0x04, 0x17
        /*004a*/ 	.short	(.L_1295 - .L_1294)
.L_1294:
        /*004c*/ 	.word	0x00000000
        /*0050*/ 	.short	0x0002
        /*0052*/ 	.short	0x0008
        /*0054*/ 	.byte	0x00, 0xf0, 0x41, 0x00


	//----- nvinfo : EIATTR_KPARAM_INFO
	.align		4
.L_1295:
        /*0058*/ 	.byte	0x04, 0x17
        /*005a*/ 	.short	(.L_1297 - .L_1296)
.L_1296:
        /*005c*/ 	.word	0x00000000
        /*0060*/ 	.short	0x0001
        /*0062*/ 	.short	0x0004
        /*0064*/ 	.byte	0x00, 0xf0, 0x05, 0x00


	//----- nvinfo : EIATTR_KPARAM_INFO
	.align		4
.L_1297:
        /*0068*/ 	.byte	0x04, 0x17
        /*006a*/ 	.short	(.L_1299 - .L_1298)
.L_1298:
        /*006c*/ 	.word	0x00000000
        /*0070*/ 	.short	0x0000
        /*0072*/ 	.short	0x0000
        /*0074*/ 	.byte	0x00, 0xf0, 0x11, 0x00


	//----- nvinfo : EIATTR_SPARSE_MMA_MASK
	.align		4
.L_1299:
        /*0078*/ 	.byte	0x03, 0x50
        /*007a*/ 	.short	0x0000


	//----- nvinfo : EIATTR_MAXREG_COUNT
	.align		4
        /*007c*/ 	.byte	0x03, 0x1b
        /*007e*/ 	.short	0x00ff


	//----- nvinfo : EIATTR_EXTERNS
	.align		4
        /*0080*/ 	.byte	0x04, 0x0f
        /*0082*/ 	.short	(.L_1301 - .L_1300)


	//   ....[0]....
	.align		4
.L_1300:
        /*0084*/ 	.word	index@(__assertfail)


	//----- nvinfo : EIATTR_MERCURY_ISA_VERSION
	.align		4
.L_1301:
        /*0088*/ 	.byte	0x03, 0x5f
        /*008a*/ 	.short	0x0101


	//----- nvinfo : EIATTR_SYSCALL_OFFSETS
	.align		4
        /*008c*/ 	.byte	0x04, 0x46
        /*008e*/ 	.short	(.L_1303 - .L_1302)


	//   ....[0]....
.L_1302:
        /*0090*/ 	.word	0x000010b0


	//   ....[1]....
        /*0094*/ 	.word	0x000021c0


	//   ....[2]....
        /*0098*/ 	.word	0x000032e0


	//   ....[3]....
        /*009c*/ 	.word	0x000043d0


	//   ....[4]....
        /*00a0*/ 	.word	0x00005750


	//   ....[5]....
        /*00a4*/ 	.word	0x00006770


	//   ....[6]....
        /*00a8*/ 	.word	0x00007750


	//   ....[7]....
        /*00ac*/ 	.word	0x00008730


	//----- nvinfo : EIATTR_EXIT_INSTR_OFFSETS
	.align		4
.L_1303:
        /*00b0*/ 	.byte	0x04, 0x1c
        /*00b2*/ 	.short	(.L_1305 - .L_1304)


	//   ....[0]....
.L_1304:
        /*00b4*/ 	.word	0x00007810


	//   ....[1]....
        /*00b8*/ 	.word	0x00007960


	//   ....[2]....
        /*00bc*/ 	.word	0x000079a0


	//   ....[3]....
        /*00c0*/ 	.word	0x00007a40


	//   ....[4]....
        /*00c4*/ 	.word	0x00007a80


	//   ....[5]....
        /*00c8*/ 	.word	0x00007ac0


	//   ....[6]....
        /*00cc*/ 	.word	0x00007b50


	//   ....[7]....
        /*00d0*/ 	.word	0x00007b70


	//   ....[8]....
        /*00d4*/ 	.word	0x00007c10


	//   ....[9]....
        /*00d8*/ 	.word	0x00007c60


	//   ....[10]....
        /*00dc*/ 	.word	0x00007cb0


	//   ....[11]....
        /*00e0*/ 	.word	0x00007d80


	//   ....[12]....
        /*00e4*/ 	.word	0x00007de0


	//   ....[13]....
        /*00e8*/ 	.word	0x00007f70


	//   ....[14]....
        /*00ec*/ 	.word	0x000080d0


	//   ....[15]....
        /*00f0*/ 	.word	0x00008110


	//   ....[16]....
        /*00f4*/ 	.word	0x000081d0


	//   ....[17]....
        /*00f8*/ 	.word	0x00008350


	//   ....[18]....
        /*00fc*/ 	.word	0x000084d0


	//   ....[19]....
        /*0100*/ 	.word	0x00008630


	//   ....[20]....
        /*0104*/ 	.word	0x00008740


	//   ....[21]....
        /*0108*/ 	.word	0x00008780


	//   ....[22]....
        /*010c*/ 	.word	0x000087c0


	//----- nvinfo : EIATTR_MAX_THREADS
	.align		4
.L_1305:
        /*0110*/ 	.byte	0x04, 0x05
        /*0112*/ 	.short	(.L_1307 - .L_1306)
.L_1306:
        /*0114*/ 	.word	0x00000080
        /*0118*/ 	.word	0x00000001
        /*011c*/ 	.word	0x00000001


	//----- nvinfo : EIATTR_CRS_STACK_SIZE
	.align		4
.L_1307:
        /*0120*/ 	.byte	0x04, 0x1e
        /*0122*/ 	.short	(.L_1309 - .L_1308)
.L_1308:
        /*0124*/ 	.word	0x00000000


	//----- nvinfo : EIATTR_CBANK_PARAM_SIZE
	.align		4
.L_1309:
        /*0128*/ 	.byte	0x03, 0x19
        /*012a*/ 	.short	0x002c


	//----- nvinfo : EIATTR_PARAM_CBANK
	.align		4
        /*012c*/ 	.byte	0x04, 0x0a
        /*012e*/ 	.short	(.L_1311 - .L_1310)
	.align		4
.L_1310:
        /*0130*/ 	.word	index@(.nv.constant0._ZN2at6native27unrolled_elementwise_kernelIZZZNS0_61_GLOBAL__N__132982cb_23_ActivationSiluKernel_cu_f5210f67_354611silu_kernelERNS_18TensorIteratorBaseEENKUlvE_clEvENKUlvE3_clEvEUlN3c104HalfEE_St5arrayIPcLm2EELi4E23TrivialOffsetCalculatorILi1EjESE_NS0_6memory12LoadWithCastILi1EEENSF_13StoreWithCastILi1EEEEEviT_T0_T2_T3_T4_T5_)
        /*0134*/ 	.short	0x0210
        /*0136*/ 	.short	0x002c


	//----- nvinfo : EIATTR_SW_WAR
	.align		4
.L_1311:
        /*0138*/ 	.byte	0x04, 0x36
        /*013a*/ 	.short	(.L_1313 - .L_1312)
.L_1312:
        /*013c*/ 	.word	0x00000008
.L_1313:


//--------------------- .nv.info._ZN2at6native18elementwise_kernelILi128ELi4EZNS0_22gpu_kernel_impl_nocastIZZZNS0_61_GLOBAL__N__132982cb_23_ActivationSiluKernel_cu_f5210f67_354611silu_kernelERNS_18TensorIteratorBaseEENKUlvE_clEvENKUlvE3_clEvEUlN3c104HalfEE_EEvS5_RKT_EUliE_EEviT1_ --------------------------
	.section	.nv.info._ZN2at6native18elementwise_kernelILi128ELi4EZNS0_22gpu_kernel_impl_nocastIZZZNS0_61_GLOBAL__N__132982cb_23_ActivationSiluKernel_cu_f5210f67_354611silu_kernelERNS_18TensorIteratorBaseEENKUlvE_clEvENKUlvE3_clEvEUlN3c104HalfEE_EEvS5_RKT_EUliE_EEviT1_,"",@"SHT_CUDA_INFO"
	.sectionflags	@""
	.align	4


	//----- nvinfo : EIATTR_CUDA_API_VERSION
	.align		4
        /*0000*/ 	.byte	0x04, 0x37
        /*0002*/ 	.short	(.L_1315 - .L_1314)
.L_1314:
        /*0004*/ 	.word	0x00000082


	//----- nvinfo : EIATTR_KPARAM_INFO
	.align		4
.L_1315:
        /*0008*/ 	.byte	0x04, 0x17
        /*000a*/ 	.short	(.L_1317 - .L_1316)
.L_1316:
        /*000c*/ 	.word	0x00000000
        /*0010*/ 	.short	0x0001
        /*0012*/ 	.short	0x0008
        /*0014*/ 	.byte	0x00, 0xf0, 0x61, 0x08


	//----- nvinfo : EIATTR_KPARAM_INFO
	.align		4
.L_1317:
        /*0018*/ 	.byte	0x04, 0x17
        /*001a*/ 	.short	(.L_1319 - .L_1318)
.L_1318:
        /*001c*/ 	.word	0x00000000
        /*0020*/ 	.short	0x0000
        /*0022*/ 	.short	0x0000
        /*0024*/ 	.byte	0x00, 0xf0, 0x11, 0x00


	//----- nvinfo : EIATTR_SPARSE_MMA_MASK
	.align		4
.L_1319:
        /*0028*/ 	.byte	0x03, 0x50
        /*002a*/ 	.short	0x0000


	//----- nvinfo : EIATTR_MAXREG_COUNT
	.align		4
        /*002c*/ 	.byte	0x03, 0x1b
        /*002e*/ 	.short	0x0080


	//----- nvinfo : EIATTR_MERCURY_ISA_VERSION
	.align		4
        /*0030*/ 	.byte	0x03, 0x5f
        /*0032*/ 	.short	0x0101


	//----- nvinfo : EIATTR_EXIT_INSTR_OFFSETS
	.align		4
        /*0034*/ 	.byte	0x04, 0x1c
        /*0036*/ 	.short	(.L_1321 - .L_1320)


	//   ....[0]....
.L_1320:
        /*0038*/ 	.word	0x00003cb0


	//   ....[1]....
        /*003c*/ 	.word	0x00005090


	//----- nvinfo : EIATTR_MAX_THREADS
	.align		4
.L_1321:
        /*0040*/ 	.byte	0x04, 0x05
        /*0042*/ 	.short	(.L_1323 - .L_1322)
.L_1322:
        /*0044*/ 	.word	0x00000080
        /*0048*/ 	.word	0x00000001
        /*004c*/ 	.word	0x00000001


	//----- nvinfo : EIATTR_CRS_STACK_SIZE
	.align		4
.L_1323:
        /*0050*/ 	.byte	0x04, 0x1e
        /*0052*/ 	.short	(.L_1325 - .L_1324)
.L_1324:
        /*0054*/ 	.word	0x00000000


	//----- nvinfo : EIATTR_CBANK_PARAM_SIZE
	.align		4
.L_1325:
        /*0058*/ 	.byte	0x03, 0x19
        /*005a*/ 	.short	0x0220


	//----- nvinfo : EIATTR_PARAM_CBANK
	.align		4
        /*005c*/ 	.byte	0x04, 0x0a
        /*005e*/ 	.short	(.L_1327 - .L_1326)
	.align		4
.L_1326:
        /*0060*/ 	.word	index@(.nv.constant0._ZN2at6native18elementwise_kernelILi128ELi4EZNS0_22gpu_kernel_impl_nocastIZZZNS0_61_GLOBAL__N__132982cb_23_ActivationSiluKernel_cu_f5210f67_354611silu_kernelERNS_18TensorIteratorBaseEENKUlvE_clEvENKUlvE3_clEvEUlN3c104HalfEE_EEvS5_RKT_EUliE_EEviT1_)
        /*0064*/ 	.short	0x0210
        /*0066*/ 	.short	0x0220


	//----- nvinfo : EIATTR_SW_WAR
	.align		4
.L_1327:
        /*0068*/ 	.byte	0x04, 0x36
        /*006a*/ 	.short	(.L_1329 - .L_1328)
.L_1328:
        /*006c*/ 	.word	0x00000008
.L_1329:


//--------------------- .nv.info._ZN2at6native27unrolled_elementwise_kernelIZZZNS0_61_GLOBAL__N__132982cb_23_ActivationSiluKernel_cu_f5210f67_354611silu_kernelERNS_18TensorIteratorBaseEENKUlvE_clEvENKUlvE3_clEvEUlN3c104HalfEE_St5arrayIPcLm2EELi4E23TrivialOffsetCalculatorILi1EjESE_NS0_6memory15LoadWithoutCastENSF_16StoreWithoutCastEEEviT_T0_T2_T3_T4_T5_ --------------------------
	.section	.nv.info._ZN2at6native27unrolled_elementwise_kernelIZZZNS0_61_GLOBAL__N__132982cb_23_ActivationSiluKernel_cu_f5210f67_354611silu_kernelERNS_18TensorIteratorBaseEENKUlvE_clEvENKUlvE3_clEvEUlN3c104HalfEE_St5arrayIPcLm2EELi4E23TrivialOffsetCalculatorILi1EjESE_NS0_6memory15LoadWithoutCastENSF_16StoreWithoutCastEEEviT_T0_T2_T3_T4_T5_,"",@"SHT_CUDA_INFO"
	.sectionflags	@""
	.align	4


	//----- nvinfo : EIATTR_CUDA_API_VERSION
	.align		4
        /*0000*/ 	.byte	0x04, 0x37
        /*0002*/ 	.short	(.L_1331 - .L_1330)
.L_1330:
        /*0004*/ 	.word	0x00000082


	//----- nvinfo : EIATTR_KPARAM_INFO
	.align		4
.L_1331:
        /*0008*/ 	.byte	0x04, 0x17
        /*000a*/ 	.short	(.L_1333 - .L_1332)
.L_1332:
        /*000c*/ 	.word	0x00000000
        /*0010*/ 	.short	0x0006
        /*0012*/ 	.short	0x001b
        /*0014*/ 	.byte	0x00, 0xf0, 0x05, 0x00


	//----- nvinfo : EIATTR_KPARAM_INFO
	.align		4
.L_1333:
        /*0018*/ 	.byte	0x04, 0x17
        /*001a*/ 	.short	(.L_1335 - .L_1334)
.L_1334:
        /*001c*/ 	.word	0x00000000
        /*0020*/ 	.short	0x0005
        /*0022*/ 	.short	0x001a
        /*0024*/ 	.byte	0x00, 0xf0, 0x05, 0x00


	//----- nvinfo : EIATTR_KPARAM_INFO
	.align		4
.L_1335:
        /*0028*/ 	.byte	0x04, 0x17
        /*002a*/ 	.short	(.L_1337 - .L_1336)
.L_1336:
        /*002c*/ 	.word	0x00000000
        /*0030*/ 	.short	0x0004
        /*0032*/ 	.short	0x0019
        /*0034*/ 	.byte	0x00, 0xf0, 0x05, 0x00


	//----- nvinfo : EIATTR_KPARAM_INFO
	.align		4
.L_1337:
        /*0038*/ 	.byte	0x04, 0x17
        /*003a*/ 	.short	(.L_1339 - .L_1338)
.L_1338:
        /*003c*/ 	.word	0x00000000
        /*0040*/ 	.short	0x0003
        /*0042*/ 	.short	0x0018
        /*0044*/ 	.byte	0x00, 0xf0, 0x05, 0x00


	//----- nvinfo : EIATTR_KPARAM_INFO
	.align		4
.L_1339:
        /*0048*/ 	.byte	0x04, 0x17
        /*004a*/ 	.short	(.L_1341 - .L_1340)
.L_1340:
        /*004c*/ 	.word	0x00000000
        /*0050*/ 	.short	0x0002
        /*0052*/ 	.short	0x0008
        /*0054*/ 	.byte	0x00, 0xf0, 0x41, 0x00


	//----- nvinfo : EIATTR_KPARAM_INFO
	.align		4
.L_1341:
        /*0058*/ 	.byte	0x04, 0x17
        /*005a*/ 	.short	(.L_1343 - .L_1342)
.L_1342:
        /*005c*/ 	.word	0x00000000
        /*0060*/ 	.short	0x0001
        /*0062*/ 	.short	0x0004
        /*0064*/ 	.byte	0x00, 0xf0, 0x05, 0x00


	//----- nvinfo : EIATTR_KPARAM_INFO
	.align		4
.L_1343:
        /*0068*/ 	.byte	0x04, 0x17
        /*006a*/ 	.short	(.L_1345 - .L_1344)
.L_1344:
        /*006c*/ 	.word	0x00000000
        /*0070*/ 	.short	0x0000
        /*0072*/ 	.short	0x0000
        /*0074*/ 	.byte	0x00, 0xf0, 0x11, 0x00


	//----- nvinfo : EIATTR_SPARSE_MMA_MASK
	.align		4
.L_1345:
        /*0078*/ 	.byte	0x03, 0x50
        /*007a*/ 	.short	0x0000


	//----- nvinfo : EIATTR_MAXREG_COUNT
	.align		4
        /*007c*/ 	.byte	0x03, 0x1b
        /*007e*/ 	.short	0x00ff


	//----- nvinfo : EIATTR_MERCURY_ISA_VERSION
	.align		4
        /*0080*/ 	.byte	0x03, 0x5f
        /*0082*/ 	.short	0x0101


	//----- nvinfo : EIATTR_EXIT_INSTR_OFFSETS
	.align		4
        /*0084*/ 	.byte	0x04, 0x1c
        /*0086*/ 	.short	(.L_1347 - .L_1346)


	//   ....[0]....
.L_1346:
        /*0088*/ 	.word	0x00000560


	//   ....[1]....
        /*008c*/ 	.word	0x000005d0


	//----- nvinfo : EIATTR_MAX_THREADS
	.align		4
.L_1347:
        /*0090*/ 	.byte	0x04, 0x05
        /*0092*/ 	.short	(.L_1349 - .L_1348)
.L_1348:
        /*0094*/ 	.word	0x00000080
        /*0098*/ 	.word	0x00000001
        /*009c*/ 	.word	0x00000001


	//----- nvinfo : EIATTR_CRS_STACK_SIZE
	.align		4
.L_1349:
        /*00a0*/ 	.byte	0x04, 0x1e
        /*00a2*/ 	.short	(.L_1351 - .L_1350)
.L_1350:
        /*00a4*/ 	.word	0x00000000


	//----- nvinfo : EIATTR_CBANK_PARAM_SIZE
	.align		4
.L_1351:
        /*00a8*/ 	.byte	0x03, 0x19
        /*00aa*/ 	.short	0x001c


	//----- nvinfo : EIATTR_PARAM_CBANK
	.align		4
        /*00ac*/ 	.byte	0x04, 0x0a
        /*00ae*/ 	.short	(.L_1353 - .L_1352)
	.align		4
.L_1352:
        /*00b0*/ 	.word	index@(.nv.constant0._ZN2at6native27unrolled_elementwise_kernelIZZZNS0_61_GLOBAL__N__132982cb_23_ActivationSiluKernel_cu_f5210f67_354611silu_kernelERNS_18TensorIteratorBaseEENKUlvE_clEvENKUlvE3_clEvEUlN3c104HalfEE_St5arrayIPcLm2EELi4E23TrivialOffsetCalculatorILi1EjESE_NS0_6memory15LoadWithoutCastENSF_16StoreWithoutCastEEEviT_T0_T2_T3_T4_T5_)
        /*00b4*/ 	.short	0x0210
        /*00b6*/ 	.short	0x001c


	//----- nvinfo : EIATTR_SW_WAR
	.align		4
.L_1353:
        /*00b8*/ 	.byte	0x04, 0x36
        /*00ba*/ 	.short	(.L_1355 - .L_1354)
.L_1354:
        /*00bc*/ 	.word	0x00000008
.L_1355:


//--------------------- .nv.info._ZN2at6native29vectorized_elementwise_kernelILi2EZZZNS0_61_GLOBAL__N__132982cb_23_ActivationSiluKernel_cu_f5210f67_354611silu_kernelERNS_18TensorIteratorBaseEENKUlvE_clEvENKUlvE3_clEvEUlN3c104HalfEE_St5arrayIPcLm2EEEEviT0_T1_ --------------------------
	.section	.nv.info._ZN2at6native29vectorized_elementwise_kernelILi2EZZZNS0_61_GLOBAL__N__132982cb_23_ActivationSiluKernel_cu_f5210f67_354611silu_kernelERNS_18TensorIteratorBaseEENKUlvE_clEvENKUlvE3_clEvEUlN3c104HalfEE_St5arrayIPcLm2EEEEviT0_T1_,"",@"SHT_CUDA_INFO"
	.sectionflags	@""
	.align	4


	//----- nvinfo : EIATTR_CUDA_API_VERSION
	.align		4
        /*0000*/ 	.byte	0x04, 0x37
        /*0002*/ 	.short	(.L_1357 - .L_1356)
.L_1356:
        /*0004*/ 	.word	0x00000082


	//----- nvinfo : EIATTR_KPARAM_INFO
	.align		4
.L_1357:
        /*0008*/ 	.byte	0x04, 0x17
        /*000a*/ 	.short	(.L_1359 - .L_1358)
.L_1358:
        /*000c*/ 	.word	0x00000000
        /*0010*/ 	.short	0x0002
        /*0012*/ 	.short	0x0008
        /*0014*/ 	.byte	0x00, 0xf0, 0x41, 0x00


	//----- nvinfo : EIATTR_KPARAM_INFO
	.align		4
.L_1359:
        /*0018*/ 	.byte	0x04, 0x17
        /*001a*/ 	.short	(.L_1361 - .L_1360)
.L_1360:
        /*001c*/ 	.word	0x00000000
        /*0020*/ 	.short	0x0001
        /*0022*/ 	.short	0x0004
        /*0024*/ 	.byte	0x00, 0xf0, 0x05, 0x00


	//----- nvinfo : EIATTR_KPARAM_INFO
	.align		4
.L_1361:
        /*0028*/ 	.byte	0x04, 0x17
        /*002a*/ 	.short	(.L_1363 - .L_1362)
.L_1362:
        /*002c*/ 	.word	0x00000000
        /*0030*/ 	.short	0x0000
        /*0032*/ 	.short	0x0000
        /*0034*/ 	.byte	0x00, 0xf0, 0x11, 0x00


	//----- nvinfo : EIATTR_SPARSE_MMA_MASK
	.align		4
.L_1363:
        /*0038*/ 	.byte	0x03, 0x50
        /*003a*/ 	.short	0x0000


	//----- nvinfo : EIATTR_MAXREG_COUNT
	.align		4
        /*003c*/ 	.byte	0x03, 0x1b
        /*003e*/ 	.short	0x00ff


	//----- nvinfo : EIATTR_MERCURY_ISA_VERSION
	.align		4
        /*0040*/ 	.byte	0x03, 0x5f
        /*0042*/ 	.short	0x0101


	//----- nvinfo : EIATTR_EXIT_INSTR_OFFSETS
	.align		4
        /*0044*/ 	.byte	0x04, 0x1c
        /*0046*/ 	.short	(.L_1365 - .L_1364)


	//   ....[0]....
.L_1364:
        /*0048*/ 	.word	0x000004b0


	//   ....[1]....
        /*004c*/ 	.word	0x00001000


	//   ....[2]....
        /*0050*/ 	.word	0x00001050


	//----- nvinfo : EIATTR_MAX_THREADS
	.align		4
.L_1365:
        /*0054*/ 	.byte	0x04, 0x05
        /*0056*/ 	.short	(.L_1367 - .L_1366)
.L_1366:
        /*0058*/ 	.word	0x00000080
        /*005c*/ 	.word	0x00000001
        /*0060*/ 	.word	0x00000001


	//----- nvinfo : EIATTR_CRS_STACK_SIZE
	.align		4
.L_1367:
        /*0064*/ 	.byte	0x04, 0x1e
        /*0066*/ 	.short	(.L_1369 - .L_1368)
.L_1368:
        /*0068*/ 	.word	0x00000000


	//----- nvinfo : EIATTR_CBANK_PARAM_SIZE
	.align		4
.L_1369:
        /*006c*/ 	.byte	0x03, 0x19
        /*006e*/ 	.short	0x0018


	//----- nvinfo : EIATTR_PARAM_CBANK
	.align		4
        /*0070*/ 	.byte	0x04, 0x0a
        /*0072*/ 	.short	(.L_1371 - .L_1370)
	.align		4
.L_1370:
        /*0074*/ 	.word	index@(.nv.constant0._ZN2at6native29vectorized_elementwise_kernelILi2EZZZNS0_61_GLOBAL__N__132982cb_23_ActivationSiluKernel_cu_f5210f67_354611silu_kernelERNS_18TensorIteratorBaseEENKUlvE_clEvENKUlvE3_clEvEUlN3c104HalfEE_St5arrayIPcLm2EEEEviT0_T1_)
        /*0078*/ 	.short	0x0210
        /*007a*/ 	.short	0x0018


	//----- nvinfo : EIATTR_SW_WAR
	.align		4
.L_1371:
        /*007c*/ 	.byte	0x04, 0x36
        /*007e*/ 	.short	(.L_1373 - .L_1372)
.L_1372:
        /*0080*/ 	.word	0x00000008
.L_1373:


//--------------------- .nv.info._ZN2at6native29vectorized_elementwise_kernelILi4EZZZNS0_61_GLOBAL__N__132982cb_23_ActivationSiluKernel_cu_f5210f67_354611silu_kernelERNS_18TensorIteratorBaseEENKUlvE_clEvENKUlvE3_clEvEUlN3c104HalfEE_St5arrayIPcLm2EEEEviT0_T1_ --------------------------
	.section	.nv.info._ZN2at6native29vectorized_elementwise_kernelILi4EZZZNS0_61_GLOBAL__N__132982cb_23_ActivationSiluKernel_cu_f5210f67_354611silu_kernelERNS_18TensorIteratorBaseEENKUlvE_clEvENKUlvE3_clEvEUlN3c104HalfEE_St5arrayIPcLm2EEEEviT0_T1_,"",@"SHT_CUDA_INFO"
	.sectionflags	@""
	.align	4


	//----- nvinfo : EIATTR_CUDA_API_VERSION
	.align		4
        /*0000*/ 	.byte	0x04, 0x37
        /*0002*/ 	.short	(.L_1375 - .L_1374)
.L_1374:
        /*0004*/ 	.word	0x00000082


	//----- nvinfo : EIATTR_KPARAM_INFO
	.align		4
.L_1375:
        /*0008*/ 	.byte	0x04, 0x17
        /*000a*/ 	.short	(.L_1377 - .L_1376)
.L_1376:
        /*000c*/ 	.word	0x00000000
        /*0010*/ 	.short	0x0002
        /*0012*/ 	.short	0x0008
        /*0014*/ 	.byte	0x00, 0xf0, 0x41, 0x00


	//----- nvinfo : EIATTR_KPARAM_INFO
	.align		4
.L_1377:
        /*0018*/ 	.byte	0x04, 0x17
        /*001a*/ 	.short	(.L_1379 - .L_1378)
.L_1378:
        /*001c*/ 	.word	0x00000000
        /*0020*/ 	.short	0x0001
        /*0022*/ 	.short	0x0004
        /*0024*/ 	.byte	0x00, 0xf0, 0x05, 0x00


	//----- nvinfo : EIATTR_KPARAM_INFO
	.align		4
.L_1379:
        /*0028*/ 	.byte	0x04, 0x17
        /*002a*/ 	.short	(.L_1381 - .L_1380)
.L_1380:
        /*002c*/ 	.word	0x00000000
        /*0030*/ 	.short	0x0000
        /*0032*/ 	.short	0x0000
        /*0034*/ 	.byte	0x00, 0xf0, 0x11, 0x00


	//----- nvinfo : EIATTR_SPARSE_MMA_MASK
	.align		4
.L_1381:
        /*0038*/ 	.byte	0x03, 0x50
        /*003a*/ 	.short	0x0000


	//----- nvinfo : EIATTR_MAXREG_COUNT
	.align		4
        /*003c*/ 	.byte	0x03, 0x1b
        /*003e*/ 	.short	0x00ff


	//----- nvinfo : EIATTR_MERCURY_ISA_VERSION
	.align		4
        /*0040*/ 	.byte	0x03, 0x5f
        /*0042*/ 	.short	0x0101


	//----- nvinfo : EIATTR_EXIT_INSTR_OFFSETS
	.align		4
        /*0044*/ 	.byte	0x04, 0x1c
        /*0046*/ 	.short	(.L_1383 - .L_1382)


	//   ....[0]....
.L_1382:
        /*0048*/ 	.word	0x00000470


	//   ....[1]....
        /*004c*/ 	.word	0x00000fc0


	//   ....[2]....
        /*0050*/ 	.word	0x00001010


	//----- nvinfo : EIATTR_MAX_THREADS
	.align		4
.L_1383:
        /*0054*/ 	.byte	0x04, 0x05
        /*0056*/ 	.short	(.L_1385 - .L_1384)
.L_1384:
        /*0058*/ 	.word	0x00000080
        /*005c*/ 	.word	0x00000001
        /*0060*/ 	.word	0x00000001


	//----- nvinfo : EIATTR_CRS_STACK_SIZE
	.align		4
.L_1385:
        /*0064*/ 	.byte	0x04, 0x1e
        /*0066*/ 	.short	(.L_1387 - .L_1386)
.L_1386:
        /*0068*/ 	.word	0x00000000


	//----- nvinfo : EIATTR_CBANK_PARAM_SIZE
	.align		4
.L_1387:
        /*006c*/ 	.byte	0x03, 0x19
        /*006e*/ 	.short	0x0018


	//----- nvinfo : EIATTR_PARAM_CBANK
	.align		4
        /*0070*/ 	.byte	0x04, 0x0a
        /*0072*/ 	.short	(.L_1389 - .L_1388)
	.align		4
.L_1388:
        /*0074*/ 	.word	index@(.nv.constant0._ZN2at6native29vectorized_elementwise_kernelILi4EZZZNS0_61_GLOBAL__N__132982cb_23_ActivationSiluKernel_cu_f5210f67_354611silu_kernelERNS_18TensorIteratorBaseEENKUlvE_clEvENKUlvE3_clEvEUlN3c104HalfEE_St5arrayIPcLm2EEEEviT0_T1_)
        /*0078*/ 	.short	0x0210
        /*007a*/ 	.short	0x0018


	//----- nvinfo : EIATTR_SW_WAR
	.align		4
.L_1389:
        /*007c*/ 	.byte	0x04, 0x36
        /*007e*/ 	.short	(.L_1391 - .L_1390)
.L_1390:
        /*0080*/ 	.word	0x00000008
.L_1391:


//--------------------- .nv.info._ZN2at6native29vectorized_elementwise_kernelILi8EZZZNS0_61_GLOBAL__N__132982cb_23_ActivationSiluKernel_cu_f5210f67_354611silu_kernelERNS_18TensorIteratorBaseEENKUlvE_clEvENKUlvE3_clEvEUlN3c104HalfEE_St5arrayIPcLm2EEEEviT0_T1_ --------------------------
	.section	.nv.info._ZN2at6native29vectorized_elementwise_kernelILi8EZZZNS0_61_GLOBAL__N__132982cb_23_ActivationSiluKernel_cu_f5210f67_354611silu_kernelERNS_18TensorIteratorBaseEENKUlvE_clEvENKUlvE3_clEvEUlN3c104HalfEE_St5arrayIPcLm2EEEEviT0_T1_,"",@"SHT_CUDA_INFO"
	.sectionflags	@""
	.align	4


	//----- nvinfo : EIATTR_CUDA_API_VERSION
	.align		4
        /*0000*/ 	.byte	0x04, 0x37
        /*0002*/ 	.short	(.L_1393 - .L_1392)
.L_1392:
        /*0004*/ 	.word	0x00000082


	//----- nvinfo : EIATTR_KPARAM_INFO
	.align		4
.L_1393:
        /*0008*/ 	.byte	0x04, 0x17
        /*000a*/ 	.short	(.L_1395 - .L_1394)
.L_1394:
        /*000c*/ 	.word	0x00000000
        /*0010*/ 	.short	0x0002
        /*0012*/ 	.short	0x0008
        /*0014*/ 	.byte	0x00, 0xf0, 0x41, 0x00


	//----- nvinfo : EIATTR_KPARAM_INFO
	.align		4
.L_1395:
        /*0018*/ 	.byte	0x04, 0x17
        /*001a*/ 	.short	(.L_1397 - .L_1396)
.L_1396:
        /*001c*/ 	.word	0x00000000
        /*0020*/ 	.short	0x0001
        /*0022*/ 	.short	0x0004
        /*0024*/ 	.byte	0x00, 0xf0, 0x05, 0x00


	//----- nvinfo : EIATTR_KPARAM_INFO
	.align		4
.L_1397:
        /*0028*/ 	.byte	0x04, 0x17
        /*002a*/ 	.short	(.L_1399 - .L_1398)
.L_1398:
        /*002c*/ 	.word	0x00000000
        /*0030*/ 	.short	0x0000
        /*0032*/ 	.short	0x0000
        /*0034*/ 	.byte	0x00, 0xf0, 0x11, 0x00


	//----- nvinfo : EIATTR_SPARSE_MMA_MASK
	.align		4
.L_1399:
        /*0038*/ 	.byte	0x03, 0x50
        /*003a*/ 	.short	0x0000


	//----- nvinfo : EIATTR_MAXREG_COUNT
	.align		4
        /*003c*/ 	.byte	0x03, 0x1b
        /*003e*/ 	.short	0x00ff


	//----- nvinfo : EIATTR_MERCURY_ISA_VERSION
	.align		4
        /*0040*/ 	.byte	0x03, 0x5f
        /*0042*/ 	.short	0x0101


	//----- nvinfo : EIATTR_EXIT_INSTR_OFFSETS
	.align		4
        /*0044*/ 	.byte	0x04, 0x1c
        /*0046*/ 	.short	(.L_1401 - .L_1400)


	//   ....[0]....
.L_1400:
        /*0048*/ 	.word	0x00000450


	//   ....[1]....
        /*004c*/ 	.word	0x00000fa0


	//   ....[2]....
        /*0050*/ 	.word	0x00000ff0


	//----- nvinfo : EIATTR_MAX_THREADS
	.align		4
.L_1401:
        /*0054*/ 	.byte	0x04, 0x05
        /*0056*/ 	.short	(.L_1403 - .L_1402)
.L_1402:
        /*0058*/ 	.word	0x00000080
        /*005c*/ 	.word	0x00000001
        /*0060*/ 	.word	0x00000001


	//----- nvinfo : EIATTR_CRS_STACK_SIZE
	.align		4
.L_1403:
        /*0064*/ 	.byte	0x04, 0x1e
        /*0066*/ 	.short	(.L_1405 - .L_1404)
.L_1404:
        /*0068*/ 	.word	0x00000000


	//----- nvinfo : EIATTR_CBANK_PARAM_SIZE
	.align		4
.L_1405:
        /*006c*/ 	.byte	0x03, 0x19
        /*006e*/ 	.short	0x0018


	//----- nvinfo : EIATTR_PARAM_CBANK
	.align		4
        /*0070*/ 	.byte	0x04, 0x0a
        /*0072*/ 	.short	(.L_1407 - .L_1406)
	.align		4
.L_1406:
        /*0074*/ 	.word	index@(.nv.constant0._ZN2at6native29vectorized_elementwise_kernelILi8EZZZNS0_61_GLOBAL__N__132982cb_23_ActivationSiluKernel_cu_f5210f67_354611silu_kernelERNS_18TensorIteratorBaseEENKUlvE_clEvENKUlvE3_clEvEUlN3c104HalfEE_St5arrayIPcLm2EEEEviT0_T1_)
        /*0078*/ 	.short	0x0210
        /*007a*/ 	.short	0x0018


	//----- nvinfo : EIATTR_SW_WAR
	.align		4
.L_1407:
        /*007c*/ 	.byte	0x04, 0x36
        /*007e*/ 	.short	(.L_1409 - .L_1408)
.L_1408:
        /*0080*/ 	.word	0x00000008
.L_1409:


//--------------------- .nv.info._ZN2at6native18elementwise_kernelILi128ELi4EZNS0_15gpu_kernel_implIZZZNS0_61_GLOBAL__N__132982cb_23_ActivationSiluKernel_cu_f5210f67_354611silu_kernelERNS_18TensorIteratorBaseEENKUlvE_clEvENKUlvE2_clEvEUlN3c107complexIfEEE_EEvS5_RKT_EUliE_EEviT1_ --------------------------
	.section	.nv.info._ZN2at6native18elementwise_kernelILi128ELi4EZNS0_15gpu_kernel_implIZZZNS0_61_GLOBAL__N__132982cb_23_ActivationSiluKernel_cu_f5210f67_354611silu_kernelERNS_18TensorIteratorBaseEENKUlvE_clEvENKUlvE2_clEvEUlN3c107complexIfEEE_EEvS5_RKT_EUliE_EEviT1_,"",@"SHT_CUDA_INFO"
	.sectionflags	@""
	.align	4


	//----- nvinfo : EIATTR_CUDA_API_VERSION
	.align		4
        /*0000*/ 	.byte	0x04, 0x37
        /*0002*/ 	.short	(.L_1411 - .L_1410)
.L_1410:
        /*0004*/ 	.word	0x00000082


	//----- nvinfo : EIATTR_KPARAM_INFO
	.align		4
.L_1411:
        /*0008*/ 	.byte	0x04, 0x17
        /*000a*/ 	.short	(.L_1413 - .L_1412)
.L_1412:
        /*000c*/ 	.word	0x00000000
        /*0010*/ 	.short	0x0001
        /*0012*/ 	.short	0x0008
        /*0014*/ 	.byte	0x00, 0xf0, 0x61, 0x08


	//----- nvinfo : EIATTR_KPARAM_INFO
	.align		4
.L_1413:
        /*0018*/ 	.byte	0x04, 0x17
        /*001a*/ 	.short	(.L_1415 - .L_1414)
.L_1414:
        /*001c*/ 	.word	0x00000000
        /*0020*/ 	.short	0x0000
        /*0022*/ 	.short	0x0000
        /*0024*/ 	.byte	0x00, 0xf0, 0x11, 0x00


	//----- nvinfo : EIATTR_SPARSE_MMA_MASK
	.align		4
.L_1415:
        /*0028*/ 	.byte	0x03, 0x50
        /*002a*/ 	.short	0x0000


	//----- nvinfo : EIATTR_MAXREG_COUNT
	.align		4
        /*002c*/ 	.byte	0x03, 0x1b
        /*002e*/ 	.short	0x0080


	//----- nvinfo : EIATTR_EXTERNS
	.align		4
        /*0030*/ 	.byte	0x04, 0x0f
        /*0032*/ 	.short	(.L_1417 - .L_1416)


	//   ....[0]....
	.align		4
.L_1416:
        /*0034*/ 	.word	index@(__assertfail)


	//----- nvinfo : EIATTR_MERCURY_ISA_VERSION
	.align		4
.L_1417:
        /*0038*/ 	.byte	0x03, 0x5f
        /*003a*/ 	.short	0x0101


	//----- nvinfo : EIATTR_SYSCALL_OFFSETS
	.align		4
        /*003c*/ 	.byte	0x04, 0x46
        /*003e*/ 	.short	(.L_1419 - .L_1418)


	//   ....[0]....
.L_1418:
        /*0040*/ 	.word	0x00002290


	//   ....[1]....
        /*0044*/ 	.word	0x000036e0


	//   ....[2]....
        /*0048*/ 	.word	0x000059b0


	//   ....[3]....
        /*004c*/ 	.word	0x00006e00


	//   ....[4]....
        /*0050*/ 	.word	0x000090c0


	//   ....[5]....
        /*0054*/ 	.word	0x0000a500


	//   ....[6]....
        /*0058*/ 	.word	0x0000c7b0


	//   ....[7]....
        /*005c*/ 	.word	0x0000dbf0


	//----- nvinfo : EIATTR_EXIT_INSTR_OFFSETS
	.align		4
.L_1419:
        /*0060*/ 	.byte	0x04, 0x1c
        /*0062*/ 	.short	(.L_1421 - .L_1420)


	//   ....[0]....
.L_1420:
        /*0064*/ 	.word	0x0000a5b0


	//   ....[1]....
        /*0068*/ 	.word	0x0000cf00


	//   ....[2]....
        /*006c*/ 	.word	0x0000cf40


	//   ....[3]....
        /*0070*/ 	.word	0x0000cfd0


	//   ....[4]....
        /*0074*/ 	.word	0x0000d000


	//   ....[5]....
        /*0078*/ 	.word	0x0000d030


	//   ....[6]....
        /*007c*/ 	.word	0x0000d0b0


	//   ....[7]....
        /*0080*/ 	.word	0x0000d0e0


	//   ....[8]....
        /*0084*/ 	.word	0x0000d160


	//   ....[9]....
        /*0088*/ 	.word	0x0000d190


	//   ....[10]....
        /*008c*/ 	.word	0x0000d1d0


	//   ....[11]....
        /*0090*/ 	.word	0x0000d2b0


	//   ....[12]....
        /*0094*/ 	.word	0x0000d310


	//   ....[13]....
        /*0098*/ 	.word	0x0000d490


	//   ....[14]....
        /*009c*/ 	.word	0x0000d5e0


	//   ....[15]....
        /*00a0*/ 	.word	0x0000d610


	//   ....[16]....
        /*00a4*/ 	.word	0x0000d6c0


	//   ....[17]....
        /*00a8*/ 	.word	0x0000d830


	//   ....[18]....
        /*00ac*/ 	.word	0x0000d9a0


	//   ....[19]....
        /*00b0*/ 	.word	0x0000daf0


	//   ....[20]....
        /*00b4*/ 	.word	0x0000dc00


	//   ....[21]....
        /*00b8*/ 	.word	0x0000dc30


	//   ....[22]....
        /*00bc*/ 	.word	0x0000dc60


	//----- nvinfo : EIATTR_MAX_THREADS
	.align		4
.L_1421:
        /*00c0*/ 	.byte	0x04, 0x05
        /*00c2*/ 	.short	(.L_1423 - .L_1422)
.L_1422:
        /*00c4*/ 	.word	0x00000080
        /*00c8*/ 	.word	0x00000001
        /*00cc*/ 	.word	0x00000001


	//----- nvinfo : EIATTR_CRS_STACK_SIZE
	.align		4
.L_1423:
        /*00d0*/ 	.byte	0x04, 0x1e
        /*00d2*/ 	.short	(.L_1425 - .L_1424)
.L_1424:
        /*00d4*/ 	.word	0x00000000


	//----- nvinfo : EIATTR_CBANK_PARAM_SIZE
	.align		4
.L_1425:
        /*00d8*/ 	.byte	0x03, 0x19
        /*00da*/ 	.short	0x0220


	//----- nvinfo : EIATTR_PARAM_CBANK
	.align		4
        /*00dc*/ 	.byte	0x04, 0x0a
        /*00de*/ 	.short	(.L_1427 - .L_1426)
	.align		4
.L_1426:
        /*00e0*/ 	.word	index@(.nv.constant0._ZN2at6native18elementwise_kernelILi128ELi4EZNS0_15gpu_kernel_implIZZZNS0_61_GLOBAL__N__132982cb_23_ActivationSiluKernel_cu_f5210f67_354611silu_kernelERNS_18TensorIteratorBaseEENKUlvE_clEvENKUlvE2_clEvEUlN3c107complexIfEEE_EEvS5_RKT_EUliE_EEviT1_)
        /*00e4*/ 	.short	0x0210
        /*00e6*/ 	.short	0x0220


	//----- nvinfo : EIATTR_SW_WAR
	.align		4
.L_1427:
        /*00e8*/ 	.byte	0x04, 0x36
        /*00ea*/ 	.short	(.L_1429 - .L_1428)
.L_1428:
        /*00ec*/ 	.word	0x00000008
.L_1429:


//--------------------- .nv.info._ZN2at6native27unrolled_elementwise_kernelIZZZNS0_61_GLOBAL__N__132982cb_23_ActivationSiluKernel_cu_f5210f67_354611silu_kernelERNS_18TensorIteratorBaseEENKUlvE_clEvENKUlvE2_clEvEUlN3c107complexIfEEE_St5arrayIPcLm2EELi4E23TrivialOffsetCalculatorILi1EjESF_NS0_6memory12LoadWithCastILi1EEENSG_13StoreWithCastILi1EEEEEviT_T0_T2_T3_T4_T5_ --------------------------
	.section	.nv.info._ZN2at6native27unrolled_elementwise_kernelIZZZNS0_61_GLOBAL__N__132982cb_23_ActivationSiluKernel_cu_f5210f67_354611silu_kernelERNS_18TensorIteratorBaseEENKUlvE_clEvENKUlvE2_clEvEUlN3c107complexIfEEE_St5arrayIPcLm2EELi4E23TrivialOffsetCalculatorILi1EjESF_NS0_6memory12LoadWithCastILi1EEENSG_13StoreWithCastILi1EEEEEviT_T0_T2_T3_T4_T5_,"",@"SHT_CUDA_INFO"
	.sectionflags	@""
	.align	4


	//----- nvinfo : EIATTR_CUDA_API_VERSION
	.align		4
        /*0000*/ 	.byte	0x04, 0x37
        /*0002*/ 	.short	(.L_1431 - .L_1430)
.L_1430:
        /*0004*/ 	.word	0x00000082


	//----- nvinfo : EIATTR_KPARAM_INFO
	.align		4
.L_1431:
        /*0008*/ 	.byte	0x04, 0x17
        /*000a*/ 	.short	(.L_1433 - .L_1432)
.L_1432:
        /*000c*/ 	.word	0x00000000
        /*0010*/ 	.short	0x0006
        /*0012*/ 	.short	0x0024
        /*0014*/ 	.byte	0x00, 0xf0, 0x21, 0x00


	//----- nvinfo : EIATTR_KPARAM_INFO
	.align		4
.L_1433:
        /*0018*/ 	.byte	0x04, 0x17
        /*001a*/ 	.short	(.L_1435 - .L_1434)
.L_1434:
        /*001c*/ 	.word	0x00000000
        /*0020*/ 	.short	0x0005
        /*0022*/ 	.short	0x001c
        /*0024*/ 	.byte	0x00, 0xf0, 0x21, 0x00


	//----- nvinfo : EIATTR_KPARAM_INFO
	.align		4
.L_1435:
        /*0028*/ 	.byte	0x04, 0x17
        /*002a*/ 	.short	(.L_1437 - .L_1436)
.L_1436:
        /*002c*/ 	.word	0x00000000
        /*0030*/ 	.short	0x0004
        /*0032*/ 	.short	0x0019
        /*0034*/ 	.byte	0x00, 0xf0, 0x05, 0x00


	//----- nvinfo : EIATTR_KPARAM_INFO
	.align		4
.L_1437:
        /*0038*/ 	.byte	0x04, 0x17
        /*003a*/ 	.short	(.L_1439 - .L_1438)
.L_1438:
        /*003c*/ 	.word	0x00000000
        /*0040*/ 	.short	0x0003
        /*0042*/ 	.short	0x0018
        /*0044*/ 	.byte	0x00, 0xf0, 0x05, 0x00


	//----- nvinfo : EIATTR_KPARAM_INFO
	.align		4
.L_1439:
        /*0048*/ 	.byte	0x04, 0x17
        /*004a*/ 	.short	(.L_1441 - .L_1440)
.L_1440:
        /*004c*/ 	.word	0x00000000
        /*0050*/ 	.short	0x0002
        /*0052*/ 	.short	0x0008
        /*0054*/ 	.byte	0x00, 0xf0, 0x41, 0x00


	//----- nvinfo : EIATTR_KPARAM_INFO
	.align		4
.L_1441:
        /*0058*/ 	.byte	0x04, 0x17
        /*005a*/ 	.short	(.L_1443 - .L_1442)
.L_1442:
        /*005c*/ 	.word	0x00000000
        /*0060*/ 	.short	0x0001
        /*0062*/ 	.short	0x0004
        /*0064*/ 	.byte	0x00, 0xf0, 0x05, 0x00


	//----- nvinfo : EIATTR_KPARAM_INFO
	.align		4
.L_1443:
        /*0068*/ 	.byte	0x04, 0x17
        /*006a*/ 	.short	(.L_1445 - .L_1444)
.L_1444:
        /*006c*/ 	.word	0x00000000
        /*0070*/ 	.short	0x0000
        /*0072*/ 	.short	0x0000
        /*0074*/ 	.byte	0x00, 0xf0, 0x11, 0x00


	//----- nvinfo : EIATTR_SPARSE_MMA_MASK
	.align		4
.L_1445:
        /*0078*/ 	.byte	0x03, 0x50
        /*007a*/ 	.short	0x0000


	//----- nvinfo : EIATTR_MAXREG_COUNT
	.align		4
        /*007c*/ 	.byte	0x03, 0x1b
        /*007e*/ 	.short	0x00ff


	//----- nvinfo : EIATTR_EXTERNS
	.align		4
        /*0080*/ 	.byte	0x04, 0x0f
        /*0082*/ 	.short	(.L_1447 - .L_1446)


	//   ....[0]....
	.align		4
.L_1446:
        /*0084*/ 	.word	index@(__assertfail)


	//----- nvinfo : EIATTR_MERCURY_ISA_VERSION
	.align		4
.L_1447:
        /*0088*/ 	.byte	0x03, 0x5f
        /*008a*/ 	.short	0x0101


	//----- nvinfo : EIATTR_SYSCALL_OFFSETS
	.align		4
        /*008c*/ 	.byte	0x04, 0x46
        /*008e*/ 	.short	(.L_1449 - .L_1448)


	//   ....[0]....
.L_1448:
        /*0090*/ 	.word	0x00000fc0


	//   ....[1]....
        /*0094*/ 	.word	0x00001fd0


	//   ....[2]....
        /*0098*/ 	.word	0x00002ff0


	//   ....[3]....
        /*009c*/ 	.word	0x00003fe0


	//   ....[4]....
        /*00a0*/ 	.word	0x00006840


	//   ....[5]....
        /*00a4*/ 	.word	0x00007750


	//   ....[6]....
        /*00a8*/ 	.word	0x00008620


	//   ....[7]....
        /*00ac*/ 	.word	0x000094f0


	//----- nvinfo : EIATTR_EXIT_INSTR_OFFSETS
	.align		4
.L_1449:
        /*00b0*/ 	.byte	0x04, 0x1c
        /*00b2*/ 	.short	(.L_1451 - .L_1450)


	//   ....[0]....
.L_1450:
        /*00b4*/ 	.word	0x000086c0


	//   ....[1]....
        /*00b8*/ 	.word	0x00008800


	//   ....[2]....
        /*00bc*/ 	.word	0x00008840


	//   ....[3]....
        /*00c0*/ 	.word	0x000088d0


	//   ....[4]....
        /*00c4*/ 	.word	0x00008900


	//   ....[5]....
        /*00c8*/ 	.word	0x00008930


	//   ....[6]....
        /*00cc*/ 	.word	0x000089b0


	//   ....[7]....
        /*00d0*/ 	.word	0x000089e0


	//   ....[8]....
        /*00d4*/ 	.word	0x00008a60


	//   ....[9]....
        /*00d8*/ 	.word	0x00008a90


	//   ....[10]....
        /*00dc*/ 	.word	0x00008ad0


	//   ....[11]....
        /*00e0*/ 	.word	0x00008bb0


	//   ....[12]....
        /*00e4*/ 	.word	0x00008c10


	//   ....[13]....
        /*00e8*/ 	.word	0x00008d90


	//   ....[14]....
        /*00ec*/ 	.word	0x00008ee0


	//   ....[15]....
        /*00f0*/ 	.word	0x00008f10


	//   ....[16]....
        /*00f4*/ 	.word	0x00008fc0


	//   ....[17]....
        /*00f8*/ 	.word	0x00009130


	//   ....[18]....
        /*00fc*/ 	.word	0x000092a0


	//   ....[19]....
        /*0100*/ 	.word	0x000093f0


	//   ....[20]....
        /*0104*/ 	.word	0x00009500


	//   ....[21]....
        /*0108*/ 	.word	0x00009530


	//   ....[22]....
        /*010c*/ 	.word	0x00009560


	//----- nvinfo : EIATTR_MAX_THREADS
	.align		4
.L_1451:
        /*0110*/ 	.byte	0x04, 0x05
        /*0112*/ 	.short	(.L_1453 - .L_1452)
.L_1452:
        /*0114*/ 	.word	0x00000080
        /*0118*/ 	.word	0x00000001
        /*011c*/ 	.word	0x00000001


	//----- nvinfo : EIATTR_CRS_STACK_SIZE
	.align		4
.L_1453:
        /*0120*/ 	.byte	0x04, 0x1e
        /*0122*/ 	.short	(.L_1455 - .L_1454)
.L_1454:
        /*0124*/ 	.word	0x00000000


	//----- nvinfo : EIATTR_CBANK_PARAM_SIZE
	.align		4
.L_1455:
        /*0128*/ 	.byte	0x03, 0x19
        /*012a*/ 	.short	0x002c


	//----- nvinfo : EIATTR_PARAM_CBANK
	.align		4
        /*012c*/ 	.byte	0x04, 0x0a
        /*012e*/ 	.short	(.L_1457 - .L_1456)
	.align		4
.L_1456:
        /*0130*/ 	.word	index@(.nv.constant0._ZN2at6native27unrolled_elementwise_kernelIZZZNS0_61_GLOBAL__N__132982cb_23_ActivationSiluKernel_cu_f5210f67_354611silu_kernelERNS_18TensorIteratorBaseEENKUlvE_clEvENKUlvE2_clEvEUlN3c107complexIfEEE_St5arrayIPcLm2EELi4E23TrivialOffsetCalculatorILi1EjESF_NS0_6memory12LoadWithCastILi1EEENSG_13StoreWithCastILi1EEEEEviT_T0_T2_T3_T4_T5_)
        /*0134*/ 	.short	0x0210
        /*0136*/ 	.short	0x002c


	//----- nvinfo : EIATTR_SW_WAR
	.align		4
.L_1457:
        /*0138*/ 	.byte	0x04, 0x36
        /*013a*/ 	.short	(.L_1459 - .L_1458)
.L_1458:
        /*013c*/ 	.word	0x00000008
.L_1459:


//--------------------- .nv.info._ZN2at6native18elementwise_kernelILi128ELi2EZNS0_22gpu_kernel_impl_nocastIZZZNS0_61_GLOBAL__N__132982cb_23_ActivationSiluKernel_cu_f5210f67_354611silu_kernelERNS_18TensorIteratorBaseEENKUlvE_clEvENKUlvE2_clEvEUlN3c107complexIfEEE_EEvS5_RKT_EUliE_EEviT1_ --------------------------
	.section	.nv.info._ZN2at6native18elementwise_kernelILi128ELi2EZNS0_22gpu_kernel_impl_nocastIZZZNS0_61_GLOBAL__N__132982cb_23_ActivationSiluKernel_cu_f5210f67_354611silu_kernelERNS_18TensorIteratorBaseEENKUlvE_clEvENKUlvE2_clEvEUlN3c107complexIfEEE_EEvS5_RKT_EUliE_EEviT1_,"",@"SHT_CUDA_INFO"
	.sectionflags	@""
	.align	4


	//----- nvinfo : EIATTR_CUDA_API_VERSION
	.align		4
        /*0000*/ 	.byte	0x04, 0x37
        /*0002*/ 	.short	(.L_1461 - .L_1460)
.L_1460:
        /*0004*/ 	.word	0x00000082


	//----- nvinfo : EIATTR_KPARAM_INFO
	.align		4
.L_1461:
        /*0008*/ 	.byte	0x04, 0x17
        /*000a*/ 	.short	(.L_1463 - .L_1462)
.L_1462:
        /*000c*/ 	.word	0x00000000
        /*0010*/ 	.short	0x0001
        /*0012*/ 	.short	0x0008
        /*0014*/ 	.byte	0x00, 0xf0, 0x61, 0x08


	//----- nvinfo : EIATTR_KPARAM_INFO
	.align		4
.L_1463:
        /*0018*/ 	.byte	0x04, 0x17
        /*001a*/ 	.short	(.L_1465 - .L_1464)
.L_1464:
        /*001c*/ 	.word	0x00000000
        /*0020*/ 	.short	0x0000
        /*0022*/ 	.short	0x0000
        /*0024*/ 	.byte	0x00, 0xf0, 0x11, 0x00


	//----- nvinfo : EIATTR_SPARSE_MMA_MASK
	.align		4
.L_1465:
        /*0028*/ 	.byte	0x03, 0x50
        /*002a*/ 	.short	0x0000


	//----- nvinfo : EIATTR_MAXREG_COUNT
	.align		4
        /*002c*/ 	.byte	0x03, 0x1b
        /*002e*/ 	.short	0x0080


	//----- nvinfo : EIATTR_MERCURY_ISA_VERSION
	.align		4
        /*0030*/ 	.byte	0x03, 0x5f
        /*0032*/ 	.short	0x0101


	//----- nvinfo : EIATTR_EXIT_INSTR_OFFSETS
	.align		4
        /*0034*/ 	.byte	0x04, 0x1c
        /*0036*/ 	.short	(.L_1467 - .L_1466)


	//   ....[0]....
.L_1466:
        /*0038*/ 	.word	0x000019f0


	//   ....[1]....
        /*003c*/ 	.word	0x00003330


	//----- nvinfo : EIATTR_MAX_THREADS
	.align		4
.L_1467:
        /*0040*/ 	.byte	0x04, 0x05
        /*0042*/ 	.short	(.L_1469 - .L_1468)
.L_1468:
        /*0044*/ 	.word	0x00000080
        /*0048*/ 	.word	0x00000001
        /*004c*/ 	.word	0x00000001


	//----- nvinfo : EIATTR_CRS_STACK_SIZE
	.align		4
.L_1469:
        /*0050*/ 	.byte	0x04, 0x1e
        /*0052*/ 	.short	(.L_1471 - .L_1470)
.L_1470:
        /*0054*/ 	.word	0x00000000


	//----- nvinfo : EIATTR_CBANK_PARAM_SIZE
	.align		4
.L_1471:
        /*0058*/ 	.byte	0x03, 0x19
        /*005a*/ 	.short	0x0220


	//----- nvinfo : EIATTR_PARAM_CBANK
	.align		4
        /*005c*/ 	.byte	0x04, 0x0a
        /*005e*/ 	.short	(.L_1473 - .L_1472)
	.align		4
.L_1472:
        /*0060*/ 	.word	index@(.nv.constant0._ZN2at6native18elementwise_kernelILi128ELi2EZNS0_22gpu_kernel_impl_nocastIZZZNS0_61_GLOBAL__N__132982cb_23_ActivationSiluKernel_cu_f5210f67_354611silu_kernelERNS_18TensorIteratorBaseEENKUlvE_clEvENKUlvE2_clEvEUlN3c107complexIfEEE_EEvS5_RKT_EUliE_EEviT1_)
        /*0064*/ 	.short	0x0210
        /*0066*/ 	.short	0x0220


	//----- nvinfo : EIATTR_SW_WAR
	.align		4
.L_1473:
        /*0068*/ 	.byte	0x04, 0x36
        /*006a*/ 	.short	(.L_1475 - .L_1474)
.L_1474:
        /*006c*/ 	.word	0x00000008
.L_1475:


//--------------------- .nv.info._ZN2at6native27unrolled_elementwise_kernelIZZZNS0_61_GLOBAL__N__132982cb_23_ActivationSiluKernel_cu_f5210f67_354611silu_kernelERNS_18TensorIteratorBaseEENKUlvE_clEvENKUlvE2_clEvEUlN3c107complexIfEEE_St5arrayIPcLm2EELi4E23TrivialOffsetCalculatorILi1EjESF_NS0_6memory15LoadWithoutCastENSG_16StoreWithoutCastEEEviT_T0_T2_T3_T4_T5_ --------------------------
	.section	.nv.info._ZN2at6native27unrolled_elementwise_kernelIZZZNS0_61_GLOBAL__N__132982cb_23_ActivationSiluKernel_cu_f5210f67_354611silu_kernelERNS_18TensorIteratorBaseEENKUlvE_clEvENKUlvE2_clEvEUlN3c107complexIfEEE_St5arrayIPcLm2EELi4E23TrivialOffsetCalculatorILi1EjESF_NS0_6memory15LoadWithoutCastENSG_16StoreWithoutCastEEEviT_T0_T2_T3_T4_T5_,"",@"SHT_CUDA_INFO"
	.sectionflags	@""
	.align	4


	//----- nvinfo : EIATTR_CUDA_API_VERSION
	.align		4
        /*0000*/ 	.byte	0x04, 0x37
        /*0002*/ 	.short	(.L_1477 - .L_1476)
.L_1476:
        /*0004*/ 	.word	0x00000082


	//----- nvinfo : EIATTR_KPARAM_INFO
	.align		4
.L_1477:
        /*0008*/ 	.byte	0x04, 0x17
        /*000a*/ 	.short	(.L_1479 - .L_1478)
.L_1478:
        /*000c*/ 	.word	0x00000000
        /*0010*/ 	.short	0x0006
        /*0012*/ 	.short	0x001b
        /*0014*/ 	.byte	0x00, 0xf0, 0x05, 0x00


	//----- nvinfo : EIATTR_KPARAM_INFO
	.align		4
.L_1479:
        /*0018*/ 	.byte	0x04, 0x17
        /*001a*/ 	.short	(.L_1481 - .L_1480)
.L_1480:
        /*001c*/ 	.word	0x00000000
        /*0020*/ 	.short	0x0005
        /*0022*/ 	.short	0x001a
        /*0024*/ 	.byte	0x00, 0xf0, 0x05, 0x00


	//----- nvinfo : EIATTR_KPARAM_INFO
	.align		4
.L_1481:
        /*0028*/ 	.byte	0x04, 0x17
        /*002a*/ 	.short	(.L_1483 - .L_1482)
.L_1482:
        /*002c*/ 	.word	0x00000000
        /*0030*/ 	.short	0x0004
        /*0032*/ 	.short	0x0019
        /*0034*/ 	.byte	0x00, 0xf0, 0x05, 0x00


	//----- nvinfo : EIATTR_KPARAM_INFO
	.align		4
.L_1483:
        /*0038*/ 	.byte	0x04, 0x17
        /*003a*/ 	.short	(.L_1485 - .L_1484)
.L_1484:
        /*003c*/ 	.word	0x00000000
        /*0040*/ 	.short	0x0003
        /*0042*/ 	.short	0x0018
        /*0044*/ 	.byte	0x00, 0xf0, 0x05, 0x00


	//----- nvinfo : EIATTR_KPARAM_INFO
	.align		4
.L_1485:
        /*0048*/ 	.byte	0x04, 0x17
        /*004a*/ 	.short	(.L_1487 - .L_1486)
.L_1486:
        /*004c*/ 	.word	0x00000000
        /*0050*/ 	.short	0x0002
        /*0052*/ 	.short	0x0008
        /*0054*/ 	.byte	0x00, 0xf0, 0x41, 0x00


	//----- nvinfo : EIATTR_KPARAM_INFO
	.align		4
.L_1487:
        /*0058*/ 	.byte	0x04, 0x17
        /*005a*/ 	.short	(.L_1489 - .L_1488)
.L_1488:
        /*005c*/ 	.word	0x00000000
        /*0060*/ 	.short	0x0001
        /*0062*/ 	.short	0x0004
        /*0064*/ 	.byte	0x00, 0xf0, 0x05, 0x00


	//----- nvinfo : EIATTR_KPARAM_INFO
	.align		4
.L_1489:
        /*0068*/ 	.byte	0x04, 0x17
        /*006a*/ 	.short	(.L_1491 - .L_1490)
.L_1490:
        /*006c*/ 	.word	0x00000000
        /*0070*/ 	.short	0x0000
        /*0072*/ 	.short	0x0000
        /*0074*/ 	.byte	0x00, 0xf0, 0x11, 0x00


	//----- nvinfo : EIATTR_SPARSE_MMA_MASK
	.align		4
.L_1491:
        /*0078*/ 	.byte	0x03, 0x50
        /*007a*/ 	.short	0x0000


	//----- nvinfo : EIATTR_MAXREG_COUNT
	.align		4
        /*007c*/ 	.byte	0x03, 0x1b
        /*007e*/ 	.short	0x00ff


	//----- nvinfo : EIATTR_MERCURY_ISA_VERSION
	.align		4
        /*0080*/ 	.byte	0x03, 0x5f
        /*0082*/ 	.short	0x0101


	//----- nvinfo : EIATTR_EXIT_INSTR_OFFSETS
	.align		4
        /*0084*/ 	.byte	0x04, 0x1c
        /*0086*/ 	.short	(.L_1493 - .L_1492)


	//   ....[0]....
.L_1492:
        /*0088*/ 	.word	0x00001ba0


	//   ....[1]....
        /*008c*/ 	.word	0x00001bf0


	//----- nvinfo : EIATTR_MAX_THREADS
	.align		4
.L_1493:
        /*0090*/ 	.byte	0x04, 0x05
        /*0092*/ 	.short	(.L_1495 - .L_1494)
.L_1494:
        /*0094*/ 	.word	0x00000080
        /*0098*/ 	.word	0x00000001
        /*009c*/ 	.word	0x00000001


	//----- nvinfo : EIATTR_CRS_STACK_SIZE
	.align		4
.L_1495:
        /*00a0*/ 	.byte	0x04, 0x1e
        /*00a2*/ 	.short	(.L_1497 - .L_1496)
.L_1496:
        /*00a4*/ 	.word	0x00000000


	//----- nvinfo : EIATTR_CBANK_PARAM_SIZE
	.align		4
.L_1497:
        /*00a8*/ 	.byte	0x03, 0x19
        /*00aa*/ 	.short	0x001c


	//----- nvinfo : EIATTR_PARAM_CBANK
	.align		4
        /*00ac*/ 	.byte	0x04, 0x0a
        /*00ae*/ 	.short	(.L_1499 - .L_1498)
	.align		4
.L_1498:
        /*00b0*/ 	.word	index@(.nv.constant0._ZN2at6native27unrolled_elementwise_kernelIZZZNS0_61_GLOBAL__N__132982cb_23_ActivationSiluKernel_cu_f5210f67_354611silu_kernelERNS_18TensorIteratorBaseEENKUlvE_clEvENKUlvE2_clEvEUlN3c107complexIfEEE_St5arrayIPcLm2EELi4E23TrivialOffsetCalculatorILi1EjESF_NS0_6memory15LoadWithoutCastENSG_16StoreWithoutCastEEEviT_T0_T2_T3_T4_T5_)
        /*00b4*/ 	.short	0x0210
        /*00b6*/ 	.short	0x001c


	//----- nvinfo : EIATTR_SW_WAR
	.align		4
.L_1499:
        /*00b8*/ 	.byte	0x04, 0x36
        /*00ba*/ 	.short	(.L_1501 - .L_1500)
.L_1500:
        /*00bc*/ 	.word	0x00000008
.L_1501:


//--------------------- .nv.info._ZN2at6native29vectorized_elementwise_kernelILi2EZZZNS0_61_GLOBAL__N__132982cb_23_ActivationSiluKernel_cu_f5210f67_354611silu_kernelERNS_18TensorIteratorBaseEENKUlvE_clEvENKUlvE2_clEvEUlN3c107complexIfEEE_St5arrayIPcLm2EEEEviT0_T1_ --------------------------
	.section	.nv.info._ZN2at6native29vectorized_elementwise_kernelILi2EZZZNS0_61_GLOBAL__N__132982cb_23_ActivationSiluKernel_cu_f5210f67_354611silu_kernelERNS_18TensorIteratorBaseEENKUlvE_clEvENKUlvE2_clEvEUlN3c107complexIfEEE_St5arrayIPcLm2EEEEviT0_T1_,"",@"SHT_CUDA_INFO"
	.sectionflags	@""
	.align	4


	//----- nvinfo : EIATTR_CUDA_API_VERSION
	.align		4
        /*0000*/ 	.byte	0x04, 0x37
        /*0002*/ 	.short	(.L_1503 - .L_1502)
.L_1502:
        /*0004*/ 	.word	0x00000082


	//----- nvinfo : EIATTR_KPARAM_INFO
	.align		4
.L_1503:
        /*0008*/ 	.byte	0x04, 0x17
        /*000a*/ 	.short	(.L_1505 - .L_1504)
.L_1504:
        /*000c*/ 	.word	0x00000000
        /*0010*/ 	.short	0x0002
        /*0012*/ 	.short	0x0008
        /*0014*/ 	.byte	0x00, 0xf0, 0x41, 0x00


	//----- nvinfo : EIATTR_KPARAM_INFO
	.align		4
.L_1505:
        /*0018*/ 	.byte	0x04, 0x17
        /*001a*/ 	.short	(.L_1507 - .L_1506)
.L_1506:
        /*001c*/ 	.word	0x00000000
        /*0020*/ 	.short	0x0001
        /*0022*/ 	.short	0x0004
        /*0024*/ 	.byte	0x00, 0xf0, 0x05, 0x00


	//----- nvinfo : EIATTR_KPARAM_INFO
	.align		4
.L_1507:
        /*0028*/ 	.byte	0x04, 0x17
        /*002a*/ 	.short	(.L_1509 - .L_1508)
.L_1508:
        /*002c*/ 	.word	0x00000000
        /*0030*/ 	.short	0x0000
        /*0032*/ 	.short	0x0000
        /*0034*/ 	.byte	0x00, 0xf0, 0x11, 0x00


	//----- nvinfo : EIATTR_SPARSE_MMA_MASK
	.align		4
.L_1509:
        /*0038*/ 	.byte	0x03, 0x50
        /*003a*/ 	.short	0x0000


	//----- nvinfo : EIATTR_MAXREG_COUNT
	.align		4
        /*003c*/ 	.byte	0x03, 0x1b
        /*003e*/ 	.short	0x00ff


	//----- nvinfo : EIATTR_MERCURY_ISA_VERSION
	.align		4
        /*0040*/ 	.byte	0x03, 0x5f
        /*0042*/ 	.short	0x0101


	//----- nvinfo : EIATTR_EXIT_INSTR_OFFSETS
	.align		4
        /*0044*/ 	.byte	0x04, 0x1c
        /*0046*/ 	.short	(.L_1511 - .L_1510)


	//   ....[0]....
.L_1510:
        /*0048*/ 	.word	0x00002f30


	//   ....[1]....
        /*004c*/ 	.word	0x00006630


	//   ....[2]....
        /*0050*/ 	.word	0x00006680


	//----- nvinfo : EIATTR_MAX_THREADS
	.align		4
.L_1511:
        /*0054*/ 	.byte	0x04, 0x05
        /*0056*/ 	.short	(.L_1513 - .L_1512)
.L_1512:
        /*0058*/ 	.word	0x00000080
        /*005c*/ 	.word	0x00000001
        /*0060*/ 	.word	0x00000001


	//----- nvinfo : EIATTR_CRS_STACK_SIZE
	.align		4
.L_1513:
        /*0064*/ 	.byte	0x04, 0x1e
        /*0066*/ 	.short	(.L_1515 - .L_1514)
.L_1514:
        /*0068*/ 	.word	0x00000000


	//----- nvinfo : EIATTR_CBANK_PARAM_SIZE
	.align		4
.L_1515:
        /*006c*/ 	.byte	0x03, 0x19
        /*006e*/ 	.short	0x0018


	//----- nvinfo : EIATTR_PARAM_CBANK
	.align		4
        /*0070*/ 	.byte	0x04, 0x0a
        /*0072*/ 	.short	(.L_1517 - .L_1516)
	.align		4
.L_1516:
        /*0074*/ 	.word	index@(.nv.constant0._ZN2at6native29vectorized_elementwise_kernelILi2EZZZNS0_61_GLOBAL__N__132982cb_23_ActivationSiluKernel_cu_f5210f67_354611silu_kernelERNS_18TensorIteratorBaseEENKUlvE_clEvENKUlvE2_clEvEUlN3c107complexIfEEE_St5arrayIPcLm2EEEEviT0_T1_)
        /*0078*/ 	.short	0x0210
        /*007a*/ 	.short	0x0018


	//----- nvinfo : EIATTR_SW_WAR
	.align		4
.L_1517:
        /*007c*/ 	.byte	0x04, 0x36
        /*007e*/ 	.short	(.L_1519 - .L_1518)
.L_1518:
        /*0080*/ 	.word	0x00000008
.L_1519:


//--------------------- .nv.info._ZN2at6native29vectorized_elementwise_kernelILi4EZZZNS0_61_GLOBAL__N__132982cb_23_ActivationSiluKernel_cu_f5210f67_354611silu_kernelERNS_18TensorIteratorBaseEENKUlvE_clEvENKUlvE2_clEvEUlN3c107complexIfEEE_St5arrayIPcLm2EEEEviT0_T1_ --------------------------
	.section	.nv.info._ZN2at6native29vectorized_elementwise_kernelILi4EZZZNS0_61_GLOBAL__N__132982cb_23_ActivationSiluKernel_cu_f5210f67_354611silu_kernelERNS_18TensorIteratorBaseEENKUlvE_clEvENKUlvE2_clEvEUlN3c107complexIfEEE_St5arrayIPcLm2EEEEviT0_T1_,"",@"SHT_CUDA_INFO"
	.sectionflags	@""
	.align	4


	//----- nvinfo : EIATTR_CUDA_API_VERSION
	.align		4
        /*0000*/ 	.byte	0x04, 0x37
        /*0002*/ 	.short	(.L_1521 - .L_1520)
.L_1520:
        /*0004*/ 	.word	0x00000082


	//----- nvinfo : EIATTR_KPARAM_INFO
	.align		4
.L_1521:
        /*0008*/ 	.byte	0x04, 0x17
        /*000a*/ 	.short	(.L_1523 - .L_1522)
.L_1522:
        /*000c*/ 	.word	0x00000000
        /*0010*/ 	.short	0x0002
        /*0012*/ 	.short	0x0008
        /*0014*/ 	.byte	0x00, 0xf0, 0x41, 0x00


	//----- nvinfo : EIATTR_KPARAM_INFO
	.align		4
.L_1523:
        /*0018*/ 	.byte	0x04, 0x17
        /*001a*/ 	.short	(.L_1525 - .L_1524)
.L_1524:
        /*001c*/ 	.word	0x00000000
        /*0020*/ 	.short	0x0001
        /*0022*/ 	.short	0x0004
        /*0024*/ 	.byte	0x00, 0xf0, 0x05, 0x00


	//----- nvinfo : EIATTR_KPARAM_INFO
	.align		4
.L_1525:
        /*0028*/ 	.byte	0x04, 0x17
        /*002a*/ 	.short	(.L_1527 - .L_1526)
.L_1526:
        /*002c*/ 	.word	0x00000000
        /*0030*/ 	.short	0x0000
        /*0032*/ 	.short	0x0000
        /*0034*/ 	.byte	0x00, 0xf0, 0x11, 0x00


	//----- nvinfo : EIATTR_SPARSE_MMA_MASK
	.align		4
.L_1527:
        /*0038*/ 	.byte	0x03, 0x50
        /*003a*/ 	.short	0x0000


	//----- nvinfo : EIATTR_MAXREG_COUNT
	.align		4
        /*003c*/ 	.byte	0x03, 0x1b
        /*003e*/ 	.short	0x00ff


	//----- nvinfo : EIATTR_MERCURY_ISA_VERSION
	.align		4
        /*0040*/ 	.byte	0x03, 0x5f
        /*0042*/ 	.short	0x0101


	//----- nvinfo : EIATTR_EXIT_INSTR_OFFSETS
	.align		4
        /*0044*/ 	.byte	0x04, 0x1c
        /*0046*/ 	.short	(.L_1529 - .L_1528)


	//   ....[0]....
.L_1528:
        /*0048*/ 	.word	0x00002f30


	//   ....[1]....
        /*004c*/ 	.word	0x00006630


	//   ....[2]....
        /*0050*/ 	.word	0x00006680


	//----- nvinfo : EIATTR_MAX_THREADS
	.align		4
.L_1529:
        /*0054*/ 	.byte	0x04, 0x05
        /*0056*/ 	.short	(.L_1531 - .L_1530)
.L_1530:
        /*0058*/ 	.word	0x00000080
        /*005c*/ 	.word	0x00000001
        /*0060*/ 	.word	0x00000001


	//----- nvinfo : EIATTR_CRS_STACK_SIZE
	.align		4
.L_1531:
        /*0064*/ 	.byte	0x04, 0x1e
        /*0066*/ 	.short	(.L_1533 - .L_1532)
.L_1532:
        /*0068*/ 	.word	0x00000000


	//----- nvinfo : EIATTR_CBANK_PARAM_SIZE
	.align		4
.L_1533:
        /*006c*/ 	.byte	0x03, 0x19
        /*006e*/ 	.short	0x0018


	//----- nvinfo : EIATTR_PARAM_CBANK
	.align		4
        /*0070*/ 	.byte	0x04, 0x0a
        /*0072*/ 	.short	(.L_1535 - .L_1534)
	.align		4
.L_1534:
        /*0074*/ 	.word	index@(.nv.constant0._ZN2at6native29vectorized_elementwise_kernelILi4EZZZNS0_61_GLOBAL__N__132982cb_23_ActivationSiluKernel_cu_f5210f67_354611silu_kernelERNS_18TensorIteratorBaseEENKUlvE_clEvENKUlvE2_clEvEUlN3c107complexIfEEE_St5arrayIPcLm2EEEEviT0_T1_)
        /*0078*/ 	.short	0x0210
        /*007a*/ 	.short	0x0018


	//----- nvinfo : EIATTR_SW_WAR
	.align		4
.L_1535:
        /*007c*/ 	.byte	0x04, 0x36
        /*007e*/ 	.short	(.L_1537 - .L_1536)
.L_1536:
        /*0080*/ 	.word	0x00000008
.L_1537:


//--------------------- .nv.info._ZN2at6native29vectorized_elementwise_kernelILi8EZZZNS0_61_GLOBAL__N__132982cb_23_ActivationSiluKernel_cu_f5210f67_354611silu_kernelERNS_18TensorIteratorBaseEENKUlvE_clEvENKUlvE2_clEvEUlN3c107complexIfEEE_St5arrayIPcLm2EEEEviT0_T1_ --------------------------
	.section	.nv.info._ZN2at6native29vectorized_elementwise_kernelILi8EZZZNS0_61_GLOBAL__N__132982cb_23_ActivationSiluKernel_cu_f5210f67_354611silu_kernelERNS_18TensorIteratorBaseEENKUlvE_clEvENKUlvE2_clEvEUlN3c107complexIfEEE_St5arrayIPcLm2EEEEviT0_T1_,"",@"SHT_CUDA_INFO"
	.sectionflags	@""
	.align	4


	//----- nvinfo : EIATTR_CUDA_API_VERSION
	.align		4
        /*0000*/ 	.byte	0x04, 0x37
        /*0002*/ 	.short	(.L_1539 - .L_1538)
.L_1538:
        /*0004*/ 	.word	0x00000082


	//----- nvinfo : EIATTR_KPARAM_INFO
	.align		4
.L_1539:
        /*0008*/ 	.byte	0x04, 0x17
        /*000a*/ 	.short	(.L_1541 - .L_1540)
.L_1540:
        /*000c*/ 	.word	0x00000000
        /*0010*/ 	.short	0x0002
        /*0012*/ 	.short	0x0008
        /*0014*/ 	.byte	0x00, 0xf0, 0x41, 0x00


	//----- nvinfo : EIATTR_KPARAM_INFO
	.align		4
.L_1541:
        /*0018*/ 	.byte	0x04, 0x17
        /*001a*/ 	.short	(.L_1543 - .L_1542)
.L_1542:
        /*001c*/ 	.word	0x00000000
        /*0020*/ 	.short	0x0001
        /*0022*/ 	.short	0x0004
        /*0024*/ 	.byte	0x00, 0xf0, 0x05, 0x00


	//----- nvinfo : EIATTR_KPARAM_INFO
	.align		4
.L_1543:
        /*0028*/ 	.byte	0x04, 0x17
        /*002a*/ 	.short	(.L_1545 - .L_1544)
.L_1544:
        /*002c*/ 	.word	0x00000000
        /*0030*/ 	.short	0x0000
        /*0032*/ 	.short	0x0000
        /*0034*/ 	.byte	0x00, 0xf0, 0x11, 0x00


	//----- nvinfo : EIATTR_SPARSE_MMA_MASK
	.align		4
.L_1545:
        /*0038*/ 	.byte	0x03, 0x50
        /*003a*/ 	.short	0x0000


	//----- nvinfo : EIATTR_MAXREG_COUNT
	.align		4
        /*003c*/ 	.byte	0x03, 0x1b
        /*003e*/ 	.short	0x00ff


	//----- nvinfo : EIATTR_MERCURY_ISA_VERSION
	.align		4
        /*0040*/ 	.byte	0x03, 0x5f
        /*0042*/ 	.short	0x0101


	//----- nvinfo : EIATTR_EXIT_INSTR_OFFSETS
	.align		4
        /*0044*/ 	.byte	0x04, 0x1c
        /*0046*/ 	.short	(.L_1547 - .L_1546)


	//   ....[0]....
.L_1546:
        /*0048*/ 	.word	0x00002f30


	//   ....[1]....
        /*004c*/ 	.word	0x00006630


	//   ....[2]....
        /*0050*/ 	.word	0x00006680


	//----- nvinfo : EIATTR_MAX_THREADS
	.align		4
.L_1547:
        /*0054*/ 	.byte	0x04, 0x05
        /*0056*/ 	.short	(.L_1549 - .L_1548)
.L_1548:
        /*0058*/ 	.word	0x00000080
        /*005c*/ 	.word	0x00000001
        /*0060*/ 	.word	0x00000001


	//----- nvinfo : EIATTR_CRS_STACK_SIZE
	.align		4
.L_1549:
        /*0064*/ 	.byte	0x04, 0x1e
        /*0066*/ 	.short	(.L_1551 - .L_1550)
.L_1550:
        /*0068*/ 	.word	0x00000000


	//----- nvinfo : EIATTR_CBANK_PARAM_SIZE
	.align		4
.L_1551:
        /*006c*/ 	.byte	0x03, 0x19
        /*006e*/ 	.short	0x0018


	//----- nvinfo : EIATTR_PARAM_CBANK
	.align		4
        /*0070*/ 	.byte	0x04, 0x0a
        /*0072*/ 	.short	(.L_1553 - .L_1552)
	.align		4
.L_1552:
        /*0074*/ 	.word	index@(.nv.constant0._ZN2at6native29vectorized_elementwise_kernelILi8EZZZNS0_61_GLOBAL__N__132982cb_23_ActivationSiluKernel_cu_f5210f67_354611silu_kernelERNS_18TensorIteratorBaseEENKUlvE_clEvENKUlvE2_clEvEUlN3c107complexIfEEE_St5arrayIPcLm2EEEEviT0_T1_)
        /*0078*/ 	.short	0x0210
        /*007a*/ 	.short	0x0018


	//----- nvinfo : EIATTR_SW_WAR
	.align		4
.L_1553:
        /*007c*/ 	.byte	0x04, 0x36
        /*007e*/ 	.short	(.L_1555 - .L_1554)
.L_1554:
        /*0080*/ 	.word	0x00000008
.L_1555:


//--------------------- .nv.info._ZN2at6native18elementwise_kernelILi128ELi4EZNS0_15gpu_kernel_implIZZZNS0_61_GLOBAL__N__132982cb_23_ActivationSiluKernel_cu_f5210f67_354611silu_kernelERNS_18TensorIteratorBaseEENKUlvE_clEvENKUlvE1_clEvEUlN3c107complexIdEEE_EEvS5_RKT_EUliE_EEviT1_ --------------------------
	.section	.nv.info._ZN2at6native18elementwise_kernelILi128ELi4EZNS0_15gpu_kernel_implIZZZNS0_61_GLOBAL__N__132982cb_23_ActivationSiluKernel_cu_f5210f67_354611silu_kernelERNS_18TensorIteratorBaseEENKUlvE_clEvENKUlvE1_clEvEUlN3c107complexIdEEE_EEvS5_RKT_EUliE_EEviT1_,"",@"SHT_CUDA_INFO"
	.sectionflags	@""
	.align	4


	//----- nvinfo : EIATTR_CUDA_API_VERSION
	.align		4
        /*0000*/ 	.byte	0x04, 0x37
        /*0002*/ 	.short	(.L_1557 - .L_1556)
.L_1556:
        /*0004*/ 	.word	0x00000082


	//----- nvinfo : EIATTR_KPARAM_INFO
	.align		4
.L_1557:
        /*0008*/ 	.byte	0x04, 0x17
        /*000a*/ 	.short	(.L_1559 - .L_1558)
.L_1558:
        /*000c*/ 	.word	0x00000000
        /*0010*/ 	.short	0x0001
        /*0012*/ 	.short	0x0008
        /*0014*/ 	.byte	0x00, 0xf0, 0x61, 0x08


	//----- nvinfo : EIATTR_KPARAM_INFO
	.align		4
.L_1559:
        /*0018*/ 	.byte	0x04, 0x17
        /*001a*/ 	.short	(.L_1561 - .L_1560)
.L_1560:
        /*001c*/ 	.word	0x00000000
        /*0020*/ 	.short	0x0000
        /*0022*/ 	.short	0x0000
        /*0024*/ 	.byte	0x00, 0xf0, 0x11, 0x00


	//----- nvinfo : EIATTR_SPARSE_MMA_MASK
	.align		4
.L_1561:
        /*0028*/ 	.byte	0x03, 0x50
        /*002a*/ 	.short	0x0000


	//----- nvinfo : EIATTR_MAXREG_COUNT
	.align		4
        /*002c*/ 	.byte	0x03, 0x1b
        /*002e*/ 	.short	0x0080


	//----- nvinfo : EIATTR_EXTERNS
	.align		4
        /*0030*/ 	.byte	0x04, 0x0f
        /*0032*/ 	.short	(.L_1563 - .L_1562)


	//   ....[0]....
	.align		4
.L_1562:
        /*0034*/ 	.word	index@(__assertfail)


	//----- nvinfo : EIATTR_MERCURY_ISA_VERSION
	.align		4
.L_1563:
        /*0038*/ 	.byte	0x03, 0x5f
        /*003a*/ 	.short	0x0101


	//----- nvinfo : EIATTR_SYSCALL_OFFSETS
	.align		4
        /*003c*/ 	.byte	0x04, 0x46
        /*003e*/ 	.short	(.L_1565 - .L_1564)


	//   ....[0]....
.L_1564:
        /*0040*/ 	.word	0x000023a0


	//   ....[1]....
        /*0044*/ 	.word	0x00005f90


	//   ....[2]....
        /*0048*/ 	.word	0x00008390


	//   ....[3]....
        /*004c*/ 	.word	0x0000bf50


	//   ....[4]....
        /*0050*/ 	.word	0x0000e320


	//   ....[5]....
        /*0054*/ 	.word	0x00011f00


	//   ....[6]....
        /*0058*/ 	.word	0x000142c0


	//   ....[7]....
        /*005c*/ 	.word	0x00017ea0


	//----- nvinfo : EIATTR_EXIT_INSTR_OFFSETS
	.align		4
.L_1565:
        /*0060*/ 	.byte	0x04, 0x1c
        /*0062*/ 	.short	(.L_1567 - .L_1566)


	//   ....[0]....
.L_1566:
        /*0064*/ 	.word	0x00011fb0


	//   ....[1]....
        /*0068*/ 	.word	0x00016ea0


	//   ....[2]....
        /*006c*/ 	.word	0x00016ee0


	//   ....[3]....
        /*0070*/ 	.word	0x00016f70


	//   ....[4]....
        /*0074*/ 	.word	0x00016fa0


	//   ....[5]....
        /*0078*/ 	.word	0x00016fd0


	//   ....[6]....
        /*007c*/ 	.word	0x000170a0


	//   ....[7]....
        /*0080*/ 	.word	0x00017120


	//   ....[8]....
        /*0084*/ 	.word	0x00017220


	//   ....[9]....
        /*0088*/ 	.word	0x000172d0


	//   ....[10]....
        /*008c*/ 	.word	0x000172f0


	//   ....[11]....
        /*0090*/ 	.word	0x000173c0


	//   ....[12]....
        /*0094*/ 	.word	0x000173e0


	//   ....[13]....
        /*0098*/ 	.word	0x000175b0


	//   ....[14]....
        /*009c*/ 	.word	0x00017750


	//   ....[15]....
        /*00a0*/ 	.word	0x000177d0


	//   ....[16]....
        /*00a4*/ 	.word	0x00017880


	//   ....[17]....
        /*00a8*/ 	.word	0x00017a40


	//   ....[18]....
        /*00ac*/ 	.word	0x00017c00


	//   ....[19]....
        /*00b0*/ 	.word	0x00017da0


	//   ....[20]....
        /*00b4*/ 	.word	0x00017eb0


	//   ....[21]....
        /*00b8*/ 	.word	0x00017ee0


	//   ....[22]....
        /*00bc*/ 	.word	0x00017f10


	//----- nvinfo : EIATTR_MAX_THREADS
	.align		4
.L_1567:
        /*00c0*/ 	.byte	0x04, 0x05
        /*00c2*/ 	.short	(.L_1569 - .L_1568)
.L_1568:
        /*00c4*/ 	.word	0x00000080
        /*00c8*/ 	.word	0x00000001
        /*00cc*/ 	.word	0x00000001


	//----- nvinfo : EIATTR_CRS_STACK_SIZE
	.align		4
.L_1569:
        /*00d0*/ 	.byte	0x04, 0x1e
        /*00d2*/ 	.short	(.L_1571 - .L_1570)
.L_1570:
        /*00d4*/ 	.word	0x00000000


	//----- nvinfo : EIATTR_CBANK_PARAM_SIZE
	.align		4
.L_1571:
        /*00d8*/ 	.byte	0x03, 0x19
        /*00da*/ 	.short	0x0220


	//----- nvinfo : EIATTR_PARAM_CBANK
	.align		4
        /*00dc*/ 	.byte	0x04, 0x0a
        /*00de*/ 	.short	(.L_1573 - .L_1572)
	.align		4
.L_1572:
        /*00e0*/ 	.word	index@(.nv.constant0._ZN2at6native18elementwise_kernelILi128ELi4EZNS0_15gpu_kernel_implIZZZNS0_61_GLOBAL__N__132982cb_23_ActivationSiluKernel_cu_f5210f67_354611silu_kernelERNS_18TensorIteratorBaseEENKUlvE_clEvENKUlvE1_clEvEUlN3c107complexIdEEE_EEvS5_RKT_EUliE_EEviT1_)
        /*00e4*/ 	.short	0x0210
        /*00e6*/ 	.short	0x0220


	//----- nvinfo : EIATTR_SW_WAR
	.align		4
.L_1573:
        /*00e8*/ 	.byte	0x04, 0x36
        /*00ea*/ 	.short	(.L_1575 - .L_1574)
.L_1574:
        /*00ec*/ 	.word	0x00000008
.L_1575:


//--------------------- .nv.info._ZN2at6native27unrolled_elementwise_kernelIZZZNS0_61_GLOBAL__N__132982cb_23_ActivationSiluKernel_cu_f5210f67_354611silu_kernelERNS_18TensorIteratorBaseEENKUlvE_clEvENKUlvE1_clEvEUlN3c107complexIdEEE_St5arrayIPcLm2EELi4E23TrivialOffsetCalculatorILi1EjESF_NS0_6memory12LoadWithCastILi1EEENSG_13StoreWithCastILi1EEEEEviT_T0_T2_T3_T4_T5_ --------------------------
	.section	.nv.info._ZN2at6native27unrolled_elementwise_kernelIZZZNS0_61_GLOBAL__N__132982cb_23_ActivationSiluKernel_cu_f5210f67_354611silu_kernelERNS_18TensorIteratorBaseEENKUlvE_clEvENKUlvE1_clEvEUlN3c107complexIdEEE_St5arrayIPcLm2EELi4E23TrivialOffsetCalculatorILi1EjESF_NS0_6memory12LoadWithCastILi1EEENSG_13StoreWithCastILi1EEEEEviT_T0_T2_T3_T4_T5_,"",@"SHT_CUDA_INFO"
	.sectionflags	@""
	.align	4


	//----- nvinfo : EIATTR_CUDA_API_VERSION
	.align		4
        /*0000*/ 	.byte	0x04, 0x37
        /*0002*/ 	.short	(.L_1577 - .L_1576)
.L_1576:
        /*0004*/ 	.word	0x00000082


	//----- nvinfo : EIATTR_KPARAM_INFO
	.align		4
.L_1577:
        /*0008*/ 	.byte	0x04, 0x17
        /*000a*/ 	.short	(.L_1579 - .L_1578)
.L_1578:
        /*000c*/ 	.word	0x00000000
        /*0010*/ 	.short	0x0006
        /*0012*/ 	.short	0x0024
        /*0014*/ 	.byte	0x00, 0xf0, 0x21, 0x00


	//----- nvinfo : EIATTR_KPARAM_INFO
	.align		4
.L_1579:
        /*0018*/ 	.byte	0x04, 0x17
        /*001a*/ 	.short	(.L_1581 - .L_1580)
.L_1580:
        /*001c*/ 	.word	0x00000000
        /*0020*/ 	.short	0x0005
        /*0022*/ 	.short	0x001c
        /*0024*/ 	.byte	0x00, 0xf0, 0x21, 0x00


	//----- nvinfo : EIATTR_KPARAM_INFO
	.align		4
.L_1581:
        /*0028*/ 	.byte	0x04, 0x17
        /*002a*/ 	.short	(.L_1583 - .L_1582)
.L_1582:
        /*002c*/ 	.word	0x00000000
        /*0030*/ 	.short	0x0004
        /*0032*/ 	.short	0x0019
        /*0034*/ 	.byte	0x00, 0xf0, 0x05, 0x00


	//----- nvinfo : EIATTR_KPARAM_INFO
	.align		4
.L_1583:
        /*0038*/ 	.byte	0x04, 0x17
        /*003a*/ 	.short	(.L_1585 - .L_1584)
.L_1584:
        /*003c*/ 	.word	0x00000000
        /*0040*/ 	.short	0x0003
        /*0042*/ 	.short	0x0018
        /*0044*/ 	.byte	0x00, 0xf0, 0x05, 0x00


	//----- nvinfo : EIATTR_KPARAM_INFO
	.align		4
.L_1585:
        /*0048*/ 	.byte	0x04, 0x17
        /*004a*/ 	.short	(.L_1587 - .L_1586)
.L_1586:
        /*004c*/ 	.word	0x00000000
        /*0050*/ 	.short	0x0002
        /*0052*/ 	.short	0x0008
        /*0054*/ 	.byte	0x00, 0xf0, 0x41, 0x00


	//----- nvinfo : EIATTR_KPARAM_INFO
	.align		4
.L_1587:
        /*0058*/ 	.byte	0x04, 0x17
        /*005a*/ 	.short	(.L_1589 - .L_1588)
.L_1588:
        /*005c*/ 	.word	0x00000000
        /*0060*/ 	.short	0x0001
        /*0062*/ 	.short	0x0004
        /*0064*/ 	.byte	0x00, 0xf0, 0x05, 0x00


	//----- nvinfo : EIATTR_KPARAM_INFO
	.align		4
.L_1589:
        /*0068*/ 	.byte	0x04, 0x17
        /*006a*/ 	.short	(.L_1591 - .L_1590)
.L_1590:
        /*006c*/ 	.word	0x00000000
        /*0070*/ 	.short	0x0000
        /*0072*/ 	.short	0x0000
        /*0074*/ 	.byte	0x00, 0xf0, 0x11, 0x00


	//----- nvinfo : EIATTR_SPARSE_MMA_MASK
	.align		4
.L_1591:
        /*0078*/ 	.byte	0x03, 0x50
        /*007a*/ 	.short	0x0000


	//----- nvinfo : EIATTR_MAXREG_COUNT
	.align		4
        /*007c*/ 	.byte	0x03, 0x1b
        /*007e*/ 	.short	0x00ff


	//----- nvinfo : EIATTR_EXTERNS
	.align		4
        /*0080*/ 	.byte	0x04, 0x0f
        /*0082*/ 	.short	(.L_1593 - .L_1592)


	//   ....[0]....
	.align		4
.L_1592:
        /*0084*/ 	.word	index@(__assertfail)


	//----- nvinfo : EIATTR_MERCURY_ISA_VERSION
	.align		4
.L_1593:
        /*0088*/ 	.byte	0x03, 0x5f
        /*008a*/ 	.short	0x0101


	//----- nvinfo : EIATTR_SYSCALL_OFFSETS
	.align		4
        /*008c*/ 	.byte	0x04, 0x46
        /*008e*/ 	.short	(.L_1595 - .L_1594)


	//   ....[0]....
.L_1594:
        /*0090*/ 	.word	0x000010d0


	//   ....[1]....
        /*0094*/ 	.word	0x00002230


	//   ....[2]....
        /*0098*/ 	.word	0x00003380


	//   ....[3]....
        /*009c*/ 	.word	0x000044a0


	//   ....[4]....
        /*00a0*/ 	.word	0x00010620


	//   ....[5]....
        /*00a4*/ 	.word	0x00011850


	//   ....[6]....
        /*00a8*/ 	.word	0x00012a40


	//   ....[7]....
        /*00ac*/ 	.word	0x00013c30


	//----- nvinfo : EIATTR_EXIT_INSTR_OFFSETS
	.align		4
.L_1595:
        /*00b0*/ 	.byte	0x04, 0x1c
        /*00b2*/ 	.short	(.L_1597 - .L_1596)


	//   ....[0]....
.L_1596:
        /*00b4*/ 	.word	0x00012ae0


	//   ....[1]....
        /*00b8*/ 	.word	0x00012c30


	//   ....[2]....
        /*00bc*/ 	.word	0x00012c70


	//   ....[3]....
        /*00c0*/ 	.word	0x00012d00


	//   ....[4]....
        /*00c4*/ 	.word	0x00012d30


	//   ....[5]....
        /*00c8*/ 	.word	0x00012d60


	//   ....[6]....
        /*00cc*/ 	.word	0x00012e30


	//   ....[7]....
        /*00d0*/ 	.word	0x00012eb0


	//   ....[8]....
        /*00d4*/ 	.word	0x00012fb0


	//   ....[9]....
        /*00d8*/ 	.word	0x00013060


	//   ....[10]....
        /*00dc*/ 	.word	0x00013080


	//   ....[11]....
        /*00e0*/ 	.word	0x00013150


	//   ....[12]....
        /*00e4*/ 	.word	0x00013170


	//   ....[13]....
        /*00e8*/ 	.word	0x00013340


	//   ....[14]....
        /*00ec*/ 	.word	0x000134e0


	//   ....[15]....
        /*00f0*/ 	.word	0x00013560


	//   ....[16]....
        /*00f4*/ 	.word	0x00013610


	//   ....[17]....
        /*00f8*/ 	.word	0x000137d0


	//   ....[18]....
        /*00fc*/ 	.word	0x00013990


	//   ....[19]....
        /*0100*/ 	.word	0x00013b30


	//   ....[20]....
        /*0104*/ 	.word	0x00013c40


	//   ....[21]....
        /*0108*/ 	.word	0x00013c70


	//   ....[22]....
        /*010c*/ 	.word	0x00013ca0


	//----- nvinfo : EIATTR_MAX_THREADS
	.align		4
.L_1597:
        /*0110*/ 	.byte	0x04, 0x05
        /*0112*/ 	.short	(.L_1599 - .L_1598)
.L_1598:
        /*0114*/ 	.word	0x00000080
        /*0118*/ 	.word	0x00000001
        /*011c*/ 	.word	0x00000001


	//----- nvinfo : EIATTR_CRS_STACK_SIZE
	.align		4
.L_1599:
        /*0120*/ 	.byte	0x04, 0x1e
        /*0122*/ 	.short	(.L_1601 - .L_1600)
.L_1600:
        /*0124*/ 	.word	0x00000000


	//----- nvinfo : EIATTR_CBANK_PARAM_SIZE
	.align		4
.L_1601:
        /*0128*/ 	.byte	0x03, 0x19
        /*012a*/ 	.short	0x002c


	//----- nvinfo : EIATTR_PARAM_CBANK
	.align		4
        /*012c*/ 	.byte	0x04, 0x0a
        /*012e*/ 	.short	(.L_1603 - .L_1602)
	.align		4
.L_1602:
        /*0130*/ 	.word	index@(.nv.constant0._ZN2at6native27unrolled_elementwise_kernelIZZZNS0_61_GLOBAL__N__132982cb_23_ActivationSiluKernel_cu_f5210f67_354611silu_kernelERNS_18TensorIteratorBaseEENKUlvE_clEvENKUlvE1_clEvEUlN3c107complexIdEEE_St5arrayIPcLm2EELi4E23TrivialOffsetCalculatorILi1EjESF_NS0_6memory12LoadWithCastILi1EEENSG_13StoreWithCastILi1EEEEEviT_T0_T2_T3_T4_T5_)
        /*0134*/ 	.short	0x0210
        /*0136*/ 	.short	0x002c


	//----- nvinfo : EIATTR_SW_WAR
	.align		4
.L_1603:
        /*0138*/ 	.byte	0x04, 0x36
        /*013a*/ 	.short	(.L_1605 - .L_1604)
.L_1604:
        /*013c*/ 	.word	0x00000008
.L_1605:


//--------------------- .nv.info._ZN2at6native18elementwise_kernelILi128ELi2EZNS0_22gpu_kernel_impl_nocastIZZZNS0_61_GLOBAL__N__132982cb_23_ActivationSiluKernel_cu_f5210f67_354611silu_kernelERNS_18TensorIteratorBaseEENKUlvE_clEvENKUlvE1_clEvEUlN3c107complexIdEEE_EEvS5_RKT_EUliE_EEviT1_ --------------------------
	.section	.nv.info._ZN2at6native18elementwise_kernelILi128ELi2EZNS0_22gpu_kernel_impl_nocastIZZZNS0_61_GLOBAL__N__132982cb_23_ActivationSiluKernel_cu_f5210f67_354611silu_kernelERNS_18TensorIteratorBaseEENKUlvE_clEvENKUlvE1_clEvEUlN3c107complexIdEEE_EEvS5_RKT_EUliE_EEviT1_,"",@"SHT_CUDA_INFO"
	.sectionflags	@""
	.align	4


	//----- nvinfo : EIATTR_CUDA_API_VERSION
	.align		4
        /*0000*/ 	.byte	0x04, 0x37
        /*0002*/ 	.short	(.L_1607 - .L_1606)
.L_1606:
        /*0004*/ 	.word	0x00000082


	//----- nvinfo : EIATTR_KPARAM_INFO
	.align		4
.L_1607:
        /*0008*/ 	.byte	0x04, 0x17
        /*000a*/ 	.short	(.L_1609 - .L_1608)
.L_1608:
        /*000c*/ 	.word	0x00000000
        /*0010*/ 	.short	0x0001
        /*0012*/ 	.short	0x0008
        /*0014*/ 	.byte	0x00, 0xf0, 0x61, 0x08


	//----- nvinfo : EIATTR_KPARAM_INFO
	.align		4
.L_1609:
        /*0018*/ 	.byte	0x04, 0x17
        /*001a*/ 	.short	(.L_1611 - .L_1610)
.L_1610:
        /*001c*/ 	.word	0x00000000
        /*0020*/ 	.short	0x0000
        /*0022*/ 	.short	0x0000
        /*0024*/ 	.byte	0x00, 0xf0, 0x11, 0x00


	//----- nvinfo : EIATTR_SPARSE_MMA_MASK
	.align		4
.L_1611:
        /*0028*/ 	.byte	0x03, 0x50
        /*002a*/ 	.short	0x0000


	//----- nvinfo : EIATTR_MAXREG_COUNT
	.align		4
        /*002c*/ 	.byte	0x03, 0x1b
        /*002e*/ 	.short	0x0080


	//----- nvinfo : EIATTR_MERCURY_ISA_VERSION
	.align		4
        /*0030*/ 	.byte	0x03, 0x5f
        /*0032*/ 	.short	0x0101


	//----- nvinfo : EIATTR_EXIT_INSTR_OFFSETS
	.align		4
        /*0034*/ 	.byte	0x04, 0x1c
        /*0036*/ 	.short	(.L_1613 - .L_1612)


	//   ....[0]....
.L_1612:
        /*0038*/ 	.word	0x00003f80


	//   ....[1]....
        /*003c*/ 	.word	0x00007de0


	//----- nvinfo : EIATTR_MAX_THREADS
	.align		4
.L_1613:
        /*0040*/ 	.byte	0x04, 0x05
        /*0042*/ 	.short	(.L_1615 - .L_1614)
.L_1614:
        /*0044*/ 	.word	0x00000080
        /*0048*/ 	.word	0x00000001
        /*004c*/ 	.word	0x00000001


	//----- nvinfo : EIATTR_CRS_STACK_SIZE
	.align		4
.L_1615:
        /*0050*/ 	.byte	0x04, 0x1e
        /*0052*/ 	.short	(.L_1617 - .L_1616)
.L_1616:
        /*0054*/ 	.word	0x00000000


	//----- nvinfo : EIATTR_CBANK_PARAM_SIZE
	.align		4
.L_1617:
        /*0058*/ 	.byte	0x03, 0x19
        /*005a*/ 	.short	0x0220


	//----- nvinfo : EIATTR_PARAM_CBANK
	.align		4
        /*005c*/ 	.byte	0x04, 0x0a
        /*005e*/ 	.short	(.L_1619 - .L_1618)
	.align		4
.L_1618:
        /*0060*/ 	.word	index@(.nv.constant0._ZN2at6native18elementwise_kernelILi128ELi2EZNS0_22gpu_kernel_impl_nocastIZZZNS0_61_GLOBAL__N__132982cb_23_ActivationSiluKernel_cu_f5210f67_354611silu_kernelERNS_18TensorIteratorBaseEENKUlvE_clEvENKUlvE1_clEvEUlN3c107complexIdEEE_EEvS5_RKT_EUliE_EEviT1_)
        /*0064*/ 	.short	0x0210
        /*0066*/ 	.short	0x0220


	//----- nvinfo : EIATTR_SW_WAR
	.align		4
.L_1619:
        /*0068*/ 	.byte	0x04, 0x36
        /*006a*/ 	.short	(.L_1621 - .L_1620)
.L_1620:
        /*006c*/ 	.word	0x00000008
.L_1621:


//--------------------- .nv.info._ZN2at6native27unrolled_elementwise_kernelIZZZNS0_61_GLOBAL__N__132982cb_23_ActivationSiluKernel_cu_f5210f67_354611silu_kernelERNS_18TensorIteratorBaseEENKUlvE_clEvENKUlvE1_clEvEUlN3c107complexIdEEE_St5arrayIPcLm2EELi4E23TrivialOffsetCalculatorILi1EjESF_NS0_6memory15LoadWithoutCastENSG_16StoreWithoutCastEEEviT_T0_T2_T3_T4_T5_ --------------------------
	.section	.nv.info._ZN2at6native27unrolled_elementwise_kernelIZZZNS0_61_GLOBAL__N__132982cb_23_ActivationSiluKernel_cu_f5210f67_354611silu_kernelERNS_18TensorIteratorBaseEENKUlvE_clEvENKUlvE1_clEvEUlN3c107complexIdEEE_St5arrayIPcLm2EELi4E23TrivialOffsetCalculatorILi1EjESF_NS0_6memory15LoadWithoutCastENSG_16StoreWithoutCastEEEviT_T0_T2_T3_T4_T5_,"",@"SHT_CUDA_INFO"
	.sectionflags	@""
	.align	4


	//----- nvinfo : EIATTR_CUDA_API_VERSION
	.align		4
        /*0000*/ 	.byte	0x04, 0x37
        /*0002*/ 	.short	(.L_1623 - .L_1622)
.L_1622:
        /*0004*/ 	.word	0x00000082


	//----- nvinfo : EIATTR_KPARAM_INFO
	.align		4
.L_1623:
        /*0008*/ 	.byte	0x04, 0x17
        /*000a*/ 	.short	(.L_1625 - .L_1624)
.L_1624:
        /*000c*/ 	.word	0x00000000
        /*0010*/ 	.short	0x0006
        /*0012*/ 	.short	0x001b
        /*0014*/ 	.byte	0x00, 0xf0, 0x05, 0x00


	//----- nvinfo : EIATTR_KPARAM_INFO
	.align		4
.L_1625:
        /*0018*/ 	.byte	0x04, 0x17
        /*001a*/ 	.short	(.L_1627 - .L_1626)
.L_1626:
        /*001c*/ 	.word	0x00000000
        /*0020*/ 	.short	0x0005
        /*0022*/ 	.short	0x001a
        /*0024*/ 	.byte	0x00, 0xf0, 0x05, 0x00


	//----- nvinfo : EIATTR_KPARAM_INFO
	.align		4
.L_1627:
        /*0028*/ 	.byte	0x04, 0x17
        /*002a*/ 	.short	(.L_1629 - .L_1628)
.L_1628:
        /*002c*/ 	.word	0x00000000
        /*0030*/ 	.short	0x0004
        /*0032*/ 	.short	0x0019
        /*0034*/ 	.byte	0x00, 0xf0, 0x05, 0x00


	//----- nvinfo : EIATTR_KPARAM_INFO
	.align		4
.L_1629:
        /*0038*/ 	.byte	0x04, 0x17
        /*003a*/ 	.short	(.L_1631 - .L_1630)
.L_1630:
        /*003c*/ 	.word	0x00000000
        /*0040*/ 	.short	0x0003
        /*0042*/ 	.short	0x0018
        /*0044*/ 	.byte	0x00, 0xf0, 0x05, 0x00


	//----- nvinfo : EIATTR_KPARAM_INFO
	.align		4
.L_1631:
        /*0048*/ 	.byte	0x04, 0x17
        /*004a*/ 	.short	(.L_1633 - .L_1632)
.L_1632:
        /*004c*/ 	.word	0x00000000
        /*0050*/ 	.short	0x0002
        /*0052*/ 	.short	0x0008
        /*0054*/ 	.byte	0x00, 0xf0, 0x41, 0x00


	//----- nvinfo : EIATTR_KPARAM_INFO
	.align		4
.L_1633:
        /*0058*/ 	.byte	0x04, 0x17
        /*005a*/ 	.short	(.L_1635 - .L_1634)
.L_1634:
        /*005c*/ 	.word	0x00000000
        /*0060*/ 	.short	0x0001
        /*0062*/ 	.short	0x0004
        /*0064*/ 	.byte	0x00, 0xf0, 0x05, 0x00


	//----- nvinfo : EIATTR_KPARAM_INFO
	.align		4
.L_1635:
        /*0068*/ 	.byte	0x04, 0x17
        /*006a*/ 	.short	(.L_1637 - .L_1636)
.L_1636:
        /*006c*/ 	.word	0x00000000
        /*0070*/ 	.short	0x0000
        /*0072*/ 	.short	0x0000
        /*0074*/ 	.byte	0x00, 0xf0, 0x11, 0x00


	//----- nvinfo : EIATTR_SPARSE_MMA_MASK
	.align		4
.L_1637:
        /*0078*/ 	.byte	0x03, 0x50
        /*007a*/ 	.short	0x0000


	//----- nvinfo : EIATTR_MAXREG_COUNT
	.align		4
        /*007c*/ 	.byte	0x03, 0x1b
        /*007e*/ 	.short	0x00ff


	//----- nvinfo : EIATTR_MERCURY_ISA_VERSION
	.align		4
        /*0080*/ 	.byte	0x03, 0x5f
        /*0082*/ 	.short	0x0101


	//----- nvinfo : EIATTR_EXIT_INSTR_OFFSETS
	.align		4
        /*0084*/ 	.byte	0x04, 0x1c
        /*0086*/ 	.short	(.L_1639 - .L_1638)


	//   ....[0]....
.L_1638:
        /*0088*/ 	.word	0x0000b070


	//   ....[1]....
        /*008c*/ 	.word	0x0000b0d0


	//----- nvinfo : EIATTR_MAX_THREADS
	.align		4
.L_1639:
        /*0090*/ 	.byte	0x04, 0x05
        /*0092*/ 	.short	(.L_1641 - .L_1640)
.L_1640:
        /*0094*/ 	.word	0x00000080
        /*0098*/ 	.word	0x00000001
        /*009c*/ 	.word	0x00000001


	//----- nvinfo : EIATTR_CRS_STACK_SIZE
	.align		4
.L_1641:
        /*00a0*/ 	.byte	0x04, 0x1e
        /*00a2*/ 	.short	(.L_1643 - .L_1642)
.L_1642:
        /*00a4*/ 	.word	0x00000000


	//----- nvinfo : EIATTR_CBANK_PARAM_SIZE
	.align		4
.L_1643:
        /*00a8*/ 	.byte	0x03, 0x19
        /*00aa*/ 	.short	0x001c


	//----- nvinfo : EIATTR_PARAM_CBANK
	.align		4
        /*00ac*/ 	.byte	0x04, 0x0a
        /*00ae*/ 	.short	(.L_1645 - .L_1644)
	.align		4
.L_1644:
        /*00b0*/ 	.word	index@(.nv.constant0._ZN2at6native27unrolled_elementwise_kernelIZZZNS0_61_GLOBAL__N__132982cb_23_ActivationSiluKernel_cu_f5210f67_354611silu_kernelERNS_18TensorIteratorBaseEENKUlvE_clEvENKUlvE1_clEvEUlN3c107complexIdEEE_St5arrayIPcLm2EELi4E23TrivialOffsetCalculatorILi1EjESF_NS0_6memory15LoadWithoutCastENSG_16StoreWithoutCastEEEviT_T0_T2_T3_T4_T5_)
        /*00b4*/ 	.short	0x0210
        /*00b6*/ 	.short	0x001c


	//----- nvinfo : EIATTR_SW_WAR
	.align		4
.L_1645:
        /*00b8*/ 	.byte	0x04, 0x36
        /*00ba*/ 	.short	(.L_1647 - .L_1646)
.L_1646:
        /*00bc*/ 	.word	0x00000008
.L_1647:


//--------------------- .nv.info._ZN2at6native29vectorized_elementwise_kernelILi2EZZZNS0_61_GLOBAL__N__132982cb_23_ActivationSiluKernel_cu_f5210f67_354611silu_kernelERNS_18TensorIteratorBaseEENKUlvE_clEvENKUlvE1_clEvEUlN3c107complexIdEEE_St5arrayIPcLm2EEEEviT0_T1_ --------------------------
	.section	.nv.info._ZN2at6native29vectorized_elementwise_kernelILi2EZZZNS0_61_GLOBAL__N__132982cb_23_ActivationSiluKernel_cu_f5210f67_354611silu_kernelERNS_18TensorIteratorBaseEENKUlvE_clEvENKUlvE1_clEvEUlN3c107complexIdEEE_St5arrayIPcLm2EEEEviT0_T1_,"",@"SHT_CUDA_INFO"
	.sectionflags	@""
	.align	4


	//----- nvinfo : EIATTR_CUDA_API_VERSION
	.align		4
        /*0000*/ 	.byte	0x04, 0x37
        /*0002*/ 	.short	(.L_1649 - .L_1648)
.L_1648:
        /*0004*/ 	.word	0x00000082


	//----- nvinfo : EIATTR_KPARAM_INFO
	.align		4
.L_1649:
        /*0008*/ 	.byte	0x04, 0x17
        /*000a*/ 	.short	(.L_1651 - .L_1650)
.L_1650:
        /*000c*/ 	.word	0x00000000
        /*0010*/ 	.short	0x0002
        /*0012*/ 	.short	0x0008
        /*0014*/ 	.byte	0x00, 0xf0, 0x41, 0x00


	//----- nvinfo : EIATTR_KPARAM_INFO
	.align		4
.L_1651:
        /*0018*/ 	.byte	0x04, 0x17
        /*001a*/ 	.short	(.L_1653 - .L_1652)
.L_1652:
        /*001c*/ 	.word	0x00000000
        /*0020*/ 	.short	0x0001
        /*0022*/ 	.short	0x0004
        /*0024*/ 	.byte	0x00, 0xf0, 0x05, 0x00


	//----- nvinfo : EIATTR_KPARAM_INFO
	.align		4
.L_1653:
        /*0028*/ 	.byte	0x04, 0x17
        /*002a*/ 	.short	(.L_1655 - .L_1654)
.L_1654:
        /*002c*/ 	.word	0x00000000
        /*0030*/ 	.short	0x0000
        /*0032*/ 	.short	0x0000
        /*0034*/ 	.byte	0x00, 0xf0, 0x11, 0x00


	//----- nvinfo : EIATTR_SPARSE_MMA_MASK
	.align		4
.L_1655:
        /*0038*/ 	.byte	0x03, 0x50
        /*003a*/ 	.short	0x0000


	//----- nvinfo : EIATTR_MAXREG_COUNT
	.align		4
        /*003c*/ 	.byte	0x03, 0x1b
        /*003e*/ 	.short	0x00ff


	//----- nvinfo : EIATTR_MERCURY_ISA_VERSION
	.align		4
        /*0040*/ 	.byte	0x03, 0x5f
        /*0042*/ 	.short	0x0101


	//----- nvinfo : EIATTR_EXIT_INSTR_OFFSETS
	.align		4
        /*0044*/ 	.byte	0x04, 0x1c
        /*0046*/ 	.short	(.L_1657 - .L_1656)


	//   ....[0]....
.L_1656:
        /*0048*/ 	.word	0x00015580


	//   ....[1]....
        /*004c*/ 	.word	0x0002b860


	//   ....[2]....
        /*0050*/ 	.word	0x0002b8b0


	//----- nvinfo : EIATTR_MAX_THREADS
	.align		4
.L_1657:
        /*0054*/ 	.byte	0x04, 0x05
        /*0056*/ 	.short	(.L_1659 - .L_1658)
.L_1658:
        /*0058*/ 	.word	0x00000080
        /*005c*/ 	.word	0x00000001
        /*0060*/ 	.word	0x00000001


	//----- nvinfo : EIATTR_CRS_STACK_SIZE
	.align		4
.L_1659:
        /*0064*/ 	.byte	0x04, 0x1e
        /*0066*/ 	.short	(.L_1661 - .L_1660)
.L_1660:
        /*0068*/ 	.word	0x00000000


	//----- nvinfo : EIATTR_CBANK_PARAM_SIZE
	.align		4
.L_1661:
        /*006c*/ 	.byte	0x03, 0x19
        /*006e*/ 	.short	0x0018


	//----- nvinfo : EIATTR_PARAM_CBANK
	.align		4
        /*0070*/ 	.byte	0x04, 0x0a
        /*0072*/ 	.short	(.L_1663 - .L_1662)
	.align		4
.L_1662:
        /*0074*/ 	.word	index@(.nv.constant0._ZN2at6native29vectorized_elementwise_kernelILi2EZZZNS0_61_GLOBAL__N__132982cb_23_ActivationSiluKernel_cu_f5210f67_354611silu_kernelERNS_18TensorIteratorBaseEENKUlvE_clEvENKUlvE1_clEvEUlN3c107complexIdEEE_St5arrayIPcLm2EEEEviT0_T1_)
        /*0078*/ 	.short	0x0210
        /*007a*/ 	.short	0x0018


	//----- nvinfo : EIATTR_SW_WAR
	.align		4
.L_1663:
        /*007c*/ 	.byte	0x04, 0x36
        /*007e*/ 	.short	(.L_1665 - .L_1664)
.L_1664:
        /*0080*/ 	.word	0x00000008
.L_1665:


//--------------------- .nv.info._ZN2at6native29vectorized_elementwise_kernelILi4EZZZNS0_61_GLOBAL__N__132982cb_23_ActivationSiluKernel_cu_f5210f67_354611silu_kernelERNS_18TensorIteratorBaseEENKUlvE_clEvENKUlvE1_clEvEUlN3c107complexIdEEE_St5arrayIPcLm2EEEEviT0_T1_ --------------------------
	.section	.nv.info._ZN2at6native29vectorized_elementwise_kernelILi4EZZZNS0_61_GLOBAL__N__132982cb_23_ActivationSiluKernel_cu_f5210f67_354611silu_kernelERNS_18TensorIteratorBaseEENKUlvE_clEvENKUlvE1_clEvEUlN3c107complexIdEEE_St5arrayIPcLm2EEEEviT0_T1_,"",@"SHT_CUDA_INFO"
	.sectionflags	@""
	.align	4


	//----- nvinfo : EIATTR_CUDA_API_VERSION
	.align		4
        /*0000*/ 	.byte	0x04, 0x37
        /*0002*/ 	.short	(.L_1667 - .L_1666)
.L_1666:
        /*0004*/ 	.word	0x00000082


	//----- nvinfo : EIATTR_KPARAM_INFO
	.align		4
.L_1667:
        /*0008*/ 	.byte	0x04, 0x17
        /*000a*/ 	.short	(.L_1669 - .L_1668)
.L_1668:
        /*000c*/ 	.word	0x00000000
        /*0010*/ 	.short	0x0002
        /*0012*/ 	.short	0x0008
        /*0014*/ 	.byte	0x00, 0xf0, 0x41, 0x00


	//----- nvinfo : EIATTR_KPARAM_INFO
	.align		4
.L_1669:
        /*0018*/ 	.byte	0x04, 0x17
        /*001a*/ 	.short	(.L_1671 - .L_1670)
.L_1670:
        /*001c*/ 	.word	0x00000000
        /*0020*/ 	.short	0x0001
        /*0022*/ 	.short	0x0004
        /*0024*/ 	.byte	0x00, 0xf0, 0x05, 0x00


	//----- nvinfo : EIATTR_KPARAM_INFO
	.align		4
.L_1671:
        /*0028*/ 	.byte	0x04, 0x17
        /*002a*/ 	.short	(.L_1673 - .L_1672)
.L_1672:
        /*002c*/ 	.word	0x00000000
        /*0030*/ 	.short	0x0000
        /*0032*/ 	.short	0x0000
        /*0034*/ 	.byte	0x00, 0xf0, 0x11, 0x00


	//----- nvinfo : EIATTR_SPARSE_MMA_MASK
	.align		4
.L_1673:
        /*0038*/ 	.byte	0x03, 0x50
        /*003a*/ 	.short	0x0000


	//----- nvinfo : EIATTR_MAXREG_COUNT
	.align		4
        /*003c*/ 	.byte	0x03, 0x1b
        /*003e*/ 	.short	0x00ff


	//----- nvinfo : EIATTR_MERCURY_ISA_VERSION
	.align		4
        /*0040*/ 	.byte	0x03, 0x5f
        /*0042*/ 	.short	0x0101


	//----- nvinfo : EIATTR_EXIT_INSTR_OFFSETS
	.align		4
        /*0044*/ 	.byte	0x04, 0x1c
        /*0046*/ 	.short	(.L_1675 - .L_1674)


	//   ....[0]....
.L_1674:
        /*0048*/ 	.word	0x00015580


	//   ....[1]....
        /*004c*/ 	.word	0x0002b860


	//   ....[2]....
        /*0050*/ 	.word	0x0002b8b0


	//----- nvinfo : EIATTR_MAX_THREADS
	.align		4
.L_1675:
        /*0054*/ 	.byte	0x04, 0x05
        /*0056*/ 	.short	(.L_1677 - .L_1676)
.L_1676:
        /*0058*/ 	.word	0x00000080
        /*005c*/ 	.word	0x00000001
        /*0060*/ 	.word	0x00000001


	//----- nvinfo : EIATTR_CRS_STACK_SIZE
	.align		4
.L_1677:
        /*0064*/ 	.byte	0x04, 0x1e
        /*0066*/ 	.short	(.L_1679 - .L_1678)
.L_1678:
        /*0068*/ 	.word	0x00000000


	//----- nvinfo : EIATTR_CBANK_PARAM_SIZE
	.align		4
.L_1679:
        /*006c*/ 	.byte	0x03, 0x19
        /*006e*/ 	.short	0x0018


	//----- nvinfo : EIATTR_PARAM_CBANK
	.align		4
        /*0070*/ 	.byte	0x04, 0x0a
        /*0072*/ 	.short	(.L_1681 - .L_1680)
	.align		4
.L_1680:
        /*0074*/ 	.word	index@(.nv.constant0._ZN2at6native29vectorized_elementwise_kernelILi4EZZZNS0_61_GLOBAL__N__132982cb_23_ActivationSiluKernel_cu_f5210f67_354611silu_kernelERNS_18TensorIteratorBaseEENKUlvE_clEvENKUlvE1_clEvEUlN3c107complexIdEEE_St5arrayIPcLm2EEEEviT0_T1_)
        /*0078*/ 	.short	0x0210
        /*007a*/ 	.short	0x0018


	//----- nvinfo : EIATTR_SW_WAR
	.align		4
.L_1681:
        /*007c*/ 	.byte	0x04, 0x36
        /*007e*/ 	.short	(.L_1683 - .L_1682)
.L_1682:
        /*0080*/ 	.word	0x00000008
.L_1683:


//--------------------- .nv.info._ZN2at6native29vectorized_elementwise_kernelILi8EZZZNS0_61_GLOBAL__N__132982cb_23_ActivationSiluKernel_cu_f5210f67_354611silu_kernelERNS_18TensorIteratorBaseEENKUlvE_clEvENKUlvE1_clEvEUlN3c107complexIdEEE_St5arrayIPcLm2EEEEviT0_T1_ --------------------------
	.section	.nv.info._ZN2at6native29vectorized_elementwise_kernelILi8EZZZNS0_61_GLOBAL__N__132982cb_23_ActivationSiluKernel_cu_f5210f67_354611silu_kernelERNS_18TensorIteratorBaseEENKUlvE_clEvENKUlvE1_clEvEUlN3c107complexIdEEE_St5arrayIPcLm2EEEEviT0_T1_,"",@"SHT_CUDA_INFO"
	.sectionflags	@""
	.align	4


	//----- nvinfo : EIATTR_CUDA_API_VERSION
	.align		4
        /*0000*/ 	.byte	0x04, 0x37
        /*0002*/ 	.short	(.L_1685 - .L_1684)
.L_1684:
        /*0004*/ 	.word	0x00000082


	//----- nvinfo : EIATTR_KPARAM_INFO
	.align		4
.L_1685:
        /*0008*/ 	.byte	0x04, 0x17
        /*000a*/ 	.short	(.L_1687 - .L_1686)
.L_1686:
        /*000c*/ 	.word	0x00000000
        /*0010*/ 	.short	0x0002
        /*0012*/ 	.short	0x0008
        /*0014*/ 	.byte	0x00, 0xf0, 0x41, 0x00


	//----- nvinfo : EIATTR_KPARAM_INFO
	.align		4
.L_1687:
        /*0018*/ 	.byte	0x04, 0x17
        /*001a*/ 	.short	(.L_1689 - .L_1688)
.L_1688:
        /*001c*/ 	.word	0x00000000
        /*0020*/ 	.short	0x0001
        /*0022*/ 	.short	0x0004
        /*0024*/ 	.byte	0x00, 0xf0, 0x05, 0x00


	//----- nvinfo : EIATTR_KPARAM_INFO
	.align		4
.L_1689:
        /*0028*/ 	.byte	0x04, 0x17
        /*002a*/ 	.short	(.L_1691 - .L_1690)
.L_1690:
        /*002c*/ 	.word	0x00000000
        /*0030*/ 	.short	0x0000
        /*0032*/ 	.short	0x0000
        /*0034*/ 	.byte	0x00, 0xf0, 0x11, 0x00


	//----- nvinfo : EIATTR_SPARSE_MMA_MASK
	.align		4
.L_1691:
        /*0038*/ 	.byte	0x03, 0x50
        /*003a*/ 	.short	0x0000


	//----- nvinfo : EIATTR_MAXREG_COUNT
	.align		4
        /*003c*/ 	.byte	0x03, 0x1b
        /*003e*/ 	.short	0x00ff


	//----- nvinfo : EIATTR_MERCURY_ISA_VERSION
	.align		4
        /*0040*/ 	.byte	0x03, 0x5f
        /*0042*/ 	.short	0x0101


	//----- nvinfo : EIATTR_EXIT_INSTR_OFFSETS
	.align		4
        /*0044*/ 	.byte	0x04, 0x1c
        /*0046*/ 	.short	(.L_1693 - .L_1692)


	//   ....[0]....
.L_1692:
        /*0048*/ 	.word	0x00015580


	//   ....[1]....
        /*004c*/ 	.word	0x0002b860


	//   ....[2]....
        /*0050*/ 	.word	0x0002b8b0


	//----- nvinfo : EIATTR_MAX_THREADS
	.align		4
.L_1693:
        /*0054*/ 	.byte	0x04, 0x05
        /*0056*/ 	.short	(.L_1695 - .L_1694)
.L_1694:
        /*0058*/ 	.word	0x00000080
        /*005c*/ 	.word	0x00000001
        /*0060*/ 	.word	0x00000001


	//----- nvinfo : EIATTR_CRS_STACK_SIZE
	.align		4
.L_1695:
        /*0064*/ 	.byte	0x04, 0x1e
        /*0066*/ 	.short	(.L_1697 - .L_1696)
.L_1696:
        /*0068*/ 	.word	0x00000000


	//----- nvinfo : EIATTR_CBANK_PARAM_SIZE
	.align		4
.L_1697:
        /*006c*/ 	.byte	0x03, 0x19
        /*006e*/ 	.short	0x0018


	//----- nvinfo : EIATTR_PARAM_CBANK
	.align		4
        /*0070*/ 	.byte	0x04, 0x0a
        /*0072*/ 	.short	(.L_1699 - .L_1698)
	.align		4
.L_1698:
        /*0074*/ 	.word	index@(.nv.constant0._ZN2at6native29vectorized_elementwise_kernelILi8EZZZNS0_61_GLOBAL__N__132982cb_23_ActivationSiluKernel_cu_f5210f67_354611silu_kernelERNS_18TensorIteratorBaseEENKUlvE_clEvENKUlvE1_clEvEUlN3c107complexIdEEE_St5arrayIPcLm2EEEEviT0_T1_)
        /*0078*/ 	.short	0x0210
        /*007a*/ 	.short	0x0018


	//----- nvinfo : EIATTR_SW_WAR
	.align		4
.L_1699:
        /*007c*/ 	.byte	0x04, 0x36
        /*007e*/ 	.short	(.L_1701 - .L_1700)
.L_1700:
        /*0080*/ 	.word	0x00000008
.L_1701:


//--------------------- .nv.info._ZN2at6native18elementwise_kernelILi128ELi4EZNS0_15gpu_kernel_implIZZZNS0_61_GLOBAL__N__132982cb_23_ActivationSiluKernel_cu_f5210f67_354611silu_kernelERNS_18TensorIteratorBaseEENKUlvE_clEvENKUlvE0_clEvEUlfE_EEvS5_RKT_EUliE_EEviT1_ --------------------------
	.section	.nv.info._ZN2at6native18elementwise_kernelILi128ELi4EZNS0_15gpu_kernel_implIZZZNS0_61_GLOBAL__N__132982cb_23_ActivationSiluKernel_cu_f5210f67_354611silu_kernelERNS_18TensorIteratorBaseEENKUlvE_clEvENKUlvE0_clEvEUlfE_EEvS5_RKT_EUliE_EEviT1_,"",@"SHT_CUDA_INFO"
	.sectionflags	@""
	.align	4


	//----- nvinfo : EIATTR_CUDA_API_VERSION
	.align		4
        /*0000*/ 	.byte	0x04, 0x37
        /*0002*/ 	.short	(.L_1703 - .L_1702)
.L_1702:
        /*0004*/ 	.word	0x00000082


	//----- nvinfo : EIATTR_KPARAM_INFO
	.align		4
.L_1703:
        /*0008*/ 	.byte	0x04, 0x17
        /*000a*/ 	.short	(.L_1705 - .L_1704)
.L_1704:
        /*000c*/ 	.word	0x00000000
        /*0010*/ 	.short	0x0001
        /*0012*/ 	.short	0x0008
        /*0014*/ 	.byte	0x00, 0xf0, 0x61, 0x08


	//----- nvinfo : EIATTR_KPARAM_INFO
	.align		4
.L_1705:
        /*0018*/ 	.byte	0x04, 0x17
        /*001a*/ 	.short	(.L_1707 - .L_1706)
.L_1706:
        /*001c*/ 	.word	0x00000000
        /*0020*/ 	.short	0x0000
        /*0022*/ 	.short	0x0000
        /*0024*/ 	.byte	0x00, 0xf0, 0x11, 0x00


	//----- nvinfo : EIATTR_SPARSE_MMA_MASK
	.align		4
.L_1707:
        /*0028*/ 	.byte	0x03, 0x50
        /*002a*/ 	.short	0x0000


	//----- nvinfo : EIATTR_MAXREG_COUNT
	.align		4
        /*002c*/ 	.byte	0x03, 0x1b
        /*002e*/ 	.short	0x0080


	//----- nvinfo : EIATTR_EXTERNS
	.align		4
        /*0030*/ 	.byte	0x04, 0x0f
        /*0032*/ 	.short	(.L_1709 - .L_1708)


	//   ....[0]....
	.align		4
.L_1708:
        /*0034*/ 	.word	index@(__assertfail)


	//----- nvinfo : EIATTR_MERCURY_ISA_VERSION
	.align		4
.L_1709:
        /*0038*/ 	.byte	0x03, 0x5f
        /*003a*/ 	.short	0x0101


	//----- nvinfo : EIATTR_SYSCALL_OFFSETS
	.align		4
        /*003c*/ 	.byte	0x04, 0x46
        /*003e*/ 	.short	(.L_1711 - .L_1710)


	//   ....[0]....
.L_1710:
        /*0040*/ 	.word	0x00002150


	//   ....[1]....
        /*0044*/ 	.word	0x00002ff0


	//   ....[2]....
        /*0048*/ 	.word	0x00005180


	//   ....[3]....
        /*004c*/ 	.word	0x00006020


	//   ....[4]....
        /*0050*/ 	.word	0x000081a0


	//   ....[5]....
        /*0054*/ 	.word	0x00009040


	//   ....[6]....
        /*0058*/ 	.word	0x0000b1b0


	//   ....[7]....
        /*005c*/ 	.word	0x0000c050


	//----- nvinfo : EIATTR_EXIT_INSTR_OFFSETS
	.align		4
.L_1711:
        /*0060*/ 	.byte	0x04, 0x1c
        /*0062*/ 	.short	(.L_1713 - .L_1712)


	//   ....[0]....
.L_1712:
        /*0064*/ 	.word	0x000090f0


	//   ....[1]....
        /*0068*/ 	.word	0x0000b370


	//   ....[2]....
        /*006c*/ 	.word	0x0000b3b0


	//   ....[3]....
        /*0070*/ 	.word	0x0000b440


	//   ....[4]....
        /*0074*/ 	.word	0x0000b470


	//   ....[5]....
        /*0078*/ 	.word	0x0000b4a0


	//   ....[6]....
        /*007c*/ 	.word	0x0000b520


	//   ....[7]....
        /*0080*/ 	.word	0x0000b550


	//   ....[8]....
        /*0084*/ 	.word	0x0000b5e0


	//   ....[9]....
        /*0088*/ 	.word	0x0000b620


	//   ....[10]....
        /*008c*/ 	.word	0x0000b660


	//   ....[11]....
        /*0090*/ 	.word	0x0000b720


	//   ....[12]....
        /*0094*/ 	.word	0x0000b770


	//   ....[13]....
        /*0098*/ 	.word	0x0000b8f0


	//   ....[14]....
        /*009c*/ 	.word	0x0000ba40


	//   ....[15]....
        /*00a0*/ 	.word	0x0000ba70


	//   ....[16]....
        /*00a4*/ 	.word	0x0000bb20


	//   ....[17]....
        /*00a8*/ 	.word	0x0000bc90


	//   ....[18]....
        /*00ac*/ 	.word	0x0000be00


	//   ....[19]....
        /*00b0*/ 	.word	0x0000bf50


	//   ....[20]....
        /*00b4*/ 	.word	0x0000c060


	//   ....[21]....
        /*00b8*/ 	.word	0x0000c090


	//   ....[22]....
        /*00bc*/ 	.word	0x0000c0c0


	//----- nvinfo : EIATTR_MAX_THREADS
	.align		4
.L_1713:
        /*00c0*/ 	.byte	0x04, 0x05
        /*00c2*/ 	.short	(.L_1715 - .L_1714)
.L_1714:
        /*00c4*/ 	.word	0x00000080
        /*00c8*/ 	.word	0x00000001
        /*00cc*/ 	.word	0x00000001


	//----- nvinfo : EIATTR_CRS_STACK_SIZE
	.align		4
.L_1715:
        /*00d0*/ 	.byte	0x04, 0x1e
        /*00d2*/ 	.short	(.L_1717 - .L_1716)
.L_1716:
        /*00d4*/ 	.word	0x00000000


	//----- nvinfo : EIATTR_CBANK_PARAM_SIZE
	.align		4
.L_1717:
        /*00d8*/ 	.byte	0x03, 0x19
        /*00da*/ 	.short	0x0220


	//----- nvinfo : EIATTR_PARAM_CBANK
	.align		4
        /*00dc*/ 	.byte	0x04, 0x0a
        /*00de*/ 	.short	(.L_1719 - .L_1718)
	.align		4
.L_1718:
        /*00e0*/ 	.word	index@(.nv.constant0._ZN2at6native18elementwise_kernelILi128ELi4EZNS0_15gpu_kernel_implIZZZNS0_61_GLOBAL__N__132982cb_23_ActivationSiluKernel_cu_f5210f67_354611silu_kernelERNS_18TensorIteratorBaseEENKUlvE_clEvENKUlvE0_clEvEUlfE_EEvS5_RKT_EUliE_EEviT1_)
        /*00e4*/ 	.short	0x0210
        /*00e6*/ 	.short	0x0220


	//----- nvinfo : EIATTR_SW_WAR
	.align		4
.L_1719:
        /*00e8*/ 	.byte	0x04, 0x36
        /*00ea*/ 	.short	(.L_1721 - .L_1720)
.L_1720:
        /*00ec*/ 	.word	0x00000008
.L_1721:


//--------------------- .nv.info._ZN2at6native27unrolled_elementwise_kernelIZZZNS0_61_GLOBAL__N__132982cb_23_ActivationSiluKernel_cu_f5210f67_354611silu_kernelERNS_18TensorIteratorBaseEENKUlvE_clEvENKUlvE0_clEvEUlfE_St5arrayIPcLm2EELi4E23TrivialOffsetCalculatorILi1EjESC_NS0_6memory12LoadWithCastILi1EEENSD_13StoreWithCastILi1EEEEEviT_T0_T2_T3_T4_T5_ --------------------------
	.section	.nv.info._ZN2at6native27unrolled_elementwise_kernelIZZZNS0_61_GLOBAL__N__132982cb_23_ActivationSiluKernel_cu_f5210f67_354611silu_kernelERNS_18TensorIteratorBaseEENKUlvE_clEvENKUlvE0_clEvEUlfE_St5arrayIPcLm2EELi4E23TrivialOffsetCalculatorILi1EjESC_NS0_6memory12LoadWithCastILi1EEENSD_13StoreWithCastILi1EEEEEviT_T0_T2_T3_T4_T5_,"",@"SHT_CUDA_INFO"
	.sectionflags	@""
	.align	4


	//----- nvinfo : EIATTR_CUDA_API_VERSION
	.align		4
        /*0000*/ 	.byte	0x04, 0x37
        /*0002*/ 	.short	(.L_1723 - .L_1722)
.L_1722:
        /*0004*/ 	.word	0x00000082


	//----- nvinfo : EIATTR_KPARAM_INFO
	.align		4
.L_1723:
        /*0008*/ 	.byte	0x04, 0x17
        /*000a*/ 	.short	(.L_1725 - .L_1724)
.L_1724:
        /*000c*/ 	.word	0x00000000
        /*0010*/ 	.short	0x0006
        /*0012*/ 	.short	0x0024
        /*0014*/ 	.byte	0x00, 0xf0, 0x21, 0x00


	//----- nvinfo : EIATTR_KPARAM_INFO
	.align		4
.L_1725:
        /*0018*/ 	.byte	0x04, 0x17
        /*001a*/ 	.short	(.L_1727 - .L_1726)
.L_1726:
        /*001c*/ 	.word	0x00000000
        /*0020*/ 	.short	0x0005
        /*0022*/ 	.short	0x001c
        /*0024*/ 	.byte	0x00, 0xf0, 0x21, 0x00


	//----- nvinfo : EIATTR_KPARAM_INFO
	.align		4
.L_1727:
        /*0028*/ 	.byte	0x04, 0x17
        /*002a*/ 	.short	(.L_1729 - .L_1728)
.L_1728:
        /*002c*/ 	.word	0x00000000
        /*0030*/ 	.short	0x0004
        /*0032*/ 	.short	0x0019
        /*0034*/ 	.byte	0x00, 0xf0, 0x05, 0x00


	//----- nvinfo : EIATTR_KPARAM_INFO
	.align		4
.L_1729:
        /*0038*/ 	.byte	0x04, 0x17
        /*003a*/ 	.short	(.L_1731 - .L_1730)
.L_1730:
        /*003c*/ 	.word	0x00000000
        /*0040*/ 	.short	0x0003
        /*0042*/ 	.short	0x0018
        /*0044*/ 	.byte	0x00, 0xf0, 0x05, 0x00


	//----- nvinfo : EIATTR_KPARAM_INFO
	.align		4
.L_1731:
        /*0048*/ 	.byte	0x04, 0x17
        /*004a*/ 	.short	(.L_1733 - .L_1732)
.L_1732:
        /*004c*/ 	.word	0x00000000
        /*0050*/ 	.short	0x0002
        /*0052*/ 	.short	0x0008
        /*0054*/ 	.byte	0x00, 0xf0, 0x41, 0x00


	//----- nvinfo : EIATTR_KPARAM_INFO
	.align		4
.L_1733:
        /*0058*/ 	.byte	0x04, 0x17
        /*005a*/ 	.short	(.L_1735 - .L_1734)
.L_1734:
        /*005c*/ 	.word	0x00000000
        /*0060*/ 	.short	0x0001
        /*0062*/ 	.short	0x0004
        /*0064*/ 	.byte	0x00, 0xf0, 0x05, 0x00


	//----- nvinfo : EIATTR_KPARAM_INFO
	.align		4
.L_1735:
        /*0068*/ 	.byte	0x04, 0x17
        /*006a*/ 	.short	(.L_1737 - .L_1736)
.L_1736:
        /*006c*/ 	.word	0x00000000
        /*0070*/ 	.short	0x0000
        /*0072*/ 	.short	0x0000
        /*0074*/ 	.byte	0x00, 0xf0, 0x11, 0x00


	//----- nvinfo : EIATTR_SPARSE_MMA_MASK
	.align		4
.L_1737:
        /*0078*/ 	.byte	0x03, 0x50
        /*007a*/ 	.short	0x0000


	//----- nvinfo : EIATTR_MAXREG_COUNT
	.align		4
        /*007c*/ 	.byte	0x03, 0x1b
        /*007e*/ 	.short	0x00ff


	//----- nvinfo : EIATTR_EXTERNS
	.align		4
        /*0080*/ 	.byte	0x04, 0x0f
        /*0082*/ 	.short	(.L_1739 - .L_1738)


	//   ....[0]....
	.align		4
.L_1738:
        /*0084*/ 	.word	index@(__assertfail)


	//----- nvinfo : EIATTR_MERCURY_ISA_VERSION
	.align		4
.L_1739:
        /*0088*/ 	.byte	0x03, 0x5f
        /*008a*/ 	.short	0x0101


	//----- nvinfo : EIATTR_SYSCALL_OFFSETS
	.align		4
        /*008c*/ 	.byte	0x04, 0x46
        /*008e*/ 	.short	(.L_1741 - .L_1740)


	//   ....[0]....
.L_1740:
        /*0090*/ 	.word	0x00000e80


	//   ....[1]....
        /*0094*/ 	.word	0x00001d30


	//   ....[2]....
        /*0098*/ 	.word	0x00002bf0


	//   ....[3]....
        /*009c*/ 	.word	0x00003a50


	//   ....[4]....
        /*00a0*/ 	.word	0x00004c00


	//   ....[5]....
        /*00a4*/ 	.word	0x00005b00


	//   ....[6]....
        /*00a8*/ 	.word	0x000069c0


	//   ....[7]....
        /*00ac*/ 	.word	0x00007880


	//----- nvinfo : EIATTR_EXIT_INSTR_OFFSETS
	.align		4
.L_1741:
        /*00b0*/ 	.byte	0x04, 0x1c
        /*00b2*/ 	.short	(.L_1743 - .L_1742)


	//   ....[0]....
.L_1742:
        /*00b4*/ 	.word	0x00006a60


	//   ....[1]....
        /*00b8*/ 	.word	0x00006ba0


	//   ....[2]....
        /*00bc*/ 	.word	0x00006be0


	//   ....[3]....
        /*00c0*/ 	.word	0x00006c70


	//   ....[4]....
        /*00c4*/ 	.word	0x00006ca0


	//   ....[5]....
        /*00c8*/ 	.word	0x00006cd0


	//   ....[6]....
        /*00cc*/ 	.word	0x00006d50


	//   ....[7]....
        /*00d0*/ 	.word	0x00006d80


	//   ....[8]....
        /*00d4*/ 	.word	0x00006e10


	//   ....[9]....
        /*00d8*/ 	.word	0x00006e50


	//   ....[10]....
        /*00dc*/ 	.word	0x00006e90


	//   ....[11]....
        /*00e0*/ 	.word	0x00006f50


	//   ....[12]....
        /*00e4*/ 	.word	0x00006fa0


	//   ....[13]....
        /*00e8*/ 	.word	0x00007120


	//   ....[14]....
        /*00ec*/ 	.word	0x00007270


	//   ....[15]....
        /*00f0*/ 	.word	0x000072a0


	//   ....[16]....
        /*00f4*/ 	.word	0x00007350


	//   ....[17]....
        /*00f8*/ 	.word	0x000074c0


	//   ....[18]....
        /*00fc*/ 	.word	0x00007630


	//   ....[19]....
        /*0100*/ 	.word	0x00007780


	//   ....[20]....
        /*0104*/ 	.word	0x00007890


	//   ....[21]....
        /*0108*/ 	.word	0x000078c0


	//   ....[22]....
        /*010c*/ 	.word	0x000078f0


	//----- nvinfo : EIATTR_MAX_THREADS
	.align		4
.L_1743:
        /*0110*/ 	.byte	0x04, 0x05
        /*0112*/ 	.short	(.L_1745 - .L_1744)
.L_1744:
        /*0114*/ 	.word	0x00000080
        /*0118*/ 	.word	0x00000001
        /*011c*/ 	.word	0x00000001


	//----- nvinfo : EIATTR_CRS_STACK_SIZE
	.align		4
.L_1745:
        /*0120*/ 	.byte	0x04, 0x1e
        /*0122*/ 	.short	(.L_1747 - .L_1746)
.L_1746:
        /*0124*/ 	.word	0x00000000


	//----- nvinfo : EIATTR_CBANK_PARAM_SIZE
	.align		4
.L_1747:
        /*0128*/ 	.byte	0x03, 0x19
        /*012a*/ 	.short	0x002c


	//----- nvinfo : EIATTR_PARAM_CBANK
	.align		4
        /*012c*/ 	.byte	0x04, 0x0a
        /*012e*/ 	.short	(.L_1749 - .L_1748)
	.align		4
.L_1748:
        /*0130*/ 	.word	index@(.nv.constant0._ZN2at6native27unrolled_elementwise_kernelIZZZNS0_61_GLOBAL__N__132982cb_23_ActivationSiluKernel_cu_f5210f67_354611silu_kernelERNS_18TensorIteratorBaseEENKUlvE_clEvENKUlvE0_clEvEUlfE_St5arrayIPcLm2EELi4E23TrivialOffsetCalculatorILi1EjESC_NS0_6memory12LoadWithCastILi1EEENSD_13StoreWithCastILi1EEEEEviT_T0_T2_T3_T4_T5_)
        /*0134*/ 	.short	0x0210
        /*0136*/ 	.short	0x002c


	//----- nvinfo : EIATTR_SW_WAR
	.align		4
.L_1749:
        /*0138*/ 	.byte	0x04, 0x36
        /*013a*/ 	.short	(.L_1751 - .L_1750)
.L_1750:
        /*013c*/ 	.word	0x00000008
.L_1751:


//--------------------- .nv.info._ZN2at6native18elementwise_kernelILi128ELi2EZNS0_22gpu_kernel_impl_nocastIZZZNS0_61_GLOBAL__N__132982cb_23_ActivationSiluKernel_cu_f5210f67_354611silu_kernelERNS_18TensorIteratorBaseEENKUlvE_clEvENKUlvE0_clEvEUlfE_EEvS5_RKT_EUliE_EEviT1_ --------------------------
	.section	.nv.info._ZN2at6native18elementwise_kernelILi128ELi2EZNS0_22gpu_kernel_impl_nocastIZZZNS0_61_GLOBAL__N__132982cb_23_ActivationSiluKernel_cu_f5210f67_354611silu_kernelERNS_18TensorIteratorBaseEENKUlvE_clEvENKUlvE0_clEvEUlfE_EEvS5_RKT_EUliE_EEviT1_,"",@"SHT_CUDA_INFO"
	.sectionflags	@""
	.align	4


	//----- nvinfo : EIATTR_CUDA_API_VERSION
	.align		4
        /*0000*/ 	.byte	0x04, 0x37
        /*0002*/ 	.short	(.L_1753 - .L_1752)
.L_1752:
        /*0004*/ 	.word	0x00000082


	//----- nvinfo : EIATTR_KPARAM_INFO
	.align		4
.L_1753:
        /*0008*/ 	.byte	0x04, 0x17
        /*000a*/ 	.short	(.L_1755 - .L_1754)
.L_1754:
        /*000c*/ 	.word	0x00000000
        /*0010*/ 	.short	0x0001
        /*0012*/ 	.short	0x0008
        /*0014*/ 	.byte	0x00, 0xf0, 0x61, 0x08


	//----- nvinfo : EIATTR_KPARAM_INFO
	.align		4
.L_1755:
        /*0018*/ 	.byte	0x04, 0x17
        /*001a*/ 	.short	(.L_1757 - .L_1756)
.L_1756:
        /*001c*/ 	.word	0x00000000
        /*0020*/ 	.short	0x0000
        /*0022*/ 	.short	0x0000
        /*0024*/ 	.byte	0x00, 0xf0, 0x11, 0x00


	//----- nvinfo : EIATTR_SPARSE_MMA_MASK
	.align		4
.L_1757:
        /*0028*/ 	.byte	0x03, 0x50
        /*002a*/ 	.short	0x0000


	//----- nvinfo : EIATTR_MAXREG_COUNT
	.align		4
        /*002c*/ 	.byte	0x03, 0x1b
        /*002e*/ 	.short	0x0080


	//----- nvinfo : EIATTR_MERCURY_ISA_VERSION
	.align		4
        /*0030*/ 	.byte	0x03, 0x5f
        /*0032*/ 	.short	0x0101


	//----- nvinfo : EIATTR_EXIT_INSTR_OFFSETS
	.align		4
        /*0034*/ 	.byte	0x04, 0x1c
        /*0036*/ 	.short	(.L_1759 - .L_1758)


	//   ....[0]....
.L_1758:
        /*0038*/ 	.word	0x00001480


	//   ....[1]....
        /*003c*/ 	.word	0x00002850


	//----- nvinfo : EIATTR_MAX_THREADS
	.align		4
.L_1759:
        /*0040*/ 	.byte	0x04, 0x05
        /*0042*/ 	.short	(.L_1761 - .L_1760)
.L_1760:
        /*0044*/ 	.word	0x00000080
        /*0048*/ 	.word	0x00000001
        /*004c*/ 	.word	0x00000001


	//----- nvinfo : EIATTR_CRS_STACK_SIZE
	.align		4
.L_1761:
        /*0050*/ 	.byte	0x04, 0x1e
        /*0052*/ 	.short	(.L_1763 - .L_1762)
.L_1762:
        /*0054*/ 	.word	0x00000000


	//----- nvinfo : EIATTR_CBANK_PARAM_SIZE
	.align		4
.L_1763:
        /*0058*/ 	.byte	0x03, 0x19
        /*005a*/ 	.short	0x0220


	//----- nvinfo : EIATTR_PARAM_CBANK
	.align		4
        /*005c*/ 	.byte	0x04, 0x0a
        /*005e*/ 	.short	(.L_1765 - .L_1764)
	.align		4
.L_1764:
        /*0060*/ 	.word	index@(.nv.constant0._ZN2at6native18elementwise_kernelILi128ELi2EZNS0_22gpu_kernel_impl_nocastIZZZNS0_61_GLOBAL__N__132982cb_23_ActivationSiluKernel_cu_f5210f67_354611silu_kernelERNS_18TensorIteratorBaseEENKUlvE_clEvENKUlvE0_clEvEUlfE_EEvS5_RKT_EUliE_EEviT1_)
        /*0064*/ 	.short	0x0210
        /*0066*/ 	.short	0x0220


	//----- nvinfo : EIATTR_SW_WAR
	.align		4
.L_1765:
        /*0068*/ 	.byte	0x04, 0x36
        /*006a*/ 	.short	(.L_1767 - .L_1766)
.L_1766:
        /*006c*/ 	.word	0x00000008
.L_1767:


//--------------------- .nv.info._ZN2at6native27unrolled_elementwise_kernelIZZZNS0_61_GLOBAL__N__132982cb_23_ActivationSiluKernel_cu_f5210f67_354611silu_kernelERNS_18TensorIteratorBaseEENKUlvE_clEvENKUlvE0_clEvEUlfE_St5arrayIPcLm2EELi4E23TrivialOffsetCalculatorILi1EjESC_NS0_6memory15LoadWithoutCastENSD_16StoreWithoutCastEEEviT_T0_T2_T3_T4_T5_ --------------------------
	.section	.nv.info._ZN2at6native27unrolled_elementwise_kernelIZZZNS0_61_GLOBAL__N__132982cb_23_ActivationSiluKernel_cu_f5210f67_354611silu_kernelERNS_18TensorIteratorBaseEENKUlvE_clEvENKUlvE0_clEvEUlfE_St5arrayIPcLm2EELi4E23TrivialOffsetCalculatorILi1EjESC_NS0_6memory15LoadWithoutCastENSD_16StoreWithoutCastEEEviT_T0_T2_T3_T4_T5_,"",@"SHT_CUDA_INFO"
	.sectionflags	@""
	.align	4


	//----- nvinfo : EIATTR_CUDA_API_VERSION
	.align		4
        /*0000*/ 	.byte	0x04, 0x37
        /*0002*/ 	.short	(.L_1769 - .L_1768)
.L_1768:
        /*0004*/ 	.word	0x00000082


	//----- nvinfo : EIATTR_KPARAM_INFO
	.align		4
.L_1769:
        /*0008*/ 	.byte	0x04, 0x17
        /*000a*/ 	.short	(.L_1771 - .L_1770)
.L_1770:
        /*000c*/ 	.word	0x00000000
        /*0010*/ 	.short	0x0006
        /*0012*/ 	.short	0x001b
        /*0014*/ 	.byte	0x00, 0xf0, 0x05, 0x00


	//----- nvinfo : EIATTR_KPARAM_INFO
	.align		4
.L_1771:
        /*0018*/ 	.byte	0x04, 0x17
        /*001a*/ 	.short	(.L_1773 - .L_1772)
.L_1772:
        /*001c*/ 	.word	0x00000000
        /*0020*/ 	.short	0x0005
        /*0022*/ 	.short	0x001a
        /*0024*/ 	.byte	0x00, 0xf0, 0x05, 0x00


	//----- nvinfo : EIATTR_KPARAM_INFO
	.align		4
.L_1773:
        /*0028*/ 	.byte	0x04, 0x17
        /*002a*/ 	.short	(.L_1775 - .L_1774)
.L_1774:
        /*002c*/ 	.word	0x00000000
        /*0030*/ 	.short	0x0004
        /*0032*/ 	.short	0x0019
        /*0034*/ 	.byte	0x00, 0xf0, 0x05, 0x00


	//----- nvinfo : EIATTR_KPARAM_INFO
	.align		4
.L_1775:
        /*0038*/ 	.byte	0x04, 0x17
        /*003a*/ 	.short	(.L_1777 - .L_1776)
.L_1776:
        /*003c*/ 	.word	0x00000000
        /*0040*/ 	.short	0x0003
        /*0042*/ 	.short	0x0018
        /*0044*/ 	.byte	0x00, 0xf0, 0x05, 0x00


	//----- nvinfo : EIATTR_KPARAM_INFO
	.align		4
.L_1777:
        /*0048*/ 	.byte	0x04, 0x17
        /*004a*/ 	.short	(.L_1779 - .L_1778)
.L_1778:
        /*004c*/ 	.word	0x00000000
        /*0050*/ 	.short	0x0002
        /*0052*/ 	.short	0x0008
        /*0054*/ 	.byte	0x00, 0xf0, 0x41, 0x00


	//----- nvinfo : EIATTR_KPARAM_INFO
	.align		4
.L_1779:
        /*0058*/ 	.byte	0x04, 0x17
        /*005a*/ 	.short	(.L_1781 - .L_1780)
.L_1780:
        /*005c*/ 	.word	0x00000000
        /*0060*/ 	.short	0x0001
        /*0062*/ 	.short	0x0004
        /*0064*/ 	.byte	0x00, 0xf0, 0x05, 0x00


	//----- nvinfo : EIATTR_KPARAM_INFO
	.align		4
.L_1781:
        /*0068*/ 	.byte	0x04, 0x17
        /*006a*/ 	.short	(.L_1783 - .L_1782)
.L_1782:
        /*006c*/ 	.word	0x00000000
        /*0070*/ 	.short	0x0000
        /*0072*/ 	.short	0x0000
        /*0074*/ 	.byte	0x00, 0xf0, 0x11, 0x00


	//----- nvinfo : EIATTR_SPARSE_MMA_MASK
	.align		4
.L_1783:
        /*0078*/ 	.byte	0x03, 0x50
        /*007a*/ 	.short	0x0000


	//----- nvinfo : EIATTR_MAXREG_COUNT
	.align		4
        /*007c*/ 	.byte	0x03, 0x1b
        /*007e*/ 	.short	0x00ff


	//----- nvinfo : EIATTR_MERCURY_ISA_VERSION
	.align		4
        /*0080*/ 	.byte	0x03, 0x5f
        /*0082*/ 	.short	0x0101


	//----- nvinfo : EIATTR_EXIT_INSTR_OFFSETS
	.align		4
        /*0084*/ 	.byte	0x04, 0x1c
        /*0086*/ 	.short	(.L_1785 - .L_1784)


	//   ....[0]....
.L_1784:
        /*0088*/ 	.word	0x000004d0


	//   ....[1]....
        /*008c*/ 	.word	0x00000550


	//----- nvinfo : EIATTR_MAX_THREADS
	.align		4
.L_1785:
        /*0090*/ 	.byte	0x04, 0x05
        /*0092*/ 	.short	(.L_1787 - .L_1786)
.L_1786:
        /*0094*/ 	.word	0x00000080
        /*0098*/ 	.word	0x00000001
        /*009c*/ 	.word	0x00000001


	//----- nvinfo : EIATTR_CRS_STACK_SIZE
	.align		4
.L_1787:
        /*00a0*/ 	.byte	0x04, 0x1e
        /*00a2*/ 	.short	(.L_1789 - .L_1788)
.L_1788:
        /*00a4*/ 	.word	0x00000000


	//----- nvinfo : EIATTR_CBANK_PARAM_SIZE
	.align		4
.L_1789:
        /*00a8*/ 	.byte	0x03, 0x19
        /*00aa*/ 	.short	0x001c


	//----- nvinfo : EIATTR_PARAM_CBANK
	.align		4
        /*00ac*/ 	.byte	0x04, 0x0a
        /*00ae*/ 	.short	(.L_1791 - .L_1790)
	.align		4
.L_1790:
        /*00b0*/ 	.word	index@(.nv.constant0._ZN2at6native27unrolled_elementwise_kernelIZZZNS0_61_GLOBAL__N__132982cb_23_ActivationSiluKernel_cu_f5210f67_354611silu_kernelERNS_18TensorIteratorBaseEENKUlvE_clEvENKUlvE0_clEvEUlfE_St5arrayIPcLm2EELi4E23TrivialOffsetCalculatorILi1EjESC_NS0_6memory15LoadWithoutCastENSD_16StoreWithoutCastEEEviT_T0_T2_T3_T4_T5_)
        /*00b4*/ 	.short	0x0210
        /*00b6*/ 	.short	0x001c


	//----- nvinfo : EIATTR_SW_WAR
	.align		4
.L_1791:
        /*00b8*/ 	.byte	0x04, 0x36
        /*00ba*/ 	.short	(.L_1793 - .L_1792)
.L_1792:
        /*00bc*/ 	.word	0x00000008
.L_1793:


//--------------------- .nv.info._ZN2at6native29vectorized_elementwise_kernelILi2EZZZNS0_61_GLOBAL__N__132982cb_23_ActivationSiluKernel_cu_f5210f67_354611silu_kernelERNS_18TensorIteratorBaseEENKUlvE_clEvENKUlvE0_clEvEUlfE_St5arrayIPcLm2EEEEviT0_T1_ --------------------------
	.section	.nv.info._ZN2at6native29vectorized_elementwise_kernelILi2EZZZNS0_61_GLOBAL__N__132982cb_23_ActivationSiluKernel_cu_f5210f67_354611silu_kernelERNS_18TensorIteratorBaseEENKUlvE_clEvENKUlvE0_clEvEUlfE_St5arrayIPcLm2EEEEviT0_T1_,"",@"SHT_CUDA_INFO"
	.sectionflags	@""
	.align	4


	//----- nvinfo : EIATTR_CUDA_API_VERSION
	.align		4
        /*0000*/ 	.byte	0x04, 0x37
        /*0002*/ 	.short	(.L_1795 - .L_1794)
.L_1794:
        /*0004*/ 	.word	0x00000082


	//----- nvinfo : EIATTR_KPARAM_INFO
	.align		4
.L_1795:
        /*0008*/ 	.byte	0x04, 0x17
        /*000a*/ 	.short	(.L_1797 - .L_1796)
.L_1796:
        /*000c*/ 	.word	0x00000000
        /*0010*/ 	.short	0x0002
        /*0012*/ 	.short	0x0008
        /*0014*/ 	.byte	0x00, 0xf0, 0x41, 0x00


	//----- nvinfo : EIATTR_KPARAM_INFO
	.align		4
.L_1797:
        /*0018*/ 	.byte	0x04, 0x17
        /*001a*/ 	.short	(.L_1799 - .L_1798)
.L_1798:
        /*001c*/ 	.word	0x00000000
        /*0020*/ 	.short	0x0001
        /*0022*/ 	.short	0x0004
        /*0024*/ 	.byte	0x00, 0xf0, 0x05, 0x00


	//----- nvinfo : EIATTR_KPARAM_INFO
	.align		4
.L_1799:
        /*0028*/ 	.byte	0x04, 0x17
        /*002a*/ 	.short	(.L_1801 - .L_1800)
.L_1800:
        /*002c*/ 	.word	0x00000000
        /*0030*/ 	.short	0x0000
        /*0032*/ 	.short	0x0000
        /*0034*/ 	.byte	0x00, 0xf0, 0x11, 0x00


	//----- nvinfo : EIATTR_SPARSE_MMA_MASK
	.align		4
.L_1801:
        /*0038*/ 	.byte	0x03, 0x50
        /*003a*/ 	.short	0x0000


	//----- nvinfo : EIATTR_MAXREG_COUNT
	.align		4
        /*003c*/ 	.byte	0x03, 0x1b
        /*003e*/ 	.short	0x00ff


	//----- nvinfo : EIATTR_MERCURY_ISA_VERSION
	.align		4
        /*0040*/ 	.byte	0x03, 0x5f
        /*0042*/ 	.short	0x0101


	//----- nvinfo : EIATTR_EXIT_INSTR_OFFSETS
	.align		4
        /*0044*/ 	.byte	0x04, 0x1c
        /*0046*/ 	.short	(.L_1803 - .L_1802)


	//   ....[0]....
.L_1802:
        /*0048*/ 	.word	0x000003f0


	//   ....[1]....
        /*004c*/ 	.word	0x00000e40


	//   ....[2]....
        /*0050*/ 	.word	0x00000e90


	//----- nvinfo : EIATTR_MAX_THREADS
	.align		4
.L_1803:
        /*0054*/ 	.byte	0x04, 0x05
        /*0056*/ 	.short	(.L_1805 - .L_1804)
.L_1804:
        /*0058*/ 	.word	0x00000080
        /*005c*/ 	.word	0x00000001
        /*0060*/ 	.word	0x00000001


	//----- nvinfo : EIATTR_CRS_STACK_SIZE
	.align		4
.L_1805:
        /*0064*/ 	.byte	0x04, 0x1e
        /*0066*/ 	.short	(.L_1807 - .L_1806)
.L_1806:
        /*0068*/ 	.word	0x00000000


	//----- nvinfo : EIATTR_CBANK_PARAM_SIZE
	.align		4
.L_1807:
        /*006c*/ 	.byte	0x03, 0x19
        /*006e*/ 	.short	0x0018


	//----- nvinfo : EIATTR_PARAM_CBANK
	.align		4
        /*0070*/ 	.byte	0x04, 0x0a
        /*0072*/ 	.short	(.L_1809 - .L_1808)
	.align		4
.L_1808:
        /*0074*/ 	.word	index@(.nv.constant0._ZN2at6native29vectorized_elementwise_kernelILi2EZZZNS0_61_GLOBAL__N__132982cb_23_ActivationSiluKernel_cu_f5210f67_354611silu_kernelERNS_18TensorIteratorBaseEENKUlvE_clEvENKUlvE0_clEvEUlfE_St5arrayIPcLm2EEEEviT0_T1_)
        /*0078*/ 	.short	0x0210
        /*007a*/ 	.short	0x0018


	//----- nvinfo : EIATTR_SW_WAR
	.align		4
.L_1809:
        /*007c*/ 	.byte	0x04, 0x36
        /*007e*/ 	.short	(.L_1811 - .L_1810)
.L_1810:
        /*0080*/ 	.word	0x00000008
.L_1811:


//--------------------- .nv.info._ZN2at6native29vectorized_elementwise_kernelILi4EZZZNS0_61_GLOBAL__N__132982cb_23_ActivationSiluKernel_cu_f5210f67_354611silu_kernelERNS_18TensorIteratorBaseEENKUlvE_clEvENKUlvE0_clEvEUlfE_St5arrayIPcLm2EEEEviT0_T1_ --------------------------
	.section	.nv.info._ZN2at6native29vectorized_elementwise_kernelILi4EZZZNS0_61_GLOBAL__N__132982cb_23_ActivationSiluKernel_cu_f5210f67_354611silu_kernelERNS_18TensorIteratorBaseEENKUlvE_clEvENKUlvE0_clEvEUlfE_St5arrayIPcLm2EEEEviT0_T1_,"",@"SHT_CUDA_INFO"
	.sectionflags	@""
	.align	4


	//----- nvinfo : EIATTR_CUDA_API_VERSION
	.align		4
        /*0000*/ 	.byte	0x04, 0x37
        /*0002*/ 	.short	(.L_1813 - .L_1812)
.L_1812:
        /*0004*/ 	.word	0x00000082


	//----- nvinfo : EIATTR_KPARAM_INFO
	.align		4
.L_1813:
        /*0008*/ 	.byte	0x04, 0x17
        /*000a*/ 	.short	(.L_1815 - .L_1814)
.L_1814:
        /*000c*/ 	.word	0x00000000
        /*0010*/ 	.short	0x0002
        /*0012*/ 	.short	0x0008
        /*0014*/ 	.byte	0x00, 0xf0, 0x41, 0x00


	//----- nvinfo : EIATTR_KPARAM_INFO
	.align		4
.L_1815:
        /*0018*/ 	.byte	0x04, 0x17
        /*001a*/ 	.short	(.L_1817 - .L_1816)
.L_1816:
        /*001c*/ 	.word	0x00000000
        /*0020*/ 	.short	0x0001
        /*0022*/ 	.short	0x0004
        /*0024*/ 	.byte	0x00, 0xf0, 0x05, 0x00


	//----- nvinfo : EIATTR_KPARAM_INFO
	.align		4
.L_1817:
        /*0028*/ 	.byte	0x04, 0x17
        /*002a*/ 	.short	(.L_1819 - .L_1818)
.L_1818:
        /*002c*/ 	.word	0x00000000
        /*0030*/ 	.short	0x0000
        /*0032*/ 	.short	0x0000
        /*0034*/ 	.byte	0x00, 0xf0, 0x11, 0x00


	//----- nvinfo : EIATTR_SPARSE_MMA_MASK
	.align		4
.L_1819:
        /*0038*/ 	.byte	0x03, 0x50
        /*003a*/ 	.short	0x0000


	//----- nvinfo : EIATTR_MAXREG_COUNT
	.align		4
        /*003c*/ 	.byte	0x03, 0x1b
        /*003e*/ 	.short	0x00ff


	//----- nvinfo : EIATTR_MERCURY_ISA_VERSION
	.align		4
        /*0040*/ 	.byte	0x03, 0x5f
        /*0042*/ 	.short	0x0101


	//----- nvinfo : EIATTR_EXIT_INSTR_OFFSETS
	.align		4
        /*0044*/ 	.byte	0x04, 0x1c
        /*0046*/ 	.short	(.L_1821 - .L_1820)


	//   ....[0]....
.L_1820:
        /*0048*/ 	.word	0x000003b0


	//   ....[1]....
        /*004c*/ 	.word	0x00000e00


	//   ....[2]....
        /*0050*/ 	.word	0x00000e50


	//----- nvinfo : EIATTR_MAX_THREADS
	.align		4
.L_1821:
        /*0054*/ 	.byte	0x04, 0x05
        /*0056*/ 	.short	(.L_1823 - .L_1822)
.L_1822:
        /*0058*/ 	.word	0x00000080
        /*005c*/ 	.word	0x00000001
        /*0060*/ 	.word	0x00000001


	//----- nvinfo : EIATTR_CRS_STACK_SIZE
	.align		4
.L_1823:
        /*0064*/ 	.byte	0x04, 0x1e
        /*0066*/ 	.short	(.L_1825 - .L_1824)
.L_1824:
        /*0068*/ 	.word	0x00000000


	//----- nvinfo : EIATTR_CBANK_PARAM_SIZE
	.align		4
.L_1825:
        /*006c*/ 	.byte	0x03, 0x19
        /*006e*/ 	.short	0x0018


	//----- nvinfo : EIATTR_PARAM_CBANK
	.align		4
        /*0070*/ 	.byte	0x04, 0x0a
        /*0072*/ 	.short	(.L_1827 - .L_1826)
	.align		4
.L_1826:
        /*0074*/ 	.word	index@(.nv.constant0._ZN2at6native29vectorized_elementwise_kernelILi4EZZZNS0_61_GLOBAL__N__132982cb_23_ActivationSiluKernel_cu_f5210f67_354611silu_kernelERNS_18TensorIteratorBaseEENKUlvE_clEvENKUlvE0_clEvEUlfE_St5arrayIPcLm2EEEEviT0_T1_)
        /*0078*/ 	.short	0x0210
        /*007a*/ 	.short	0x0018


	//----- nvinfo : EIATTR_SW_WAR
	.align		4
.L_1827:
        /*007c*/ 	.byte	0x04, 0x36
        /*007e*/ 	.short	(.L_1829 - .L_1828)
.L_1828:
        /*0080*/ 	.word	0x00000008
.L_1829:


//--------------------- .nv.info._ZN2at6native29vectorized_elementwise_kernelILi8EZZZNS0_61_GLOBAL__N__132982cb_23_ActivationSiluKernel_cu_f5210f67_354611silu_kernelERNS_18TensorIteratorBaseEENKUlvE_clEvENKUlvE0_clEvEUlfE_St5arrayIPcLm2EEEEviT0_T1_ --------------------------
	.section	.nv.info._ZN2at6native29vectorized_elementwise_kernelILi8EZZZNS0_61_GLOBAL__N__132982cb_23_ActivationSiluKernel_cu_f5210f67_354611silu_kernelERNS_18TensorIteratorBaseEENKUlvE_clEvENKUlvE0_clEvEUlfE_St5arrayIPcLm2EEEEviT0_T1_,"",@"SHT_CUDA_INFO"
	.sectionflags	@""
	.align	4


	//----- nvinfo : EIATTR_CUDA_API_VERSION
	.align		4
        /*0000*/ 	.byte	0x04, 0x37
        /*0002*/ 	.short	(.L_1831 - .L_1830)
.L_1830:
        /*0004*/ 	.word	0x00000082


	//----- nvinfo : EIATTR_KPARAM_INFO
	.align		4
.L_1831:
        /*0008*/ 	.byte	0x04, 0x17
        /*000a*/ 	.short	(.L_1833 - .L_1832)
.L_1832:
        /*000c*/ 	.word	0x00000000
        /*0010*/ 	.short	0x0002
        /*0012*/ 	.short	0x0008
        /*0014*/ 	.byte	0x00, 0xf0, 0x41, 0x00


	//----- nvinfo : EIATTR_KPARAM_INFO
	.align		4
.L_1833:
        /*0018*/ 	.byte	0x04, 0x17
        /*001a*/ 	.short	(.L_1835 - .L_1834)
.L_1834:
        /*001c*/ 	.word	0x00000000
        /*0020*/ 	.short	0x0001
        /*0022*/ 	.short	0x0004
        /*0024*/ 	.byte	0x00, 0xf0, 0x05, 0x00


	//----- nvinfo : EIATTR_KPARAM_INFO
	.align		4
.L_1835:
        /*0028*/ 	.byte	0x04, 0x17
        /*002a*/ 	.short	(.L_1837 - .L_1836)
.L_1836:
        /*002c*/ 	.word	0x00000000
        /*0030*/ 	.short	0x0000
        /*0032*/ 	.short	0x0000
        /*0034*/ 	.byte	0x00, 0xf0, 0x11, 0x00


	//----- nvinfo : EIATTR_SPARSE_MMA_MASK
	.align		4
.L_1837:
        /*0038*/ 	.byte	0x03, 0x50
        /*003a*/ 	.short	0x0000


	//----- nvinfo : EIATTR_MAXREG_COUNT
	.align		4
        /*003c*/ 	.byte	0x03, 0x1b
        /*003e*/ 	.short	0x00ff


	//----- nvinfo : EIATTR_MERCURY_ISA_VERSION
	.align		4
        /*0040*/ 	.byte	0x03, 0x5f
        /*0042*/ 	.short	0x0101


	//----- nvinfo : EIATTR_EXIT_INSTR_OFFSETS
	.align		4
        /*0044*/ 	.byte	0x04, 0x1c
        /*0046*/ 	.short	(.L_1839 - .L_1838)


	//   ....[0]....
.L_1838:
        /*0048*/ 	.word	0x000003b0


	//   ....[1]....
        /*004c*/ 	.word	0x00000e00


	//   ....[2]....
        /*0050*/ 	.word	0x00000e50


	//----- nvinfo : EIATTR_MAX_THREADS
	.align		4
.L_1839:
        /*0054*/ 	.byte	0x04, 0x05
        /*0056*/ 	.short	(.L_1841 - .L_1840)
.L_1840:
        /*0058*/ 	.word	0x00000080
        /*005c*/ 	.word	0x00000001
        /*0060*/ 	.word	0x00000001


	//----- nvinfo : EIATTR_CRS_STACK_SIZE
	.align		4
.L_1841:
        /*0064*/ 	.byte	0x04, 0x1e
        /*0066*/ 	.short	(.L_1843 - .L_1842)
.L_1842:
        /*0068*/ 	.word	0x00000000


	//----- nvinfo : EIATTR_CBANK_PARAM_SIZE
	.align		4
.L_1843:
        /*006c*/ 	.byte	0x03, 0x19
        /*006e*/ 	.short	0x0018


	//----- nvinfo : EIATTR_PARAM_CBANK
	.align		4
        /*0070*/ 	.byte	0x04, 0x0a
        /*0072*/ 	.short	(.L_1845 - .L_1844)
	.align		4
.L_1844:
        /*0074*/ 	.word	index@(.nv.constant0._ZN2at6native29vectorized_elementwise_kernelILi8EZZZNS0_61_GLOBAL__N__132982cb_23_ActivationSiluKernel_cu_f5210f67_354611silu_kernelERNS_18TensorIteratorBaseEENKUlvE_clEvENKUlvE0_clEvEUlfE_St5arrayIPcLm2EEEEviT0_T1_)
        /*0078*/ 	.short	0x0210
        /*007a*/ 	.short	0x0018


	//----- nvinfo : EIATTR_SW_WAR
	.align		4
.L_1845:
        /*007c*/ 	.byte	0x04, 0x36
        /*007e*/ 	.short	(.L_1847 - .L_1846)
.L_1846:
        /*0080*/ 	.word	0x00000008
.L_1847:


//--------------------- .nv.info._ZN2at6native18elementwise_kernelILi128ELi4EZNS0_15gpu_kernel_implIZZZNS0_61_GLOBAL__N__132982cb_23_ActivationSiluKernel_cu_f5210f67_354611silu_kernelERNS_18TensorIteratorBaseEENKUlvE_clEvENKUlvE_clEvEUldE_EEvS5_RKT_EUliE_EEviT1_ --------------------------
	.section	.nv.info._ZN2at6native18elementwise_kernelILi128ELi4EZNS0_15gpu_kernel_implIZZZNS0_61_GLOBAL__N__132982cb_23_ActivationSiluKernel_cu_f5210f67_354611silu_kernelERNS_18TensorIteratorBaseEENKUlvE_clEvENKUlvE_clEvEUldE_EEvS5_RKT_EUliE_EEviT1_,"",@"SHT_CUDA_INFO"
	.sectionflags	@""
	.align	4


	//----- nvinfo : EIATTR_CUDA_API_VERSION
	.align		4
        /*0000*/ 	.byte	0x04, 0x37
        /*0002*/ 	.short	(.L_1849 - .L_1848)
.L_1848:
        /*0004*/ 	.word	0x00000082


	//----- nvinfo : EIATTR_KPARAM_INFO
	.align		4
.L_1849:
        /*0008*/ 	.byte	0x04, 0x17
        /*000a*/ 	.short	(.L_1851 - .L_1850)
.L_1850:
        /*000c*/ 	.word	0x00000000
        /*0010*/ 	.short	0x0001
        /*0012*/ 	.short	0x0008
        /*0014*/ 	.byte	0x00, 0xf0, 0x61, 0x08


	//----- nvinfo : EIATTR_KPARAM_INFO
	.align		4
.L_1851:
        /*0018*/ 	.byte	0x04, 0x17
        /*001a*/ 	.short	(.L_1853 - .L_1852)
.L_1852:
        /*001c*/ 	.word	0x00000000
        /*0020*/ 	.short	0x0000
        /*0022*/ 	.short	0x0000
        /*0024*/ 	.byte	0x00, 0xf0, 0x11, 0x00


	//----- nvinfo : EIATTR_SPARSE_MMA_MASK
	.align		4
.L_1853:
        /*0028*/ 	.byte	0x03, 0x50
        /*002a*/ 	.short	0x0000


	//----- nvinfo : EIATTR_MAXREG_COUNT
	.align		4
        /*002c*/ 	.byte	0x03, 0x1b
        /*002e*/ 	.short	0x0080


	//----- nvinfo : EIATTR_EXTERNS
	.align		4
        /*0030*/ 	.byte	0x04, 0x0f
        /*0032*/ 	.short	(.L_1855 - .L_1854)


	//   ....[0]....
	.align		4
.L_1854:
        /*0034*/ 	.word	index@(__assertfail)


	//----- nvinfo : EIATTR_MERCURY_ISA_VERSION
	.align		4
.L_1855:
        /*0038*/ 	.byte	0x03, 0x5f
        /*003a*/ 	.short	0x0101


	//----- nvinfo : EIATTR_SYSCALL_OFFSETS
	.align		4
        /*003c*/ 	.byte	0x04, 0x46
        /*003e*/ 	.short	(.L_1857 - .L_1856)


	//   ....[0]....
.L_1856:
        /*0040*/ 	.word	0x00002240


	//   ....[1]....
        /*0044*/ 	.word	0x00003880


	//   ....[2]....
        /*0048*/ 	.word	0x00005b10


	//   ....[3]....
        /*004c*/ 	.word	0x00007150


	//   ....[4]....
        /*0050*/ 	.word	0x000093d0


	//   ....[5]....
        /*0054*/ 	.word	0x0000aa10


	//   ....[6]....
        /*0058*/ 	.word	0x0000cc80


	//   ....[7]....
        /*005c*/ 	.word	0x0000e2c0


	//----- nvinfo : EIATTR_EXIT_INSTR_OFFSETS
	.align		4
.L_1857:
        /*0060*/ 	.byte	0x04, 0x1c
        /*0062*/ 	.short	(.L_1859 - .L_1858)


	//   ....[0]....
.L_1858:
        /*0064*/ 	.word	0x0000aac0


	//   ....[1]....
        /*0068*/ 	.word	0x0000d300


	//   ....[2]....
        /*006c*/ 	.word	0x0000d340


	//   ....[3]....
        /*0070*/ 	.word	0x0000d3d0


	//   ....[4]....
        /*0074*/ 	.word	0x0000d400


	//   ....[5]....
        /*0078*/ 	.word	0x0000d430


	//   ....[6]....
        /*007c*/ 	.word	0x0000d500


	//   ....[7]....
        /*0080*/ 	.word	0x0000d580


	//   ....[8]....
        /*0084*/ 	.word	0x0000d660


	//   ....[9]....
        /*0088*/ 	.word	0x0000d6f0


	//   ....[10]....
        /*008c*/ 	.word	0x0000d710


	//   ....[11]....
        /*0090*/ 	.word	0x0000d7d0


	//   ....[12]....
        /*0094*/ 	.word	0x0000d800


	//   ....[13]....
        /*0098*/ 	.word	0x0000d9d0


	//   ....[14]....
        /*009c*/ 	.word	0x0000db70


	//   ....[15]....
        /*00a0*/ 	.word	0x0000dbf0


	//   ....[16]....
        /*00a4*/ 	.word	0x0000dca0


	//   ....[17]....
        /*00a8*/ 	.word	0x0000de60


	//   ....[18]....
        /*00ac*/ 	.word	0x0000e020


	//   ....[19]....
        /*00b0*/ 	.word	0x0000e1c0


	//   ....[20]....
        /*00b4*/ 	.word	0x0000e2d0


	//   ....[21]....
        /*00b8*/ 	.word	0x0000e300


	//   ....[22]....
        /*00bc*/ 	.word	0x0000e330


	//----- nvinfo : EIATTR_MAX_THREADS
	.align		4
.L_1859:
        /*00c0*/ 	.byte	0x04, 0x05
        /*00c2*/ 	.short	(.L_1861 - .L_1860)
.L_1860:
        /*00c4*/ 	.word	0x00000080
        /*00c8*/ 	.word	0x00000001
        /*00cc*/ 	.word	0x00000001


	//----- nvinfo : EIATTR_CRS_STACK_SIZE
	.align		4
.L_1861:
        /*00d0*/ 	.byte	0x04, 0x1e
        /*00d2*/ 	.short	(.L_1863 - .L_1862)
.L_1862:
        /*00d4*/ 	.word	0x00000000


	//----- nvinfo : EIATTR_CBANK_PARAM_SIZE
	.align		4
.L_1863:
        /*00d8*/ 	.byte	0x03, 0x19
        /*00da*/ 	.short	0x0220


	//----- nvinfo : EIATTR_PARAM_CBANK
	.align		4
        /*00dc*/ 	.byte	0x04, 0x0a
        /*00de*/ 	.short	(.L_1865 - .L_1864)
	.align		4
.L_1864:
        /*00e0*/ 	.word	index@(.nv.constant0._ZN2at6native18elementwise_kernelILi128ELi4EZNS0_15gpu_kernel_implIZZZNS0_61_GLOBAL__N__132982cb_23_ActivationSiluKernel_cu_f5210f67_354611silu_kernelERNS_18TensorIteratorBaseEENKUlvE_clEvENKUlvE_clEvEUldE_EEvS5_RKT_EUliE_EEviT1_)
        /*00e4*/ 	.short	0x0210
        /*00e6*/ 	.short	0x0220


	//----- nvinfo : EIATTR_SW_WAR
	.align		4
.L_1865:
        /*00e8*/ 	.byte	0x04, 0x36
        /*00ea*/ 	.short	(.L_1867 - .L_1866)
.L_1866:
        /*00ec*/ 	.word	0x00000008
.L_1867:


//--------------------- .nv.info._ZN2at6native27unrolled_elementwise_kernelIZZZNS0_61_GLOBAL__N__132982cb_23_ActivationSiluKernel_cu_f5210f67_354611silu_kernelERNS_18TensorIteratorBaseEENKUlvE_clEvENKUlvE_clEvEUldE_St5arrayIPcLm2EELi4E23TrivialOffsetCalculatorILi1EjESC_NS0_6memory12LoadWithCastILi1EEENSD_13StoreWithCastILi1EEEEEviT_T0_T2_T3_T4_T5_ --------------------------
	.section	.nv.info._ZN2at6native27unrolled_elementwise_kernelIZZZNS0_61_GLOBAL__N__132982cb_23_ActivationSiluKernel_cu_f5210f67_354611silu_kernelERNS_18TensorIteratorBaseEENKUlvE_clEvENKUlvE_clEvEUldE_St5arrayIPcLm2EELi4E23TrivialOffsetCalculatorILi1EjESC_NS0_6memory12LoadWithCastILi1EEENSD_13StoreWithCastILi1EEEEEviT_T0_T2_T3_T4_T5_,"",@"SHT_CUDA_INFO"
	.sectionflags	@""
	.align	4


	//----- nvinfo : EIATTR_CUDA_API_VERSION
	.align		4
        /*0000*/ 	.byte	0x04, 0x37
        /*0002*/ 	.short	(.L_1869 - .L_1868)
.L_1868:
        /*0004*/ 	.word	0x00000082


	//----- nvinfo : EIATTR_KPARAM_INFO
	.align		4
.L_1869:
        /*0008*/ 	.byte	0x04, 0x17
        /*000a*/ 	.short	(.L_1871 - .L_1870)
.L_1870:
        /*000c*/ 	.word	0x00000000
        /*0010*/ 	.short	0x0006
        /*0012*/ 	.short	0x0024
        /*0014*/ 	.byte	0x00, 0xf0, 0x21, 0x00


	//----- nvinfo : EIATTR_KPARAM_INFO
	.align		4
.L_1871:
        /*0018*/ 	.byte	0x04, 0x17
        /*001a*/ 	.short	(.L_1873 - .L_1872)
.L_1872:
        /*001c*/ 	.word	0x00000000
        /*0020*/ 	.short	0x0005
        /*0022*/ 	.short	0x001c
        /*0024*/ 	.byte	0x00, 0xf0, 0x21, 0x00


	//----- nvinfo : EIATTR_KPARAM_INFO
	.align		4
.L_1873:
        /*0028*/ 	.byte	0x04, 0x17
        /*002a*/ 	.short	(.L_1875 - .L_1874)
.L_1874:
        /*002c*/ 	.word	0x00000000
        /*0030*/ 	.short	0x0004
        /*0032*/ 	.short	0x0019
        /*0034*/ 	.byte	0x00, 0xf0, 0x05, 0x00


	//----- nvinfo : EIATTR_KPARAM_INFO
	.align		4
.L_1875:
        /*0038*/ 	.byte	0x04, 0x17
        /*003a*/ 	.short	(.L_1877 - .L_1876)
.L_1876:
        /*003c*/ 	.word	0x00000000
        /*0040*/ 	.short	0x0003
        /*0042*/ 	.short	0x0018
        /*0044*/ 	.byte	0x00, 0xf0, 0x05, 0x00


	//----- nvinfo : EIATTR_KPARAM_INFO
	.align		4
.L_1877:
        /*0048*/ 	.byte	0x04, 0x17
        /*004a*/ 	.short	(.L_1879 - .L_1878)
.L_1878:
        /*004c*/ 	.word	0x00000000
        /*0050*/ 	.short	0x0002
        /*0052*/ 	.short	0x0008
        /*0054*/ 	.byte	0x00, 0xf0, 0x41, 0x00


	//----- nvinfo : EIATTR_KPARAM_INFO
	.align		4
.L_1879:
        /*0058*/ 	.byte	0x04, 0x17
        /*005a*/ 	.short	(.L_1881 - .L_1880)
.L_1880:
        /*005c*/ 	.word	0x00000000
        /*0060*/ 	.short	0x0001
        /*0062*/ 	.short	0x0004
        /*0064*/ 	.byte	0x00, 0xf0, 0x05, 0x00


	//----- nvinfo : EIATTR_KPARAM_INFO
	.align		4
.L_1881:
        /*0068*/ 	.byte	0x04, 0x17
        /*006a*/ 	.short	(.L_1883 - .L_1882)
.L_1882:
        /*006c*/ 	.word	0x00000000
        /*0070*/ 	.short	0x0000
        /*0072*/ 	.short	0x0000
        /*0074*/ 	.byte	0x00, 0xf0, 0x11, 0x00


	//----- nvinfo : EIATTR_SPARSE_MMA_MASK
	.align		4
.L_1883:
        /*0078*/ 	.byte	0x03, 0x50
        /*007a*/ 	.short	0x0000


	//----- nvinfo : EIATTR_MAXREG_COUNT
	.align		4
        /*007c*/ 	.byte	0x03, 0x1b
        /*007e*/ 	.short	0x00ff


	//----- nvinfo : EIATTR_EXTERNS
	.align		4
        /*0080*/ 	.byte	0x04, 0x0f
        /*0082*/ 	.short	(.L_1885 - .L_1884)


	//   ....[0]....
	.align		4
.L_1884:
        /*0084*/ 	.word	index@(__assertfail)


	//----- nvinfo : EIATTR_MERCURY_ISA_VERSION
	.align		4
.L_1885:
        /*0088*/ 	.byte	0x03, 0x5f
        /*008a*/ 	.short	0x0101


	//----- nvinfo : EIATTR_SYSCALL_OFFSETS
	.align		4
        /*008c*/ 	.byte	0x04, 0x46
        /*008e*/ 	.short	(.L_1887 - .L_1886)


	//   ....[0]....
.L_1886:
        /*0090*/ 	.word	0x00000f80


	//   ....[1]....
        /*0094*/ 	.word	0x00001f20


	//   ....[2]....
        /*0098*/ 	.word	0x00002ed0


	//   ....[3]....
        /*009c*/ 	.word	0x00003e50


	//   ....[4]....
        /*00a0*/ 	.word	0x00006720


	//   ....[5]....
        /*00a4*/ 	.word	0x000078e0


	//   ....[6]....
        /*00a8*/ 	.word	0x00008a60


	//   ....[7]....
        /*00ac*/ 	.word	0x00009c00


	//----- nvinfo : EIATTR_EXIT_INSTR_OFFSETS
	.align		4
.L_1887:
        /*00b0*/ 	.byte	0x04, 0x1c
        /*00b2*/ 	.short	(.L_1889 - .L_1888)


	//   ....[0]....
.L_1888:
        /*00b4*/ 	.word	0x00008b00


	//   ....[1]....
        /*00b8*/ 	.word	0x00008c40


	//   ....[2]....
        /*00bc*/ 	.word	0x00008c80


	//   ....[3]....
        /*00c0*/ 	.word	0x00008d10


	//   ....[4]....
        /*00c4*/ 	.word	0x00008d40


	//   ....[5]....
        /*00c8*/ 	.word	0x00008d70


	//   ....[6]....
        /*00cc*/ 	.word	0x00008e40


	//   ....[7]....
        /*00d0*/ 	.word	0x00008ec0


	//   ....[8]....
        /*00d4*/ 	.word	0x00008fa0


	//   ....[9]....
        /*00d8*/ 	.word	0x00009030


	//   ....[10]....
        /*00dc*/ 	.word	0x00009050


	//   ....[11]....
        /*00e0*/ 	.word	0x00009110


	//   ....[12]....
        /*00e4*/ 	.word	0x00009140


	//   ....[13]....
        /*00e8*/ 	.word	0x00009310


	//   ....[14]....
        /*00ec*/ 	.word	0x000094b0


	//   ....[15]....
        /*00f0*/ 	.word	0x00009530


	//   ....[16]....
        /*00f4*/ 	.word	0x000095e0


	//   ....[17]....
        /*00f8*/ 	.word	0x000097a0


	//   ....[18]....
        /*00fc*/ 	.word	0x00009960


	//   ....[19]....
        /*0100*/ 	.word	0x00009b00


	//   ....[20]....
        /*0104*/ 	.word	0x00009c10


	//   ....[21]....
        /*0108*/ 	.word	0x00009c40


	//   ....[22]....
        /*010c*/ 	.word	0x00009c70


	//----- nvinfo : EIATTR_MAX_THREADS
	.align		4
.L_1889:
        /*0110*/ 	.byte	0x04, 0x05
        /*0112*/ 	.short	(.L_1891 - .L_1890)
.L_1890:
        /*0114*/ 	.word	0x00000080
        /*0118*/ 	.word	0x00000001
        /*011c*/ 	.word	0x00000001


	//----- nvinfo : EIATTR_CRS_STACK_SIZE
	.align		4
.L_1891:
        /*0120*/ 	.byte	0x04, 0x1e
        /*0122*/ 	.short	(.L_1893 - .L_1892)
.L_1892:
        /*0124*/ 	.word	0x00000000


	//----- nvinfo : EIATTR_CBANK_PARAM_SIZE
	.align		4
.L_1893:
        /*0128*/ 	.byte	0x03, 0x19
        /*012a*/ 	.short	0x002c


	//----- nvinfo : EIATTR_PARAM_CBANK
	.align		4
        /*012c*/ 	.byte	0x04, 0x0a
        /*012e*/ 	.short	(.L_1895 - .L_1894)
	.align		4
.L_1894:
        /*0130*/ 	.word	index@(.nv.constant0._ZN2at6native27unrolled_elementwise_kernelIZZZNS0_61_GLOBAL__N__132982cb_23_ActivationSiluKernel_cu_f5210f67_354611silu_kernelERNS_18TensorIteratorBaseEENKUlvE_clEvENKUlvE_clEvEUldE_St5arrayIPcLm2EELi4E23TrivialOffsetCalculatorILi1EjESC_NS0_6memory12LoadWithCastILi1EEENSD_13StoreWithCastILi1EEEEEviT_T0_T2_T3_T4_T5_)
        /*0134*/ 	.short	0x0210
        /*0136*/ 	.short	0x002c


	//----- nvinfo : EIATTR_SW_WAR
	.align		4
.L_1895:
        /*0138*/ 	.byte	0x04, 0x36
        /*013a*/ 	.short	(.L_1897 - .L_1896)
.L_1896:
        /*013c*/ 	.word	0x00000008
.L_1897:


//--------------------- .nv.info._ZN2at6native18elementwise_kernelILi128ELi2EZNS0_22gpu_kernel_impl_nocastIZZZNS0_61_GLOBAL__N__132982cb_23_ActivationSiluKernel_cu_f5210f67_354611silu_kernelERNS_18TensorIteratorBaseEENKUlvE_clEvENKUlvE_clEvEUldE_EEvS5_RKT_EUliE_EEviT1_ --------------------------
	.section	.nv.info._ZN2at6native18elementwise_kernelILi128ELi2EZNS0_22gpu_kernel_impl_nocastIZZZNS0_61_GLOBAL__N__132982cb_23_ActivationSiluKernel_cu_f5210f67_354611silu_kernelERNS_18TensorIteratorBaseEENKUlvE_clEvENKUlvE_clEvEUldE_EEvS5_RKT_EUliE_EEviT1_,"",@"SHT_CUDA_INFO"
	.sectionflags	@""
	.align	4


	//----- nvinfo : EIATTR_CUDA_API_VERSION
	.align		4
        /*0000*/ 	.byte	0x04, 0x37
        /*0002*/ 	.short	(.L_1899 - .L_1898)
.L_1898:
        /*0004*/ 	.word	0x00000082


	//----- nvinfo : EIATTR_KPARAM_INFO
	.align		4
.L_1899:
        /*0008*/ 	.byte	0x04, 0x17
        /*000a*/ 	.short	(.L_1901 - .L_1900)
.L_1900:
        /*000c*/ 	.word	0x00000000
        /*0010*/ 	.short	0x0001
        /*0012*/ 	.short	0x0008
        /*0014*/ 	.byte	0x00, 0xf0, 0x61, 0x08


	//----- nvinfo : EIATTR_KPARAM_INFO
	.align		4
.L_1901:
        /*0018*/ 	.byte	0x04, 0x17
        /*001a*/ 	.short	(.L_1903 - .L_1902)
.L_1902:
        /*001c*/ 	.word	0x00000000
        /*0020*/ 	.short	0x0000
        /*0022*/ 	.short	0x0000
        /*0024*/ 	.byte	0x00, 0xf0, 0x11, 0x00


	//----- nvinfo : EIATTR_SPARSE_MMA_MASK
	.align		4
.L_1903:
        /*0028*/ 	.byte	0x03, 0x50
        /*002a*/ 	.short	0x0000


	//----- nvinfo : EIATTR_MAXREG_COUNT
	.align		4
        /*002c*/ 	.byte	0x03, 0x1b
        /*002e*/ 	.short	0x0080


	//----- nvinfo : EIATTR_MERCURY_ISA_VERSION
	.align		4
        /*0030*/ 	.byte	0x03, 0x5f
        /*0032*/ 	.short	0x0101


	//----- nvinfo : EIATTR_EXIT_INSTR_OFFSETS
	.align		4
        /*0034*/ 	.byte	0x04, 0x1c
        /*0036*/ 	.short	(.L_1905 - .L_1904)


	//   ....[0]....
.L_1904:
        /*0038*/ 	.word	0x00001980


	//   ....[1]....
        /*003c*/ 	.word	0x00003230


	//----- nvinfo : EIATTR_MAX_THREADS
	.align		4
.L_1905:
        /*0040*/ 	.byte	0x04, 0x05
        /*0042*/ 	.short	(.L_1907 - .L_1906)
.L_1906:
        /*0044*/ 	.word	0x00000080
        /*0048*/ 	.word	0x00000001
        /*004c*/ 	.word	0x00000001


	//----- nvinfo : EIATTR_CRS_STACK_SIZE
	.align		4
.L_1907:
        /*0050*/ 	.byte	0x04, 0x1e
        /*0052*/ 	.short	(.L_1909 - .L_1908)
.L_1908:
        /*0054*/ 	.word	0x00000000


	//----- nvinfo : EIATTR_CBANK_PARAM_SIZE
	.align		4
.L_1909:
        /*0058*/ 	.byte	0x03, 0x19
        /*005a*/ 	.short	0x0220


	//----- nvinfo : EIATTR_PARAM_CBANK
	.align		4
        /*005c*/ 	.byte	0x04, 0x0a
        /*005e*/ 	.short	(.L_1911 - .L_1910)
	.align		4
.L_1910:
        /*0060*/ 	.word	index@(.nv.constant0._ZN2at6native18elementwise_kernelILi128ELi2EZNS0_22gpu_kernel_impl_nocastIZZZNS0_61_GLOBAL__N__132982cb_23_ActivationSiluKernel_cu_f5210f67_354611silu_kernelERNS_18TensorIteratorBaseEENKUlvE_clEvENKUlvE_clEvEUldE_EEvS5_RKT_EUliE_EEviT1_)
        /*0064*/ 	.short	0x0210
        /*0066*/ 	.short	0x0220


	//----- nvinfo : EIATTR_SW_WAR
	.align		4
.L_1911:
        /*0068*/ 	.byte	0x04, 0x36
        /*006a*/ 	.short	(.L_1913 - .L_1912)
.L_1912:
        /*006c*/ 	.word	0x00000008
.L_1913:


//--------------------- .nv.info._ZN2at6native27unrolled_elementwise_kernelIZZZNS0_61_GLOBAL__N__132982cb_23_ActivationSiluKernel_cu_f5210f67_354611silu_kernelERNS_18TensorIteratorBaseEENKUlvE_clEvENKUlvE_clEvEUldE_St5arrayIPcLm2EELi4E23TrivialOffsetCalculatorILi1EjESC_NS0_6memory15LoadWithoutCastENSD_16StoreWithoutCastEEEviT_T0_T2_T3_T4_T5_ --------------------------
	.section	.nv.info._ZN2at6native27unrolled_elementwise_kernelIZZZNS0_61_GLOBAL__N__132982cb_23_ActivationSiluKernel_cu_f5210f67_354611silu_kernelERNS_18TensorIteratorBaseEENKUlvE_clEvENKUlvE_clEvEUldE_St5arrayIPcLm2EELi4E23TrivialOffsetCalculatorILi1EjESC_NS0_6memory15LoadWithoutCastENSD_16StoreWithoutCastEEEviT_T0_T2_T3_T4_T5_,"",@"SHT_CUDA_INFO"
	.sectionflags	@""
	.align	4


	//----- nvinfo : EIATTR_CUDA_API_VERSION
	.align		4
        /*0000*/ 	.byte	0x04, 0x37
        /*0002*/ 	.short	(.L_1915 - .L_1914)
.L_1914:
        /*0004*/ 	.word	0x00000082


	//----- nvinfo : EIATTR_KPARAM_INFO
	.align		4
.L_1915:
        /*0008*/ 	.byte	0x04, 0x17
        /*000a*/ 	.short	(.L_1917 - .L_1916)
.L_1916:
        /*000c*/ 	.word	0x00000000
        /*0010*/ 	.short	0x0006
        /*0012*/ 	.short	0x001b
        /*0014*/ 	.byte	0x00, 0xf0, 0x05, 0x00


	//----- nvinfo : EIATTR_KPARAM_INFO
	.align		4
.L_1917:
        /*0018*/ 	.byte	0x04, 0x17
        /*001a*/ 	.short	(.L_1919 - .L_1918)
.L_1918:
        /*001c*/ 	.word	0x00000000
        /*0020*/ 	.short	0x0005
        /*0022*/ 	.short	0x001a
        /*0024*/ 	.byte	0x00, 0xf0, 0x05, 0x00


	//----- nvinfo : EIATTR_KPARAM_INFO
	.align		4
.L_1919:
        /*0028*/ 	.byte	0x04, 0x17
        /*002a*/ 	.short	(.L_1921 - .L_1920)
.L_1920:
        /*002c*/ 	.word	0x00000000
        /*0030*/ 	.short	0x0004
        /*0032*/ 	.short	0x0019
        /*0034*/ 	.byte	0x00, 0xf0, 0x05, 0x00


	//----- nvinfo : EIATTR_KPARAM_INFO
	.align		4
.L_1921:
        /*0038*/ 	.byte	0x04, 0x17
        /*003a*/ 	.short	(.L_1923 - .L_1922)
.L_1922:
        /*003c*/ 	.word	0x00000000
        /*0040*/ 	.short	0x0003
        /*0042*/ 	.short	0x0018
        /*0044*/ 	.byte	0x00, 0xf0, 0x05, 0x00


	//----- nvinfo : EIATTR_KPARAM_INFO
	.align		4
.L_1923:
        /*0048*/ 	.byte	0x04, 0x17
        /*004a*/ 	.short	(.L_1925 - .L_1924)
.L_1924:
        /*004c*/ 	.word	0x00000000
        /*0050*/ 	.short	0x0002
        /*0052*/ 	.short	0x0008
        /*0054*/ 	.byte	0x00, 0xf0, 0x41, 0x00


	//----- nvinfo : EIATTR_KPARAM_INFO
	.align		4
.L_1925:
        /*0058*/ 	.byte	0x04, 0x17
        /*005a*/ 	.short	(.L_1927 - .L_1926)
.L_1926:
        /*005c*/ 	.word	0x00000000
        /*0060*/ 	.short	0x0001
        /*0062*/ 	.short	0x0004
        /*0064*/ 	.byte	0x00, 0xf0, 0x05, 0x00


	//----- nvinfo : EIATTR_KPARAM_INFO
	.align		4
.L_1927:
        /*0068*/ 	.byte	0x04, 0x17
        /*006a*/ 	.short	(.L_1929 - .L_1928)
.L_1928:
        /*006c*/ 	.word	0x00000000
        /*0070*/ 	.short	0x0000
        /*0072*/ 	.short	0x0000
        /*0074*/ 	.byte	0x00, 0xf0, 0x11, 0x00


	//----- nvinfo : EIATTR_SPARSE_MMA_MASK
	.align		4
.L_1929:
        /*0078*/ 	.byte	0x03, 0x50
        /*007a*/ 	.short	0x0000


	//----- nvinfo : EIATTR_MAXREG_COUNT
	.align		4
        /*007c*/ 	.byte	0x03, 0x1b
        /*007e*/ 	.short	0x00ff


	//----- nvinfo : EIATTR_MERCURY_ISA_VERSION
	.align		4
        /*0080*/ 	.byte	0x03, 0x5f
        /*0082*/ 	.short	0x0101


	//----- nvinfo : EIATTR_EXIT_INSTR_OFFSETS
	.align		4
        /*0084*/ 	.byte	0x04, 0x1c
        /*0086*/ 	.short	(.L_1931 - .L_1930)


	//   ....[0]....
.L_1930:
        /*0088*/ 	.word	0x000019c0


	//   ....[1]....
        /*008c*/ 	.word	0x00001a10


	//----- nvinfo : EIATTR_MAX_THREADS
	.align		4
.L_1931:
        /*0090*/ 	.byte	0x04, 0x05
        /*0092*/ 	.short	(.L_1933 - .L_1932)
.L_1932:
        /*0094*/ 	.word	0x00000080
        /*0098*/ 	.word	0x00000001
        /*009c*/ 	.word	0x00000001


	//----- nvinfo : EIATTR_CRS_STACK_SIZE
	.align		4
.L_1933:
        /*00a0*/ 	.byte	0x04, 0x1e
        /*00a2*/ 	.short	(.L_1935 - .L_1934)
.L_1934:
        /*00a4*/ 	.word	0x00000000


	//----- nvinfo : EIATTR_CBANK_PARAM_SIZE
	.align		4
.L_1935:
        /*00a8*/ 	.byte	0x03, 0x19
        /*00aa*/ 	.short	0x001c


	//----- nvinfo : EIATTR_PARAM_CBANK
	.align		4
        /*00ac*/ 	.byte	0x04, 0x0a
        /*00ae*/ 	.short	(.L_1937 - .L_1936)
	.align		4
.L_1936:
        /*00b0*/ 	.word	index@(.nv.constant0._ZN2at6native27unrolled_elementwise_kernelIZZZNS0_61_GLOBAL__N__132982cb_23_ActivationSiluKernel_cu_f5210f67_354611silu_kernelERNS_18TensorIteratorBaseEENKUlvE_clEvENKUlvE_clEvEUldE_St5arrayIPcLm2EELi4E23TrivialOffsetCalculatorILi1EjESC_NS0_6memory15LoadWithoutCastENSD_16StoreWithoutCastEEEviT_T0_T2_T3_T4_T5_)
        /*00b4*/ 	.short	0x0210
        /*00b6*/ 	.short	0x001c


	//----- nvinfo : EIATTR_SW_WAR
	.align		4
.L_1937:
        /*00b8*/ 	.byte	0x04, 0x36
        /*00ba*/ 	.short	(.L_1939 - .L_1938)
.L_1938:
        /*00bc*/ 	.word	0x00000008
.L_1939:


//--------------------- .nv.info._ZN2at6native29vectorized_elementwise_kernelILi2EZZZNS0_61_GLOBAL__N__132982cb_23_ActivationSiluKernel_cu_f5210f67_354611silu_kernelERNS_18TensorIteratorBaseEENKUlvE_clEvENKUlvE_clEvEUldE_St5arrayIPcLm2EEEEviT0_T1_ --------------------------
	.section	.nv.info._ZN2at6native29vectorized_elementwise_kernelILi2EZZZNS0_61_GLOBAL__N__132982cb_23_ActivationSiluKernel_cu_f5210f67_354611silu_kernelERNS_18TensorIteratorBaseEENKUlvE_clEvENKUlvE_clEvEUldE_St5arrayIPcLm2EEEEviT0_T1_,"",@"SHT_CUDA_INFO"
	.sectionflags	@""
	.align	4


	//----- nvinfo : EIATTR_CUDA_API_VERSION
	.align		4
        /*0000*/ 	.byte	0x04, 0x37
        /*0002*/ 	.short	(.L_1941 - .L_1940)
.L_1940:
        /*0004*/ 	.word	0x00000082


	//----- nvinfo : EIATTR_KPARAM_INFO
	.align		4
.L_1941:
        /*0008*/ 	.byte	0x04, 0x17
        /*000a*/ 	.short	(.L_1943 - .L_1942)
.L_1942:
        /*000c*/ 	.word	0x00000000
        /*0010*/ 	.short	0x0002
        /*0012*/ 	.short	0x0008
        /*0014*/ 	.byte	0x00, 0xf0, 0x41, 0x00


	//----- nvinfo : EIATTR_KPARAM_INFO
	.align		4
.L_1943:
        /*0018*/ 	.byte	0x04, 0x17
        /*001a*/ 	.short	(.L_1945 - .L_1944)
.L_1944:
        /*001c*/ 	.word	0x00000000
        /*0020*/ 	.short	0x0001
        /*0022*/ 	.short	0x0004
        /*0024*/ 	.byte	0x00, 0xf0, 0x05, 0x00


	//----- nvinfo : EIATTR_KPARAM_INFO
	.align		4
.L_1945:
        /*0028*/ 	.byte	0x04, 0x17
        /*002a*/ 	.short	(.L_1947 - .L_1946)
.L_1946:
        /*002c*/ 	.word	0x00000000
        /*0030*/ 	.short	0x0000
        /*0032*/ 	.short	0x0000
        /*0034*/ 	.byte	0x00, 0xf0, 0x11, 0x00


	//----- nvinfo : EIATTR_SPARSE_MMA_MASK
	.align		4
.L_1947:
        /*0038*/ 	.byte	0x03, 0x50
        /*003a*/ 	.short	0x0000


	//----- nvinfo : EIATTR_MAXREG_COUNT
	.align		4
        /*003c*/ 	.byte	0x03, 0x1b
        /*003e*/ 	.short	0x00ff


	//----- nvinfo : EIATTR_MERCURY_ISA_VERSION
	.align		4
        /*0040*/ 	.byte	0x03, 0x5f
        /*0042*/ 	.short	0x0101


	//----- nvinfo : EIATTR_EXIT_INSTR_OFFSETS
	.align		4
        /*0044*/ 	.byte	0x04, 0x1c
        /*0046*/ 	.short	(.L_1949 - .L_1948)


	//   ....[0]....
.L_1948:
        /*0048*/ 	.word	0x00002b10


	//   ....[1]....
        /*004c*/ 	.word	0x00005d80


	//   ....[2]....
        /*0050*/ 	.word	0x00005dd0


	//----- nvinfo : EIATTR_MAX_THREADS
	.align		4
.L_1949:
        /*0054*/ 	.byte	0x04, 0x05
        /*0056*/ 	.short	(.L_1951 - .L_1950)
.L_1950:
        /*0058*/ 	.word	0x00000080
        /*005c*/ 	.word	0x00000001
        /*0060*/ 	.word	0x00000001


	//----- nvinfo : EIATTR_CRS_STACK_SIZE
	.align		4
.L_1951:
        /*0064*/ 	.byte	0x04, 0x1e
        /*0066*/ 	.short	(.L_1953 - .L_1952)
.L_1952:
        /*0068*/ 	.word	0x00000000


	//----- nvinfo : EIATTR_CBANK_PARAM_SIZE
	.align		4
.L_1953:
        /*006c*/ 	.byte	0x03, 0x19
        /*006e*/ 	.short	0x0018


	//----- nvinfo : EIATTR_PARAM_CBANK
	.align		4
        /*0070*/ 	.byte	0x04, 0x0a
        /*0072*/ 	.short	(.L_1955 - .L_1954)
	.align		4
.L_1954:
        /*0074*/ 	.word	index@(.nv.constant0._ZN2at6native29vectorized_elementwise_kernelILi2EZZZNS0_61_GLOBAL__N__132982cb_23_ActivationSiluKernel_cu_f5210f67_354611silu_kernelERNS_18TensorIteratorBaseEENKUlvE_clEvENKUlvE_clEvEUldE_St5arrayIPcLm2EEEEviT0_T1_)
        /*0078*/ 	.short	0x0210
        /*007a*/ 	.short	0x0018


	//----- nvinfo : EIATTR_SW_WAR
	.align		4
.L_1955:
        /*007c*/ 	.byte	0x04, 0x36
        /*007e*/ 	.short	(.L_1957 - .L_1956)
.L_1956:
        /*0080*/ 	.word	0x00000008
.L_1957:


//--------------------- .nv.info._ZN2at6native29vectorized_elementwise_kernelILi4EZZZNS0_61_GLOBAL__N__132982cb_23_ActivationSiluKernel_cu_f5210f67_354611silu_kernelERNS_18TensorIteratorBaseEENKUlvE_clEvENKUlvE_clEvEUldE_St5arrayIPcLm2EEEEviT0_T1_ --------------------------
	.section	.nv.info._ZN2at6native29vectorized_elementwise_kernelILi4EZZZNS0_61_GLOBAL__N__132982cb_23_ActivationSiluKernel_cu_f5210f67_354611silu_kernelERNS_18TensorIteratorBaseEENKUlvE_clEvENKUlvE_clEvEUldE_St5arrayIPcLm2EEEEviT0_T1_,"",@"SHT_CUDA_INFO"
	.sectionflags	@""
	.align	4


	//----- nvinfo : EIATTR_CUDA_API_VERSION
	.align		4
        /*0000*/ 	.byte	0x04, 0x37
        /*0002*/ 	.short	(.L_1959 - .L_1958)
.L_1958:
        /*0004*/ 	.word	0x00000082


	//----- nvinfo : EIATTR_KPARAM_INFO
	.align		4
.L_1959:
        /*0008*/ 	.byte	0x04, 0x17
        /*000a*/ 	.short	(.L_1961 - .L_1960)
.L_1960:
        /*000c*/ 	.word	0x00000000
        /*0010*/ 	.short	0x0002
        /*0012*/ 	.short	0x0008
        /*0014*/ 	.byte	0x00, 0xf0, 0x41, 0x00


	//----- nvinfo : EIATTR_KPARAM_INFO
	.align		4
.L_1961:
        /*0018*/ 	.byte	0x04, 0x17
        /*001a*/ 	.short	(.L_1963 - .L_1962)
.L_1962:
        /*001c*/ 	.word	0x00000000
        /*0020*/ 	.short	0x0001
        /*0022*/ 	.short	0x0004
        /*0024*/ 	.byte	0x00, 0xf0, 0x05, 0x00


	//----- nvinfo : EIATTR_KPARAM_INFO
	.align		4
.L_1963:
        /*0028*/ 	.byte	0x04, 0x17
        /*002a*/ 	.short	(.L_1965 - .L_1964)
.L_1964:
        /*002c*/ 	.word	0x00000000
        /*0030*/ 	.short	0x0000
        /*0032*/ 	.short	0x0000
        /*0034*/ 	.byte	0x00, 0xf0, 0x11, 0x00


	//----- nvinfo : EIATTR_SPARSE_MMA_MASK
	.align		4
.L_1965:
        /*0038*/ 	.byte	0x03, 0x50
        /*003a*/ 	.short	0x0000


	//----- nvinfo : EIATTR_MAXREG_COUNT
	.align		4
        /*003c*/ 	.byte	0x03, 0x1b
        /*003e*/ 	.short	0x00ff


	//----- nvinfo : EIATTR_MERCURY_ISA_VERSION
	.align		4
        /*0040*/ 	.byte	0x03, 0x5f
        /*0042*/ 	.short	0x0101


	//----- nvinfo : EIATTR_EXIT_INSTR_OFFSETS
	.align		4
        /*0044*/ 	.byte	0x04, 0x1c
        /*0046*/ 	.short	(.L_1967 - .L_1966)


	//   ....[0]....
.L_1966:
        /*0048*/ 	.word	0x00002b10


	//   ....[1]....
        /*004c*/ 	.word	0x00005d80


	//   ....[2]....
        /*0050*/ 	.word	0x00005dd0


	//----- nvinfo : EIATTR_MAX_THREADS
	.align		4
.L_1967:
        /*0054*/ 	.byte	0x04, 0x05
        /*0056*/ 	.short	(.L_1969 - .L_1968)
.L_1968:
        /*0058*/ 	.word	0x00000080
        /*005c*/ 	.word	0x00000001
        /*0060*/ 	.word	0x00000001


	//----- nvinfo : EIATTR_CRS_STACK_SIZE
	.align		4
.L_1969:
        /*0064*/ 	.byte	0x04, 0x1e
        /*0066*/ 	.short	(.L_1971 - .L_1970)
.L_1970:
        /*0068*/ 	.word	0x00000000


	//----- nvinfo : EIATTR_CBANK_PARAM_SIZE
	.align		4
.L_1971:
        /*006c*/ 	.byte	0x03, 0x19
        /*006e*/ 	.short	0x0018


	//----- nvinfo : EIATTR_PARAM_CBANK
	.align		4
        /*0070*/ 	.byte	0x04, 0x0a
        /*0072*/ 	.short	(.L_1973 - .L_1972)
	.align		4
.L_1972:
        /*0074*/ 	.word	index@(.nv.constant0._ZN2at6native29vectorized_elementwise_kernelILi4EZZZNS0_61_GLOBAL__N__132982cb_23_ActivationSiluKernel_cu_f5210f67_354611silu_kernelERNS_18TensorIteratorBaseEENKUlvE_clEvENKUlvE_clEvEUldE_St5arrayIPcLm2EEEEviT0_T1_)
        /*0078*/ 	.short	0x0210
        /*007a*/ 	.short	0x0018


	//----- nvinfo : EIATTR_SW_WAR
	.align		4
.L_1973:
        /*007c*/ 	.byte	0x04, 0x36
        /*007e*/ 	.short	(.L_1975 - .L_1974)
.L_1974:
        /*0080*/ 	.word	0x00000008
.L_1975:


//--------------------- .nv.info._ZN2at6native29vectorized_elementwise_kernelILi8EZZZNS0_61_GLOBAL__N__132982cb_23_ActivationSiluKernel_cu_f5210f67_354611silu_kernelERNS_18TensorIteratorBaseEENKUlvE_clEvENKUlvE_clEvEUldE_St5arrayIPcLm2EEEEviT0_T1_ --------------------------
	.section	.nv.info._ZN2at6native29vectorized_elementwise_kernelILi8EZZZNS0_61_GLOBAL__N__132982cb_23_ActivationSiluKernel_cu_f5210f67_354611silu_kernelERNS_18TensorIteratorBaseEENKUlvE_clEvENKUlvE_clEvEUldE_St5arrayIPcLm2EEEEviT0_T1_,"",@"SHT_CUDA_INFO"
	.sectionflags	@""
	.align	4


	//----- nvinfo : EIATTR_CUDA_API_VERSION
	.align		4
        /*0000*/ 	.byte	0x04, 0x37
        /*0002*/ 	.short	(.L_1977 - .L_1976)
.L_1976:
        /*0004*/ 	.word	0x00000082


	//----- nvinfo : EIATTR_KPARAM_INFO
	.align		4
.L_1977:
        /*0008*/ 	.byte	0x04, 0x17
        /*000a*/ 	.short	(.L_1979 - .L_1978)
.L_1978:
        /*000c*/ 	.word	0x00000000
        /*0010*/ 	.short	0x0002
        /*0012*/ 	.short	0x0008
        /*0014*/ 	.byte	0x00, 0xf0, 0x41, 0x00


	//----- nvinfo : EIATTR_KPARAM_INFO
	.align		4
.L_1979:
        /*0018*/ 	.byte	0x04, 0x17
        /*001a*/ 	.short	(.L_1981 - .L_1980)
.L_1980:
        /*001c*/ 	.word	0x00000000
        /*0020*/ 	.short	0x0001
        /*0022*/ 	.short	0x0004
        /*0024*/ 	.byte	0x00, 0xf0, 0x05, 0x00


	//----- nvinfo : EIATTR_KPARAM_INFO
	.align		4
.L_1981:
        /*0028*/ 	.byte	0x04, 0x17
        /*002a*/ 	.short	(.L_1983 - .L_1982)
.L_1982:
        /*002c*/ 	.word	0x00000000
        /*0030*/ 	.short	0x0000
        /*0032*/ 	.short	0x0000
        /*0034*/ 	.byte	0x00, 0xf0, 0x11, 0x00


	//----- nvinfo : EIATTR_SPARSE_MMA_MASK
	.align		4
.L_1983:
        /*0038*/ 	.byte	0x03, 0x50
        /*003a*/ 	.short	0x0000


	//----- nvinfo : EIATTR_MAXREG_COUNT
	.align		4
        /*003c*/ 	.byte	0x03, 0x1b
        /*003e*/ 	.short	0x00ff


	//----- nvinfo : EIATTR_MERCURY_ISA_VERSION
	.align		4
        /*0040*/ 	.byte	0x03, 0x5f
        /*0042*/ 	.short	0x0101


	//----- nvinfo : EIATTR_EXIT_INSTR_OFFSETS
	.align		4
        /*0044*/ 	.byte	0x04, 0x1c
        /*0046*/ 	.short	(.L_1985 - .L_1984)


	//   ....[0]....
.L_1984:
        /*0048*/ 	.word	0x00002b10


	//   ....[1]....
        /*004c*/ 	.word	0x00005d80


	//   ....[2]....
        /*0050*/ 	.word	0x00005dd0


	//----- nvinfo : EIATTR_MAX_THREADS
	.align		4
.L_1985:
        /*0054*/ 	.byte	0x04, 0x05
        /*0056*/ 	.short	(.L_1987 - .L_1986)
.L_1986:
        /*0058*/ 	.word	0x00000080
        /*005c*/ 	.word	0x00000001
        /*0060*/ 	.word	0x00000001


	//----- nvinfo : EIATTR_CRS_STACK_SIZE
	.align		4
.L_1987:
        /*0064*/ 	.byte	0x04, 0x1e
        /*0066*/ 	.short	(.L_1989 - .L_1988)
.L_1988:
        /*0068*/ 	.word	0x00000000


	//----- nvinfo : EIATTR_CBANK_PARAM_SIZE
	.align		4
.L_1989:
        /*006c*/ 	.byte	0x03, 0x19
        /*006e*/ 	.short	0x0018


	//----- nvinfo : EIATTR_PARAM_CBANK
	.align		4
        /*0070*/ 	.byte	0x04, 0x0a
        /*0072*/ 	.short	(.L_1991 - .L_1990)
	.align		4
.L_1990:
        /*0074*/ 	.word	index@(.nv.constant0._ZN2at6native29vectorized_elementwise_kernelILi8EZZZNS0_61_GLOBAL__N__132982cb_23_ActivationSiluKernel_cu_f5210f67_354611silu_kernelERNS_18TensorIteratorBaseEENKUlvE_clEvENKUlvE_clEvEUldE_St5arrayIPcLm2EEEEviT0_T1_)
        /*0078*/ 	.short	0x0210
        /*007a*/ 	.short	0x0018


	//----- nvinfo : EIATTR_SW_WAR
	.align		4
.L_1991:
        /*007c*/ 	.byte	0x04, 0x36
        /*007e*/ 	.short	(.L_1993 - .L_1992)
.L_1992:
        /*0080*/ 	.word	0x00000008
.L_1993:


//--------------------- .nv.callgraph             --------------------------
	.section	.nv.callgraph,"",@"SHT_CUDA_CALLGRAPH"
	.align	4
	.sectionentsize	8
	.align		4
        /*0000*/ 	.word	0x00000000
	.align		4
        /*0004*/ 	.word	0xffffffff
	.align		4
        /*0008*/ 	.word	index@(_ZN2at6native18elementwise_kernelILi128ELi4EZNS0_15gpu_kernel_implIZZZNS0_61_GLOBAL__N__132982cb_23_ActivationSiluKernel_cu_f5210f67_354620silu_backward_kernelERNS_18TensorIteratorBaseEENKUlvE_clEvENKUlvE2_clEvEUlN3c108BFloat16ES9_E_EEvS5_RKT_EUliE_EEviT1_)
	.align		4
        /*000c*/ 	.word	index@(__assertfail)
	.align		4
        /*0010*/ 	.word	index@(_ZN2at6native27unrolled_elementwise_kernelIZZZNS0_61_GLOBAL__N__132982cb_23_ActivationSiluKernel_cu_f5210f67_354620silu_backward_kernelERNS_18TensorIteratorBaseEENKUlvE_clEvENKUlvE2_clEvEUlN3c108BFloat16ES8_E_St5arrayIPcLm3EELi4E23TrivialOffsetCalculatorILi2EjESD_ILi1EjENS0_6memory12LoadWithCastILi2EEENSG_13StoreWithCastILi1EEEEEviT_T0_T2_T3_T4_T5_)
	.align		4
        /*0014*/ 	.word	index@(__assertfail)
	.align		4
        /*0018*/ 	.word	index@(_ZN2at6native18elementwise_kernelILi128ELi4EZNS0_15gpu_kernel_implIZZZNS0_61_GLOBAL__N__132982cb_23_ActivationSiluKernel_cu_f5210f67_354620silu_backward_kernelERNS_18TensorIteratorBaseEENKUlvE_clEvENKUlvE1_clEvEUlN3c104HalfES9_E_EEvS5_RKT_EUliE_EEviT1_)
	.align		4
        /*001c*/ 	.word	index@(__assertfail)
	.align		4
        /*0020*/ 	.word	index@(_ZN2at6native27unrolled_elementwise_kernelIZZZNS0_61_GLOBAL__N__132982cb_23_ActivationSiluKernel_cu_f5210f67_354620silu_backward_kernelERNS_18TensorIteratorBaseEENKUlvE_clEvENKUlvE1_clEvEUlN3c104HalfES8_E_St5arrayIPcLm3EELi4E23TrivialOffsetCalculatorILi2EjESD_ILi1EjENS0_6memory12LoadWithCastILi2EEENSG_13StoreWithCastILi1EEEEEviT_T0_T2_T3_T4_T5_)
	.align		4
        /*0024*/ 	.word	index@(__assertfail)
	.align		4
        /*0028*/ 	.word	index@(_ZN2at6native18elementwise_kernelILi128ELi4EZNS0_15gpu_kernel_implIZZZNS0_61_GLOBAL__N__132982cb_23_ActivationSiluKernel_cu_f5210f67_354620silu_backward_kernelERNS_18TensorIteratorBaseEENKUlvE_clEvENKUlvE0_clEvEUlffE_EEvS5_RKT_EUliE_EEviT1_)
	.align		4
        /*002c*/ 	.word	index@(__assertfail)
	.align		4
        /*0030*/ 	.word	index@(_ZN2at6native27unrolled_elementwise_kernelIZZZNS0_61_GLOBAL__N__132982cb_23_ActivationSiluKernel_cu_f5210f67_354620silu_backward_kernelERNS_18TensorIteratorBaseEENKUlvE_clEvENKUlvE0_clEvEUlffE_St5arrayIPcLm3EELi4E23TrivialOffsetCalculatorILi2EjESB_ILi1EjENS0_6memory12LoadWithCastILi2EEENSE_13StoreWithCastILi1EEEEEviT_T0_T2_T3_T4_T5_)
	.align		4
        /*0034*/ 	.word	index@(__assertfail)
	.align		4
        /*0038*/ 	.word	index@(_ZN2at6native18elementwise_kernelILi128ELi4EZNS0_15gpu_kernel_implIZZZNS0_61_GLOBAL__N__132982cb_23_ActivationSiluKernel_cu_f5210f67_354620silu_backward_kernelERNS_18TensorIteratorBaseEENKUlvE_clEvENKUlvE_clEvEUlddE_EEvS5_RKT_EUliE_EEviT1_)
	.align		4
        /*003c*/ 	.word	index@(__assertfail)
	.align		4
        /*0040*/ 	.word	index@(_ZN2at6native27unrolled_elementwise_kernelIZZZNS0_61_GLOBAL__N__132982cb_23_ActivationSiluKernel_cu_f5210f67_354620silu_backward_kernelERNS_18TensorIteratorBaseEENKUlvE_clEvENKUlvE_clEvEUlddE_St5arrayIPcLm3EELi4E23TrivialOffsetCalculatorILi2EjESB_ILi1EjENS0_6memory12LoadWithCastILi2EEENSE_13StoreWithCastILi1EEEEEviT_T0_T2_T3_T4_T5_)
	.align		4
        /*0044*/ 	.word	index@(__assertfail)
	.align		4
        /*0048*/ 	.word	index@(_ZN2at6native18elementwise_kernelILi128ELi4EZNS0_15gpu_kernel_implIZZZNS0_61_GLOBAL__N__132982cb_23_ActivationSiluKernel_cu_f5210f67_354611silu_kernelERNS_18TensorIteratorBaseEENKUlvE_clEvENKUlvE4_clEvEUlN3c108BFloat16EE_EEvS5_RKT_EUliE_EEviT1_)
	.align		4
        /*004c*/ 	.word	index@(__assertfail)
	.align		4
        /*0050*/ 	.word	index@(_ZN2at6native27unrolled_elementwise_kernelIZZZNS0_61_GLOBAL__N__132982cb_23_ActivationSiluKernel_cu_f5210f67_354611silu_kernelERNS_18TensorIteratorBaseEENKUlvE_clEvENKUlvE4_clEvEUlN3c108BFloat16EE_St5arrayIPcLm2EELi4E23TrivialOffsetCalculatorILi1EjESE_NS0_6memory12LoadWithCastILi1EEENSF_13StoreWithCastILi1EEEEEviT_T0_T2_T3_T4_T5_)
	.align		4
        /*0054*/ 	.word	index@(__assertfail)
	.align		4
        /*0058*/ 	.word	index@(_ZN2at6native18elementwise_kernelILi128ELi4EZNS0_15gpu_kernel_implIZZZNS0_61_GLOBAL__N__132982cb_23_ActivationSiluKernel_cu_f5210f67_354611silu_kernelERNS_18TensorIteratorBaseEENKUlvE_clEvENKUlvE3_clEvEUlN3c104HalfEE_EEvS5_RKT_EUliE_EEviT1_)
	.align		4
        /*005c*/ 	.word	index@(__assertfail)
	.align		4
        /*0060*/ 	.word	index@(_ZN2at6native27unrolled_elementwise_kernelIZZZNS0_61_GLOBAL__N__132982cb_23_ActivationSiluKernel_cu_f5210f67_354611silu_kernelERNS_18TensorIteratorBaseEENKUlvE_clEvENKUlvE3_clEvEUlN3c104HalfEE_St5arrayIPcLm2EELi4E23TrivialOffsetCalculatorILi1EjESE_NS0_6memory12LoadWithCastILi1EEENSF_13StoreWithCastILi1EEEEEviT_T0_T2_T3_T4_T5_)
	.align		4
        /*0064*/ 	.word	index@(__assertfail)
	.align		4
        /*0068*/ 	.word	index@(_ZN2at6native18elementwise_kernelILi128ELi4EZNS0_15gpu_kernel_implIZZZNS0_61_GLOBAL__N__132982cb_23_ActivationSiluKernel_cu_f5210f67_354611silu_kernelERNS_18TensorIteratorBaseEENKUlvE_clEvENKUlvE2_clEvEUlN3c107complexIfEEE_EEvS5_RKT_EUliE_EEviT1_)
	.align		4
        /*006c*/ 	.word	index@(__assertfail)
	.align		4
        /*0070*/ 	.word	index@(_ZN2at6native27unrolled_elementwise_kernelIZZZNS0_61_GLOBAL__N__132982cb_23_ActivationSiluKernel_cu_f5210f67_354611silu_kernelERNS_18TensorIteratorBaseEENKUlvE_clEvENKUlvE2_clEvEUlN3c107complexIfEEE_St5arrayIPcLm2EELi4E23TrivialOffsetCalculatorILi1EjESF_NS0_6memory12LoadWithCastILi1EEENSG_13StoreWithCastILi1EEEEEviT_T0_T2_T3_T4_T5_)
	.align		4
        /*0074*/ 	.word	index@(__assertfail)
	.align		4
        /*0078*/ 	.word	index@(_ZN2at6native18elementwise_kernelILi128ELi4EZNS0_15gpu_kernel_implIZZZNS0_61_GLOBAL__N__132982cb_23_ActivationSiluKernel_cu_f5210f67_354611silu_kernelERNS_18TensorIteratorBaseEENKUlvE_clEvENKUlvE1_clEvEUlN3c107complexIdEEE_EEvS5_RKT_EUliE_EEviT1_)
	.align		4
        /*007c*/ 	.word	index@(__assertfail)
	.align		4
        /*0080*/ 	.word	index@(_ZN2at6native27unrolled_elementwise_kernelIZZZNS0_61_GLOBAL__N__132982cb_23_ActivationSiluKernel_cu_f5210f67_354611silu_kernelERNS_18TensorIteratorBaseEENKUlvE_clEvENKUlvE1_clEvEUlN3c107complexIdEEE_St5arrayIPcLm2EELi4E23TrivialOffsetCalculatorILi1EjESF_NS0_6memory12LoadWithCastILi1EEENSG_13StoreWithCastILi1EEEEEviT_T0_T2_T3_T4_T5_)
	.align		4
        /*0084*/ 	.word	index@(__assertfail)
	.align		4
        /*0088*/ 	.word	index@(_ZN2at6native18elementwise_kernelILi128ELi4EZNS0_15gpu_kernel_implIZZZNS0_61_GLOBAL__N__132982cb_23_ActivationSiluKernel_cu_f5210f67_354611silu_kernelERNS_18TensorIteratorBaseEENKUlvE_clEvENKUlvE0_clEvEUlfE_EEvS5_RKT_EUliE_EEviT1_)
	.align		4
        /*008c*/ 	.word	index@(__assertfail)
	.align		4
        /*0090*/ 	.word	index@(_ZN2at6native27unrolled_elementwise_kernelIZZZNS0_61_GLOBAL__N__132982cb_23_ActivationSiluKernel_cu_f5210f67_354611silu_kernelERNS_18TensorIteratorBaseEENKUlvE_clEvENKUlvE0_clEvEUlfE_St5arrayIPcLm2EELi4E23TrivialOffsetCalculatorILi1EjESC_NS0_6memory12LoadWithCastILi1EEENSD_13StoreWithCastILi1EEEEEviT_T0_T2_T3_T4_T5_)
	.align		4
        /*0094*/ 	.word	index@(__assertfail)
	.align		4
        /*0098*/ 	.word	index@(_ZN2at6native18elementwise_kernelILi128ELi4EZNS0_15gpu_kernel_implIZZZNS0_61_GLOBAL__N__132982cb_23_ActivationSiluKernel_cu_f5210f67_354611silu_kernelERNS_18TensorIteratorBaseEENKUlvE_clEvENKUlvE_clEvEUldE_EEvS5_RKT_EUliE_EEviT1_)
	.align		4
        /*009c*/ 	.word	index@(__assertfail)
	.align		4
        /*00a0*/ 	.word	index@(_ZN2at6native27unrolled_elementwise_kernelIZZZNS0_61_GLOBAL__N__132982cb_23_ActivationSiluKernel_cu_f5210f67_354611silu_kernelERNS_18TensorIteratorBaseEENKUlvE_clEvENKUlvE_clEvEUldE_St5arrayIPcLm2EELi4E23TrivialOffsetCalculatorILi1EjESC_NS0_6memory12LoadWithCastILi1EEENSD_13StoreWithCastILi1EEEEEviT_T0_T2_T3_T4_T5_)
	.align		4
        /*00a4*/ 	.word	index@(__assertfail)
	.align		4
        /*00a8*/ 	.word	0x00000000
	.align		4
        /*00ac*/ 	.word	0xfffffffe
	.align		4
        /*00b0*/ 	.word	0x00000000
	.align		4
        /*00b4*/ 	.word	0xfffffffd
	.align		4
        /*00b8*/ 	.word	0x00000000
	.align		4
        /*00bc*/ 	.word	0xfffffffc


//--------------------- .nv.constant4             --------------------------
	.section	.nv.constant4,"a",@progbits
	.align	8
	.align		8
.nv.constant4:
        /*0000*/ 	.dword	__assertfail
	.align		8
        /*0008*/ 	.dword	__unnamed_1
	.align		8
        /*0010*/ 	.dword	__unnamed_2
	.align		8
        /*0018*/ 	.dword	__unnamed_3
	.align		8
        /*0020*/ 	.dword	__unnamed_4
	.align		8
        /*0028*/ 	.dword	__unnamed_5
	.align		8
        /*0030*/ 	.dword	__unnamed_6
	.align		8
        /*0038*/ 	.dword	__unnamed_7
	.align		8
        /*0040*/ 	.dword	__unnamed_8
	.align		8
        /*0048*/ 	.dword	__unnamed_9
	.align		8
        /*0050*/ 	.dword	__unnamed_10
	.align		8
        /*0058*/ 	.dword	__unnamed_11
	.align		8
        /*0060*/ 	.dword	__unnamed_12
	.align		8
        /*0068*/ 	.dword	_ZN59_INTERNAL_132982cb_23_ActivationSiluKernel_cu_f5210f67_35464cuda3std3__461_GLOBAL__N__132982cb_23_ActivationSiluKernel_cu_f5210f67_35466ignoreE
	.align		8
        /*0070*/ 	.dword	_ZN59_INTERNAL_132982cb_23_ActivationSiluKernel_cu_f5210f67_35464cuda3std3__45__cpo5beginE
	.align		8
        /*0078*/ 	.dword	_ZN59_INTERNAL_132982cb_23_ActivationSiluKernel_cu_f5210f67_35464cuda3std3__45__cpo3endE
	.align		8
        /*0080*/ 	.dword	_ZN59_INTERNAL_132982cb_23_ActivationSiluKernel_cu_f5210f67_35464cuda3std3__45__cpo6cbeginE
	.align		8
        /*0088*/ 	.dword	_ZN59_INTERNAL_132982cb_23_ActivationSiluKernel_cu_f5210f67_35464cuda3std3__45__cpo4cendE
	.align		8
        /*0090*/ 	.dword	_ZN59_INTERNAL_132982cb_23_ActivationSiluKernel_cu_f5210f67_35464cuda3std3__45__cpo6rbeginE
	.align		8
        /*0098*/ 	.dword	_ZN59_INTERNAL_132982cb_23_ActivationSiluKernel_cu_f5210f67_35464cuda3std3__45__cpo4rendE
	.align		8
        /*00a0*/ 	.dword	_ZN59_INTERNAL_132982cb_23_ActivationSiluKernel_cu_f5210f67_35464cuda3std3__45__cpo7crbeginE
	.align		8
        /*00a8*/ 	.dword	_ZN59_INTERNAL_132982cb_23_ActivationSiluKernel_cu_f5210f67_35464cuda3std3__45__cpo5crendE
	.align		8
        /*00b0*/ 	.dword	_ZN59_INTERNAL_132982cb_23_ActivationSiluKernel_cu_f5210f67_35464cuda3std3__419piecewise_constructE
	.align		8
        /*00b8*/ 	.dword	_ZN59_INTERNAL_132982cb_23_ActivationSiluKernel_cu_f5210f67_35464cuda3std3__48in_placeE
	.align		8
        /*00c0*/ 	.dword	_ZN59_INTERNAL_132982cb_23_ActivationSiluKernel_cu_f5210f67_35464cuda3std3__420unreachable_sentinelE
	.align		8
        /*00c8*/ 	.dword	_ZN59_INTERNAL_132982cb_23_ActivationSiluKernel_cu_f5210f67_35464cuda3std6ranges3__45__cpo4swapE
	.align		8
        /*00d0*/ 	.dword	_ZN59_INTERNAL_132982cb_23_ActivationSiluKernel_cu_f5210f67_35464cuda3std6ranges3__45__cpo9iter_moveE
	.align		8
        /*00d8*/ 	.dword	_ZN59_INTERNAL_132982cb_23_ActivationSiluKernel_cu_f5210f67_35464cuda3std6ranges3__45__cpo5beginE
	.align		8
        /*00e0*/ 	.dword	_ZN59_INTERNAL_132982cb_23_ActivationSiluKernel_cu_f5210f67_35464cuda3std6ranges3__45__cpo3endE
	.align		8
        /*00e8*/ 	.dword	_ZN59_INTERNAL_132982cb_23_ActivationSiluKernel_cu_f5210f67_35464cuda3std6ranges3__45__cpo6cbeginE
	.align		8
        /*00f0*/ 	.dword	_ZN59_INTERNAL_132982cb_23_ActivationSiluKernel_cu_f5210f67_35464cuda3std6ranges3__45__cpo4cendE
	.align		8
        /*00f8*/ 	.dword	_ZN59_INTERNAL_132982cb_23_ActivationSiluKernel_cu_f5210f67_35464cuda3std6ranges3__45__cpo7advanceE
	.align		8
        /*0100*/ 	.dword	_ZN59_INTERNAL_132982cb_23_ActivationSiluKernel_cu_f5210f67_35464cuda3std6ranges3__45__cpo9iter_swapE
	.align		8
        /*0108*/ 	.dword	_ZN59_INTERNAL_132982cb_23_ActivationSiluKernel_cu_f5210f67_35464cuda3std6ranges3__45__cpo4nextE
	.align		8
        /*0110*/ 	.dword	_ZN59_INTERNAL_132982cb_23_ActivationSiluKernel_cu_f5210f67_35464cuda3std6ranges3__45__cpo4prevE
	.align		8
        /*0118*/ 	.dword	_ZN59_INTERNAL_132982cb_23_ActivationSiluKernel_cu_f5210f67_35464cuda3std6ranges3__45__cpo4dataE
	.align		8
        /*0120*/ 	.dword	_ZN59_INTERNAL_132982cb_23_ActivationSiluKernel_cu_f5210f67_35464cuda3std6ranges3__45__cpo5cdataE
	.align		8
        /*0128*/ 	.dword	_ZN59_INTERNAL_132982cb_23_ActivationSiluKernel_cu_f5210f67_35464cuda3std6ranges3__45__cpo4sizeE
	.align		8
        /*0130*/ 	.dword	_ZN59_INTERNAL_132982cb_23_ActivationSiluKernel_cu_f5210f67_35464cuda3std6ranges3__45__cpo5ssizeE
	.align		8
        /*0138*/ 	.dword	_ZN59_INTERNAL_132982cb_23_ActivationSiluKernel_cu_f5210f67_35464cuda3std6ranges3__45__cpo8distanceE
	.align		8
        /*0140*/ 	.dword	_ZN59_INTERNAL_132982cb_23_ActivationSiluKernel_cu_f5210f67_35466thrust23THRUST_300001_SM_900_NS6system6detail10sequential3seqE
	.align		8
        /*0148*/ 	.dword	$str$6
	.align		8
        /*0150*/ 	.dword	$str$7
	.align		8
        /*0158*/ 	.dword	__cudart_sin_cos_coeffs
	.align		8
        /*0160*/ 	.dword	__cudart_i2opi_d


//--------------------- .text._ZN2at6native18elementwise_kernelILi128ELi4EZNS0_15gpu_kernel_implIZZZNS0_61_GLOBAL__N__132982cb_23_ActivationSiluKernel_cu_f5210f67_354620silu_backward_kernelERNS_18TensorIteratorBaseEENKUlvE_clEvENKUlvE2_clEvEUlN3c108BFloat16ES9_E_EEvS5_RKT_EUliE_EEviT1_ --------------------------
	.section	.text._ZN2at6native18elementwise_kernelILi128ELi4EZNS0_15gpu_kernel_implIZZZNS0_61_GLOBAL__N__132982cb_23_ActivationSiluKernel_cu_f5210f67_354620silu_backward_kernelERNS_18TensorIteratorBaseEENKUlvE_clEvENKUlvE2_clEvEUlN3c108BFloat16ES9_E_EEvS5_RKT_EUliE_EEviT1_,"ax",@progbits
	.align	128
        .global         _ZN2at6native18elementwise_kernelILi128ELi4EZNS0_15gpu_kernel_implIZZZNS0_61_GLOBAL__N__132982cb_23_ActivationSiluKernel_cu_f5210f67_354620silu_backward_kernelERNS_18TensorIteratorBaseEENKUlvE_clEvENKUlvE2_clEvEUlN3c108BFloat16ES9_E_EEvS5_RKT_EUliE_EEviT1_
        .type           _ZN2at6native18elementwise_kernelILi128ELi4EZNS0_15gpu_kernel_implIZZZNS0_61_GLOBAL__N__132982cb_23_ActivationSiluKernel_cu_f5210f67_354620silu_backward_kernelERNS_18TensorIteratorBaseEENKUlvE_clEvENKUlvE2_clEvEUlN3c108BFloat16ES9_E_EEvS5_RKT_EUliE_EEviT1_,@function
        .size           _ZN2at6native18elementwise_kernelILi128ELi4EZNS0_15gpu_kernel_implIZZZNS0_61_GLOBAL__N__132982cb_23_ActivationSiluKernel_cu_f5210f67_354620silu_backward_kernelERNS_18TensorIteratorBaseEENKUlvE_clEvENKUlvE2_clEvEUlN3c108BFloat16ES9_E_EEvS5_RKT_EUliE_EEviT1_,(.L_x_11081 - _ZN2at6native18elementwise_kernelILi128ELi4EZNS0_15gpu_kernel_implIZZZNS0_61_GLOBAL__N__132982cb_23_ActivationSiluKernel_cu_f5210f67_354620silu_backward_kernelERNS_18TensorIteratorBaseEENKUlvE_clEvENKUlvE2_clEvEUlN3c108BFloat16ES9_E_EEvS5_RKT_EUliE_EEviT1_)
        .other          _ZN2at6native18elementwise_kernelILi128ELi4EZNS0_15gpu_kernel_implIZZZNS0_61_GLOBAL__N__132982cb_23_ActivationSiluKernel_cu_f5210f67_354620silu_backward_kernelERNS_18TensorIteratorBaseEENKUlvE_clEvENKUlvE2_clEvEUlN3c108BFloat16ES9_E_EEvS5_RKT_EUliE_EEviT1_,@"STO_CUDA_ENTRY STV_DEFAULT"
_ZN2at6native18elementwise_kernelILi128ELi4EZNS0_15gpu_kernel_implIZZZNS0_61_GLOBAL__N__132982cb_23_ActivationSiluKernel_cu_f5210f67_354620silu_backward_kernelERNS_18TensorIteratorBaseEENKUlvE_clEvENKUlvE2_clEvEUlN3c108BFloat16ES9_E_EEvS5_RKT_EUliE_EEviT1_:
.text._ZN2at6native18elementwise_kernelILi128ELi4EZNS0_15gpu_kernel_implIZZZNS0_61_GLOBAL__N__132982cb_23_ActivationSiluKernel_cu_f5210f67_354620silu_backward_kernelERNS_18TensorIteratorBaseEENKUlvE_clEvENKUlvE2_clEvEUlN3c108BFloat16ES9_E_EEvS5_RKT_EUliE_EEviT1_:
[----:B------:R-:W0:Y:S01]  /*0000*/  LDC R1, c[0x0][0x28] ;  /* 0x00000a00ff017b82 */ /* 0x000e220000000800 */
[----:B------:R-:W1:Y:S01]  /*0010*/  S2R R18, SR_CTAID.X ;  /* 0x0000000000127919 */ /* 0x000e620000002500 */
[----:B------:R-:W-:Y:S01]  /*0020*/  ULDC UR4, c[0x0][0x210] ;  /* 0x0000840000047ab9 */ /* 0x000fe20000000800 */
[----:B------:R-:W-:Y:S01]  /*0030*/  ULDC.64 UR36, c[0x0][0x208] ;  /* 0x0000820000247ab9 */ /* 0x000fe20000000a00 */
[----:B------:R-:W-:Y:S01]  /*0040*/  BSSY B6, `(.L_x_0) ;  /* 0x0000474000067945 */ /* 0x000fe20003800000 */
[----:B------:R-:W1:Y:S02]  /*0050*/  S2R R23, SR_TID.X ;  /* 0x0000000000177919 */ /* 0x000e640000002100 */
[----:B-1----:R-:W-:-:S05]  /*0060*/  IMAD R19, R18, 0x200, R23 ;  /* 0x0000020012137824 */ /* 0x002fca00078e0217 */
[----:B------:R-:W-:-:S13]  /*0070*/  ISETP.GE.AND P0, PT, R19, UR4, PT ;  /* 0x0000000413007c0c */ /* 0x000fda000bf06270 */
[----:B0-----:R-:W-:Y:S05]  /*0080*/  @P0 BRA `(.L_x_1) ;  /* 0x0000004400bc0947 */ /* 0x001fea0003800000 */
[----:B------:R-:W0:Y:S01]  /*0090*/  LDC R6, c[0x0][0x218] ;  /* 0x00008600ff067b82 */ /* 0x000e220000000800 */
[----:B------:R-:W-:Y:S02]  /*00a0*/  IMAD.MOV.U32 R22, RZ, RZ, RZ ;  /* 0x000000ffff167224 */ /* 0x000fe400078e00ff */
[----:B------:R-:W-:Y:S02]  /*00b0*/  IMAD.MOV.U32 R0, RZ, RZ, RZ ;  /* 0x000000ffff007224 */ /* 0x000fe400078e00ff */
[----:B------:R-:W-:Y:S01]  /*00c0*/  IMAD.MOV.U32 R16, RZ, RZ, RZ ;  /* 0x000000ffff107224 */ /* 0x000fe200078e00ff */
[----:B0-----:R-:W-:-:S13]  /*00d0*/  ISETP.NE.AND P0, PT, R6, RZ, PT ;  /* 0x000000ff0600720c */ /* 0x001fda0003f05270 */
[----:B------:R-:W-:Y:S05]  /*00e0*/  @!P0 BRA `(.L_x_2) ;  /* 0x0000001400788947 */ /* 0x000fea0003800000 */
[----:B------:R-:W-:Y:S01]  /*00f0*/  IMAD.MOV.U32 R2, RZ, RZ, RZ ;  /* 0x000000ffff027224 */ /* 0x000fe200078e00ff */
[----:B------:R-:W-:Y:S01]  /*0100*/  ULDC.64 UR4, c[0x0][0x220] ;  /* 0x0000880000047ab9 */ /* 0x000fe20000000a00 */
[----:B------:R-:W-:Y:S01]  /*0110*/  IMAD.MOV.U32 R3, RZ, RZ, R19 ;  /* 0x000000ffff037224 */ /* 0x000fe200078e0013 */
[----:B------:R-:W-:Y:S01]  /*0120*/  ISETP.NE.AND P0, PT, R6, 0x1, PT ;  /* 0x000000010600780c */ /* 0x000fe20003f05270 */
[----:B------:R-:W-:Y:S01]  /*0130*/  ULDC UR6, c[0x0][0x350] ;  /* 0x0000d40000067ab9 */ /* 0x000fe20000000800 */
[----:B------:R-:W-:Y:S01]  /*0140*/  IMAD.HI.U32 R4, R19, UR4, R2 ;  /* 0x0000000413047c27 */ /* 0x000fe2000f8e0002 */
[----:B------:R-:W-:-:S04]  /*0150*/  ULDC UR4, c[0x0][0x21c] ;  /* 0x0000870000047ab9 */ /* 0x000fc80000000800 */
[----:B------:R-:W-:-:S05]  /*0160*/  SHF.R.U32.HI R5, RZ, UR5, R4 ;  /* 0x00000005ff057c19 */ /* 0x000fca0008011604 */
[----:B------:R-:W-:-:S04]  /*0170*/  IMAD.MOV R0, RZ, RZ, -R5 ;  /* 0x000000ffff007224 */ /* 0x000fc800078e0a05 */
[----:B------:R-:W-:Y:S01]  /*0180*/  IMAD R19, R0, UR4, R19 ;  /* 0x0000000400137c24 */ /* 0x000fe2000f8e0213 */
[----:B------:R-:W-:-:S03]  /*0190*/  ULDC.64 UR4, c[0x0][0x348] ;  /* 0x0000d20000047ab9 */ /* 0x000fc60000000a00 */
[C---:B------:R-:W-:Y:S02]  /*01a0*/  IMAD R16, R19.reuse, UR4, RZ ;  /* 0x0000000413107c24 */ /* 0x040fe4000f8e02ff */
[C---:B------:R-:W-:Y:S02]  /*01b0*/  IMAD R0, R19.reuse, UR5, RZ ;  /* 0x0000000513007c24 */ /* 0x040fe4000f8e02ff */
[----:B------:R-:W-:Y:S01]  /*01c0*/  IMAD R22, R19, UR6, RZ ;  /* 0x0000000613167c24 */ /* 0x000fe2000f8e02ff */
[----:B------:R-:W-:Y:S06]  /*01d0*/  @!P0 BRA `(.L_x_2) ;  /* 0x00000014003c8947 */ /* 0x000fec0003800000 */
[----:B------:R-:W-:Y:S01]  /*01e0*/  IMAD.MOV.U32 R4, RZ, RZ, RZ ;  /* 0x000000ffff047224 */ /* 0x000fe200078e00ff */
[----:B------:R-:W-:Y:S01]  /*01f0*/  ULDC.64 UR8, c[0x0][0x228] ;  /* 0x00008a0000087ab9 */ /* 0x000fe20000000a00 */
[----:B------:R-:W-:Y:S01]  /*0200*/  ULDC UR4, c[0x0][0x230] ;  /* 0x00008c0000047ab9 */ /* 0x000fe20000000800 */
[----:B------:R-:W-:Y:S01]  /*0210*/  ISETP.NE.AND P0, PT, R6, 0x2, PT ;  /* 0x000000020600780c */ /* 0x000fe20003f05270 */
[----:B------:R-:W-:-:S05]  /*0220*/  IMAD.HI.U32 R2, R5, UR9, R4 ;  /* 0x0000000905027c27 */ /* 0x000fca000f8e0004 */
[----:B------:R-:W-:Y:S01]  /*0230*/  SHF.R.U32.HI R3, RZ, UR4, R2 ;  /* 0x00000004ff037c19 */ /* 0x000fe20008011602 */
[----:B------:R-:W-:-:S04]  /*0240*/  ULDC UR4, c[0x0][0x354] ;  /* 0x0000d50000047ab9 */ /* 0x000fc80000000800 */
[----:B------:R-:W-:-:S04]  /*0250*/  IMAD.MOV R4, RZ, RZ, -R3 ;  /* 0x000000ffff047224 */ /* 0x000fc800078e0a03 */
[----:B------:R-:W-:Y:S01]  /*0260*/  IMAD R5, R4, UR8, R5 ;  /* 0x0000000804057c24 */ /* 0x000fe2000f8e0205 */
[----:B------:R-:W-:-:S03]  /*0270*/  ULDC.64 UR8, c[0x0][0x358] ;  /* 0x0000d60000087ab9 */ /* 0x000fc60000000a00 */
[C---:B------:R-:W-:Y:S02]  /*0280*/  IMAD R22, R5.reuse, UR9, RZ ;  /* 0x0000000905167c24 */ /* 0x040fe4000f8e02ff */
[C---:B------:R-:W-:Y:S02]  /*0290*/  IMAD R16, R5.reuse, UR4, R16 ;  /* 0x0000000405107c24 */ /* 0x040fe4000f8e0210 */
[----:B------:R-:W-:Y:S02]  /*02a0*/  IMAD R0, R5, UR8, R0 ;  /* 0x0000000805007c24 */ /* 0x000fe4000f8e0200 */
[----:B------:R-:W-:Y:S01]  /*02b0*/  IMAD R22, R19, UR6, R22 ;  /* 0x0000000613167c24 */ /* 0x000fe2000f8e0216 */
[----:B------:R-:W-:Y:S06]  /*02c0*/  @!P0 BRA `(.L_x_2) ;  /* 0x0000001400008947 */ /* 0x000fec0003800000 */
[----:B------:R-:W-:Y:S01]  /*02d0*/  IMAD.MOV.U32 R2, RZ, RZ, RZ ;  /* 0x000000ffff027224 */ /* 0x000fe200078e00ff */
[----:B------:R-:W-:Y:S01]  /*02e0*/  ULDC.64 UR4, c[0x0][0x238] ;  /* 0x00008e0000047ab9 */ /* 0x000fe20000000a00 */
        /* <DEDUP_REMOVED lines=8> */
[C---:B------:R-:W-:Y:S02]  /*0370*/  IMAD R16, R3.reuse, UR4, R16 ;  /* 0x0000000403107c24 */ /* 0x040fe4000f8e0210 */
[C---:B------:R-:W-:Y:S02]  /*0380*/  IMAD R0, R3.reuse, UR5, R0 ;  /* 0x0000000503007c24 */ /* 0x040fe4000f8e0200 */
[----:B------:R-:W-:Y:S01]  /*0390*/  IMAD R22, R3, UR6, R22 ;  /* 0x0000000603167c24 */ /* 0x000fe2000f8e0216 */
        /* <DEDUP_REMOVED lines=297> */
[----:B------:R-:W-:Y:S02]  /*1630*/  ULDC UR6, c[0x0][0x470] ;  /* 0x00011c0000067ab9 */ /* 0x000fe40000000800 */
        /* <DEDUP_REMOVED lines=8> */
[----:B------:R-:W-:-:S07]  /*16c0*/  IMAD R22, R3, UR6, R22 ;  /* 0x0000000603167c24 */ /* 0x000fce000f8e0216 */
.L_x_2:
[----:B------:R-:W0:Y:S01]  /*16d0*/  LDC.U8 R5, c[0x0][0x492] ;  /* 0x00012480ff057b82 */ /* 0x000e220000000000 */
[----:B------:R-:W-:Y:S01]  /*16e0*/  ULDC.64 UR4, c[0x0][0x478] ;  /* 0x00011e0000047ab9 */ /* 0x000fe20000000a00 */
[----:B------:R-:W-:Y:S01]  /*16f0*/  ULDC.64 UR6, c[0x0][0x480] ;  /* 0x0001200000067ab9 */ /* 0x000fe20000000a00 */
[----:B------:R-:W-:Y:S02]  /*1700*/  IADD3 R16, P1, R16, UR4, RZ ;  /* 0x0000000410107c10 */ /* 0x000fe4000ff3e0ff */
[----:B------:R-:W-:-:S03]  /*1710*/  IADD3 R2, P2, R0, UR6, RZ ;  /* 0x0000000600027c10 */ /* 0x000fc6000ff5e0ff */
[----:B------:R-:W-:Y:S02]  /*1720*/  IMAD.X R17, RZ, RZ, UR5, P1 ;  /* 0x00000005ff117e24 */ /* 0x000fe400088e06ff */
[----:B------:R-:W-:Y:S01]  /*1730*/  IMAD.X R3, RZ, RZ, UR7, P2 ;  /* 0x00000007ff037e24 */ /* 0x000fe200090e06ff */
[----:B0-----:R-:W-:-:S04]  /*1740*/  PRMT R4, R5, 0x9910, RZ ;  /* 0x0000991005047816 */ /* 0x001fc800000000ff */
[----:B------:R-:W-:-:S13]  /*1750*/  ISETP.GT.AND P0, PT, R4, 0x9, PT ;  /* 0x000000090400780c */ /* 0x000fda0003f04270 */
[----:B------:R-:W-:Y:S05]  /*1760*/  @P0 BRA `(.L_x_3) ;  /* 0x0000000400300947 */ /* 0x000fea0003800000 */
[----:B------:R-:W-:-:S13]  /*1770*/  ISETP.GT.AND P0, PT, R4, 0x4, PT ;  /* 0x000000040400780c */ /* 0x000fda0003f04270 */
[----:B------:R-:W-:Y:S05]  /*1780*/  @P0 BRA `(.L_x_4) ;  /* 0x0000000000940947 */ /* 0x000fea0003800000 */
[----:B------:R-:W-:-:S13]  /*1790*/  ISETP.GT.AND P0, PT, R4, 0x1, PT ;  /* 0x000000010400780c */ /* 0x000fda0003f04270 */
[----:B------:R-:W-:Y:S05]  /*17a0*/  @P0 BRA `(.L_x_5) ;  /* 0x0000000000380947 */ /* 0x000fea0003800000 */
[----:B------:R-:W-:-:S13]  /*17b0*/  ISETP.NE.AND P0, PT, R5, RZ, PT ;  /* 0x000000ff0500720c */ /* 0x000fda0003f05270 */
[----:B------:R-:W-:Y:S05]  /*17c0*/  @!P0 BRA `(.L_x_6) ;  /* 0x00000000001c8947 */ /* 0x000fea0003800000 */
[----:B------:R-:W-:-:S13]  /*17d0*/  ISETP.NE.AND P0, PT, R4, 0x1, PT ;  /* 0x000000010400780c */ /* 0x000fda0003f05270 */
[----:B------:R-:W-:Y:S05]  /*17e0*/  @P0 BRA `(.L_x_7) ;  /* 0x0000000c00840947 */ /* 0x000fea0003800000 */
[----:B------:R-:W2:Y:S02]  /*17f0*/  LDG.E.S8 R2, desc[UR36][R2.64] ;  /* 0x0000002402027981 */ /* 0x000ea4000c1e1300 */
[----:B--2---:R-:W0:Y:S02]  /*1800*/  I2F.S16 R0, R2 ;  /* 0x0000000200007306 */ /* 0x004e240000101400 */
[----:B0-----:R-:W-:-:S04]  /*1810*/  F2FP.BF16.F32.PACK_AB R0, RZ, R0 ;  /* 0x00000000ff00723e */ /* 0x001fc800000010ff */
[----:B------:R-:W-:Y:S01]  /*1820*/  PRMT R19, R0, 0x7610, R19 ;  /* 0x0000761000137816 */ /* 0x000fe20000000013 */
[----:B------:R-:W-:Y:S06]  /*1830*/  BRA `(.L_x_8) ;  /* 0x0000000c00dc7947 */ /* 0x000fec0003800000 */
.L_x_6:
[----:B------:R-:W2:Y:S02]  /*1840*/  LDG.E.U8 R2, desc[UR36][R2.64] ;  /* 0x0000002402027981 */ /* 0x000ea4000c1e1100 */
[----:B--2---:R-:W-:-:S04]  /*1850*/  I2FP.F32.U32 R0, R2 ;  /* 0x0000000200007245 */ /* 0x004fc80000201000 */
[----:B------:R-:W-:-:S04]  /*1860*/  F2FP.BF16.F32.PACK_AB R0, RZ, R0 ;  /* 0x00000000ff00723e */ /* 0x000fc800000010ff */
[----:B------:R-:W-:Y:S01]  /*1870*/  PRMT R19, R0, 0x7610, R19 ;  /* 0x0000761000137816 */ /* 0x000fe20000000013 */
[----:B------:R-:W-:Y:S06]  /*1880*/  BRA `(.L_x_8) ;  /* 0x0000000c00c87947 */ /* 0x000fec0003800000 */
.L_x_5:
[----:B------:R-:W-:-:S13]  /*1890*/  ISETP.NE.AND P0, PT, R4, 0x2, PT ;  /* 0x000000020400780c */ /* 0x000fda0003f05270 */
[----:B------:R-:W-:Y:S05]  /*18a0*/  @!P0 BRA `(.L_x_9) ;  /* 0x0000000000388947 */ /* 0x000fea0003800000 */
[----:B------:R-:W-:-:S13]  /*18b0*/  ISETP.NE.AND P0, PT, R4, 0x3, PT ;  /* 0x000000030400780c */ /* 0x000fda0003f05270 */
[----:B------:R-:W-:Y:S05]  /*18c0*/  @!P0 BRA `(.L_x_10) ;  /* 0x00000000001c8947 */ /* 0x000fea0003800000 */
[----:B------:R-:W-:-:S13]  /*18d0*/  ISETP.NE.AND P0, PT, R4, 0x4, PT ;  /* 0x000000040400780c */ /* 0x000fda0003f05270 */
[----:B------:R-:W-:Y:S05]  /*18e0*/  @P0 BRA `(.L_x_7) ;  /* 0x0000000c00440947 */ /* 0x000fea0003800000 */
[----:B------:R-:W2:Y:S02]  /*18f0*/  LDG.E.64 R2, desc[UR36][R2.64] ;  /* 0x0000002402027981 */ /* 0x000ea4000c1e1b00 */
[----:B--2---:R-:W0:Y:S02]  /*1900*/  I2F.S64 R0, R2 ;  /* 0x0000000200007312 */ /* 0x004e240000301400 */
[----:B0-----:R-:W-:-:S04]  /*1910*/  F2FP.BF16.F32.PACK_AB R0, RZ, R0 ;  /* 0x00000000ff00723e */ /* 0x001fc800000010ff */
[----:B------:R-:W-:Y:S01]  /*1920*/  PRMT R19, R0, 0x7610, R19 ;  /* 0x0000761000137816 */ /* 0x000fe20000000013 */
[----:B------:R-:W-:Y:S06]  /*1930*/  BRA `(.L_x_8) ;  /* 0x0000000c009c7947 */ /* 0x000fec0003800000 */
.L_x_10:
[----:B------:R-:W2:Y:S02]  /*1940*/  LDG.E R2, desc[UR36][R2.64] ;  /* 0x0000002402027981 */ /* 0x000ea4000c1e1900 */
[----:B--2---:R-:W-:-:S04]  /*1950*/  I2FP.F32.S32 R0, R2 ;  /* 0x0000000200007245 */ /* 0x004fc80000201400 */
[----:B------:R-:W-:-:S04]  /*1960*/  F2FP.BF16.F32.PACK_AB R0, RZ, R0 ;  /* 0x00000000ff00723e */ /* 0x000fc800000010ff */
[----:B------:R-:W-:Y:S01]  /*1970*/  PRMT R19, R0, 0x7610, R19 ;  /* 0x0000761000137816 */ /* 0x000fe20000000013 */
[----:B------:R-:W-:Y:S06]  /*1980*/  BRA `(.L_x_8) ;  /* 0x0000000c00887947 */ /* 0x000fec0003800000 */
.L_x_9:
[----:B------:R-:W2:Y:S02]  /*1990*/  LDG.E.U16 R2, desc[UR36][R2.64] ;  /* 0x0000002402027981 */ /* 0x000ea4000c1e1500 */
[----:B--2---:R-:W0:Y:S02]  /*19a0*/  I2F.S16 R0, R2 ;  /* 0x0000000200007306 */ /* 0x004e240000101400 */
[----:B0-----:R-:W-:-:S04]  /*19b0*/  F2FP.BF16.F32.PACK_AB R0, RZ, R0 ;  /* 0x00000000ff00723e */ /* 0x001fc800000010ff */
[----:B------:R-:W-:Y:S01]  /*19c0*/  PRMT R19, R0, 0x7610, R19 ;  /* 0x0000761000137816 */ /* 0x000fe20000000013 */
[----:B------:R-:W-:Y:S06]  /*19d0*/  BRA `(.L_x_8) ;  /* 0x0000000c00747947 */ /* 0x000fec0003800000 */
.L_x_4:
[----:B------:R-:W-:-:S13]  /*19e0*/  ISETP.GT.AND P0, PT, R4, 0x6, PT ;  /* 0x000000060400780c */ /* 0x000fda0003f04270 */
[----:B------:R-:W-:Y:S05]  /*19f0*/  @P0 BRA `(.L_x_11) ;  /* 0x0000000000300947 */ /* 0x000fea0003800000 */
[----:B------:R-:W-:-:S13]  /*1a00*/  ISETP.NE.AND P0, PT, R4, 0x5, PT ;  /* 0x000000050400780c */ /* 0x000fda0003f05270 */
[----:B------:R-:W-:Y:S05]  /*1a10*/  @!P0 BRA `(.L_x_12) ;  /* 0x0000000000148947 */ /* 0x000fea0003800000 */
[----:B------:R-:W-:-:S13]  /*1a20*/  ISETP.NE.AND P0, PT, R4, 0x6, PT ;  /* 0x000000060400780c */ /* 0x000fda0003f05270 */
[----:B------:R-:W-:Y:S05]  /*1a30*/  @P0 BRA `(.L_x_7) ;  /* 0x0000000800f00947 */ /* 0x000fea0003800000 */
[----:B------:R-:W2:Y:S02]  /*1a40*/  LDG.E R2, desc[UR36][R2.64] ;  /* 0x0000002402027981 */ /* 0x000ea4000c1e1900 */
[----:B--2---:R-:W-:Y:S01]  /*1a50*/  F2FP.BF16.F32.PACK_AB R19, RZ, R2 ;  /* 0x00000002ff13723e */ /* 0x004fe200000010ff */
[----:B------:R-:W-:Y:S06]  /*1a60*/  BRA `(.L_x_8) ;  /* 0x0000000c00507947 */ /* 0x000fec0003800000 */
.L_x_12:
[----:B------:R-:W2:Y:S02]  /*1a70*/  LDG.E.U16 R0, desc[UR36][R2.64] ;  /* 0x0000002402007981 */ /* 0x000ea4000c1e1500 */
[----:B--2---:R-:W-:-:S05]  /*1a80*/  HADD2.F32 R0, -RZ, R0.H0_H0 ;  /* 0x20000000ff007230 */ /* 0x004fca0000004100 */
[----:B------:R-:W-:-:S04]  /*1a90*/  F2FP.BF16.F32.PACK_AB R0, RZ, R0 ;  /* 0x00000000ff00723e */ /* 0x000fc800000010ff */
[----:B------:R-:W-:Y:S01]  /*1aa0*/  PRMT R19, R0, 0x7610, R19 ;  /* 0x0000761000137816 */ /* 0x000fe20000000013 */
[----:B------:R-:W-:Y:S06]  /*1ab0*/  BRA `(.L_x_8) ;  /* 0x0000000c003c7947 */ /* 0x000fec0003800000 */
.L_x_11:
[----:B------:R-:W-:-:S13]  /*1ac0*/  ISETP.NE.AND P0, PT, R4, 0x7, PT ;  /* 0x000000070400780c */ /* 0x000fda0003f05270 */
[----:B------:R-:W-:Y:S05]  /*1ad0*/  @!P0 BRA `(.L_x_13) ;  /* 0x0000000000308947 */ /* 0x000fea0003800000 */
[----:B------:R-:W-:-:S13]  /*1ae0*/  ISETP.NE.AND P0, PT, R4, 0x8, PT ;  /* 0x000000080400780c */ /* 0x000fda0003f05270 */
[----:B------:R-:W-:Y:S05]  /*1af0*/  @!P0 BRA `(.L_x_14) ;  /* 0x0000000000148947 */ /* 0x000fea0003800000 */
[----:B------:R-:W-:-:S13]  /*1b00*/  ISETP.NE.AND P0, PT, R4, 0x9, PT ;  /* 0x000000090400780c */ /* 0x000fda0003f05270 */
[----:B------:R-:W-:Y:S05]  /*1b10*/  @P0 BRA `(.L_x_7) ;  /* 0x0000000800b80947 */ /* 0x000fea0003800000 */
[----:B------:R-:W2:Y:S02]  /*1b20*/  LDG.E R2, desc[UR36][R2.64] ;  /* 0x0000002402027981 */ /* 0x000ea4000c1e1900 */
[----:B--2---:R-:W-:Y:S01]  /*1b30*/  F2FP.BF16.F32.PACK_AB R19, RZ, R2 ;  /* 0x00000002ff13723e */ /* 0x004fe200000010ff */
[----:B------:R-:W-:Y:S06]  /*1b40*/  BRA `(.L_x_8) ;  /* 0x0000000c00187947 */ /* 0x000fec0003800000 */
.L_x_14:
[----:B------:R-:W2:Y:S02]  /*1b50*/  LDG.E.U16 R2, desc[UR36][R2.64] ;  /* 0x0000002402027981 */ /* 0x000ea4000c1e1500 */
[----:B--2---:R-:W-:-:S05]  /*1b60*/  HADD2.F32 R0, -RZ, R2.H0_H0 ;  /* 0x20000002ff007230 */ /* 0x004fca0000004100 */
[----:B------:R-:W-:-:S04]  /*1b70*/  F2FP.BF16.F32.PACK_AB R0, RZ, R0 ;  /* 0x00000000ff00723e */ /* 0x000fc800000010ff */
[----:B------:R-:W-:Y:S01]  /*1b80*/  PRMT R19, R0, 0x7610, R19 ;  /* 0x0000761000137816 */ /* 0x000fe20000000013 */
[----:B------:R-:W-:Y:S06]  /*1b90*/  BRA `(.L_x_8) ;  /* 0x0000000c00047947 */ /* 0x000fec0003800000 */
.L_x_13:
[----:B------:R-:W2:Y:S01]  /*1ba0*/  LDG.E.64 R2, desc[UR36][R2.64] ;  /* 0x0000002402027981 */ /* 0x000ea2000c1e1b00 */
[----:B------:R-:W-:Y:S01]  /*1bb0*/  UMOV UR4, 0xf0000000 ;  /* 0xf000000000047882 */ /* 0x000fe20000000000 */
[----:B------:R-:W-:Y:S01]  /*1bc0*/  UMOV UR5, 0x380fffff ;  /* 0x380fffff00057882 */ /* 0x000fe20000000000 */
[----:B--2---:R-:W0:Y:S01]  /*1bd0*/  F2F.F32.F64 R0, R2 ;  /* 0x0000000200007310 */ /* 0x004e220000301000 */
[----:B------:R-:W-:-:S14]  /*1be0*/  DSETP.GEU.AND P0, PT, |R2|, UR4, PT ;  /* 0x0000000402007e2a */ /* 0x000fdc000bf0e200 */
[----:B0-----:R-:W-:-:S05]  /*1bf0*/  @!P0 FMUL R0, R0, 1.175494350822287508e-38 ;  /* 0x0080000000008820 */ /* 0x001fca0000400000 */
[----:B------:R-:W-:-:S04]  /*1c00*/  F2FP.BF16.F32.PACK_AB R0, RZ, R0 ;  /* 0x00000000ff00723e */ /* 0x000fc800000010ff */
[----:B------:R-:W-:Y:S01]  /*1c10*/  PRMT R19, R0, 0x7610, R19 ;  /* 0x0000761000137816 */ /* 0x000fe20000000013 */
[----:B------:R-:W-:Y:S06]  /*1c20*/  BRA `(.L_x_8) ;  /* 0x0000000800e07947 */ /* 0x000fec0003800000 */
.L_x_3:
[----:B------:R-:W-:-:S13]  /*1c30*/  ISETP.GT.AND P0, PT, R4, 0x18, PT ;  /* 0x000000180400780c */ /* 0x000fda0003f04270 */
[----:B------:R-:W-:Y:S05]  /*1c40*/  @P0 BRA `(.L_x_15) ;  /* 0x0000000400080947 */ /* 0x000fea0003800000 */
[----:B------:R-:W-:-:S13]  /*1c50*/  ISETP.GT.AND P0, PT, R4, 0xe, PT ;  /* 0x0000000e0400780c */ /* 0x000fda0003f04270 */
[----:B------:R-:W-:Y:S05]  /*1c60*/  @P0 BRA `(.L_x_16) ;  /* 0x00000000004c0947 */ /* 0x000fea0003800000 */
[----:B------:R-:W-:-:S13]  /*1c70*/  ISETP.NE.AND P0, PT, R4, 0xa, PT ;  /* 0x0000000a0400780c */ /* 0x000fda0003f05270 */
[----:B------:R-:W-:Y:S05]  /*1c80*/  @!P0 BRA `(.L_x_17) ;  /* 0x0000000000208947 */ /* 0x000fea0003800000 */
[----:B------:R-:W-:-:S13]  /*1c90*/  ISETP.NE.AND P0, PT, R4, 0xb, PT ;  /* 0x0000000b0400780c */ /* 0x000fda0003f05270 */
[----:B------:R-:W-:Y:S05]  /*1ca0*/  @P0 BRA `(.L_x_7) ;  /* 0x0000000800540947 */ /* 0x000fea0003800000 */
[----:B------:R-:W2:Y:S02]  /*1cb0*/  LDG.E.U8 R2, desc[UR36][R2.64] ;  /* 0x0000002402027981 */ /* 0x000ea4000c1e1100 */
[----:B--2---:R-:W-:-:S04]  /*1cc0*/  ISETP.NE.AND P0, PT, R2, RZ, PT ;  /* 0x000000ff0200720c */ /* 0x004fc80003f05270 */
[----:B------:R-:W-:-:S04]  /*1cd0*/  FSEL R0, RZ, 1, !P0 ;  /* 0x3f800000ff007808 */ /* 0x000fc80004000000 */
[----:B------:R-:W-:-:S04]  /*1ce0*/  F2FP.BF16.F32.PACK_AB R0, RZ, R0 ;  /* 0x00000000ff00723e */ /* 0x000fc800000010ff */
[----:B------:R-:W-:Y:S01]  /*1cf0*/  PRMT R19, R0, 0x7610, R19 ;  /* 0x0000761000137816 */ /* 0x000fe20000000013 */
[----:B------:R-:W-:Y:S06]  /*1d00*/  BRA `(.L_x_8) ;  /* 0x0000000800a87947 */ /* 0x000fec0003800000 */
.L_x_17:
        /* <DEDUP_REMOVED lines=9> */
.L_x_16:
[----:B------:R-:W-:-:S13]  /*1da0*/  ISETP.NE.AND P0, PT, R4, 0xf, PT ;  /* 0x0000000f0400780c */ /* 0x000fda0003f05270 */
[----:B------:R-:W-:Y:S05]  /*1db0*/  @!P0 BRA `(.L_x_18) ;  /* 0x0000000000a48947 */ /* 0x000fea0003800000 */
[----:B------:R-:W-:-:S13]  /*1dc0*/  ISETP.NE.AND P0, PT, R4, 0x17, PT ;  /* 0x000000170400780c */ /* 0x000fda0003f05270 */
[----:B------:R-:W-:Y:S05]  /*1dd0*/  @!P0 BRA `(.L_x_19) ;  /* 0x0000000000608947 */ /* 0x000fea0003800000 */
[----:B------:R-:W-:-:S13]  /*1de0*/  ISETP.NE.AND P0, PT, R4, 0x18, PT ;  /* 0x000000180400780c */ /* 0x000fda0003f05270 */
[----:B------:R-:W-:Y:S05]  /*1df0*/  @P0 BRA `(.L_x_7) ;  /* 0x0000000800000947 */ /* 0x000fea0003800000 */
[----:B------:R-:W2:Y:S01]  /*1e00*/  LDG.E.U8 R0, desc[UR36][R2.64] ;  /* 0x0000002402007981 */ /* 0x000ea2000c1e1100 */
[----:B------:R-:W-:Y:S02]  /*1e10*/  IMAD.MOV.U32 R8, RZ, RZ, -0x800000 ;  /* 0xff800000ff087424 */ /* 0x000fe400078e00ff */
[----:B--2---:R-:W-:-:S05]  /*1e20*/  IMAD.SHL.U32 R0, R0, 0x1000000, RZ ;  /* 0x0100000000007824 */ /* 0x004fca00078e00ff */
[----:B------:R-:W-:-:S04]  /*1e30*/  LOP3.LUT R4, R0, 0x7f000000, RZ, 0xc0, !PT ;  /* 0x7f00000000047812 */ /* 0x000fc800078ec0ff */
[----:B------:R-:W0:Y:S01]  /*1e40*/  FLO.U32 R5, R4 ;  /* 0x0000000400057300 */ /* 0x000e2200000e0000 */
[C---:B------:R-:W-:Y:S02]  /*1e50*/  VIADD R6, R4.reuse, 0x1000000 ;  /* 0x0100000004067836 */ /* 0x040fe40000000000 */
[----:B------:R-:W-:-:S03]  /*1e60*/  VIADD R2, R4, 0xffffffff ;  /* 0xffffffff04027836 */ /* 0x000fc60000000000 */
[----:B------:R-:W-:Y:S02]  /*1e70*/  SHF.R.S32.HI R6, RZ, 0x8, R6 ;  /* 0x00000008ff067819 */ /* 0x000fe40000011406 */
[----:B------:R-:W-:Y:S02]  /*1e80*/  SHF.R.S32.HI R2, RZ, 0x1f, R2 ;  /* 0x0000001fff027819 */ /* 0x000fe40000011402 */
[----:B0-----:R-:W-:-:S04]  /*1e90*/  IADD3 R5, -R5, 0x1f, RZ ;  /* 0x0000001f05057810 */ /* 0x001fc80007ffe1ff */
[C---:B------:R-:W-:Y:S01]  /*1ea0*/  ISETP.GT.U32.AND P0, PT, R5.reuse, 0x4, PT ;  /* 0x000000040500780c */ /* 0x040fe20003f04070 */
[----:B------:R-:W-:-:S05]  /*1eb0*/  VIADD R5, R5, 0xfffffffc ;  /* 0xfffffffc05057836 */ /* 0x000fca0000000000 */
[----:B------:R-:W-:-:S05]  /*1ec0*/  SEL R5, R5, RZ, P0 ;  /* 0x000000ff05057207 */ /* 0x000fca0000000000 */
[----:B------:R-:W-:Y:S01]  /*1ed0*/  IMAD R8, R5, R8, 0x3c000000 ;  /* 0x3c00000005087424 */ /* 0x000fe200078e0208 */
[----:B------:R-:W-:-:S04]  /*1ee0*/  SHF.L.U32 R5, R4, R5, RZ ;  /* 0x0000000504057219 */ /* 0x000fc800000006ff */
[----:B------:R-:W-:-:S04]  /*1ef0*/  LEA.HI R5, R5, R8, RZ, 0x1c ;  /* 0x0000000805057211 */ /* 0x000fc800078fe0ff */
[----:B------:R-:W-:-:S04]  /*1f00*/  LOP3.LUT R5, R5, 0x7f800000, R6, 0xf8, !PT ;  /* 0x7f80000005057812 */ /* 0x000fc800078ef806 */
[----:B------:R-:W-:-:S04]  /*1f10*/  LOP3.LUT R5, R5, R2, RZ, 0x30, !PT ;  /* 0x0000000205057212 */ /* 0x000fc800078e30ff */
[----:B------:R-:W-:-:S04]  /*1f20*/  LOP3.LUT R5, R5, 0x80000000, R0, 0xf8, !PT ;  /* 0x8000000005057812 */ /* 0x000fc800078ef800 */
[----:B------:R-:W-:-:S04]  /*1f30*/  F2FP.BF16.F32.PACK_AB R5, RZ, R5 ;  /* 0x00000005ff05723e */ /* 0x000fc800000010ff */
[----:B------:R-:W-:Y:S01]  /*1f40*/  PRMT R19, R5, 0x7610, R19 ;  /* 0x0000761005137816 */ /* 0x000fe20000000013 */
[----:B------:R-:W-:Y:S06]  /*1f50*/  BRA `(.L_x_8) ;  /* 0x0000000800147947 */ /* 0x000fec0003800000 */
.L_x_19:
[----:B------:R-:W2:Y:S02]  /*1f60*/  LDG.E.U8 R2, desc[UR36][R2.64] ;  /* 0x0000002402027981 */ /* 0x000ea4000c1e1100 */
[C---:B--2---:R-:W-:Y:S02]  /*1f70*/  IMAD.SHL.U32 R0, R2.reuse, 0x2000000, RZ ;  /* 0x0200000002007824 */ /* 0x044fe400078e00ff */
[----:B------:R-:W-:-:S03]  /*1f80*/  IMAD.SHL.U32 R5, R2, 0x1000000, RZ ;  /* 0x0100000002057824 */ /* 0x000fc600078e00ff */
[----:B------:R-:W-:-:S13]  /*1f90*/  ISETP.GE.U32.AND P0, PT, R0, 0x8000000, PT ;  /* 0x080000000000780c */ /* 0x000fda0003f06070 */
[C---:B------:R-:W-:Y:S02]  /*1fa0*/  @!P0 IMAD.SHL.U32 R0, R2.reuse, 0x100, RZ ;  /* 0x0000010002008824 */ /* 0x040fe400078e00ff */
[----:B------:R-:W-:-:S03]  /*1fb0*/  @P0 IMAD.SHL.U32 R4, R2, 0x200000, RZ ;  /* 0x0020000002040824 */ /* 0x000fc600078e00ff */
[----:B------:R-:W-:Y:S02]  /*1fc0*/  @!P0 LOP3.LUT R0, R0, 0x7f00, RZ, 0xc0, !PT ;  /* 0x00007f0000008812 */ /* 0x000fe400078ec0ff */
[----:B------:R-:W-:Y:S02]  /*1fd0*/  @P0 LOP3.LUT R4, R4, 0x70000000, RZ, 0xfc, !PT ;  /* 0x7000000004040812 */ /* 0x000fe400078efcff */
[----:B------:R-:W-:-:S03]  /*1fe0*/  @!P0 LOP3.LUT R0, R0, 0x3f000000, RZ, 0xfc, !PT ;  /* 0x3f00000000008812 */ /* 0x000fc600078efcff */
[----:B------:R-:W-:Y:S02]  /*1ff0*/  @P0 FMUL.FTZ R4, R4, 1.9259299443872358531e-34 ;  /* 0x0780000004040820 */ /* 0x000fe40000410000 */
[----:B------:R-:W-:-:S05]  /*2000*/  @!P0 FADD.FTZ R4, R0, -0.5 ;  /* 0xbf00000000048421 */ /* 0x000fca0000010000 */
[----:B------:R-:W-:-:S04]  /*2010*/  LOP3.LUT R4, R4, 0x80000000, R5, 0xf8, !PT ;  /* 0x8000000004047812 */ /* 0x000fc800078ef805 */
[----:B------:R-:W-:-:S04]  /*2020*/  F2FP.BF16.F32.PACK_AB R4, RZ, R4 ;  /* 0x00000004ff04723e */ /* 0x000fc800000010ff */
[----:B------:R-:W-:Y:S01]  /*2030*/  PRMT R19, R4, 0x7610, R19 ;  /* 0x0000761004137816 */ /* 0x000fe20000000013 */
[----:B------:R-:W-:Y:S06]  /*2040*/  BRA `(.L_x_8) ;  /* 0x0000000400d87947 */ /* 0x000fec0003800000 */
.L_x_18:
[----:B------:R0:W5:Y:S01]  /*2050*/  LDG.E.U16 R19, desc[UR36][R2.64] ;  /* 0x0000002402137981 */ /* 0x000162000c1e1500 */
[----:B------:R-:W-:Y:S05]  /*2060*/  BRA `(.L_x_8) ;  /* 0x0000000400d07947 */ /* 0x000fea0003800000 */
.L_x_15:
[----:B------:R-:W-:-:S13]  /*2070*/  ISETP.GT.AND P0, PT, R4, 0x1b, PT ;  /* 0x0000001b0400780c */ /* 0x000fda0003f04270 */
[----:B------:R-:W-:Y:S05]  /*2080*/  @P0 BRA `(.L_x_20) ;  /* 0x0000000400140947 */ /* 0x000fea0003800000 */
[----:B------:R-:W-:-:S13]  /*2090*/  ISETP.NE.AND P0, PT, R4, 0x19, PT ;  /* 0x000000190400780c */ /* 0x000fda0003f05270 */
[----:B------:R-:W-:Y:S05]  /*20a0*/  @!P0 BRA `(.L_x_21) ;  /* 0x0000000000988947 */ /* 0x000fea0003800000 */
[----:B------:R-:W-:-:S13]  /*20b0*/  ISETP.NE.AND P0, PT, R4, 0x1a, PT ;  /* 0x0000001a0400780c */ /* 0x000fda0003f05270 */
[----:B------:R-:W-:Y:S05]  /*20c0*/  @!P0 BRA `(.L_x_22) ;  /* 0x00000000001c8947 */ /* 0x000fea0003800000 */
[----:B------:R-:W-:-:S13]  /*20d0*/  ISETP.NE.AND P0, PT, R4, 0x1b, PT ;  /* 0x0000001b0400780c */ /* 0x000fda0003f05270 */
[----:B------:R-:W-:Y:S05]  /*20e0*/  @P0 BRA `(.L_x_7) ;  /* 0x0000000400440947 */ /* 0x000fea0003800000 */
[----:B------:R-:W2:Y:S02]  /*20f0*/  LDG.E.U16 R0, desc[UR36][R2.64] ;  /* 0x0000002402007981 */ /* 0x000ea4000c1e1500 */
[----:B--2---:R-:W-:-:S04]  /*2100*/  I2FP.F32.U32 R0, R0 ;  /* 0x0000000000007245 */ /* 0x004fc80000201000 */
[----:B------:R-:W-:-:S04]  /*2110*/  F2FP.BF16.F32.PACK_AB R0, RZ, R0 ;  /* 0x00000000ff00723e */ /* 0x000fc800000010ff */
[----:B------:R-:W-:Y:S01]  /*2120*/  PRMT R19, R0, 0x7610, R19 ;  /* 0x0000761000137816 */ /* 0x000fe20000000013 */
[----:B------:R-:W-:Y:S06]  /*2130*/  BRA `(.L_x_8) ;  /* 0x00000004009c7947 */ /* 0x000fec0003800000 */
.L_x_22:
[----:B------:R-:W2:Y:S01]  /*2140*/  LDG.E.U8 R2, desc[UR36][R2.64] ;  /* 0x0000002402027981 */ /* 0x000ea2000c1e1100 */
[----:B------:R-:W-:Y:S01]  /*2150*/  BSSY B0, `(.L_x_23) ;  /* 0x0000018000007945 */ /* 0x000fe20003800000 */
[----:B------:R-:W-:Y:S01]  /*2160*/  IMAD.MOV.U32 R0, RZ, RZ, RZ ;  /* 0x000000ffff007224 */ /* 0x000fe200078e00ff */
[----:B--2---:R-:W-:-:S13]  /*2170*/  ISETP.NE.AND P0, PT, R2, RZ, PT ;  /* 0x000000ff0200720c */ /* 0x004fda0003f05270 */
[----:B------:R-:W-:Y:S05]  /*2180*/  @!P0 BRA `(.L_x_24) ;  /* 0x0000000000508947 */ /* 0x000fea0003800000 */
[----:B------:R-:W-:-:S13]  /*2190*/  ISETP.NE.AND P0, PT, R2, 0x80, PT ;  /* 0x000000800200780c */ /* 0x000fda0003f05270 */
[----:B------:R-:W-:Y:S01]  /*21a0*/  @!P0 IMAD.MOV.U32 R0, RZ, RZ, 0x7f800001 ;  /* 0x7f800001ff008424 */ /* 0x000fe200078e00ff */
[----:B------:R-:W-:Y:S06]  /*21b0*/  @!P0 BRA `(.L_x_24) ;  /* 0x0000000000448947 */ /* 0x000fec0003800000 */
[C---:B------:R-:W-:Y:S01]  /*21c0*/  LOP3.LUT P0, R0, R2.reuse, 0x78, RZ, 0xc0, !PT ;  /* 0x0000007802007812 */ /* 0x040fe2000780c0ff */
[----:B------:R-:W-:Y:S01]  /*21d0*/  BSSY B1, `(.L_x_25) ;  /* 0x000000c000017945 */ /* 0x000fe20003800000 */
[----:B------:R-:W-:Y:S02]  /*21e0*/  SHF.R.U32.HI R3, RZ, 0x7, R2 ;  /* 0x00000007ff037819 */ /* 0x000fe40000011602 */
[----:B------:R-:W-:Y:S02]  /*21f0*/  LOP3.LUT R2, R2, 0x7, RZ, 0xc0, !PT ;  /* 0x0000000702027812 */ /* 0x000fe400078ec0ff */
[----:B------:R-:W-:Y:S01]  /*2200*/  SHF.R.U32.HI R0, RZ, 0x3, R0 ;  /* 0x00000003ff007819 */ /* 0x000fe20000011600 */
[----:B------:R-:W-:-:S06]  /*2210*/  IMAD.U32 R4, R3, -0x80000000, RZ ;  /* 0x8000000003047824 */ /* 0x000fcc00078e00ff */
[----:B------:R-:W-:Y:S05]  /*2220*/  @P0 BRA `(.L_x_26) ;  /* 0x0000000000180947 */ /* 0x000fea0003800000 */
[----:B------:R-:W0:Y:S02]  /*2230*/  FLO.U32 R3, R2 ;  /* 0x0000000200037300 */ /* 0x000e2400000e0000 */
[----:B0-----:R-:W-:-:S04]  /*2240*/  IADD3 R3, -R3, 0x1f, RZ ;  /* 0x0000001f03037810 */ /* 0x001fc80007ffe1ff */
[----:B------:R-:W-:Y:S01]  /*2250*/  IADD3 R0, R0, 0x1d, -R3 ;  /* 0x0000001d00007810 */ /* 0x000fe20007ffe803 */
[----:B------:R-:W-:-:S05]  /*2260*/  VIADD R5, R3, 0xffffffe4 ;  /* 0xffffffe403057836 */ /* 0x000fca0000000000 */
[----:B------:R-:W-:-:S04]  /*2270*/  SHF.L.U32 R5, R2, R5, RZ ;  /* 0x0000000502057219 */ /* 0x000fc800000006ff */
[----:B------:R-:W-:-:S07]  /*2280*/  LOP3.LUT R2, R5, 0x7, RZ, 0xc0, !PT ;  /* 0x0000000705027812 */ /* 0x000fce00078ec0ff */
.L_x_26:
[----:B------:R-:W-:Y:S05]  /*2290*/  BSYNC B1 ;  /* 0x0000000000017941 */ /* 0x000fea0003800000 */
.L_x_25:
[----:B------:R-:W-:Y:S01]  /*22a0*/  LEA R3, R0, 0x3b800000, 0x17 ;  /* 0x3b80000000037811 */ /* 0x000fe200078eb8ff */
[----:B------:R-:W-:-:S05]  /*22b0*/  IMAD.SHL.U32 R0, R2, 0x100000, RZ ;  /* 0x0010000002007824 */ /* 0x000fca00078e00ff */
[----:B------:R-:W-:-:S07]  /*22c0*/  LOP3.LUT R0, R3, R0, R4, 0xfe, !PT ;  /* 0x0000000003007212 */ /* 0x000fce00078efe04 */
.L_x_24:
[----:B------:R-:W-:Y:S05]  /*22d0*/  BSYNC B0 ;  /* 0x0000000000007941 */ /* 0x000fea0003800000 */
.L_x_23:
[----:B------:R-:W-:-:S04]  /*22e0*/  F2FP.BF16.F32.PACK_AB R0, RZ, R0 ;  /* 0x00000000ff00723e */ /* 0x000fc800000010ff */
[----:B------:R-:W-:Y:S01]  /*22f0*/  PRMT R19, R0, 0x7610, R19 ;  /* 0x0000761000137816 */ /* 0x000fe20000000013 */
[----:B------:R-:W-:Y:S06]  /*2300*/  BRA `(.L_x_8) ;  /* 0x0000000400287947 */ /* 0x000fec0003800000 */
.L_x_21:
        /* <DEDUP_REMOVED lines=21> */
.L_x_30:
[----:B------:R-:W-:Y:S05]  /*2460*/  BSYNC B1 ;  /* 0x0000000000017941 */ /* 0x000fea0003800000 */
.L_x_29:
[----:B------:R-:W-:Y:S01]  /*2470*/  LEA R3, R0, 0x37800000, 0x17 ;  /* 0x3780000000037811 */ /* 0x000fe200078eb8ff */
[----:B------:R-:W-:-:S05]  /*2480*/  IMAD.SHL.U32 R0, R2, 0x200000, RZ ;  /* 0x0020000002007824 */ /* 0x000fca00078e00ff */
[----:B------:R-:W-:-:S07]  /*2490*/  LOP3.LUT R0, R3, R0, R4, 0xfe, !PT ;  /* 0x0000000003007212 */ /* 0x000fce00078efe04 */
.L_x_28:
[----:B------:R-:W-:Y:S05]  /*24a0*/  BSYNC B0 ;  /* 0x0000000000007941 */ /* 0x000fea0003800000 */
.L_x_27:
[----:B------:R-:W-:-:S04]  /*24b0*/  F2FP.BF16.F32.PACK_AB R0, RZ, R0 ;  /* 0x00000000ff00723e */ /* 0x000fc800000010ff */
[----:B------:R-:W-:Y:S01]  /*24c0*/  PRMT R19, R0, 0x7610, R19 ;  /* 0x0000761000137816 */ /* 0x000fe20000000013 */
[----:B------:R-:W-:Y:S06]  /*24d0*/  BRA `(.L_x_8) ;  /* 0x0000000000b47947 */ /* 0x000fec0003800000 */
.L_x_20:
[----:B------:R-:W-:-:S13]  /*24e0*/  ISETP.NE.AND P0, PT, R4, 0x1c, PT ;  /* 0x0000001c0400780c */ /* 0x000fda0003f05270 */
[----:B------:R-:W-:Y:S05]  /*24f0*/  @!P0 BRA `(.L_x_31) ;  /* 0x00000000009c8947 */ /* 0x000fea0003800000 */
[----:B------:R-:W-:-:S13]  /*2500*/  ISETP.NE.AND P0, PT, R4, 0x1d, PT ;  /* 0x0000001d0400780c */ /* 0x000fda0003f05270 */
[----:B------:R-:W-:Y:S05]  /*2510*/  @!P0 BRA `(.L_x_32) ;  /* 0x0000000000808947 */ /* 0x000fea0003800000 */
[----:B------:R-:W-:-:S13]  /*2520*/  ISETP.NE.AND P0, PT, R4, 0x2c, PT ;  /* 0x0000002c0400780c */ /* 0x000fda0003f05270 */
[----:B------:R-:W-:Y:S05]  /*2530*/  @P0 BRA `(.L_x_7) ;  /* 0x0000000000300947 */ /* 0x000fea0003800000 */
[----:B------:R-:W2:Y:S01]  /*2540*/  LDG.E.U8 R2, desc[UR36][R2.64] ;  /* 0x0000002402027981 */ /* 0x000ea2000c1e1100 */
[----:B------:R-:W-:Y:S01]  /*2550*/  BSSY B0, `(.L_x_33) ;  /* 0x0000007000007945 */ /* 0x000fe20003800000 */
[----:B------:R-:W-:Y:S01]  /*2560*/  IMAD.MOV.U32 R0, RZ, RZ, 0x400000 ;  /* 0x00400000ff007424 */ /* 0x000fe200078e00ff */
[----:B--2---:R-:W-:-:S13]  /*2570*/  ISETP.NE.AND P0, PT, R2, RZ, PT ;  /* 0x000000ff0200720c */ /* 0x004fda0003f05270 */
[----:B------:R-:W-:Y:S05]  /*2580*/  @!P0 BRA `(.L_x_34) ;  /* 0x00000000000c8947 */ /* 0x000fea0003800000 */
[----:B------:R-:W-:-:S13]  /*2590*/  ISETP.NE.AND P0, PT, R2, 0xff, PT ;  /* 0x000000ff0200780c */ /* 0x000fda0003f05270 */
[----:B------:R-:W-:Y:S02]  /*25a0*/  @!P0 IMAD.MOV.U32 R0, RZ, RZ, 0x7f800001 ;  /* 0x7f800001ff008424 */ /* 0x000fe400078e00ff */
[----:B------:R-:W-:-:S07]  /*25b0*/  @P0 IMAD.SHL.U32 R0, R2, 0x800000, RZ ;  /* 0x0080000002000824 */ /* 0x000fce00078e00ff */
.L_x_34:
[----:B------:R-:W-:Y:S05]  /*25c0*/  BSYNC B0 ;  /* 0x0000000000007941 */ /* 0x000fea0003800000 */
.L_x_33:
[----:B------:R-:W-:-:S04]  /*25d0*/  F2FP.BF16.F32.PACK_AB R0, RZ, R0 ;  /* 0x00000000ff00723e */ /* 0x000fc800000010ff */
[----:B------:R-:W-:Y:S01]  /*25e0*/  PRMT R19, R0, 0x7610, R19 ;  /* 0x0000761000137816 */ /* 0x000fe20000000013 */
[----:B------:R-:W-:Y:S06]  /*25f0*/  BRA `(.L_x_8) ;  /* 0x00000000006c7947 */ /* 0x000fec0003800000 */
.L_x_7:
[----:B------:R-:W-:Y:S01]  /*2600*/  MOV R2, 0x0 ;  /* 0x0000000000027802 */ /* 0x000fe20000000f00 */
[----:B------:R-:W-:Y:S01]  /*2610*/  ULDC.64 UR4, c[0x4][0x148] ;  /* 0x0100520000047ab9 */ /* 0x000fe20000000a00 */
[----:B------:R-:W-:Y:S01]  /*2620*/  ULDC.64 UR6, c[0x4][0x58] ;  /* 0x0100160000067ab9 */ /* 0x000fe20000000a00 */
[----:B------:R-:W-:Y:S02]  /*2630*/  IMAD.U32 R4, RZ, RZ, UR4 ;  /* 0x00000004ff047e24 */ /* 0x000fe4000f8e00ff */
[----:B------:R-:W-:Y:S01]  /*2640*/  IMAD.U32 R5, RZ, RZ, UR5 ;  /* 0x00000005ff057e24 */ /* 0x000fe2000f8e00ff */
[----:B------:R-:W0:Y:S01]  /*2650*/  LDC.64 R2, c[0x4][R2] ;  /* 0x0100000002027b82 */ /* 0x000e220000000a00 */
[----:B------:R-:W-:Y:S01]  /*2660*/  ULDC.64 UR4, c[0x4][0x150] ;  /* 0x0100540000047ab9 */ /* 0x000fe20000000a00 */
[----:B------:R-:W-:Y:S02]  /*2670*/  IMAD.U32 R10, RZ, RZ, UR6 ;  /* 0x00000006ff0a7e24 */ /* 0x000fe4000f8e00ff */
[----:B------:R-:W-:-:S02]  /*2680*/  IMAD.U32 R6, RZ, RZ, UR4 ;  /* 0x00000004ff067e24 */ /* 0x000fc4000f8e00ff */
[----:B------:R-:W-:Y:S02]  /*2690*/  IMAD.U32 R7, RZ, RZ, UR5 ;  /* 0x00000005ff077e24 */ /* 0x000fe4000f8e00ff */
[----:B------:R-:W-:Y:S02]  /*26a0*/  IMAD.U32 R11, RZ, RZ, UR7 ;  /* 0x00000007ff0b7e24 */ /* 0x000fe4000f8e00ff */
[----:B------:R-:W-:Y:S02]  /*26b0*/  IMAD.MOV.U32 R8, RZ, RZ, 0x4e ;  /* 0x0000004eff087424 */ /* 0x000fe400078e00ff */
[----:B------:R-:W-:Y:S02]  /*26c0*/  IMAD.MOV.U32 R12, RZ, RZ, 0x1 ;  /* 0x00000001ff0c7424 */ /* 0x000fe400078e00ff */
[----:B------:R-:W-:-:S07]  /*26d0*/  IMAD.MOV.U32 R13, RZ, RZ, RZ ;  /* 0x000000ffff0d7224 */ /* 0x000fce00078e00ff */
[----:B------:R-:W-:-:S07]  /*26e0*/  LEPC R20, `(.L_x_35) ;  /* 0x000000001014794e */ /* 0x000fce0000000000 */
[----:B0-----:R-:W-:Y:S05]  /*26f0*/  CALL.ABS.NOINC R2 ;  /* 0x0000000002007343 */ /* 0x001fea0003c00000 */
.L_x_35:
[----:B------:R-:W-:Y:S01]  /*2700*/  PRMT R19, RZ, 0x7610, R19 ;  /* 0x00007610ff137816 */ /* 0x000fe20000000013 */
[----:B------:R-:W-:Y:S06]  /*2710*/  BRA `(.L_x_8) ;  /* 0x0000000000247947 */ /* 0x000fec0003800000 */
.L_x_32:
[----:B------:R-:W2:Y:S02]  /*2720*/  LDG.E.64 R2, desc[UR36][R2.64] ;  /* 0x0000002402027981 */ /* 0x000ea4000c1e1b00 */
[----:B--2---:R-:W0:Y:S02]  /*2730*/  I2F.U64 R0, R2 ;  /* 0x0000000200007312 */ /* 0x004e240000301000 */
[----:B0-----:R-:W-:-:S04]  /*2740*/  F2FP.BF16.F32.PACK_AB R0, RZ, R0 ;  /* 0x00000000ff00723e */ /* 0x001fc800000010ff */
[----:B------:R-:W-:Y:S01]  /*2750*/  PRMT R19, R0, 0x7610, R19 ;  /* 0x0000761000137816 */ /* 0x000fe20000000013 */
[----:B------:R-:W-:Y:S06]  /*2760*/  BRA `(.L_x_8) ;  /* 0x0000000000107947 */ /* 0x000fec0003800000 */
.L_x_31:
[----:B------:R-:W2:Y:S02]  /*2770*/  LDG.E R2, desc[UR36][R2.64] ;  /* 0x0000002402027981 */ /* 0x000ea4000c1e1900 */
[----:B--2---:R-:W-:-:S04]  /*2780*/  I2FP.F32.U32 R0, R2 ;  /* 0x0000000200007245 */ /* 0x004fc80000201000 */
[----:B------:R-:W-:-:S04]  /*2790*/  F2FP.BF16.F32.PACK_AB R0, RZ, R0 ;  /* 0x00000000ff00723e */ /* 0x000fc800000010ff */
[----:B------:R-:W-:-:S07]  /*27a0*/  PRMT R19, R0, 0x7610, R19 ;  /* 0x0000761000137816 */ /* 0x000fce0000000013 */
.L_x_8:
[----:B------:R-:W1:Y:S01]  /*27b0*/  LDC.U8 R4, c[0x0][0x493] ;  /* 0x000124c0ff047b82 */ /* 0x000e620000000000 */
[----:B------:R-:W-:Y:S02]  /*27c0*/  ULDC.64 UR4, c[0x0][0x488] ;  /* 0x0001220000047ab9 */ /* 0x000fe40000000a00 */
[----:B0-----:R-:W-:-:S05]  /*27d0*/  IADD3 R2, P1, R22, UR4, RZ ;  /* 0x0000000416027c10 */ /* 0x001fca000ff3e0ff */
[----:B------:R-:W-:Y:S01]  /*27e0*/  IMAD.X R3, RZ, RZ, UR5, P1 ;  /* 0x00000005ff037e24 */ /* 0x000fe200088e06ff */
[----:B-1----:R-:W-:-:S04]  /*27f0*/  PRMT R0, R4, 0x9910, RZ ;  /* 0x0000991004007816 */ /* 0x002fc800000000ff */
        /* <DEDUP_REMOVED lines=12> */
[----:B0-----:R-:W-:Y:S01]  /*28c0*/  F2FP.BF16.F32.PACK_AB R0, RZ, R0 ;  /* 0x00000000ff00723e */ /* 0x001fe200000010ff */
[----:B------:R-:W-:Y:S06]  /*28d0*/  BRA `(.L_x_41) ;  /* 0x0000000c00a07947 */ /* 0x000fec0003800000 */
.L_x_39:
[----:B------:R-:W2:Y:S02]  /*28e0*/  LDG.E.U8 R2, desc[UR36][R2.64] ;  /* 0x0000002402027981 */ /* 0x000ea4000c1e1100 */
[----:B--2---:R-:W-:-:S04]  /*28f0*/  I2FP.F32.U32 R0, R2 ;  /* 0x0000000200007245 */ /* 0x004fc80000201000 */
[----:B------:R-:W-:Y:S01]  /*2900*/  F2FP.BF16.F32.PACK_AB R0, RZ, R0 ;  /* 0x00000000ff00723e */ /* 0x000fe200000010ff */
[----:B------:R-:W-:Y:S06]  /*2910*/  BRA `(.L_x_41) ;  /* 0x0000000c00907947 */ /* 0x000fec0003800000 */
.L_x_38:
        /* <DEDUP_REMOVED lines=8> */
[----:B0-----:R-:W-:Y:S01]  /*29a0*/  F2FP.BF16.F32.PACK_AB R0, RZ, R0 ;  /* 0x00000000ff00723e */ /* 0x001fe200000010ff */
[----:B------:R-:W-:Y:S06]  /*29b0*/  BRA `(.L_x_41) ;  /* 0x0000000c00687947 */ /* 0x000fec0003800000 */
.L_x_43:
[----:B------:R-:W2:Y:S02]  /*29c0*/  LDG.E R2, desc[UR36][R2.64] ;  /* 0x0000002402027981 */ /* 0x000ea4000c1e1900 */
[----:B--2---:R-:W-:-:S04]  /*29d0*/  I2FP.F32.S32 R0, R2 ;  /* 0x0000000200007245 */ /* 0x004fc80000201400 */
[----:B------:R-:W-:Y:S01]  /*29e0*/  F2FP.BF16.F32.PACK_AB R0, RZ, R0 ;  /* 0x00000000ff00723e */ /* 0x000fe200000010ff */
[----:B------:R-:W-:Y:S06]  /*29f0*/  BRA `(.L_x_41) ;  /* 0x0000000c00587947 */ /* 0x000fec0003800000 */
.L_x_42:
[----:B------:R-:W2:Y:S02]  /*2a00*/  LDG.E.U16 R2, desc[UR36][R2.64] ;  /* 0x0000002402027981 */ /* 0x000ea4000c1e1500 */
[----:B--2---:R-:W0:Y:S02]  /*2a10*/  I2F.S16 R0, R2 ;  /* 0x0000000200007306 */ /* 0x004e240000101400 */
[----:B0-----:R-:W-:Y:S01]  /*2a20*/  F2FP.BF16.F32.PACK_AB R0, RZ, R0 ;  /* 0x00000000ff00723e */ /* 0x001fe200000010ff */
[----:B------:R-:W-:Y:S06]  /*2a30*/  BRA `(.L_x_41) ;  /* 0x0000000c00487947 */ /* 0x000fec0003800000 */
.L_x_37:
        /* <DEDUP_REMOVED lines=9> */
.L_x_45:
[----:B------:R-:W2:Y:S02]  /*2ad0*/  LDG.E.U16 R0, desc[UR36][R2.64] ;  /* 0x0000002402007981 */ /* 0x000ea4000c1e1500 */
[----:B--2---:R-:W-:-:S05]  /*2ae0*/  HADD2.F32 R0, -RZ, R0.H0_H0 ;  /* 0x20000000ff007230 */ /* 0x004fca0000004100 */
[----:B------:R-:W-:Y:S01]  /*2af0*/  F2FP.BF16.F32.PACK_AB R0, RZ, R0 ;  /* 0x00000000ff00723e */ /* 0x000fe200000010ff */
[----:B------:R-:W-:Y:S06]  /*2b00*/  BRA `(.L_x_41) ;  /* 0x0000000c00147947 */ /* 0x000fec0003800000 */
.L_x_44:
        /* <DEDUP_REMOVED lines=9> */
.L_x_47:
[----:B------:R-:W2:Y:S02]  /*2ba0*/  LDG.E.U16 R2, desc[UR36][R2.64] ;  /* 0x0000002402027981 */ /* 0x000ea4000c1e1500 */
[----:B--2---:R-:W-:-:S05]  /*2bb0*/  HADD2.F32 R0, -RZ, R2.H0_H0 ;  /* 0x20000002ff007230 */ /* 0x004fca0000004100 */
[----:B------:R-:W-:Y:S01]  /*2bc0*/  F2FP.BF16.F32.PACK_AB R0, RZ, R0 ;  /* 0x00000000ff00723e */ /* 0x000fe200000010ff */
[----:B------:R-:W-:Y:S06]  /*2bd0*/  BRA `(.L_x_41) ;  /* 0x0000000800e07947 */ /* 0x000fec0003800000 */
.L_x_46:
[----:B------:R-:W2:Y:S01]  /*2be0*/  LDG.E.64 R2, desc[UR36][R2.64] ;  /* 0x0000002402027981 */ /* 0x000ea2000c1e1b00 */
[----:B------:R-:W-:Y:S01]  /*2bf0*/  UMOV UR4, 0xf0000000 ;  /* 0xf000000000047882 */ /* 0x000fe20000000000 */
[----:B------:R-:W-:Y:S01]  /*2c00*/  UMOV UR5, 0x380fffff ;  /* 0x380fffff00057882 */ /* 0x000fe20000000000 */
[----:B--2---:R-:W0:Y:S01]  /*2c10*/  F2F.F32.F64 R0, R2 ;  /* 0x0000000200007310 */ /* 0x004e220000301000 */
[----:B------:R-:W-:-:S14]  /*2c20*/  DSETP.GEU.AND P0, PT, |R2|, UR4, PT ;  /* 0x0000000402007e2a */ /* 0x000fdc000bf0e200 */
[----:B0-----:R-:W-:-:S05]  /*2c30*/  @!P0 FMUL R0, R0, 1.175494350822287508e-38 ;  /* 0x0080000000008820 */ /* 0x001fca0000400000 */
[----:B------:R-:W-:Y:S01]  /*2c40*/  F2FP.BF16.F32.PACK_AB R0, RZ, R0 ;  /* 0x00000000ff00723e */ /* 0x000fe200000010ff */
[----:B------:R-:W-:Y:S06]  /*2c50*/  BRA `(.L_x_41) ;  /* 0x0000000800c07947 */ /* 0x000fec0003800000 */
.L_x_36:
        /* <DEDUP_REMOVED lines=11> */
[----:B------:R-:W-:Y:S01]  /*2d10*/  F2FP.BF16.F32.PACK_AB R0, RZ, R0 ;  /* 0x00000000ff00723e */ /* 0x000fe200000010ff */
[----:B------:R-:W-:Y:S06]  /*2d20*/  BRA `(.L_x_41) ;  /* 0x00000008008c7947 */ /* 0x000fec0003800000 */
.L_x_50:
        /* <DEDUP_REMOVED lines=8> */
.L_x_49:
        /* <DEDUP_REMOVED lines=28> */
.L_x_52:
        /* <DEDUP_REMOVED lines=15> */
.L_x_51:
[----:B------:R0:W5:Y:S01]  /*3060*/  LDG.E.U16 R0, desc[UR36][R2.64] ;  /* 0x0000002402007981 */ /* 0x000162000c1e1500 */
[----:B------:R-:W-:Y:S05]  /*3070*/  BRA `(.L_x_41) ;  /* 0x0000000400b87947 */ /* 0x000fea0003800000 */
.L_x_48:
        /* <DEDUP_REMOVED lines=10> */
[----:B------:R-:W-:Y:S01]  /*3120*/  F2FP.BF16.F32.PACK_AB R0, RZ, R0 ;  /* 0x00000000ff00723e */ /* 0x000fe200000010ff */
[----:B------:R-:W-:Y:S06]  /*3130*/  BRA `(.L_x_41) ;  /* 0x0000000400887947 */ /* 0x000fec0003800000 */
.L_x_55:
        /* <DEDUP_REMOVED lines=21> */
.L_x_59:
[----:B------:R-:W-:Y:S05]  /*3290*/  BSYNC B1 ;  /* 0x0000000000017941 */ /* 0x000fea0003800000 */
.L_x_58:
[----:B------:R-:W-:Y:S01]  /*32a0*/  LEA R3, R0, 0x3b800000, 0x17 ;  /* 0x3b80000000037811 */ /* 0x000fe200078eb8ff */
[----:B------:R-:W-:-:S05]  /*32b0*/  IMAD.SHL.U32 R0, R2, 0x100000, RZ ;  /* 0x0010000002007824 */ /* 0x000fca00078e00ff */
[----:B------:R-:W-:-:S07]  /*32c0*/  LOP3.LUT R0, R3, R0, R4, 0xfe, !PT ;  /* 0x0000000003007212 */ /* 0x000fce00078efe04 */
.L_x_57:
[----:B------:R-:W-:Y:S05]  /*32d0*/  BSYNC B0 ;  /* 0x0000000000007941 */ /* 0x000fea0003800000 */
.L_x_56:
[----:B------:R-:W-:Y:S01]  /*32e0*/  F2FP.BF16.F32.PACK_AB R0, RZ, R0 ;  /* 0x00000000ff00723e */ /* 0x000fe200000010ff */
[----:B------:R-:W-:Y:S06]  /*32f0*/  BRA `(.L_x_41) ;  /* 0x0000000400187947 */ /* 0x000fec0003800000 */
.L_x_54:
        /* <DEDUP_REMOVED lines=21> */
.L_x_63:
[----:B------:R-:W-:Y:S05]  /*3450*/  BSYNC B1 ;  /* 0x0000000000017941 */ /* 0x000fea0003800000 */
.L_x_62:
[----:B------:R-:W-:Y:S01]  /*3460*/  LEA R3, R0, 0x37800000, 0x17 ;  /* 0x3780000000037811 */ /* 0x000fe200078eb8ff */
[----:B------:R-:W-:-:S05]  /*3470*/  IMAD.SHL.U32 R0, R2, 0x200000, RZ ;  /* 0x0020000002007824 */ /* 0x000fca00078e00ff */
[----:B------:R-:W-:-:S07]  /*3480*/  LOP3.LUT R0, R3, R0, R4, 0xfe, !PT ;  /* 0x0000000003007212 */ /* 0x000fce00078efe04 */
.L_x_61:
[----:B------:R-:W-:Y:S05]  /*3490*/  BSYNC B0 ;  /* 0x0000000000007941 */ /* 0x000fea0003800000 */
.L_x_60:
[----:B------:R-:W-:Y:S01]  /*34a0*/  F2FP.BF16.F32.PACK_AB R0, RZ, R0 ;  /* 0x00000000ff00723e */ /* 0x000fe200000010ff */
[----:B------:R-:W-:Y:S06]  /*34b0*/  BRA `(.L_x_41) ;  /* 0x0000000000a87947 */ /* 0x000fec0003800000 */
.L_x_53:
        /* <DEDUP_REMOVED lines=14> */
.L_x_67:
[----:B------:R-:W-:Y:S05]  /*35a0*/  BSYNC B0 ;  /* 0x0000000000007941 */ /* 0x000fea0003800000 */
.L_x_66:
[----:B------:R-:W-:Y:S01]  /*35b0*/  F2FP.BF16.F32.PACK_AB R0, RZ, R0 ;  /* 0x00000000ff00723e */ /* 0x000fe200000010ff */
[----:B------:R-:W-:Y:S06]  /*35c0*/  BRA `(.L_x_41) ;  /* 0x0000000000647947 */ /* 0x000fec0003800000 */
.L_x_40:
        /* <DEDUP_REMOVED lines=15> */
[----:B0----5:R-:W-:Y:S05]  /*36c0*/  CALL.ABS.NOINC R2 ;  /* 0x0000000002007343 */ /* 0x021fea0003c00000 */
.L_x_68:
[----:B------:R-:W-:Y:S01]  /*36d0*/  PRMT R0, RZ, 0x7610, R0 ;  /* 0x00007610ff007816 */ /* 0x000fe20000000000 */
[----:B------:R-:W-:Y:S06]  /*36e0*/  BRA `(.L_x_41) ;  /* 0x00000000001c7947 */ /* 0x000fec0003800000 */
.L_x_65:
[----:B------:R-:W2:Y:S02]  /*36f0*/  LDG.E.64 R2, desc[UR36][R2.64] ;  /* 0x0000002402027981 */ /* 0x000ea4000c1e1b00 */
[----:B--2---:R-:W0:Y:S02]  /*3700*/  I2F.U64 R0, R2 ;  /* 0x0000000200007312 */ /* 0x004e240000301000 */
[----:B0-----:R-:W-:Y:S01]  /*3710*/  F2FP.BF16.F32.PACK_AB R0, RZ, R0 ;  /* 0x00000000ff00723e */ /* 0x001fe200000010ff */
[----:B------:R-:W-:Y:S06]  /*3720*/  BRA `(.L_x_41) ;  /* 0x00000000000c7947 */ /* 0x000fec0003800000 */
.L_x_64:
[----:B------:R-:W2:Y:S02]  /*3730*/  LDG.E R2, desc[UR36][R2.64] ;  /* 0x0000002402027981 */ /* 0x000ea4000c1e1900 */
[----:B--2---:R-:W-:-:S04]  /*3740*/  I2FP.F32.U32 R0, R2 ;  /* 0x0000000200007245 */ /* 0x004fc80000201000 */
[----:B------:R-:W-:-:S07]  /*3750*/  F2FP.BF16.F32.PACK_AB R0, RZ, R0 ;  /* 0x00000000ff00723e */ /* 0x000fce00000010ff */
.L_x_41:
[----:B-----5:R-:W-:Y:S01]  /*3760*/  IMAD.U32 R0, R0, 0x10000, RZ ;  /* 0x0001000000007824 */ /* 0x020fe200078e00ff */
[----:B------:R-:W1:Y:S01]  /*3770*/  LDC.U8 R6, c[0x0][0x491] ;  /* 0x00012440ff067b82 */ /* 0x000e620000000000 */
[----:B------:R-:W-:Y:S02]  /*3780*/  IMAD.U32 R19, R19, 0x10000, RZ ;  /* 0x0001000013137824 */ /* 0x000fe400078e00ff */
[----:B0-----:R-:W-:-:S06]  /*3790*/  FMUL.FTZ R2, R0, -1.4426950216293334961 ;  /* 0xbfb8aa3b00027820 */ /* 0x001fcc0000410000 */
[----:B------:R-:W0:Y:S02]  /*37a0*/  MUFU.EX2 R2, R2 ;  /* 0x0000000200027308 */ /* 0x000e240000000800 */
[----:B0-----:R-:W-:-:S06]  /*37b0*/  FADD.FTZ R3, R2, 1 ;  /* 0x3f80000002037421 */ /* 0x001fcc0000010000 */
[----:B------:R-:W0:Y:S02]  /*37c0*/  MUFU.RCP R4, R3 ;  /* 0x0000000300047308 */ /* 0x000e240000001000 */
[----:B0-----:R-:W-:Y:S01]  /*37d0*/  FADD.FTZ R5, -R4, 1 ;  /* 0x3f80000004057421 */ /* 0x001fe20000010100 */
[----:B------:R-:W-:Y:S01]  /*37e0*/  FMUL.FTZ R19, R19, R4 ;  /* 0x0000000413137220 */ /* 0x000fe20000410000 */
[----:B-1----:R-:W-:Y:S02]  /*37f0*/  PRMT R4, R6, 0x9910, RZ ;  /* 0x0000991006047816 */ /* 0x002fe400000000ff */
[----:B------:R-:W-:Y:S02]  /*3800*/  FFMA.FTZ R0, R0, R5, 1 ;  /* 0x3f80000000007423 */ /* 0x000fe40000010005 */
[----:B------:R-:W-:Y:S02]  /*3810*/  ISETP.GT.AND P0, PT, R4, 0x9, PT ;  /* 0x000000090400780c */ /* 0x000fe40003f04270 */
[----:B------:R-:W-:-:S04]  /*3820*/  FMUL.FTZ R0, R19, R0 ;  /* 0x0000000013007220 */ /* 0x000fc80000410000 */
[----:B------:R0:W1:Y:S07]  /*3830*/  F2F.BF16.F32 R5, R0 ;  /* 0x0000000000057304 */ /* 0x00006e0000202000 */
        /* <DEDUP_REMOVED lines=9> */
[----:B01----:R-:W-:-:S04]  /*38d0*/  IMAD.U32 R0, R5, 0x10000, RZ ;  /* 0x0001000005007824 */ /* 0x003fc800078e00ff */
[----:B------:R-:W0:Y:S02]  /*38e0*/  F2I.FTZ.TRUNC.NTZ R3, R0 ;  /* 0x0000000000037305 */ /* 0x000e24000021f100 */
[----:B0-----:R0:W-:Y:S01]  /*38f0*/  STG.E.U8 desc[UR36][R16.64], R3 ;  /* 0x0000000310007986 */ /* 0x0011e2000c101124 */
[----:B------:R-:W-:Y:S05]  /*3900*/  BRA `(.L_x_74) ;  /* 0x0000000c00947947 */ /* 0x000fea0003800000 */
.L_x_72:
[----:B-1----:R-:W-:-:S06]  /*3910*/  IMAD.U32 R3, R5, 0x10000, RZ ;  /* 0x0001000005037824 */ /* 0x002fcc00078e00ff */
[----:B------:R-:W1:Y:S02]  /*3920*/  F2I.S64.TRUNC R2, R3 ;  /* 0x0000000300027311 */ /* 0x000e64000020d900 */
[----:B-1----:R1:W-:Y:S01]  /*3930*/  STG.E.U8 desc[UR36][R16.64], R2 ;  /* 0x0000000210007986 */ /* 0x0023e2000c101124 */
[----:B------:R-:W-:Y:S05]  /*3940*/  BRA `(.L_x_74) ;  /* 0x0000000c00847947 */ /* 0x000fea0003800000 */
.L_x_71:
[----:B------:R-:W-:-:S13]  /*3950*/  ISETP.NE.AND P0, PT, R4, 0x2, PT ;  /* 0x000000020400780c */ /* 0x000fda0003f05270 */
[----:B------:R-:W-:Y:S05]  /*3960*/  @!P0 BRA `(.L_x_75) ;  /* 0x0000000000308947 */ /* 0x000fea0003800000 */
[----:B------:R-:W-:-:S13]  /*3970*/  ISETP.NE.AND P0, PT, R4, 0x3, PT ;  /* 0x000000030400780c */ /* 0x000fda0003f05270 */
[----:B------:R-:W-:Y:S05]  /*3980*/  @!P0 BRA `(.L_x_76) ;  /* 0x0000000000188947 */ /* 0x000fea0003800000 */
[----:B------:R-:W-:-:S13]  /*3990*/  ISETP.NE.AND P0, PT, R4, 0x4, PT ;  /* 0x000000040400780c */ /* 0x000fda0003f05270 */
[----:B------:R-:W-:Y:S05]  /*39a0*/  @P0 BRA `(.L_x_73) ;  /* 0x0000000c000c0947 */ /* 0x000fea0003800000 */
[----:B-1----:R-:W-:-:S06]  /*39b0*/  IMAD.U32 R2, R5, 0x10000, RZ ;  /* 0x0001000005027824 */ /* 0x002fcc00078e00ff */
[----:B------:R-:W1:Y:S02]  /*39c0*/  F2I.S64.TRUNC R2, R2 ;  /* 0x0000000200027311 */ /* 0x000e64000020d900 */
[----:B-1----:R4:W-:Y:S01]  /*39d0*/  STG.E.64 desc[UR36][R16.64], R2 ;  /* 0x0000000210007986 */ /* 0x0029e2000c101b24 */
[----:B------:R-:W-:Y:S05]  /*39e0*/  BRA `(.L_x_74) ;  /* 0x0000000c005c7947 */ /* 0x000fea0003800000 */
.L_x_76:
[----:B-1----:R-:W-:-:S06]  /*39f0*/  IMAD.U32 R5, R5, 0x10000, RZ ;  /* 0x0001000005057824 */ /* 0x002fcc00078e00ff */
[----:B------:R-:W1:Y:S02]  /*3a00*/  F2I.FTZ.TRUNC.NTZ R5, R5 ;  /* 0x0000000500057305 */ /* 0x000e64000021f100 */
[----:B-1----:R3:W-:Y:S01]  /*3a10*/  STG.E desc[UR36][R16.64], R5 ;  /* 0x0000000510007986 */ /* 0x0027e2000c101924 */
[----:B------:R-:W-:Y:S05]  /*3a20*/  BRA `(.L_x_74) ;  /* 0x0000000c004c7947 */ /* 0x000fea0003800000 */
.L_x_75:
[----:B-1----:R-:W-:-:S06]  /*3a30*/  IMAD.U32 R5, R5, 0x10000, RZ ;  /* 0x0001000005057824 */ /* 0x002fcc00078e00ff */
[----:B------:R-:W1:Y:S02]  /*3a40*/  F2I.FTZ.TRUNC.NTZ R5, R5 ;  /* 0x0000000500057305 */ /* 0x000e64000021f100 */
[----:B-1----:R2:W-:Y:S01]  /*3a50*/  STG.E.U16 desc[UR36][R16.64], R5 ;  /* 0x0000000510007986 */ /* 0x0025e2000c101524 */
[----:B------:R-:W-:Y:S05]  /*3a60*/  BRA `(.L_x_74) ;  /* 0x0000000c003c7947 */ /* 0x000fea0003800000 */
.L_x_70:
[----:B------:R-:W-:-:S13]  /*3a70*/  ISETP.GT.AND P0, PT, R4, 0x6, PT ;  /* 0x000000060400780c */ /* 0x000fda0003f04270 */
[----:B------:R-:W-:Y:S05]  /*3a80*/  @P0 BRA `(.L_x_77) ;  /* 0x00000000002c0947 */ /* 0x000fea0003800000 */
[----:B------:R-:W-:-:S13]  /*3a90*/  ISETP.NE.AND P0, PT, R4, 0x5, PT ;  /* 0x000000050400780c */ /* 0x000fda0003f05270 */
[----:B------:R-:W-:Y:S05]  /*3aa0*/  @!P0 BRA `(.L_x_78) ;  /* 0x0000000000148947 */ /* 0x000fea0003800000 */
[----:B------:R-:W-:-:S13]  /*3ab0*/  ISETP.NE.AND P0, PT, R4, 0x6, PT ;  /* 0x000000060400780c */ /* 0x000fda0003f05270 */
[----:B------:R-:W-:Y:S05]  /*3ac0*/  @P0 BRA `(.L_x_73) ;  /* 0x0000000800c40947 */ /* 0x000fea0003800000 */
[----:B-1----:R-:W-:-:S05]  /*3ad0*/  IMAD.U32 R5, R5, 0x10000, RZ ;  /* 0x0001000005057824 */ /* 0x002fca00078e00ff */
[----:B------:R1:W-:Y:S01]  /*3ae0*/  STG.E desc[UR36][R16.64], R5 ;  /* 0x0000000510007986 */ /* 0x0003e2000c101924 */
[----:B------:R-:W-:Y:S05]  /*3af0*/  BRA `(.L_x_74) ;  /* 0x0000000c00187947 */ /* 0x000fea0003800000 */
.L_x_78:
[----:B01----:R-:W-:-:S05]  /*3b00*/  IMAD.U32 R0, R5, 0x10000, RZ ;  /* 0x0001000005007824 */ /* 0x003fca00078e00ff */
[----:B------:R-:W-:-:S05]  /*3b10*/  F2FP.F16.F32.PACK_AB R0, RZ, R0 ;  /* 0x00000000ff00723e */ /* 0x000fca00000000ff */
[----:B------:R0:W-:Y:S01]  /*3b20*/  STG.E.U16 desc[UR36][R16.64], R0 ;  /* 0x0000000010007986 */ /* 0x0001e2000c101524 */
[----:B------:R-:W-:Y:S05]  /*3b30*/  BRA `(.L_x_74) ;  /* 0x0000000c00087947 */ /* 0x000fea0003800000 */
.L_x_77:
[----:B------:R-:W-:-:S13]  /*3b40*/  ISETP.NE.AND P0, PT, R4, 0x7, PT ;  /* 0x000000070400780c */ /* 0x000fda0003f05270 */
[----:B------:R-:W-:Y:S05]  /*3b50*/  @!P0 BRA `(.L_x_79) ;  /* 0x0000000000348947 */ /* 0x000fea0003800000 */
[----:B------:R-:W-:-:S13]  /*3b60*/  ISETP.NE.AND P0, PT, R4, 0x8, PT ;  /* 0x000000080400780c */ /* 0x000fda0003f05270 */
[----:B------:R-:W-:Y:S05]  /*3b70*/  @!P0 BRA `(.L_x_80) ;  /* 0x0000000000188947 */ /* 0x000fea0003800000 */
[----:B------:R-:W-:-:S13]  /*3b80*/  ISETP.NE.AND P0, PT, R4, 0x9, PT ;  /* 0x000000090400780c */ /* 0x000fda0003f05270 */
[----:B------:R-:W-:Y:S05]  /*3b90*/  @P0 BRA `(.L_x_73) ;  /* 0x0000000800900947 */ /* 0x000fea0003800000 */
[----:B-1----:R-:W-:Y:S02]  /*3ba0*/  IMAD.U32 R2, R5, 0x10000, RZ ;  /* 0x0001000005027824 */ /* 0x002fe400078e00ff */
[----:B------:R-:W-:-:S05]  /*3bb0*/  IMAD.MOV.U32 R3, RZ, RZ, RZ ;  /* 0x000000ffff037224 */ /* 0x000fca00078e00ff */
[----:B------:R1:W-:Y:S01]  /*3bc0*/  STG.E.64 desc[UR36][R16.64], R2 ;  /* 0x0000000210007986 */ /* 0x0003e2000c101b24 */
[----:B------:R-:W-:Y:S05]  /*3bd0*/  BRA `(.L_x_74) ;  /* 0x0000000800e07947 */ /* 0x000fea0003800000 */
.L_x_80:
[----:B-1----:R-:W-:-:S05]  /*3be0*/  IMAD.U32 R5, R5, 0x10000, RZ ;  /* 0x0001000005057824 */ /* 0x002fca00078e00ff */
[----:B------:R-:W-:-:S04]  /*3bf0*/  F2FP.F16.F32.PACK_AB R3, RZ, R5 ;  /* 0x00000005ff03723e */ /* 0x000fc800000000ff */
[----:B------:R-:W-:-:S05]  /*3c00*/  PRMT R3, R3, 0x5410, RZ ;  /* 0x0000541003037816 */ /* 0x000fca00000000ff */
[----:B------:R1:W-:Y:S01]  /*3c10*/  STG.E desc[UR36][R16.64], R3 ;  /* 0x0000000310007986 */ /* 0x0003e2000c101924 */
[----:B------:R-:W-:Y:S05]  /*3c20*/  BRA `(.L_x_74) ;  /* 0x0000000800cc7947 */ /* 0x000fea0003800000 */
.L_x_79:
[----:B-1----:R-:W-:-:S04]  /*3c30*/  IMAD.U32 R2, R5, 0x10000, RZ ;  /* 0x0001000005027824 */ /* 0x002fc800078e00ff */
[----:B------:R-:W-:-:S06]  /*3c40*/  FMUL.FTZ R2, R2, 1 ;  /* 0x3f80000002027820 */ /* 0x000fcc0000410000 */
[----:B------:R-:W1:Y:S02]  /*3c50*/  F2F.F64.F32 R2, R2 ;  /* 0x0000000200027310 */ /* 0x000e640000201800 */
[----:B-1----:R1:W-:Y:S01]  /*3c60*/  STG.E.64 desc[UR36][R16.64], R2 ;  /* 0x0000000210007986 */ /* 0x0023e2000c101b24 */
[----:B------:R-:W-:Y:S05]  /*3c70*/  BRA `(.L_x_74) ;  /* 0x0000000800b87947 */ /* 0x000fea0003800000 */
.L_x_69:
        /* <DEDUP_REMOVED lines=8> */
[----:B-1----:R-:W-:-:S05]  /*3d00*/  IMAD.U32 R5, R5, 0x10000, RZ ;  /* 0x0001000005057824 */ /* 0x002fca00078e00ff */
[----:B------:R-:W-:-:S04]  /*3d10*/  FSETP.NEU.FTZ.AND P0, PT, R5, RZ, PT ;  /* 0x000000ff0500720b */ /* 0x000fc80003f1d000 */
[----:B------:R-:W-:-:S05]  /*3d20*/  SEL R3, RZ, 0x1, !P0 ;  /* 0x00000001ff037807 */ /* 0x000fca0004000000 */
[----:B------:R1:W-:Y:S01]  /*3d30*/  STG.E.U8 desc[UR36][R16.64], R3 ;  /* 0x0000000310007986 */ /* 0x0003e2000c101124 */
[----:B------:R-:W-:Y:S05]  /*3d40*/  BRA `(.L_x_74) ;  /* 0x0000000800847947 */ /* 0x000fea0003800000 */
.L_x_83:
[----:B-1----:R-:W-:Y:S01]  /*3d50*/  IMAD.U32 R5, R5, 0x10000, RZ ;  /* 0x0001000005057824 */ /* 0x002fe200078e00ff */
[----:B------:R-:W-:-:S03]  /*3d60*/  CS2R R6, SRZ ;  /* 0x0000000000067805 */ /* 0x000fc6000001ff00 */
[----:B------:R-:W-:-:S06]  /*3d70*/  FMUL.FTZ R5, R5, 1 ;  /* 0x3f80000005057820 */ /* 0x000fcc0000410000 */
[----:B------:R-:W1:Y:S02]  /*3d80*/  F2F.F64.F32 R4, R5 ;  /* 0x0000000500047310 */ /* 0x000e640000201800 */
[----:B-1----:R1:W-:Y:S01]  /*3d90*/  STG.E.128 desc[UR36][R16.64], R4 ;  /* 0x0000000410007986 */ /* 0x0023e2000c101d24 */
[----:B------:R-:W-:Y:S05]  /*3da0*/  BRA `(.L_x_74) ;  /* 0x00000008006c7947 */ /* 0x000fea0003800000 */
.L_x_82:
[----:B------:R-:W-:-:S13]  /*3db0*/  ISETP.NE.AND P0, PT, R4, 0xf, PT ;  /* 0x0000000f0400780c */ /* 0x000fda0003f05270 */
[----:B------:R-:W-:Y:S05]  /*3dc0*/  @!P0 BRA `(.L_x_84) ;  /* 0x0000000000b48947 */ /* 0x000fea0003800000 */
[----:B------:R-:W-:-:S13]  /*3dd0*/  ISETP.NE.AND P0, PT, R4, 0x17, PT ;  /* 0x000000170400780c */ /* 0x000fda0003f05270 */
[----:B------:R-:W-:Y:S05]  /*3de0*/  @!P0 BRA `(.L_x_85) ;  /* 0x0000000000548947 */ /* 0x000fea0003800000 */
[----:B------:R-:W-:-:S13]  /*3df0*/  ISETP.NE.AND P0, PT, R4, 0x18, PT ;  /* 0x000000180400780c */ /* 0x000fda0003f05270 */
[----:B------:R-:W-:Y:S05]  /*3e00*/  @P0 BRA `(.L_x_73) ;  /* 0x0000000400f40947 */ /* 0x000fea0003800000 */
[----:B-1----:R-:W-:Y:S01]  /*3e10*/  IMAD.U32 R5, R5, 0x10000, RZ ;  /* 0x0001000005057824 */ /* 0x002fe200078e00ff */
[----:B------:R-:W-:Y:S04]  /*3e20*/  BSSY B0, `(.L_x_86) ;  /* 0x000000e000007945 */ /* 0x000fe80003800000 */
[C---:B------:R-:W-:Y:S02]  /*3e30*/  LOP3.LUT R2, R5.reuse, 0x7fffffff, RZ, 0xc0, !PT ;  /* 0x7fffffff05027812 */ /* 0x040fe400078ec0ff */
[----:B0-----:R-:W-:Y:S02]  /*3e40*/  LOP3.LUT R0, R5, 0x80000000, RZ, 0xc0, !PT ;  /* 0x8000000005007812 */ /* 0x001fe400078ec0ff */
[----:B------:R-:W-:Y:S02]  /*3e50*/  ISETP.GT.U32.AND P0, PT, R2, 0x43efffff, PT ;  /* 0x43efffff0200780c */ /* 0x000fe40003f04070 */
[----:B------:R-:W-:Y:S01]  /*3e60*/  SHF.R.U32.HI R3, RZ, 0x18, R0 ;  /* 0x00000018ff037819 */ /* 0x000fe20000011600 */
[----:B------:R-:W-:-:S10]  /*3e70*/  IMAD.MOV.U32 R0, RZ, RZ, 0x7f ;  /* 0x0000007fff007424 */ /* 0x000fd400078e00ff */
[----:B------:R-:W-:Y:S05]  /*3e80*/  @P0 BRA `(.L_x_87) ;  /* 0x00000000001c0947 */ /* 0x000fea0003800000 */
[----:B------:R-:W-:-:S13]  /*3e90*/  ISETP.GE.U32.AND P0, PT, R2, 0x3c800000, PT ;  /* 0x3c8000000200780c */ /* 0x000fda0003f06070 */
[----:B------:R-:W-:Y:S01]  /*3ea0*/  @P0 SHF.R.U32.HI R0, RZ, 0x14, R5 ;  /* 0x00000014ff000819 */ /* 0x000fe20000011605 */
[----:B------:R-:W-:-:S03]  /*3eb0*/  @!P0 FADD.FTZ R2, R2, 16384 ;  /* 0x4680000002028421 */ /* 0x000fc60000010000 */
[----:B------:R-:W-:-:S04]  /*3ec0*/  @P0 LOP3.LUT R0, R0, 0x1, RZ, 0xc0, !PT ;  /* 0x0000000100000812 */ /* 0x000fc800078ec0ff */
[----:B------:R-:W-:-:S04]  /*3ed0*/  @P0 IADD3 R0, R5, 0x407ffff, R0 ;  /* 0x0407ffff05000810 */ /* 0x000fc80007ffe000 */
[----:B------:R-:W-:Y:S01]  /*3ee0*/  @P0 SHF.R.U32.HI R0, RZ, 0x14, R0 ;  /* 0x00000014ff000819 */ /* 0x000fe20000011600 */
[----:B------:R-:W-:-:S07]  /*3ef0*/  @!P0 VIADD R0, R2, 0xb9800000 ;  /* 0xb980000002008836 */ /* 0x000fce0000000000 */
.L_x_87:
[----:B------:R-:W-:Y:S05]  /*3f00*/  BSYNC B0 ;  /* 0x0000000000007941 */ /* 0x000fea0003800000 */
.L_x_86:
[----:B------:R-:W-:-:S05]  /*3f10*/  LOP3.LUT R3, R0, R3, RZ, 0xfc, !PT ;  /* 0x0000000300037212 */ /* 0x000fca00078efcff */
[----:B------:R0:W-:Y:S01]  /*3f20*/  STG.E.U8 desc[UR36][R16.64], R3 ;  /* 0x0000000310007986 */ /* 0x0001e2000c101124 */
[----:B------:R-:W-:Y:S05]  /*3f30*/  BRA `(.L_x_74) ;  /* 0x0000000800087947 */ /* 0x000fea0003800000 */
.L_x_85:
[----:B-1----:R-:W-:Y:S01]  /*3f40*/  IMAD.U32 R5, R5, 0x10000, RZ ;  /* 0x0001000005057824 */ /* 0x002fe200078e00ff */
[----:B------:R-:W-:Y:S04]  /*3f50*/  BSSY B0, `(.L_x_88) ;  /* 0x000000f000007945 */ /* 0x000fe80003800000 */
[----:B------:R-:W-:-:S04]  /*3f60*/  LOP3.LUT R2, R5, 0x7fffffff, RZ, 0xc0, !PT ;  /* 0x7fffffff05027812 */ /* 0x000fc800078ec0ff */
[----:B------:R-:W-:-:S13]  /*3f70*/  ISETP.GT.U32.AND P0, PT, R2, 0x477fffff, PT ;  /* 0x477fffff0200780c */ /* 0x000fda0003f04070 */
[----:B------:R-:W-:Y:S05]  /*3f80*/  @P0 BRA `(.L_x_89) ;  /* 0x0000000000200947 */ /* 0x000fea0003800000 */
[----:B------:R-:W-:-:S13]  /*3f90*/  ISETP.GE.U32.AND P0, PT, R2, 0x38800000, PT ;  /* 0x388000000200780c */ /* 0x000fda0003f06070 */
[----:B0-----:R-:W-:Y:S01]  /*3fa0*/  @P0 SHF.R.U32.HI R0, RZ, 0x15, R5 ;  /* 0x00000015ff000819 */ /* 0x001fe20000011605 */
[----:B------:R-:W-:-:S03]  /*3fb0*/  @!P0 FADD.FTZ R2, R2, 128 ;  /* 0x4300000002028421 */ /* 0x000fc60000010000 */
[----:B------:R-:W-:-:S04]  /*3fc0*/  @P0 LOP3.LUT R0, R0, 0x1, RZ, 0xc0, !PT ;  /* 0x0000000100000812 */ /* 0x000fc800078ec0ff */
[----:B------:R-:W-:-:S04]  /*3fd0*/  @P0 IADD3 R0, R5, 0x80fffff, R0 ;  /* 0x080fffff05000810 */ /* 0x000fc80007ffe000 */
[----:B------:R-:W-:Y:S01]  /*3fe0*/  @P0 SHF.R.U32.HI R0, RZ, 0x15, R0 ;  /* 0x00000015ff000819 */ /* 0x000fe20000011600 */
[----:B------:R-:W-:Y:S01]  /*3ff0*/  @!P0 VIADD R0, R2, 0xbd000000 ;  /* 0xbd00000002008836 */ /* 0x000fe20000000000 */
[----:B------:R-:W-:Y:S06]  /*4000*/  BRA `(.L_x_90) ;  /* 0x00000000000c7947 */ /* 0x000fec0003800000 */
.L_x_89:
[----:B0-----:R-:W-:Y:S01]  /*4010*/  IMAD.MOV.U32 R0, RZ, RZ, 0x7f ;  /* 0x0000007fff007424 */ /* 0x001fe200078e00ff */
[----:B------:R-:W-:-:S04]  /*4020*/  ISETP.GT.U32.AND P0, PT, R2, 0x7f800000, PT ;  /* 0x7f8000000200780c */ /* 0x000fc80003f04070 */
[----:B------:R-:W-:-:S09]  /*4030*/  SEL R0, R0, 0x7c, P0 ;  /* 0x0000007c00007807 */ /* 0x000fd20000000000 */
.L_x_90:
[----:B------:R-:W-:Y:S05]  /*4040*/  BSYNC B0 ;  /* 0x0000000000007941 */ /* 0x000fea0003800000 */
.L_x_88:
[----:B------:R-:W-:-:S04]  /*4050*/  LOP3.LUT R2, R5, 0x80000000, RZ, 0xc0, !PT ;  /* 0x8000000005027812 */ /* 0x000fc800078ec0ff */
[----:B------:R-:W-:-:S04]  /*4060*/  SHF.R.U32.HI R3, RZ, 0x18, R2 ;  /* 0x00000018ff037819 */ /* 0x000fc80000011602 */
[----:B------:R-:W-:-:S05]  /*4070*/  LOP3.LUT R3, R0, R3, RZ, 0xfc, !PT ;  /* 0x0000000300037212 */ /* 0x000fca00078efcff */
[----:B------:R0:W-:Y:S01]  /*4080*/  STG.E.U8 desc[UR36][R16.64], R3 ;  /* 0x0000000310007986 */ /* 0x0001e2000c101124 */
[----:B------:R-:W-:Y:S05]  /*4090*/  BRA `(.L_x_74) ;  /* 0x0000000400b07947 */ /* 0x000fea0003800000 */
.L_x_84:
[----:B-1----:R1:W-:Y:S01]  /*40a0*/  STG.E.U16 desc[UR36][R16.64], R5 ;  /* 0x0000000510007986 */ /* 0x0023e2000c101524 */
[----:B------:R-:W-:Y:S05]  /*40b0*/  BRA `(.L_x_74) ;  /* 0x0000000400a87947 */ /* 0x000fea0003800000 */
.L_x_81:
        /* <DEDUP_REMOVED lines=8> */
[----:B-1----:R-:W-:-:S06]  /*4140*/  IMAD.U32 R3, R5, 0x10000, RZ ;  /* 0x0001000005037824 */ /* 0x002fcc00078e00ff */
[----:B------:R-:W1:Y:S02]  /*4150*/  F2I.FTZ.U32.TRUNC.NTZ R3, R3 ;  /* 0x0000000300037305 */ /* 0x000e64000021f000 */
[----:B-1----:R1:W-:Y:S01]  /*4160*/  STG.E.U16 desc[UR36][R16.64], R3 ;  /* 0x0000000310007986 */ /* 0x0023e2000c101524 */
[----:B------:R-:W-:Y:S05]  /*4170*/  BRA `(.L_x_74) ;  /* 0x0000000400787947 */ /* 0x000fea0003800000 */
.L_x_93:
[----:B-1----:R-:W-:Y:S01]  /*4180*/  IMAD.U32 R5, R5, 0x10000, RZ ;  /* 0x0001000005057824 */ /* 0x002fe200078e00ff */
[----:B------:R-:W-:Y:S01]  /*4190*/  BSSY B0, `(.L_x_94) ;  /* 0x0000014000007945 */ /* 0x000fe20003800000 */
[----:B------:R-:W-:-:S03]  /*41a0*/  IMAD.MOV.U32 R8, RZ, RZ, 0x80 ;  /* 0x00000080ff087424 */ /* 0x000fc600078e00ff */
[----:B------:R-:W-:-:S04]  /*41b0*/  LOP3.LUT R2, R5, 0x7fffffff, RZ, 0xc0, !PT ;  /* 0x7fffffff05027812 */ /* 0x000fc800078ec0ff */
[----:B------:R-:W-:-:S13]  /*41c0*/  ISETP.GT.U32.AND P0, PT, R2, 0x437fffff, PT ;  /* 0x437fffff0200780c */ /* 0x000fda0003f04070 */
[----:B------:R-:W-:Y:S05]  /*41d0*/  @P0 BRA `(.L_x_95) ;  /* 0x00000000003c0947 */ /* 0x000fea0003800000 */
[----:B------:R-:W-:-:S13]  /*41e0*/  ISETP.GE.U32.AND P0, PT, R2, 0x3c000000, PT ;  /* 0x3c0000000200780c */ /* 0x000fda0003f06070 */
[----:B0-----:R-:W-:-:S04]  /*41f0*/  @P0 SHF.R.U32.HI R0, RZ, 0x14, R5 ;  /* 0x00000014ff000819 */ /* 0x001fc80000011605 */
[----:B------:R-:W-:-:S04]  /*4200*/  @P0 LOP3.LUT R0, R0, 0x1, RZ, 0xc0, !PT ;  /* 0x0000000100000812 */ /* 0x000fc800078ec0ff */
[----:B------:R-:W-:-:S04]  /*4210*/  @P0 IADD3 R0, R5, 0x487ffff, R0 ;  /* 0x0487ffff05000810 */ /* 0x000fc80007ffe000 */
[----:B------:R-:W-:-:S04]  /*4220*/  @P0 SHF.R.U32.HI R0, RZ, 0x14, R0 ;  /* 0x00000014ff000819 */ /* 0x000fc80000011600 */
[----:B------:R-:W-:Y:S01]  /*4230*/  @P0 LOP3.LUT R0, R0, 0xff, RZ, 0xc0, !PT ;  /* 0x000000ff00000812 */ /* 0x000fe200078ec0ff */
[----:B------:R-:W-:Y:S06]  /*4240*/  @P0 BRA `(.L_x_96) ;  /* 0x0000000000100947 */ /* 0x000fec0003800000 */
[----:B------:R-:W-:Y:S01]  /*4250*/  FADD.FTZ R0, R2, 8192 ;  /* 0x4600000002007421 */ /* 0x000fe20000010000 */
[----:B------:R-:W-:-:S04]  /*4260*/  PRMT R8, RZ, 0x7610, R8 ;  /* 0x00007610ff087816 */ /* 0x000fc80000000008 */
[----:B------:R-:W-:-:S13]  /*4270*/  LOP3.LUT P0, R0, R0, 0xff, RZ, 0xc0, !PT ;  /* 0x000000ff00007812 */ /* 0x000fda000780c0ff */
[----:B------:R-:W-:Y:S05]  /*4280*/  @!P0 BRA `(.L_x_95) ;  /* 0x0000000000108947 */ /* 0x000fea0003800000 */
.L_x_96:
[----:B------:R-:W-:-:S04]  /*4290*/  LOP3.LUT R2, R5, 0x80000000, RZ, 0xc0, !PT ;  /* 0x8000000005027812 */ /* 0x000fc800078ec0ff */
[----:B------:R-:W-:-:S04]  /*42a0*/  SHF.R.U32.HI R3, RZ, 0x18, R2 ;  /* 0x00000018ff037819 */ /* 0x000fc80000011602 */
[----:B------:R-:W-:-:S04]  /*42b0*/  LOP3.LUT R0, R0, R3, RZ, 0xfc, !PT ;  /* 0x0000000300007212 */ /* 0x000fc800078efcff */
[----:B------:R-:W-:-:S07]  /*42c0*/  PRMT R8, R0, 0x7610, R8 ;  /* 0x0000761000087816 */ /* 0x000fce0000000008 */
.L_x_95:
[----:B------:R-:W-:Y:S05]  /*42d0*/  BSYNC B0 ;  /* 0x0000000000007941 */ /* 0x000fea0003800000 */
.L_x_94:
[----:B------:R1:W-:Y:S01]  /*42e0*/  STG.E.U8 desc[UR36][R16.64], R8 ;  /* 0x0000000810007986 */ /* 0x0003e2000c101124 */
[----:B------:R-:W-:Y:S05]  /*42f0*/  BRA `(.L_x_74) ;  /* 0x0000000400187947 */ /* 0x000fea0003800000 */
.L_x_92:
        /* <DEDUP_REMOVED lines=17> */
.L_x_99:
[----:B------:R-:W-:-:S04]  /*4410*/  LOP3.LUT R2, R5, 0x80000000, RZ, 0xc0, !PT ;  /* 0x8000000005027812 */ /* 0x000fc800078ec0ff */
[----:B------:R-:W-:-:S04]  /*4420*/  SHF.R.U32.HI R3, RZ, 0x18, R2 ;  /* 0x00000018ff037819 */ /* 0x000fc80000011602 */
[----:B------:R-:W-:-:S04]  /*4430*/  LOP3.LUT R0, R0, R3, RZ, 0xfc, !PT ;  /* 0x0000000300007212 */ /* 0x000fc800078efcff */
[----:B------:R-:W-:-:S07]  /*4440*/  PRMT R8, R0, 0x7610, R8 ;  /* 0x0000761000087816 */ /* 0x000fce0000000008 */
.L_x_98:
[----:B------:R-:W-:Y:S05]  /*4450*/  BSYNC B0 ;  /* 0x0000000000007941 */ /* 0x000fea0003800000 */
.L_x_97:
[----:B------:R1:W-:Y:S01]  /*4460*/  STG.E.U8 desc[UR36][R16.64], R8 ;  /* 0x0000000810007986 */ /* 0x0003e2000c101124 */
[----:B------:R-:W-:Y:S05]  /*4470*/  BRA `(.L_x_74) ;  /* 0x0000000000b87947 */ /* 0x000fea0003800000 */
.L_x_91:
[----:B------:R-:W-:-:S13]  /*4480*/  ISETP.NE.AND P0, PT, R4, 0x1c, PT ;  /* 0x0000001c0400780c */ /* 0x000fda0003f05270 */
[----:B------:R-:W-:Y:S05]  /*4490*/  @!P0 BRA `(.L_x_100) ;  /* 0x0000000000a48947 */ /* 0x000fea0003800000 */
[----:B------:R-:W-:-:S13]  /*44a0*/  ISETP.NE.AND P0, PT, R4, 0x1d, PT ;  /* 0x0000001d0400780c */ /* 0x000fda0003f05270 */
[----:B------:R-:W-:Y:S05]  /*44b0*/  @!P0 BRA `(.L_x_101) ;  /* 0x00000000008c8947 */ /* 0x000fea0003800000 */
[----:B------:R-:W-:-:S13]  /*44c0*/  ISETP.NE.AND P0, PT, R4, 0x2c, PT ;  /* 0x0000002c0400780c */ /* 0x000fda0003f05270 */
[----:B------:R-:W-:Y:S05]  /*44d0*/  @P0 BRA `(.L_x_73) ;  /* 0x0000000000400947 */ /* 0x000fea0003800000 */
[----:B-1----:R-:W-:Y:S02]  /*44e0*/  IMAD.U32 R5, R5, 0x10000, RZ ;  /* 0x0001000005057824 */ /* 0x002fe400078e00ff */
[----:B------:R-:W-:-:S03]  /*44f0*/  IMAD.MOV.U32 R3, RZ, RZ, 0xff ;  /* 0x000000ffff037424 */ /* 0x000fc600078e00ff */
[----:B------:R-:W-:-:S04]  /*4500*/  SHF.R.U32.HI R4, RZ, 0x17, R5 ;  /* 0x00000017ff047819 */ /* 0x000fc80000011605 */
[----:B------:R-:W-:-:S04]  /*4510*/  LOP3.LUT R2, R4, 0xff, RZ, 0xc0, !PT ;  /* 0x000000ff04027812 */ /* 0x000fc800078ec0ff */
[----:B------:R-:W-:-:S13]  /*4520*/  ISETP.NE.AND P1, PT, R2, 0xff, PT ;  /* 0x000000ff0200780c */ /* 0x000fda0003f25270 */
[--C-:B0-----:R-:W-:Y:S02]  /*4530*/  @P1 SHF.R.U32.HI R0, RZ, 0x16, R5.reuse ;  /* 0x00000016ff001819 */ /* 0x101fe40000011605 */
[----:B------:R-:W-:Y:S02]  /*4540*/  @P1 LOP3.LUT P0, RZ, R2, 0x3fffff, R5, 0xf8, !PT ;  /* 0x003fffff02ff1812 */ /* 0x000fe4000780f805 */
[----:B------:R-:W-:-:S04]  /*4550*/  @P1 LOP3.LUT R0, R0, 0x1, RZ, 0xc0, !PT ;  /* 0x0000000100001812 */ /* 0x000fc800078ec0ff */
[----:B------:R-:W-:Y:S01]  /*4560*/  @P1 ISETP.EQ.U32.AND P2, PT, R0, 0x1, P0 ;  /* 0x000000010000180c */ /* 0x000fe20000742070 */
[----:B------:R-:W-:Y:S01]  /*4570*/  @P1 VIADD R0, R4, 0x1 ;  /* 0x0000000104001836 */ /* 0x000fe20000000000 */
[----:B------:R-:W-:Y:S02]  /*4580*/  PLOP3.LUT P0, PT, PT, PT, PT, 0x80, 0x0 ;  /* 0x000000000000781c */ /* 0x000fe40003f0f070 */
[----:B------:R-:W-:-:S13]  /*4590*/  @P1 PLOP3.LUT P0, PT, P2, PT, PT, 0x80, 0x0 ;  /* 0x000000000000181c */ /* 0x000fda000170f070 */
[----:B------:R-:W-:-:S04]  /*45a0*/  @!P0 IMAD.MOV R0, RZ, RZ, R4 ;  /* 0x000000ffff008224 */ /* 0x000fc800078e0204 */
[----:B------:R-:W-:-:S05]  /*45b0*/  @P1 IMAD.MOV.U32 R3, RZ, RZ, R0 ;  /* 0x000000ffff031224 */ /* 0x000fca00078e0000 */
[----:B------:R0:W-:Y:S01]  /*45c0*/  STG.E.U8 desc[UR36][R16.64], R3 ;  /* 0x0000000310007986 */ /* 0x0001e2000c101124 */
[----:B------:R-:W-:Y:S05]  /*45d0*/  BRA `(.L_x_74) ;  /* 0x0000000000607947 */ /* 0x000fea0003800000 */
.L_x_73:
[----:B------:R-:W-:Y:S01]  /*45e0*/  MOV R2, 0x0 ;  /* 0x0000000000027802 */ /* 0x000fe20000000f00 */
[----:B------:R-:W-:Y:S01]  /*45f0*/  ULDC.64 UR4, c[0x4][0x148] ;  /* 0x0100520000047ab9 */ /* 0x000fe20000000a00 */
[----:B------:R-:W-:Y:S01]  /*4600*/  ULDC.64 UR6, c[0x4][0x150] ;  /* 0x0100540000067ab9 */ /* 0x000fe20000000a00 */
[----:B------:R-:W-:Y:S02]  /*4610*/  IMAD.U32 R4, RZ, RZ, UR4 ;  /* 0x00000004ff047e24 */ /* 0x000fe4000f8e00ff */
[----:B-1----:R-:W-:Y:S01]  /*4620*/  IMAD.U32 R5, RZ, RZ, UR5 ;  /* 0x00000005ff057e24 */ /* 0x002fe2000f8e00ff */
[----:B------:R-:W1:Y:S01]  /*4630*/  LDC.64 R2, c[0x4][R2] ;  /* 0x0100000002027b82 */ /* 0x000e620000000a00 */
        /* <DEDUP_REMOVED lines=9> */
[----:B01----:R-:W-:Y:S05]  /*46d0*/  CALL.ABS.NOINC R2 ;  /* 0x0000000002007343 */ /* 0x003fea0003c00000 */
.L_x_102:
[----:B------:R-:W-:Y:S05]  /*46e0*/  BRA `(.L_x_74) ;  /* 0x00000000001c7947 */ /* 0x000fea0003800000 */
.L_x_101:
[----:B-1----:R-:W-:-:S06]  /*46f0*/  IMAD.U32 R2, R5, 0x10000, RZ ;  /* 0x0001000005027824 */ /* 0x002fcc00078e00ff */
[----:B------:R-:W1:Y:S02]  /*4700*/  F2I.U64.TRUNC R2, R2 ;  /* 0x0000000200027311 */ /* 0x000e64000020d800 */
[----:B-1----:R1:W-:Y:S01]  /*4710*/  STG.E.64 desc[UR36][R16.64], R2 ;  /* 0x0000000210007986 */ /* 0x0023e2000c101b24 */
[----:B------:R-:W-:Y:S05]  /*4720*/  BRA `(.L_x_74) ;  /* 0x00000000000c7947 */ /* 0x000fea0003800000 */
.L_x_100:
[----:B-1----:R-:W-:-:S06]  /*4730*/  IMAD.U32 R5, R5, 0x10000, RZ ;  /* 0x0001000005057824 */ /* 0x002fcc00078e00ff */
[----:B------:R-:W1:Y:S02]  /*4740*/  F2I.FTZ.U32.TRUNC.NTZ R5, R5 ;  /* 0x0000000500057305 */ /* 0x000e64000021f000 */
[----:B-1----:R1:W-:Y:S02]  /*4750*/  STG.E desc[UR36][R16.64], R5 ;  /* 0x0000000510007986 */ /* 0x0023e4000c101924 */
.L_x_74:
[----:B------:R-:W-:-:S04]  /*4760*/  IMAD R18, R18, 0x200, R23 ;  /* 0x0000020012127824 */ /* 0x000fc800078e0217 */
[----:B------:R-:W-:-:S07]  /*4770*/  VIADD R19, R18, 0x80 ;  /* 0x0000008012137836 */ /* 0x000fce0000000000 */
.L_x_1:
[----:B------:R-:W-:Y:S05]  /*4780*/  BSYNC B6 ;  /* 0x0000000000067941 */ /* 0x000fea0003800000 */
.L_x_0:
[----:B------:R-:W-:Y:S01]  /*4790*/  ULDC UR4, c[0x0][0x210] ;  /* 0x0000840000047ab9 */ /* 0x000fe20000000800 */
[----:B------:R-:W-:Y:S01]  /*47a0*/  BSSY B6, `(.L_x_103) ;  /* 0x000046f000067945 */ /* 0x000fe20003800000 */
[----:B------:R-:W-:-:S13]  /*47b0*/  ISETP.GE.AND P0, PT, R19, UR4, PT ;  /* 0x0000000413007c0c */ /* 0x000fda000bf06270 */
[----:B------:R-:W-:Y:S05]  /*47c0*/  @P0 BRA `(.L_x_104) ;  /* 0x0000004400b00947 */ /* 0x000fea0003800000 */
[----:B-1----:R-:W1:Y:S01]  /*47d0*/  LDC R6, c[0x0][0x218] ;  /* 0x00008600ff067b82 */ /* 0x002e620000000800 */
[----:B------:R-:W-:Y:S02]  /*47e0*/  IMAD.MOV.U32 R18, RZ, RZ, RZ ;  /* 0x000000ffff127224 */ /* 0x000fe400078e00ff */
[----:B0-----:R-:W-:Y:S02]  /*47f0*/  IMAD.MOV.U32 R0, RZ, RZ, RZ ;  /* 0x000000ffff007224 */ /* 0x001fe400078e00ff */
[----:B--234-:R-:W-:Y:S01]  /*4800*/  IMAD.MOV.U32 R16, RZ, RZ, RZ ;  /* 0x000000ffff107224 */ /* 0x01cfe200078e00ff */
[----:B-1----:R-:W-:-:S13]  /*4810*/  ISETP.NE.AND P0, PT, R6, RZ, PT ;  /* 0x000000ff0600720c */ /* 0x002fda0003f05270 */
[----:B------:R-:W-:Y:S05]  /*4820*/  @!P0 BRA `(.L_x_105) ;  /* 0x0000001400708947 */ /* 0x000fea0003800000 */
        /* <DEDUP_REMOVED lines=348> */
.L_x_105:
        /* <DEDUP_REMOVED lines=23> */
.L_x_109:
[----:B------:R-:W2:Y:S02]  /*5f60*/  LDG.E.U8 R2, desc[UR36][R2.64] ;  /* 0x0000002402027981 */ /* 0x000ea4000c1e1100 */
[----:B--2---:R-:W-:-:S04]  /*5f70*/  I2FP.F32.U32 R0, R2 ;  /* 0x0000000200007245 */ /* 0x004fc80000201000 */
[----:B------:R-:W-:-:S04]  /*5f80*/  F2FP.BF16.F32.PACK_AB R0, RZ, R0 ;  /* 0x00000000ff00723e */ /* 0x000fc800000010ff */
[----:B------:R-:W-:Y:S01]  /*5f90*/  PRMT R22, R0, 0x7610, R22 ;  /* 0x0000761000167816 */ /* 0x000fe20000000016 */
[----:B------:R-:W-:Y:S06]  /*5fa0*/  BRA `(.L_x_111) ;  /* 0x0000000c00c87947 */ /* 0x000fec0003800000 */
.L_x_108:
        /* <DEDUP_REMOVED lines=11> */
.L_x_113:
[----:B------:R-:W2:Y:S02]  /*6060*/  LDG.E R2, desc[UR36][R2.64] ;  /* 0x0000002402027981 */ /* 0x000ea4000c1e1900 */
[----:B--2---:R-:W-:-:S04]  /*6070*/  I2FP.F32.S32 R0, R2 ;  /* 0x0000000200007245 */ /* 0x004fc80000201400 */
[----:B------:R-:W-:-:S04]  /*6080*/  F2FP.BF16.F32.PACK_AB R0, RZ, R0 ;  /* 0x00000000ff00723e */ /* 0x000fc800000010ff */
[----:B------:R-:W-:Y:S01]  /*6090*/  PRMT R22, R0, 0x7610, R22 ;  /* 0x0000761000167816 */ /* 0x000fe20000000016 */
[----:B------:R-:W-:Y:S06]  /*60a0*/  BRA `(.L_x_111) ;  /* 0x0000000c00887947 */ /* 0x000fec0003800000 */
.L_x_112:
[----:B------:R-:W2:Y:S02]  /*60b0*/  LDG.E.U16 R2, desc[UR36][R2.64] ;  /* 0x0000002402027981 */ /* 0x000ea4000c1e1500 */
[----:B--2---:R-:W0:Y:S02]  /*60c0*/  I2F.S16 R0, R2 ;  /* 0x0000000200007306 */ /* 0x004e240000101400 */
[----:B0-----:R-:W-:-:S04]  /*60d0*/  F2FP.BF16.F32.PACK_AB R0, RZ, R0 ;  /* 0x00000000ff00723e */ /* 0x001fc800000010ff */
[----:B------:R-:W-:Y:S01]  /*60e0*/  PRMT R22, R0, 0x7610, R22 ;  /* 0x0000761000167816 */ /* 0x000fe20000000016 */
[----:B------:R-:W-:Y:S06]  /*60f0*/  BRA `(.L_x_111) ;  /* 0x0000000c00747947 */ /* 0x000fec0003800000 */
.L_x_107:
        /* <DEDUP_REMOVED lines=9> */
.L_x_115:
[----:B------:R-:W2:Y:S02]  /*6190*/  LDG.E.U16 R0, desc[UR36][R2.64] ;  /* 0x0000002402007981 */ /* 0x000ea4000c1e1500 */
[----:B--2---:R-:W-:-:S05]  /*61a0*/  HADD2.F32 R0, -RZ, R0.H0_H0 ;  /* 0x20000000ff007230 */ /* 0x004fca0000004100 */
[----:B------:R-:W-:-:S04]  /*61b0*/  F2FP.BF16.F32.PACK_AB R0, RZ, R0 ;  /* 0x00000000ff00723e */ /* 0x000fc800000010ff */
[----:B------:R-:W-:Y:S01]  /*61c0*/  PRMT R22, R0, 0x7610, R22 ;  /* 0x0000761000167816 */ /* 0x000fe20000000016 */
[----:B------:R-:W-:Y:S06]  /*61d0*/  BRA `(.L_x_111) ;  /* 0x0000000c003c7947 */ /* 0x000fec0003800000 */
.L_x_114:
        /* <DEDUP_REMOVED lines=9> */
.L_x_117:
[----:B------:R-:W2:Y:S02]  /*6270*/  LDG.E.U16 R2, desc[UR36][R2.64] ;  /* 0x0000002402027981 */ /* 0x000ea4000c1e1500 */
[----:B--2---:R-:W-:-:S05]  /*6280*/  HADD2.F32 R0, -RZ, R2.H0_H0 ;  /* 0x20000002ff007230 */ /* 0x004fca0000004100 */
[----:B------:R-:W-:-:S04]  /*6290*/  F2FP.BF16.F32.PACK_AB R0, RZ, R0 ;  /* 0x00000000ff00723e */ /* 0x000fc800000010ff */
[----:B------:R-:W-:Y:S01]  /*62a0*/  PRMT R22, R0, 0x7610, R22 ;  /* 0x0000761000167816 */ /* 0x000fe20000000016 */
[----:B------:R-:W-:Y:S06]  /*62b0*/  BRA `(.L_x_111) ;  /* 0x0000000c00047947 */ /* 0x000fec0003800000 */
.L_x_116:
        /* <DEDUP_REMOVED lines=9> */
.L_x_106:
        /* <DEDUP_REMOVED lines=14> */
.L_x_120:
        /* <DEDUP_REMOVED lines=9> */
.L_x_119:
        /* <DEDUP_REMOVED lines=28> */
.L_x_122:
        /* <DEDUP_REMOVED lines=15> */
.L_x_121:
[----:B------:R0:W5:Y:S01]  /*6770*/  LDG.E.U16 R22, desc[UR36][R2.64] ;  /* 0x0000002402167981 */ /* 0x000162000c1e1500 */
[----:B------:R-:W-:Y:S05]  /*6780*/  BRA `(.L_x_111) ;  /* 0x0000000400d07947 */ /* 0x000fea0003800000 */
.L_x_118:
        /* <DEDUP_REMOVED lines=13> */
.L_x_125:
        /* <DEDUP_REMOVED lines=21> */
.L_x_129:
[----:B------:R-:W-:Y:S05]  /*69b0*/  BSYNC B1 ;  /* 0x0000000000017941 */ /* 0x000fea0003800000 */
.L_x_128:
[----:B------:R-:W-:Y:S01]  /*69c0*/  LEA R3, R0, 0x3b800000, 0x17 ;  /* 0x3b80000000037811 */ /* 0x000fe200078eb8ff */
[----:B------:R-:W-:-:S05]  /*69d0*/  IMAD.SHL.U32 R0, R2, 0x100000, RZ ;  /* 0x0010000002007824 */ /* 0x000fca00078e00ff */
[----:B------:R-:W-:-:S07]  /*69e0*/  LOP3.LUT R0, R3, R0, R4, 0xfe, !PT ;  /* 0x0000000003007212 */ /* 0x000fce00078efe04 */
.L_x_127:
[----:B------:R-:W-:Y:S05]  /*69f0*/  BSYNC B0 ;  /* 0x0000000000007941 */ /* 0x000fea0003800000 */
.L_x_126:
[----:B------:R-:W-:-:S04]  /*6a00*/  F2FP.BF16.F32.PACK_AB R0, RZ, R0 ;  /* 0x00000000ff00723e */ /* 0x000fc800000010ff */
[----:B------:R-:W-:Y:S01]  /*6a10*/  PRMT R22, R0, 0x7610, R22 ;  /* 0x0000761000167816 */ /* 0x000fe20000000016 */
[----:B------:R-:W-:Y:S06]  /*6a20*/  BRA `(.L_x_111) ;  /* 0x0000000400287947 */ /* 0x000fec0003800000 */
.L_x_124:
        /* <DEDUP_REMOVED lines=21> */
.L_x_133:
[----:B------:R-:W-:Y:S05]  /*6b80*/  BSYNC B1 ;  /* 0x0000000000017941 */ /* 0x000fea0003800000 */
.L_x_132:
[----:B------:R-:W-:Y:S01]  /*6b90*/  LEA R3, R0, 0x37800000, 0x17 ;  /* 0x3780000000037811 */ /* 0x000fe200078eb8ff */
[----:B------:R-:W-:-:S05]  /*6ba0*/  IMAD.SHL.U32 R0, R2, 0x200000, RZ ;  /* 0x0020000002007824 */ /* 0x000fca00078e00ff */
[----:B------:R-:W-:-:S07]  /*6bb0*/  LOP3.LUT R0, R3, R0, R4, 0xfe, !PT ;  /* 0x0000000003007212 */ /* 0x000fce00078efe04 */
.L_x_131:
[----:B------:R-:W-:Y:S05]  /*6bc0*/  BSYNC B0 ;  /* 0x0000000000007941 */ /* 0x000fea0003800000 */
.L_x_130:
[----:B------:R-:W-:-:S04]  /*6bd0*/  F2FP.BF16.F32.PACK_AB R0, RZ, R0 ;  /* 0x00000000ff00723e */ /* 0x000fc800000010ff */
[----:B------:R-:W-:Y:S01]  /*6be0*/  PRMT R22, R0, 0x7610, R22 ;  /* 0x0000761000167816 */ /* 0x000fe20000000016 */
[----:B------:R-:W-:Y:S06]  /*6bf0*/  BRA `(.L_x_111) ;  /* 0x0000000000b47947 */ /* 0x000fec0003800000 */
.L_x_123:
        /* <DEDUP_REMOVED lines=14> */
.L_x_137:
[----:B------:R-:W-:Y:S05]  /*6ce0*/  BSYNC B0 ;  /* 0x0000000000007941 */ /* 0x000fea0003800000 */
.L_x_136:
[----:B------:R-:W-:-:S04]  /*6cf0*/  F2FP.BF16.F32.PACK_AB R0, RZ, R0 ;  /* 0x00000000ff00723e */ /* 0x000fc800000010ff */
[----:B------:R-:W-:Y:S01]  /*6d00*/  PRMT R22, R0, 0x7610, R22 ;  /* 0x0000761000167816 */ /* 0x000fe20000000016 */
[----:B------:R-:W-:Y:S06]  /*6d10*/  BRA `(.L_x_111) ;  /* 0x00000000006c7947 */ /* 0x000fec0003800000 */
.L_x_110:
        /* <DEDUP_REMOVED lines=16> */
.L_x_138:
[----:B------:R-:W-:Y:S01]  /*6e20*/  PRMT R22, RZ, 0x7610, R22 ;  /* 0x00007610ff167816 */ /* 0x000fe20000000016 */
[----:B------:R-:W-:Y:S06]  /*6e30*/  BRA `(.L_x_111) ;  /* 0x0000000000247947 */ /* 0x000fec0003800000 */
.L_x_135:
[----:B------:R-:W2:Y:S02]  /*6e40*/  LDG.E.64 R2, desc[UR36][R2.64] ;  /* 0x0000002402027981 */ /* 0x000ea4000c1e1b00 */
[----:B--2---:R-:W0:Y:S02]  /*6e50*/  I2F.U64 R0, R2 ;  /* 0x0000000200007312 */ /* 0x004e240000301000 */
[----:B0-----:R-:W-:-:S04]  /*6e60*/  F2FP.BF16.F32.PACK_AB R0, RZ, R0 ;  /* 0x00000000ff00723e */ /* 0x001fc800000010ff */
[----:B------:R-:W-:Y:S01]  /*6e70*/  PRMT R22, R0, 0x7610, R22 ;  /* 0x0000761000167816 */ /* 0x000fe20000000016 */
[----:B------:R-:W-:Y:S06]  /*6e80*/  BRA `(.L_x_111) ;  /* 0x0000000000107947 */ /* 0x000fec0003800000 */
.L_x_134:
[----:B------:R-:W2:Y:S02]  /*6e90*/  LDG.E R2, desc[UR36][R2.64] ;  /* 0x0000002402027981 */ /* 0x000ea4000c1e1900 */
[----:B--2---:R-:W-:-:S04]  /*6ea0*/  I2FP.F32.U32 R0, R2 ;  /* 0x0000000200007245 */ /* 0x004fc80000201000 */
[----:B------:R-:W-:-:S04]  /*6eb0*/  F2FP.BF16.F32.PACK_AB R0, RZ, R0 ;  /* 0x00000000ff00723e */ /* 0x000fc800000010ff */
[----:B------:R-:W-:-:S07]  /*6ec0*/  PRMT R22, R0, 0x7610, R22 ;  /* 0x0000761000167816 */ /* 0x000fce0000000016 */
.L_x_111:
        /* <DEDUP_REMOVED lines=19> */
.L_x_142:
[----:B------:R-:W2:Y:S02]  /*7000*/  LDG.E.U8 R2, desc[UR36][R2.64] ;  /* 0x0000002402027981 */ /* 0x000ea4000c1e1100 */
[----:B--2---:R-:W-:-:S04]  /*7010*/  I2FP.F32.U32 R0, R2 ;  /* 0x0000000200007245 */ /* 0x004fc80000201000 */
[----:B------:R-:W-:Y:S01]  /*7020*/  F2FP.BF16.F32.PACK_AB R0, RZ, R0 ;  /* 0x00000000ff00723e */ /* 0x000fe200000010ff */
[----:B------:R-:W-:Y:S06]  /*7030*/  BRA `(.L_x_144) ;  /* 0x0000000c00907947 */ /* 0x000fec0003800000 */
.L_x_141:
        /* <DEDUP_REMOVED lines=10> */
.L_x_146:
[----:B------:R-:W2:Y:S02]  /*70e0*/  LDG.E R2, desc[UR36][R2.64] ;  /* 0x0000002402027981 */ /* 0x000ea4000c1e1900 */
[----:B--2---:R-:W-:-:S04]  /*70f0*/  I2FP.F32.S32 R0, R2 ;  /* 0x0000000200007245 */ /* 0x004fc80000201400 */
[----:B------:R-:W-:Y:S01]  /*7100*/  F2FP.BF16.F32.PACK_AB R0, RZ, R0 ;  /* 0x00000000ff00723e */ /* 0x000fe200000010ff */
[----:B------:R-:W-:Y:S06]  /*7110*/  BRA `(.L_x_144) ;  /* 0x0000000c00587947 */ /* 0x000fec0003800000 */
.L_x_145:
[----:B------:R-:W2:Y:S02]  /*7120*/  LDG.E.U16 R2, desc[UR36][R2.64] ;  /* 0x0000002402027981 */ /* 0x000ea4000c1e1500 */
[----:B--2---:R-:W0:Y:S02]  /*7130*/  I2F.S16 R0, R2 ;  /* 0x0000000200007306 */ /* 0x004e240000101400 */
[----:B0-----:R-:W-:Y:S01]  /*7140*/  F2FP.BF16.F32.PACK_AB R0, RZ, R0 ;  /* 0x00000000ff00723e */ /* 0x001fe200000010ff */
[----:B------:R-:W-:Y:S06]  /*7150*/  BRA `(.L_x_144) ;  /* 0x0000000c00487947 */ /* 0x000fec0003800000 */
.L_x_140:
        /* <DEDUP_REMOVED lines=9> */
.L_x_148:
[----:B------:R-:W2:Y:S02]  /*71f0*/  LDG.E.U16 R0, desc[UR36][R2.64] ;  /* 0x0000002402007981 */ /* 0x000ea4000c1e1500 */
[----:B--2---:R-:W-:-:S05]  /*7200*/  HADD2.F32 R0, -RZ, R0.H0_H0 ;  /* 0x20000000ff007230 */ /* 0x004fca0000004100 */
[----:B------:R-:W-:Y:S01]  /*7210*/  F2FP.BF16.F32.PACK_AB R0, RZ, R0 ;  /* 0x00000000ff00723e */ /* 0x000fe200000010ff */
[----:B------:R-:W-:Y:S06]  /*7220*/  BRA `(.L_x_144) ;  /* 0x0000000c00147947 */ /* 0x000fec0003800000 */
.L_x_147:
        /* <DEDUP_REMOVED lines=9> */
.L_x_150:
[----:B------:R-:W2:Y:S02]  /*72c0*/  LDG.E.U16 R2, desc[UR36][R2.64] ;  /* 0x0000002402027981 */ /* 0x000ea4000c1e1500 */
[----:B--2---:R-:W-:-:S05]  /*72d0*/  HADD2.F32 R0, -RZ, R2.H0_H0 ;  /* 0x20000002ff007230 */ /* 0x004fca0000004100 */
[----:B------:R-:W-:Y:S01]  /*72e0*/  F2FP.BF16.F32.PACK_AB R0, RZ, R0 ;  /* 0x00000000ff00723e */ /* 0x000fe200000010ff */
[----:B------:R-:W-:Y:S06]  /*72f0*/  BRA `(.L_x_144) ;  /* 0x0000000800e07947 */ /* 0x000fec0003800000 */
.L_x_149:
        /* <DEDUP_REMOVED lines=8> */
.L_x_139:
        /* <DEDUP_REMOVED lines=13> */
.L_x_153:
        /* <DEDUP_REMOVED lines=8> */
.L_x_152:
        /* <DEDUP_REMOVED lines=28> */
.L_x_155:
        /* <DEDUP_REMOVED lines=15> */
.L_x_154:
[----:B------:R0:W5:Y:S01]  /*7780*/  LDG.E.U16 R0, desc[UR36][R2.64] ;  /* 0x0000002402007981 */ /* 0x000162000c1e1500 */
[----:B------:R-:W-:Y:S05]  /*7790*/  BRA `(.L_x_144) ;  /* 0x0000000400b87947 */ /* 0x000fea0003800000 */
.L_x_151:
        /* <DEDUP_REMOVED lines=12> */
.L_x_158:
        /* <DEDUP_REMOVED lines=21> */
.L_x_162:
[----:B------:R-:W-:Y:S05]  /*79b0*/  BSYNC B1 ;  /* 0x0000000000017941 */ /* 0x000fea0003800000 */
.L_x_161:
[----:B------:R-:W-:Y:S01]  /*79c0*/  LEA R3, R0, 0x3b800000, 0x17 ;  /* 0x3b80000000037811 */ /* 0x000fe200078eb8ff */
[----:B------:R-:W-:-:S05]  /*79d0*/  IMAD.SHL.U32 R0, R2, 0x100000, RZ ;  /* 0x0010000002007824 */ /* 0x000fca00078e00ff */
[----:B------:R-:W-:-:S07]  /*79e0*/  LOP3.LUT R0, R3, R0, R4, 0xfe, !PT ;  /* 0x0000000003007212 */ /* 0x000fce00078efe04 */
.L_x_160:
[----:B------:R-:W-:Y:S05]  /*79f0*/  BSYNC B0 ;  /* 0x0000000000007941 */ /* 0x000fea0003800000 */
.L_x_159:
[----:B------:R-:W-:Y:S01]  /*7a00*/  F2FP.BF16.F32.PACK_AB R0, RZ, R0 ;  /* 0x00000000ff00723e */ /* 0x000fe200000010ff */
[----:B------:R-:W-:Y:S06]  /*7a10*/  BRA `(.L_x_144) ;  /* 0x0000000400187947 */ /* 0x000fec0003800000 */
.L_x_157:
        /* <DEDUP_REMOVED lines=21> */
.L_x_166:
[----:B------:R-:W-:Y:S05]  /*7b70*/  BSYNC B1 ;  /* 0x0000000000017941 */ /* 0x000fea0003800000 */
.L_x_165:
[----:B------:R-:W-:Y:S01]  /*7b80*/  LEA R3, R0, 0x37800000, 0x17 ;  /* 0x3780000000037811 */ /* 0x000fe200078eb8ff */
[----:B------:R-:W-:-:S05]  /*7b90*/  IMAD.SHL.U32 R0, R2, 0x200000, RZ ;  /* 0x0020000002007824 */ /* 0x000fca00078e00ff */
[----:B------:R-:W-:-:S07]  /*7ba0*/  LOP3.LUT R0, R3, R0, R4, 0xfe, !PT ;  /* 0x0000000003007212 */ /* 0x000fce00078efe04 */
.L_x_164:
[----:B------:R-:W-:Y:S05]  /*7bb0*/  BSYNC B0 ;  /* 0x0000000000007941 */ /* 0x000fea0003800000 */
.L_x_163:
[----:B------:R-:W-:Y:S01]  /*7bc0*/  F2FP.BF16.F32.PACK_AB R0, RZ, R0 ;  /* 0x00000000ff00723e */ /* 0x000fe200000010ff */
[----:B------:R-:W-:Y:S06]  /*7bd0*/  BRA `(.L_x_144) ;  /* 0x0000000000a87947 */ /* 0x000fec0003800000 */
.L_x_156:
        /* <DEDUP_REMOVED lines=14> */
.L_x_170:
[----:B------:R-:W-:Y:S05]  /*7cc0*/  BSYNC B0 ;  /* 0x0000000000007941 */ /* 0x000fea0003800000 */
.L_x_169:
[----:B------:R-:W-:Y:S01]  /*7cd0*/  F2FP.BF16.F32.PACK_AB R0, RZ, R0 ;  /* 0x00000000ff00723e */ /* 0x000fe200000010ff */
[----:B------:R-:W-:Y:S06]  /*7ce0*/  BRA `(.L_x_144) ;  /* 0x0000000000647947 */ /* 0x000fec0003800000 */
.L_x_143:
        /* <DEDUP_REMOVED lines=16> */
.L_x_171:
[----:B------:R-:W-:Y:S01]  /*7df0*/  PRMT R0, RZ, 0x7610, R0 ;  /* 0x00007610ff007816 */ /* 0x000fe20000000000 */
[----:B------:R-:W-:Y:S06]  /*7e00*/  BRA `(.L_x_144) ;  /* 0x00000000001c7947 */ /* 0x000fec0003800000 */
.L_x_168:
[----:B------:R-:W2:Y:S02]  /*7e10*/  LDG.E.64 R2, desc[UR36][R2.64] ;  /* 0x0000002402027981 */ /* 0x000ea4000c1e1b00 */
[----:B--2---:R-:W0:Y:S02]  /*7e20*/  I2F.U64 R0, R2 ;  /* 0x0000000200007312 */ /* 0x004e240000301000 */
[----:B0-----:R-:W-:Y:S01]  /*7e30*/  F2FP.BF16.F32.PACK_AB R0, RZ, R0 ;  /* 0x00000000ff00723e */ /* 0x001fe200000010ff */
[----:B------:R-:W-:Y:S06]  /*7e40*/  BRA `(.L_x_144) ;  /* 0x00000000000c7947 */ /* 0x000fec0003800000 */
.L_x_167:
[----:B------:R-:W2:Y:S02]  /*7e50*/  LDG.E R2, desc[UR36][R2.64] ;  /* 0x0000002402027981 */ /* 0x000ea4000c1e1900 */
[----:B--2---:R-:W-:-:S04]  /*7e60*/  I2FP.F32.U32 R0, R2 ;  /* 0x0000000200007245 */ /* 0x004fc80000201000 */
[----:B------:R-:W-:-:S07]  /*7e70*/  F2FP.BF16.F32.PACK_AB R0, RZ, R0 ;  /* 0x00000000ff00723e */ /* 0x000fce00000010ff */
.L_x_144:
        /* <DEDUP_REMOVED lines=8> */
[----:B------:R-:W-:-:S03]  /*7f00*/  FMUL.FTZ R22, R22, R3 ;  /* 0x0000000316167220 */ /* 0x000fc60000410000 */
[----:B------:R-:W-:Y:S01]  /*7f10*/  FFMA.FTZ R5, R0, R5, 1 ;  /* 0x3f80000000057423 */ /* 0x000fe20000010005 */
[----:B-1----:R-:W-:-:S03]  /*7f20*/  PRMT R0, R4, 0x9910, RZ ;  /* 0x0000991004007816 */ /* 0x002fc600000000ff */
[----:B------:R-:W-:Y:S01]  /*7f30*/  FMUL.FTZ R5, R22, R5 ;  /* 0x0000000516057220 */ /* 0x000fe20000410000 */
[----:B------:R-:W-:-:S05]  /*7f40*/  ISETP.GT.AND P0, PT, R0, 0x9, PT ;  /* 0x000000090000780c */ /* 0x000fca0003f04270 */
[----:B------:R-:W0:Y:S08]  /*7f50*/  F2F.BF16.F32 R5, R5 ;  /* 0x0000000500057304 */ /* 0x000e300000202000 */
        /* <DEDUP_REMOVED lines=9> */
[----:B0-----:R-:W-:-:S04]  /*7ff0*/  IMAD.U32 R0, R5, 0x10000, RZ ;  /* 0x0001000005007824 */ /* 0x001fc800078e00ff */
[----:B------:R-:W0:Y:S02]  /*8000*/  F2I.FTZ.TRUNC.NTZ R3, R0 ;  /* 0x0000000000037305 */ /* 0x000e24000021f100 */
[----:B0-----:R1:W-:Y:S01]  /*8010*/  STG.E.U8 desc[UR36][R16.64], R3 ;  /* 0x0000000310007986 */ /* 0x0013e2000c101124 */
[----:B------:R-:W-:Y:S05]  /*8020*/  BRA `(.L_x_177) ;  /* 0x0000000c00947947 */ /* 0x000fea0003800000 */
.L_x_175:
[----:B0-----:R-:W-:-:S06]  /*8030*/  IMAD.U32 R3, R5, 0x10000, RZ ;  /* 0x0001000005037824 */ /* 0x001fcc00078e00ff */
[----:B------:R-:W0:Y:S02]  /*8040*/  F2I.S64.TRUNC R2, R3 ;  /* 0x0000000300027311 */ /* 0x000e24000020d900 */
[----:B0-----:R0:W-:Y:S01]  /*8050*/  STG.E.U8 desc[UR36][R16.64], R2 ;  /* 0x0000000210007986 */ /* 0x0011e2000c101124 */
[----:B------:R-:W-:Y:S05]  /*8060*/  BRA `(.L_x_177) ;  /* 0x0000000c00847947 */ /* 0x000fea0003800000 */
.L_x_174:
[----:B------:R-:W-:-:S13]  /*8070*/  ISETP.NE.AND P0, PT, R0, 0x2, PT ;  /* 0x000000020000780c */ /* 0x000fda0003f05270 */
[----:B------:R-:W-:Y:S05]  /*8080*/  @!P0 BRA `(.L_x_178) ;  /* 0x0000000000308947 */ /* 0x000fea0003800000 */
[----:B------:R-:W-:-:S13]  /*8090*/  ISETP.NE.AND P0, PT, R0, 0x3, PT ;  /* 0x000000030000780c */ /* 0x000fda0003f05270 */
[----:B------:R-:W-:Y:S05]  /*80a0*/  @!P0 BRA `(.L_x_179) ;  /* 0x0000000000188947 */ /* 0x000fea0003800000 */
[----:B------:R-:W-:-:S13]  /*80b0*/  ISETP.NE.AND P0, PT, R0, 0x4, PT ;  /* 0x000000040000780c */ /* 0x000fda0003f05270 */
[----:B------:R-:W-:Y:S05]  /*80c0*/  @P0 BRA `(.L_x_176) ;  /* 0x0000000c000c0947 */ /* 0x000fea0003800000 */
[----:B0-----:R-:W-:-:S06]  /*80d0*/  IMAD.U32 R2, R5, 0x10000, RZ ;  /* 0x0001000005027824 */ /* 0x001fcc00078e00ff */
[----:B------:R-:W0:Y:S02]  /*80e0*/  F2I.S64.TRUNC R2, R2 ;  /* 0x0000000200027311 */ /* 0x000e24000020d900 */
[----:B0-----:R4:W-:Y:S01]  /*80f0*/  STG.E.64 desc[UR36][R16.64], R2 ;  /* 0x0000000210007986 */ /* 0x0019e2000c101b24 */
[----:B------:R-:W-:Y:S05]  /*8100*/  BRA `(.L_x_177) ;  /* 0x0000000c005c7947 */ /* 0x000fea0003800000 */
.L_x_179:
[----:B0-----:R-:W-:-:S06]  /*8110*/  IMAD.U32 R5, R5, 0x10000, RZ ;  /* 0x0001000005057824 */ /* 0x001fcc00078e00ff */
[----:B------:R-:W0:Y:S02]  /*8120*/  F2I.FTZ.TRUNC.NTZ R5, R5 ;  /* 0x0000000500057305 */ /* 0x000e24000021f100 */
[----:B0-----:R3:W-:Y:S01]  /*8130*/  STG.E desc[UR36][R16.64], R5 ;  /* 0x0000000510007986 */ /* 0x0017e2000c101924 */
[----:B------:R-:W-:Y:S05]  /*8140*/  BRA `(.L_x_177) ;  /* 0x0000000c004c7947 */ /* 0x000fea0003800000 */
.L_x_178:
[----:B0-----:R-:W-:-:S06]  /*8150*/  IMAD.U32 R5, R5, 0x10000, RZ ;  /* 0x0001000005057824 */ /* 0x001fcc00078e00ff */
[----:B------:R-:W0:Y:S02]  /*8160*/  F2I.FTZ.TRUNC.NTZ R5, R5 ;  /* 0x0000000500057305 */ /* 0x000e24000021f100 */
[----:B0-----:R2:W-:Y:S01]  /*8170*/  STG.E.U16 desc[UR36][R16.64], R5 ;  /* 0x0000000510007986 */ /* 0x0015e2000c101524 */
[----:B------:R-:W-:Y:S05]  /*8180*/  BRA `(.L_x_177) ;  /* 0x0000000c003c7947 */ /* 0x000fea0003800000 */
.L_x_173:
[----:B------:R-:W-:-:S13]  /*8190*/  ISETP.GT.AND P0, PT, R0, 0x6, PT ;  /* 0x000000060000780c */ /* 0x000fda0003f04270 */
[----:B------:R-:W-:Y:S05]  /*81a0*/  @P0 BRA `(.L_x_180) ;  /* 0x00000000002c0947 */ /* 0x000fea0003800000 */
[----:B------:R-:W-:-:S13]  /*81b0*/  ISETP.NE.AND P0, PT, R0, 0x5, PT ;  /* 0x000000050000780c */ /* 0x000fda0003f05270 */
[----:B------:R-:W-:Y:S05]  /*81c0*/  @!P0 BRA `(.L_x_181) ;  /* 0x0000000000148947 */ /* 0x000fea0003800000 */
[----:B------:R-:W-:-:S13]  /*81d0*/  ISETP.NE.AND P0, PT, R0, 0x6, PT ;  /* 0x000000060000780c */ /* 0x000fda0003f05270 */
[----:B------:R-:W-:Y:S05]  /*81e0*/  @P0 BRA `(.L_x_176) ;  /* 0x0000000800c40947 */ /* 0x000fea0003800000 */
[----:B0-----:R-:W-:-:S05]  /*81f0*/  IMAD.U32 R5, R5, 0x10000, RZ ;  /* 0x0001000005057824 */ /* 0x001fca00078e00ff */
[----:B------:R0:W-:Y:S01]  /*8200*/  STG.E desc[UR36][R16.64], R5 ;  /* 0x0000000510007986 */ /* 0x0001e2000c101924 */
[----:B------:R-:W-:Y:S05]  /*8210*/  BRA `(.L_x_177) ;  /* 0x0000000c00187947 */ /* 0x000fea0003800000 */
.L_x_181:
[----:B0-----:R-:W-:-:S05]  /*8220*/  IMAD.U32 R0, R5, 0x10000, RZ ;  /* 0x0001000005007824 */ /* 0x001fca00078e00ff */
[----:B------:R-:W-:-:S05]  /*8230*/  F2FP.F16.F32.PACK_AB R0, RZ, R0 ;  /* 0x00000000ff00723e */ /* 0x000fca00000000ff */
[----:B------:R0:W-:Y:S01]  /*8240*/  STG.E.U16 desc[UR36][R16.64], R0 ;  /* 0x0000000010007986 */ /* 0x0001e2000c101524 */
[----:B------:R-:W-:Y:S05]  /*8250*/  BRA `(.L_x_177) ;  /* 0x0000000c00087947 */ /* 0x000fea0003800000 */
.L_x_180:
[----:B------:R-:W-:-:S13]  /*8260*/  ISETP.NE.AND P0, PT, R0, 0x7, PT ;  /* 0x000000070000780c */ /* 0x000fda0003f05270 */
[----:B------:R-:W-:Y:S05]  /*8270*/  @!P0 BRA `(.L_x_182) ;  /* 0x0000000000348947 */ /* 0x000fea0003800000 */
[----:B------:R-:W-:-:S13]  /*8280*/  ISETP.NE.AND P0, PT, R0, 0x8, PT ;  /* 0x000000080000780c */ /* 0x000fda0003f05270 */
[----:B------:R-:W-:Y:S05]  /*8290*/  @!P0 BRA `(.L_x_183) ;  /* 0x0000000000188947 */ /* 0x000fea0003800000 */
[----:B------:R-:W-:-:S13]  /*82a0*/  ISETP.NE.AND P0, PT, R0, 0x9, PT ;  /* 0x000000090000780c */ /* 0x000fda0003f05270 */
[----:B------:R-:W-:Y:S05]  /*82b0*/  @P0 BRA `(.L_x_176) ;  /* 0x0000000800900947 */ /* 0x000fea0003800000 */
[----:B0-----:R-:W-:Y:S02]  /*82c0*/  IMAD.U32 R2, R5, 0x10000, RZ ;  /* 0x0001000005027824 */ /* 0x001fe400078e00ff */
[----:B------:R-:W-:-:S05]  /*82d0*/  IMAD.MOV.U32 R3, RZ, RZ, RZ ;  /* 0x000000ffff037224 */ /* 0x000fca00078e00ff */
[----:B------:R0:W-:Y:S01]  /*82e0*/  STG.E.64 desc[UR36][R16.64], R2 ;  /* 0x0000000210007986 */ /* 0x0001e2000c101b24 */
[----:B------:R-:W-:Y:S05]  /*82f0*/  BRA `(.L_x_177) ;  /* 0x0000000800e07947 */ /* 0x000fea0003800000 */
.L_x_183:
[----:B0-----:R-:W-:-:S05]  /*8300*/  IMAD.U32 R5, R5, 0x10000, RZ ;  /* 0x0001000005057824 */ /* 0x001fca00078e00ff */
[----:B------:R-:W-:-:S04]  /*8310*/  F2FP.F16.F32.PACK_AB R3, RZ, R5 ;  /* 0x00000005ff03723e */ /* 0x000fc800000000ff */
[----:B------:R-:W-:-:S05]  /*8320*/  PRMT R3, R3, 0x5410, RZ ;  /* 0x0000541003037816 */ /* 0x000fca00000000ff */
[----:B------:R0:W-:Y:S01]  /*8330*/  STG.E desc[UR36][R16.64], R3 ;  /* 0x0000000310007986 */ /* 0x0001e2000c101924 */
[----:B------:R-:W-:Y:S05]  /*8340*/  BRA `(.L_x_177) ;  /* 0x0000000800cc7947 */ /* 0x000fea0003800000 */
.L_x_182:
[----:B0-----:R-:W-:-:S04]  /*8350*/  IMAD.U32 R2, R5, 0x10000, RZ ;  /* 0x0001000005027824 */ /* 0x001fc800078e00ff */
[----:B------:R-:W-:-:S06]  /*8360*/  FMUL.FTZ R2, R2, 1 ;  /* 0x3f80000002027820 */ /* 0x000fcc0000410000 */
[----:B------:R-:W0:Y:S02]  /*8370*/  F2F.F64.F32 R2, R2 ;  /* 0x0000000200027310 */ /* 0x000e240000201800 */
[----:B0-----:R0:W-:Y:S01]  /*8380*/  STG.E.64 desc[UR36][R16.64], R2 ;  /* 0x0000000210007986 */ /* 0x0011e2000c101b24 */
[----:B------:R-:W-:Y:S05]  /*8390*/  BRA `(.L_x_177) ;  /* 0x0000000800b87947 */ /* 0x000fea0003800000 */
.L_x_172:
        /* <DEDUP_REMOVED lines=8> */
[----:B0-----:R-:W-:-:S05]  /*8420*/  IMAD.U32 R5, R5, 0x10000, RZ ;  /* 0x0001000005057824 */ /* 0x001fca00078e00ff */
[----:B------:R-:W-:-:S04]  /*8430*/  FSETP.NEU.FTZ.AND P0, PT, R5, RZ, PT ;  /* 0x000000ff0500720b */ /* 0x000fc80003f1d000 */
[----:B------:R-:W-:-:S05]  /*8440*/  SEL R3, RZ, 0x1, !P0 ;  /* 0x00000001ff037807 */ /* 0x000fca0004000000 */
[----:B------:R0:W-:Y:S01]  /*8450*/  STG.E.U8 desc[UR36][R16.64], R3 ;  /* 0x0000000310007986 */ /* 0x0001e2000c101124 */
[----:B------:R-:W-:Y:S05]  /*8460*/  BRA `(.L_x_177) ;  /* 0x0000000800847947 */ /* 0x000fea0003800000 */
.L_x_186:
[----:B0-----:R-:W-:Y:S01]  /*8470*/  IMAD.U32 R5, R5, 0x10000, RZ ;  /* 0x0001000005057824 */ /* 0x001fe200078e00ff */
[----:B------:R-:W-:-:S03]  /*8480*/  CS2R R6, SRZ ;  /* 0x0000000000067805 */ /* 0x000fc6000001ff00 */
[----:B------:R-:W-:-:S06]  /*8490*/  FMUL.FTZ R5, R5, 1 ;  /* 0x3f80000005057820 */ /* 0x000fcc0000410000 */
[----:B------:R-:W0:Y:S02]  /*84a0*/  F2F.F64.F32 R4, R5 ;  /* 0x0000000500047310 */ /* 0x000e240000201800 */
[----:B0-----:R0:W-:Y:S01]  /*84b0*/  STG.E.128 desc[UR36][R16.64], R4 ;  /* 0x0000000410007986 */ /* 0x0011e2000c101d24 */
[----:B------:R-:W-:Y:S05]  /*84c0*/  BRA `(.L_x_177) ;  /* 0x00000008006c7947 */ /* 0x000fea0003800000 */
.L_x_185:
[----:B------:R-:W-:-:S13]  /*84d0*/  ISETP.NE.AND P0, PT, R0, 0xf, PT ;  /* 0x0000000f0000780c */ /* 0x000fda0003f05270 */
[----:B------:R-:W-:Y:S05]  /*84e0*/  @!P0 BRA `(.L_x_187) ;  /* 0x0000000000b48947 */ /* 0x000fea0003800000 */
[----:B------:R-:W-:-:S13]  /*84f0*/  ISETP.NE.AND P0, PT, R0, 0x17, PT ;  /* 0x000000170000780c */ /* 0x000fda0003f05270 */
[----:B------:R-:W-:Y:S05]  /*8500*/  @!P0 BRA `(.L_x_188) ;  /* 0x0000000000548947 */ /* 0x000fea0003800000 */
[----:B------:R-:W-:-:S13]  /*8510*/  ISETP.NE.AND P0, PT, R0, 0x18, PT ;  /* 0x000000180000780c */ /* 0x000fda0003f05270 */
[----:B------:R-:W-:Y:S05]  /*8520*/  @P0 BRA `(.L_x_176) ;  /* 0x0000000400f40947 */ /* 0x000fea0003800000 */
[----:B0-----:R-:W-:Y:S01]  /*8530*/  IMAD.U32 R5, R5, 0x10000, RZ ;  /* 0x0001000005057824 */ /* 0x001fe200078e00ff */
[----:B------:R-:W-:Y:S04]  /*8540*/  BSSY B0, `(.L_x_189) ;  /* 0x000000e000007945 */ /* 0x000fe80003800000 */
[C---:B------:R-:W-:Y:S02]  /*8550*/  LOP3.LUT R2, R5.reuse, 0x7fffffff, RZ, 0xc0, !PT ;  /* 0x7fffffff05027812 */ /* 0x040fe400078ec0ff */
[----:B------:R-:W-:Y:S02]  /*8560*/  LOP3.LUT R0, R5, 0x80000000, RZ, 0xc0, !PT ;  /* 0x8000000005007812 */ /* 0x000fe400078ec0ff */
        /* <DEDUP_REMOVED lines=11> */
.L_x_190:
[----:B------:R-:W-:Y:S05]  /*8620*/  BSYNC B0 ;  /* 0x0000000000007941 */ /* 0x000fea0003800000 */
.L_x_189:
[----:B------:R-:W-:-:S05]  /*8630*/  LOP3.LUT R3, R0, R3, RZ, 0xfc, !PT ;  /* 0x0000000300037212 */ /* 0x000fca00078efcff */
[----:B------:R0:W-:Y:S01]  /*8640*/  STG.E.U8 desc[UR36][R16.64], R3 ;  /* 0x0000000310007986 */ /* 0x0001e2000c101124 */
[----:B------:R-:W-:Y:S05]  /*8650*/  BRA `(.L_x_177) ;  /* 0x0000000800087947 */ /* 0x000fea0003800000 */
.L_x_188:
[----:B0-----:R-:W-:Y:S01]  /*8660*/  IMAD.U32 R5, R5, 0x10000, RZ ;  /* 0x0001000005057824 */ /* 0x001fe200078e00ff */
[----:B------:R-:W-:Y:S04]  /*8670*/  BSSY B0, `(.L_x_191) ;  /* 0x000000f000007945 */ /* 0x000fe80003800000 */
[----:B------:R-:W-:-:S04]  /*8680*/  LOP3.LUT R2, R5, 0x7fffffff, RZ, 0xc0, !PT ;  /* 0x7fffffff05027812 */ /* 0x000fc800078ec0ff */
[----:B------:R-:W-:-:S13]  /*8690*/  ISETP.GT.U32.AND P0, PT, R2, 0x477fffff, PT ;  /* 0x477fffff0200780c */ /* 0x000fda0003f04070 */
[----:B------:R-:W-:Y:S05]  /*86a0*/  @P0 BRA `(.L_x_192) ;  /* 0x0000000000200947 */ /* 0x000fea0003800000 */
[----:B------:R-:W-:-:S13]  /*86b0*/  ISETP.GE.U32.AND P0, PT, R2, 0x38800000, PT ;  /* 0x388000000200780c */ /* 0x000fda0003f06070 */
[----:B------:R-:W-:Y:S01]  /*86c0*/  @P0 SHF.R.U32.HI R0, RZ, 0x15, R5 ;  /* 0x00000015ff000819 */ /* 0x000fe20000011605 */
[----:B------:R-:W-:-:S03]  /*86d0*/  @!P0 FADD.FTZ R2, R2, 128 ;  /* 0x4300000002028421 */ /* 0x000fc60000010000 */
[----:B------:R-:W-:-:S04]  /*86e0*/  @P0 LOP3.LUT R0, R0, 0x1, RZ, 0xc0, !PT ;  /* 0x0000000100000812 */ /* 0x000fc800078ec0ff */
[----:B------:R-:W-:-:S04]  /*86f0*/  @P0 IADD3 R0, R5, 0x80fffff, R0 ;  /* 0x080fffff05000810 */ /* 0x000fc80007ffe000 */
[----:B------:R-:W-:Y:S01]  /*8700*/  @P0 SHF.R.U32.HI R0, RZ, 0x15, R0 ;  /* 0x00000015ff000819 */ /* 0x000fe20000011600 */
[----:B------:R-:W-:Y:S01]  /*8710*/  @!P0 VIADD R0, R2, 0xbd000000 ;  /* 0xbd00000002008836 */ /* 0x000fe20000000000 */
[----:B------:R-:W-:Y:S06]  /*8720*/  BRA `(.L_x_193) ;  /* 0x00000000000c7947 */ /* 0x000fec0003800000 */
.L_x_192:
[----:B------:R-:W-:Y:S01]  /*8730*/  IMAD.MOV.U32 R0, RZ, RZ, 0x7f ;  /* 0x0000007fff007424 */ /* 0x000fe200078e00ff */
[----:B------:R-:W-:-:S04]  /*8740*/  ISETP.GT.U32.AND P0, PT, R2, 0x7f800000, PT ;  /* 0x7f8000000200780c */ /* 0x000fc80003f04070 */
[----:B------:R-:W-:-:S09]  /*8750*/  SEL R0, R0, 0x7c, P0 ;  /* 0x0000007c00007807 */ /* 0x000fd20000000000 */
.L_x_193:
[----:B------:R-:W-:Y:S05]  /*8760*/  BSYNC B0 ;  /* 0x0000000000007941 */ /* 0x000fea0003800000 */
.L_x_191:
[----:B------:R-:W-:-:S04]  /*8770*/  LOP3.LUT R2, R5, 0x80000000, RZ, 0xc0, !PT ;  /* 0x8000000005027812 */ /* 0x000fc800078ec0ff */
[----:B------:R-:W-:-:S04]  /*8780*/  SHF.R.U32.HI R3, RZ, 0x18, R2 ;  /* 0x00000018ff037819 */ /* 0x000fc80000011602 */
[----:B------:R-:W-:-:S05]  /*8790*/  LOP3.LUT R3, R0, R3, RZ, 0xfc, !PT ;  /* 0x0000000300037212 */ /* 0x000fca00078efcff */
[----:B------:R0:W-:Y:S01]  /*87a0*/  STG.E.U8 desc[UR36][R16.64], R3 ;  /* 0x0000000310007986 */ /* 0x0001e2000c101124 */
[----:B------:R-:W-:Y:S05]  /*87b0*/  BRA `(.L_x_177) ;  /* 0x0000000400b07947 */ /* 0x000fea0003800000 */
.L_x_187:
[----:B0-----:R0:W-:Y:S01]  /*87c0*/  STG.E.U16 desc[UR36][R16.64], R5 ;  /* 0x0000000510007986 */ /* 0x0011e2000c101524 */
[----:B------:R-:W-:Y:S05]  /*87d0*/  BRA `(.L_x_177) ;  /* 0x0000000400a87947 */ /* 0x000fea0003800000 */
.L_x_184:
        /* <DEDUP_REMOVED lines=8> */
[----:B0-----:R-:W-:-:S06]  /*8860*/  IMAD.U32 R3, R5, 0x10000, RZ ;  /* 0x0001000005037824 */ /* 0x001fcc00078e00ff */
[----:B------:R-:W0:Y:S02]  /*8870*/  F2I.FTZ.U32.TRUNC.NTZ R3, R3 ;  /* 0x0000000300037305 */ /* 0x000e24000021f000 */
[----:B0-----:R0:W-:Y:S01]  /*8880*/  STG.E.U16 desc[UR36][R16.64], R3 ;  /* 0x0000000310007986 */ /* 0x0011e2000c101524 */
[----:B------:R-:W-:Y:S05]  /*8890*/  BRA `(.L_x_177) ;  /* 0x0000000400787947 */ /* 0x000fea0003800000 */
.L_x_196:
[----:B0-----:R-:W-:Y:S01]  /*88a0*/  IMAD.U32 R5, R5, 0x10000, RZ ;  /* 0x0001000005057824 */ /* 0x001fe200078e00ff */
[----:B------:R-:W-:Y:S01]  /*88b0*/  BSSY B0, `(.L_x_197) ;  /* 0x0000014000007945 */ /* 0x000fe20003800000 */
[----:B------:R-:W-:-:S03]  /*88c0*/  IMAD.MOV.U32 R8, RZ, RZ, 0x80 ;  /* 0x00000080ff087424 */ /* 0x000fc600078e00ff */
[----:B------:R-:W-:-:S04]  /*88d0*/  LOP3.LUT R2, R5, 0x7fffffff, RZ, 0xc0, !PT ;  /* 0x7fffffff05027812 */ /* 0x000fc800078ec0ff */
[----:B------:R-:W-:-:S13]  /*88e0*/  ISETP.GT.U32.AND P0, PT, R2, 0x437fffff, PT ;  /* 0x437fffff0200780c */ /* 0x000fda0003f04070 */
[----:B------:R-:W-:Y:S05]  /*88f0*/  @P0 BRA `(.L_x_198) ;  /* 0x00000000003c0947 */ /* 0x000fea0003800000 */
[----:B------:R-:W-:-:S13]  /*8900*/  ISETP.GE.U32.AND P0, PT, R2, 0x3c000000, PT ;  /* 0x3c0000000200780c */ /* 0x000fda0003f06070 */
[----:B------:R-:W-:-:S04]  /*8910*/  @P0 SHF.R.U32.HI R0, RZ, 0x14, R5 ;  /* 0x00000014ff000819 */ /* 0x000fc80000011605 */
        /* <DEDUP_REMOVED lines=9> */
.L_x_199:
[----:B------:R-:W-:-:S04]  /*89b0*/  LOP3.LUT R2, R5, 0x80000000, RZ, 0xc0, !PT ;  /* 0x8000000005027812 */ /* 0x000fc800078ec0ff */
[----:B------:R-:W-:-:S04]  /*89c0*/  SHF.R.U32.HI R3, RZ, 0x18, R2 ;  /* 0x00000018ff037819 */ /* 0x000fc80000011602 */
[----:B------:R-:W-:-:S04]  /*89d0*/  LOP3.LUT R0, R0, R3, RZ, 0xfc, !PT ;  /* 0x0000000300007212 */ /* 0x000fc800078efcff */
[----:B------:R-:W-:-:S07]  /*89e0*/  PRMT R8, R0, 0x7610, R8 ;  /* 0x0000761000087816 */ /* 0x000fce0000000008 */
.L_x_198:
[----:B------:R-:W-:Y:S05]  /*89f0*/  BSYNC B0 ;  /* 0x0000000000007941 */ /* 0x000fea0003800000 */
.L_x_197:
[----:B------:R0:W-:Y:S01]  /*8a00*/  STG.E.U8 desc[UR36][R16.64], R8 ;  /* 0x0000000810007986 */ /* 0x0001e2000c101124 */
[----:B------:R-:W-:Y:S05]  /*8a10*/  BRA `(.L_x_177) ;  /* 0x0000000400187947 */ /* 0x000fea0003800000 */
.L_x_195:
        /* <DEDUP_REMOVED lines=17> */
.L_x_202:
[----:B------:R-:W-:-:S04]  /*8b30*/  LOP3.LUT R2, R5, 0x80000000, RZ, 0xc0, !PT ;  /* 0x8000000005027812 */ /* 0x000fc800078ec0ff */
[----:B------:R-:W-:-:S04]  /*8b40*/  SHF.R.U32.HI R3, RZ, 0x18, R2 ;  /* 0x00000018ff037819 */ /* 0x000fc80000011602 */
[----:B------:R-:W-:-:S04]  /*8b50*/  LOP3.LUT R0, R0, R3, RZ, 0xfc, !PT ;  /* 0x0000000300007212 */ /* 0x000fc800078efcff */
[----:B------:R-:W-:-:S07]  /*8b60*/  PRMT R8, R0, 0x7610, R8 ;  /* 0x0000761000087816 */ /* 0x000fce0000000008 */
.L_x_201:
[----:B------:R-:W-:Y:S05]  /*8b70*/  BSYNC B0 ;  /* 0x0000000000007941 */ /* 0x000fea0003800000 */
.L_x_200:
[----:B------:R0:W-:Y:S01]  /*8b80*/  STG.E.U8 desc[UR36][R16.64], R8 ;  /* 0x0000000810007986 */ /* 0x0001e2000c101124 */
[----:B------:R-:W-:Y:S05]  /*8b90*/  BRA `(.L_x_177) ;  /* 0x0000000000b87947 */ /* 0x000fea0003800000 */
.L_x_194:
[----:B------:R-:W-:-:S13]  /*8ba0*/  ISETP.NE.AND P0, PT, R0, 0x1c, PT ;  /* 0x0000001c0000780c */ /* 0x000fda0003f05270 */
[----:B------:R-:W-:Y:S05]  /*8bb0*/  @!P0 BRA `(.L_x_203) ;  /* 0x0000000000a48947 */ /* 0x000fea0003800000 */
[----:B------:R-:W-:-:S13]  /*8bc0*/  ISETP.NE.AND P0, PT, R0, 0x1d, PT ;  /* 0x0000001d0000780c */ /* 0x000fda0003f05270 */
[----:B------:R-:W-:Y:S05]  /*8bd0*/  @!P0 BRA `(.L_x_204) ;  /* 0x00000000008c8947 */ /* 0x000fea0003800000 */
[----:B------:R-:W-:-:S13]  /*8be0*/  ISETP.NE.AND P0, PT, R0, 0x2c, PT ;  /* 0x0000002c0000780c */ /* 0x000fda0003f05270 */
[----:B------:R-:W-:Y:S05]  /*8bf0*/  @P0 BRA `(.L_x_176) ;  /* 0x0000000000400947 */ /* 0x000fea0003800000 */
[----:B0-----:R-:W-:Y:S02]  /*8c00*/  IMAD.U32 R5, R5, 0x10000, RZ ;  /* 0x0001000005057824 */ /* 0x001fe400078e00ff */
[----:B------:R-:W-:-:S03]  /*8c10*/  IMAD.MOV.U32 R3, RZ, RZ, 0xff ;  /* 0x000000ffff037424 */ /* 0x000fc600078e00ff */
[----:B------:R-:W-:-:S04]  /*8c20*/  SHF.R.U32.HI R4, RZ, 0x17, R5 ;  /* 0x00000017ff047819 */ /* 0x000fc80000011605 */
[----:B------:R-:W-:-:S04]  /*8c30*/  LOP3.LUT R2, R4, 0xff, RZ, 0xc0, !PT ;  /* 0x000000ff04027812 */ /* 0x000fc800078ec0ff */
[----:B------:R-:W-:-:S13]  /*8c40*/  ISETP.NE.AND P1, PT, R2, 0xff, PT ;  /* 0x000000ff0200780c */ /* 0x000fda0003f25270 */
[--C-:B------:R-:W-:Y:S02]  /*8c50*/  @P1 SHF.R.U32.HI R0, RZ, 0x16, R5.reuse ;  /* 0x00000016ff001819 */ /* 0x100fe40000011605 */
        /* <DEDUP_REMOVED lines=10> */
.L_x_176:
[----:B------:R-:W-:Y:S01]  /*8d00*/  MOV R0, 0x0 ;  /* 0x0000000000007802 */ /* 0x000fe20000000f00 */
[----:B------:R-:W-:Y:S01]  /*8d10*/  ULDC.64 UR4, c[0x4][0x148] ;  /* 0x0100520000047ab9 */ /* 0x000fe20000000a00 */
[----:B------:R-:W-:Y:S01]  /*8d20*/  ULDC.64 UR6, c[0x4][0x60] ;  /* 0x0100180000067ab9 */ /* 0x000fe20000000a00 */
[----:B------:R-:W-:Y:S01]  /*8d30*/  IMAD.U32 R4, RZ, RZ, UR4 ;  /* 0x00000004ff047e24 */ /* 0x000fe2000f8e00ff */
[----:B------:R1:W2:Y:S01]  /*8d40*/  LDC.64 R2, c[0x4][R0] ;  /* 0x0100000000027b82 */ /* 0x0002a20000000a00 */
[----:B0-----:R-:W-:Y:S01]  /*8d50*/  IMAD.U32 R5, RZ, RZ, UR5 ;  /* 0x00000005ff057e24 */ /* 0x001fe2000f8e00ff */
[----:B------:R-:W-:Y:S01]  /*8d60*/  ULDC.64 UR4, c[0x4][0x150] ;  /* 0x0100540000047ab9 */ /* 0x000fe20000000a00 */
[----:B------:R-:W-:Y:S02]  /*8d70*/  IMAD.U32 R10, RZ, RZ, UR6 ;  /* 0x00000006ff0a7e24 */ /* 0x000fe4000f8e00ff */
[----:B------:R-:W-:Y:S02]  /*8d80*/  IMAD.U32 R6, RZ, RZ, UR4 ;  /* 0x00000004ff067e24 */ /* 0x000fe4000f8e00ff */
[----:B------:R-:W-:-:S02]  /*8d90*/  IMAD.U32 R7, RZ, RZ, UR5 ;  /* 0x00000005ff077e24 */ /* 0x000fc4000f8e00ff */
[----:B------:R-:W-:Y:S02]  /*8da0*/  IMAD.U32 R11, RZ, RZ, UR7 ;  /* 0x00000007ff0b7e24 */ /* 0x000fe4000f8e00ff */
[----:B------:R-:W-:Y:S02]  /*8db0*/  IMAD.MOV.U32 R8, RZ, RZ, 0x65 ;  /* 0x00000065ff087424 */ /* 0x000fe400078e00ff */
[----:B------:R-:W-:Y:S02]  /*8dc0*/  IMAD.MOV.U32 R12, RZ, RZ, 0x1 ;  /* 0x00000001ff0c7424 */ /* 0x000fe400078e00ff */
[----:B-1----:R-:W-:-:S07]  /*8dd0*/  IMAD.MOV.U32 R13, RZ, RZ, RZ ;  /* 0x000000ffff0d7224 */ /* 0x002fce00078e00ff */
[----:B------:R-:W-:-:S07]  /*8de0*/  LEPC R20, `(.L_x_205) ;  /* 0x000000001014794e */ /* 0x000fce0000000000 */
[----:B--2---:R-:W-:Y:S05]  /*8df0*/  CALL.ABS.NOINC R2 ;  /* 0x0000000002007343 */ /* 0x004fea0003c00000 */
.L_x_205:
[----:B------:R-:W-:Y:S05]  /*8e00*/  BRA `(.L_x_177) ;  /* 0x00000000001c7947 */ /* 0x000fea0003800000 */
.L_x_204:
[----:B0-----:R-:W-:-:S06]  /*8e10*/  IMAD.U32 R2, R5, 0x10000, RZ ;  /* 0x0001000005027824 */ /* 0x001fcc00078e00ff */
[----:B------:R-:W0:Y:S02]  /*8e20*/  F2I.U64.TRUNC R2, R2 ;  /* 0x0000000200027311 */ /* 0x000e24000020d800 */
[----:B0-----:R0:W-:Y:S01]  /*8e30*/  STG.E.64 desc[UR36][R16.64], R2 ;  /* 0x0000000210007986 */ /* 0x0011e2000c101b24 */
[----:B------:R-:W-:Y:S05]  /*8e40*/  BRA `(.L_x_177) ;  /* 0x00000000000c7947 */ /* 0x000fea0003800000 */
.L_x_203:
[----:B0-----:R-:W-:-:S06]  /*8e50*/  IMAD.U32 R5, R5, 0x10000, RZ ;  /* 0x0001000005057824 */ /* 0x001fcc00078e00ff */
[----:B------:R-:W0:Y:S02]  /*8e60*/  F2I.FTZ.U32.TRUNC.NTZ R5, R5 ;  /* 0x0000000500057305 */ /* 0x000e24000021f000 */
[----:B0-----:R0:W-:Y:S02]  /*8e70*/  STG.E desc[UR36][R16.64], R5 ;  /* 0x0000000510007986 */ /* 0x0011e4000c101924 */
.L_x_177:
[----:B------:R-:W-:-:S07]  /*8e80*/  VIADD R19, R19, 0x80 ;  /* 0x0000008013137836 */ /* 0x000fce0000000000 */
.L_x_104:
[----:B------:R-:W-:Y:S05]  /*8e90*/  BSYNC B6 ;  /* 0x0000000000067941 */ /* 0x000fea0003800000 */
.L_x_103:
[----:B------:R-:W-:Y:S01]  /*8ea0*/  ULDC UR4, c[0x0][0x210] ;  /* 0x0000840000047ab9 */ /* 0x000fe20000000800 */
[----:B------:R-:W-:Y:S01]  /*8eb0*/  BSSY B6, `(.L_x_206) ;  /* 0x000046f000067945 */ /* 0x000fe20003800000 */
[----:B------:R-:W-:-:S13]  /*8ec0*/  ISETP.GE.AND P0, PT, R19, UR4, PT ;  /* 0x0000000413007c0c */ /* 0x000fda000bf06270 */
[----:B------:R-:W-:Y:S05]  /*8ed0*/  @P0 BRA `(.L_x_207) ;  /* 0x0000004400b00947 */ /* 0x000fea0003800000 */
[----:B01----:R-:W0:Y:S01]  /*8ee0*/  LDC R6, c[0x0][0x218] ;  /* 0x00008600ff067b82 */ /* 0x003e220000000800 */
[----:B------:R-:W-:Y:S02]  /*8ef0*/  IMAD.MOV.U32 R18, RZ, RZ, RZ ;  /* 0x000000ffff127224 */ /* 0x000fe400078e00ff */
[----:B------:R-:W-:Y:S02]  /*8f00*/  IMAD.MOV.U32 R0, RZ, RZ, RZ ;  /* 0x000000ffff007224 */ /* 0x000fe400078e00ff */
[----:B--234-:R-:W-:Y:S01]  /*8f10*/  IMAD.MOV.U32 R16, RZ, RZ, RZ ;  /* 0x000000ffff107224 */ /* 0x01cfe200078e00ff */
[----:B0-----:R-:W-:-:S13]  /*8f20*/  ISETP.NE.AND P0, PT, R6, RZ, PT ;  /* 0x000000ff0600720c */ /* 0x001fda0003f05270 */
        /* <DEDUP_REMOVED lines=349> */
.L_x_208:
        /* <DEDUP_REMOVED lines=23> */
.L_x_212:
[----:B------:R-:W2:Y:S02]  /*a670*/  LDG.E.U8 R2, desc[UR36][R2.64] ;  /* 0x0000002402027981 */ /* 0x000ea4000c1e1100 */
[----:B--2---:R-:W-:-:S04]  /*a680*/  I2FP.F32.U32 R0, R2 ;  /* 0x0000000200007245 */ /* 0x004fc80000201000 */
[----:B------:R-:W-:-:S04]  /*a690*/  F2FP.BF16.F32.PACK_AB R0, RZ, R0 ;  /* 0x00000000ff00723e */ /* 0x000fc800000010ff */
[----:B------:R-:W-:Y:S01]  /*a6a0*/  PRMT R22, R0, 0x7610, R22 ;  /* 0x0000761000167816 */ /* 0x000fe20000000016 */
[----:B------:R-:W-:Y:S06]  /*a6b0*/  BRA `(.L_x_214) ;  /* 0x0000000c00c87947 */ /* 0x000fec0003800000 */
.L_x_211:
        /* <DEDUP_REMOVED lines=11> */
.L_x_216:
[----:B------:R-:W2:Y:S02]  /*a770*/  LDG.E R2, desc[UR36][R2.64] ;  /* 0x0000002402027981 */ /* 0x000ea4000c1e1900 */
[----:B--2---:R-:W-:-:S04]  /*a780*/  I2FP.F32.S32 R0, R2 ;  /* 0x0000000200007245 */ /* 0x004fc80000201400 */
[----:B------:R-:W-:-:S04]  /*a790*/  F2FP.BF16.F32.PACK_AB R0, RZ, R0 ;  /* 0x00000000ff00723e */ /* 0x000fc800000010ff */
[----:B------:R-:W-:Y:S01]  /*a7a0*/  PRMT R22, R0, 0x7610, R22 ;  /* 0x0000761000167816 */ /* 0x000fe20000000016 */
[----:B------:R-:W-:Y:S06]  /*a7b0*/  BRA `(.L_x_214) ;  /* 0x0000000c00887947 */ /* 0x000fec0003800000 */
.L_x_215:
[----:B------:R-:W2:Y:S02]  /*a7c0*/  LDG.E.U16 R2, desc[UR36][R2.64] ;  /* 0x0000002402027981 */ /* 0x000ea4000c1e1500 */
[----:B--2---:R-:W0:Y:S02]  /*a7d0*/  I2F.S16 R0, R2 ;  /* 0x0000000200007306 */ /* 0x004e240000101400 */
[----:B0-----:R-:W-:-:S04]  /*a7e0*/  F2FP.BF16.F32.PACK_AB R0, RZ, R0 ;  /* 0x00000000ff00723e */ /* 0x001fc800000010ff */
[----:B------:R-:W-:Y:S01]  /*a7f0*/  PRMT R22, R0, 0x7610, R22 ;  /* 0x0000761000167816 */ /* 0x000fe20000000016 */
[----:B------:R-:W-:Y:S06]  /*a800*/  BRA `(.L_x_214) ;  /* 0x0000000c00747947 */ /* 0x000fec0003800000 */
.L_x_210:
        /* <DEDUP_REMOVED lines=9> */
.L_x_218:
[----:B------:R-:W2:Y:S02]  /*a8a0*/  LDG.E.U16 R0, desc[UR36][R2.64] ;  /* 0x0000002402007981 */ /* 0x000ea4000c1e1500 */
[----:B--2---:R-:W-:-:S05]  /*a8b0*/  HADD2.F32 R0, -RZ, R0.H0_H0 ;  /* 0x20000000ff007230 */ /* 0x004fca0000004100 */
[----:B------:R-:W-:-:S04]  /*a8c0*/  F2FP.BF16.F32.PACK_AB R0, RZ, R0 ;  /* 0x00000000ff00723e */ /* 0x000fc800000010ff */
[----:B------:R-:W-:Y:S01]  /*a8d0*/  PRMT R22, R0, 0x7610, R22 ;  /* 0x0000761000167816 */ /* 0x000fe20000000016 */
[----:B------:R-:W-:Y:S06]  /*a8e0*/  BRA `(.L_x_214) ;  /* 0x0000000c003c7947 */ /* 0x000fec0003800000 */
.L_x_217:
        /* <DEDUP_REMOVED lines=9> */
.L_x_220:
[----:B------:R-:W2:Y:S02]  /*a980*/  LDG.E.U16 R2, desc[UR36][R2.64] ;  /* 0x0000002402027981 */ /* 0x000ea4000c1e1500 */
[----:B--2---:R-:W-:-:S05]  /*a990*/  HADD2.F32 R0, -RZ, R2.H0_H0 ;  /* 0x20000002ff007230 */ /* 0x004fca0000004100 */
[----:B------:R-:W-:-:S04]  /*a9a0*/  F2FP.BF16.F32.PACK_AB R0, RZ, R0 ;  /* 0x00000000ff00723e */ /* 0x000fc800000010ff */
[----:B------:R-:W-:Y:S01]  /*a9b0*/  PRMT R22, R0, 0x7610, R22 ;  /* 0x0000761000167816 */ /* 0x000fe20000000016 */
[----:B------:R-:W-:Y:S06]  /*a9c0*/  BRA `(.L_x_214) ;  /* 0x0000000c00047947 */ /* 0x000fec0003800000 */
.L_x_219:
        /* <DEDUP_REMOVED lines=9> */
.L_x_209:
        /* <DEDUP_REMOVED lines=14> */
.L_x_223:
        /* <DEDUP_REMOVED lines=9> */
.L_x_222:
        /* <DEDUP_REMOVED lines=28> */
.L_x_225:
        /* <DEDUP_REMOVED lines=15> */
.L_x_224:
[----:B------:R0:W5:Y:S01]  /*ae80*/  LDG.E.U16 R22, desc[UR36][R2.64] ;  /* 0x0000002402167981 */ /* 0x000162000c1e1500 */
[----:B------:R-:W-:Y:S05]  /*ae90*/  BRA `(.L_x_214) ;  /* 0x0000000400d07947 */ /* 0x000fea0003800000 */
.L_x_221:
        /* <DEDUP_REMOVED lines=13> */
.L_x_228:
        /* <DEDUP_REMOVED lines=21> */
.L_x_232:
[----:B------:R-:W-:Y:S05]  /*b0c0*/  BSYNC B1 ;  /* 0x0000000000017941 */ /* 0x000fea0003800000 */
.L_x_231:
[----:B------:R-:W-:Y:S01]  /*b0d0*/  LEA R3, R0, 0x3b800000, 0x17 ;  /* 0x3b80000000037811 */ /* 0x000fe200078eb8ff */
[----:B------:R-:W-:-:S05]  /*b0e0*/  IMAD.SHL.U32 R0, R2, 0x100000, RZ ;  /* 0x0010000002007824 */ /* 0x000fca00078e00ff */
[----:B------:R-:W-:-:S07]  /*b0f0*/  LOP3.LUT R0, R3, R0, R4, 0xfe, !PT ;  /* 0x0000000003007212 */ /* 0x000fce00078efe04 */
.L_x_230:
[----:B------:R-:W-:Y:S05]  /*b100*/  BSYNC B0 ;  /* 0x0000000000007941 */ /* 0x000fea0003800000 */
.L_x_229:
[----:B------:R-:W-:-:S04]  /*b110*/  F2FP.BF16.F32.PACK_AB R0, RZ, R0 ;  /* 0x00000000ff00723e */ /* 0x000fc800000010ff */
[----:B------:R-:W-:Y:S01]  /*b120*/  PRMT R22, R0, 0x7610, R22 ;  /* 0x0000761000167816 */ /* 0x000fe20000000016 */
[----:B------:R-:W-:Y:S06]  /*b130*/  BRA `(.L_x_214) ;  /* 0x0000000400287947 */ /* 0x000fec0003800000 */
.L_x_227:
        /* <DEDUP_REMOVED lines=21> */
.L_x_236:
[----:B------:R-:W-:Y:S05]  /*b290*/  BSYNC B1 ;  /* 0x0000000000017941 */ /* 0x000fea0003800000 */
.L_x_235:
[----:B------:R-:W-:Y:S01]  /*b2a0*/  LEA R3, R0, 0x37800000, 0x17 ;  /* 0x3780000000037811 */ /* 0x000fe200078eb8ff */
[----:B------:R-:W-:-:S05]  /*b2b0*/  IMAD.SHL.U32 R0, R2, 0x200000, RZ ;  /* 0x0020000002007824 */ /* 0x000fca00078e00ff */
[----:B------:R-:W-:-:S07]  /*b2c0*/  LOP3.LUT R0, R3, R0, R4, 0xfe, !PT ;  /* 0x0000000003007212 */ /* 0x000fce00078efe04 */
.L_x_234:
[----:B------:R-:W-:Y:S05]  /*b2d0*/  BSYNC B0 ;  /* 0x0000000000007941 */ /* 0x000fea0003800000 */
.L_x_233:
[----:B------:R-:W-:-:S04]  /*b2e0*/  F2FP.BF16.F32.PACK_AB R0, RZ, R0 ;  /* 0x00000000ff00723e */ /* 0x000fc800000010ff */
[----:B------:R-:W-:Y:S01]  /*b2f0*/  PRMT R22, R0, 0x7610, R22 ;  /* 0x0000761000167816 */ /* 0x000fe20000000016 */
[----:B------:R-:W-:Y:S06]  /*b300*/  BRA `(.L_x_214) ;  /* 0x0000000000b47947 */ /* 0x000fec0003800000 */
.L_x_226:
        /* <DEDUP_REMOVED lines=14> */
.L_x_240:
[----:B------:R-:W-:Y:S05]  /*b3f0*/  BSYNC B0 ;  /* 0x0000000000007941 */ /* 0x000fea0003800000 */
.L_x_239:
[----:B------:R-:W-:-:S04]  /*b400*/  F2FP.BF16.F32.PACK_AB R0, RZ, R0 ;  /* 0x00000000ff00723e */ /* 0x000fc800000010ff */
[----:B------:R-:W-:Y:S01]  /*b410*/  PRMT R22, R0, 0x7610, R22 ;  /* 0x0000761000167816 */ /* 0x000fe20000000016 */
[----:B------:R-:W-:Y:S06]  /*b420*/  BRA `(.L_x_214) ;  /* 0x00000000006c7947 */ /* 0x000fec0003800000 */
.L_x_213:
        /* <DEDUP_REMOVED lines=16> */
.L_x_241:
[----:B------:R-:W-:Y:S01]  /*b530*/  PRMT R22, RZ, 0x7610, R22 ;  /* 0x00007610ff167816 */ /* 0x000fe20000000016 */
[----:B------:R-:W-:Y:S06]  /*b540*/  BRA `(.L_x_214) ;  /* 0x0000000000247947 */ /* 0x000fec0003800000 */
.L_x_238:
[----:B------:R-:W2:Y:S02]  /*b550*/  LDG.E.64 R2, desc[UR36][R2.64] ;  /* 0x0000002402027981 */ /* 0x000ea4000c1e1b00 */
[----:B--2---:R-:W0:Y:S02]  /*b560*/  I2F.U64 R0, R2 ;  /* 0x0000000200007312 */ /* 0x004e240000301000 */
[----:B0-----:R-:W-:-:S04]  /*b570*/  F2FP.BF16.F32.PACK_AB R0, RZ, R0 ;  /* 0x00000000ff00723e */ /* 0x001fc800000010ff */
[----:B------:R-:W-:Y:S01]  /*b580*/  PRMT R22, R0, 0x7610, R22 ;  /* 0x0000761000167816 */ /* 0x000fe20000000016 */
[----:B------:R-:W-:Y:S06]  /*b590*/  BRA `(.L_x_214) ;  /* 0x0000000000107947 */ /* 0x000fec0003800000 */
.L_x_237:
[----:B------:R-:W2:Y:S02]  /*b5a0*/  LDG.E R2, desc[UR36][R2.64] ;  /* 0x0000002402027981 */ /* 0x000ea4000c1e1900 */
[----:B--2---:R-:W-:-:S04]  /*b5b0*/  I2FP.F32.U32 R0, R2 ;  /* 0x0000000200007245 */ /* 0x004fc80000201000 */
[----:B------:R-:W-:-:S04]  /*b5c0*/  F2FP.BF16.F32.PACK_AB R0, RZ, R0 ;  /* 0x00000000ff00723e */ /* 0x000fc800000010ff */
[----:B------:R-:W-:-:S07]  /*b5d0*/  PRMT R22, R0, 0x7610, R22 ;  /* 0x0000761000167816 */ /* 0x000fce0000000016 */
.L_x_214:
        /* <DEDUP_REMOVED lines=19> */
.L_x_245:
[----:B------:R-:W2:Y:S02]  /*b710*/  LDG.E.U8 R2, desc[UR36][R2.64] ;  /* 0x0000002402027981 */ /* 0x000ea4000c1e1100 */
[----:B--2---:R-:W-:-:S04]  /*b720*/  I2FP.F32.U32 R0, R2 ;  /* 0x0000000200007245 */ /* 0x004fc80000201000 */
[----:B------:R-:W-:Y:S01]  /*b730*/  F2FP.BF16.F32.PACK_AB R0, RZ, R0 ;  /* 0x00000000ff00723e */ /* 0x000fe200000010ff */
[----:B------:R-:W-:Y:S06]  /*b740*/  BRA `(.L_x_247) ;  /* 0x0000000c00907947 */ /* 0x000fec0003800000 */
.L_x_244:
        /* <DEDUP_REMOVED lines=10> */
.L_x_249:
[----:B------:R-:W2:Y:S02]  /*b7f0*/  LDG.E R2, desc[UR36][R2.64] ;  /* 0x0000002402027981 */ /* 0x000ea4000c1e1900 */
[----:B--2---:R-:W-:-:S04]  /*b800*/  I2FP.F32.S32 R0, R2 ;  /* 0x0000000200007245 */ /* 0x004fc80000201400 */
[----:B------:R-:W-:Y:S01]  /*b810*/  F2FP.BF16.F32.PACK_AB R0, RZ, R0 ;  /* 0x00000000ff00723e */ /* 0x000fe200000010ff */
[----:B------:R-:W-:Y:S06]  /*b820*/  BRA `(.L_x_247) ;  /* 0x0000000c00587947 */ /* 0x000fec0003800000 */
.L_x_248:
[----:B------:R-:W2:Y:S02]  /*b830*/  LDG.E.U16 R2, desc[UR36][R2.64] ;  /* 0x0000002402027981 */ /* 0x000ea4000c1e1500 */
[----:B--2---:R-:W0:Y:S02]  /*b840*/  I2F.S16 R0, R2 ;  /* 0x0000000200007306 */ /* 0x004e240000101400 */
[----:B0-----:R-:W-:Y:S01]  /*b850*/  F2FP.BF16.F32.PACK_AB R0, RZ, R0 ;  /* 0x00000000ff00723e */ /* 0x001fe200000010ff */
[----:B------:R-:W-:Y:S06]  /*b860*/  BRA `(.L_x_247) ;  /* 0x0000000c00487947 */ /* 0x000fec0003800000 */
.L_x_243:
        /* <DEDUP_REMOVED lines=9> */
.L_x_251:
[----:B------:R-:W2:Y:S02]  /*b900*/  LDG.E.U16 R0, desc[UR36][R2.64] ;  /* 0x0000002402007981 */ /* 0x000ea4000c1e1500 */
[----:B--2---:R-:W-:-:S05]  /*b910*/  HADD2.F32 R0, -RZ, R0.H0_H0 ;  /* 0x20000000ff007230 */ /* 0x004fca0000004100 */
[----:B------:R-:W-:Y:S01]  /*b920*/  F2FP.BF16.F32.PACK_AB R0, RZ, R0 ;  /* 0x00000000ff00723e */ /* 0x000fe200000010ff */
[----:B------:R-:W-:Y:S06]  /*b930*/  BRA `(.L_x_247) ;  /* 0x0000000c00147947 */ /* 0x000fec0003800000 */
.L_x_250:
        /* <DEDUP_REMOVED lines=9> */
.L_x_253:
[----:B------:R-:W2:Y:S02]  /*b9d0*/  LDG.E.U16 R2, desc[UR36][R2.64] ;  /* 0x0000002402027981 */ /* 0x000ea4000c1e1500 */
[----:B--2---:R-:W-:-:S05]  /*b9e0*/  HADD2.F32 R0, -RZ, R2.H0_H0 ;  /* 0x20000002ff007230 */ /* 0x004fca0000004100 */
[----:B------:R-:W-:Y:S01]  /*b9f0*/  F2FP.BF16.F32.PACK_AB R0, RZ, R0 ;  /* 0x00000000ff00723e */ /* 0x000fe200000010ff */
[----:B------:R-:W-:Y:S06]  /*ba00*/  BRA `(.L_x_247) ;  /* 0x0000000800e07947 */ /* 0x000fec0003800000 */
.L_x_252:
        /* <DEDUP_REMOVED lines=8> */
.L_x_242:
        /* <DEDUP_REMOVED lines=13> */
.L_x_256:
        /* <DEDUP_REMOVED lines=8> */
.L_x_255:
        /* <DEDUP_REMOVED lines=28> */
.L_x_258:
        /* <DEDUP_REMOVED lines=15> */
.L_x_257:
[----:B------:R0:W5:Y:S01]  /*be90*/  LDG.E.U16 R0, desc[UR36][R2.64] ;  /* 0x0000002402007981 */ /* 0x000162000c1e1500 */
[----:B------:R-:W-:Y:S05]  /*bea0*/  BRA `(.L_x_247) ;  /* 0x0000000400b87947 */ /* 0x000fea0003800000 */
.L_x_254:
        /* <DEDUP_REMOVED lines=12> */
.L_x_261:
        /* <DEDUP_REMOVED lines=21> */
.L_x_265:
[----:B------:R-:W-:Y:S05]  /*c0c0*/  BSYNC B1 ;  /* 0x0000000000017941 */ /* 0x000fea0003800000 */
.L_x_264:
[----:B------:R-:W-:Y:S01]  /*c0d0*/  LEA R3, R0, 0x3b800000, 0x17 ;  /* 0x3b80000000037811 */ /* 0x000fe200078eb8ff */
[----:B------:R-:W-:-:S05]  /*c0e0*/  IMAD.SHL.U32 R0, R2, 0x100000, RZ ;  /* 0x0010000002007824 */ /* 0x000fca00078e00ff */
[----:B------:R-:W-:-:S07]  /*c0f0*/  LOP3.LUT R0, R3, R0, R4, 0xfe, !PT ;  /* 0x0000000003007212 */ /* 0x000fce00078efe04 */
.L_x_263:
[----:B------:R-:W-:Y:S05]  /*c100*/  BSYNC B0 ;  /* 0x0000000000007941 */ /* 0x000fea0003800000 */
.L_x_262:
[----:B------:R-:W-:Y:S01]  /*c110*/  F2FP.BF16.F32.PACK_AB R0, RZ, R0 ;  /* 0x00000000ff00723e */ /* 0x000fe200000010ff */
[----:B------:R-:W-:Y:S06]  /*c120*/  BRA `(.L_x_247) ;  /* 0x0000000400187947 */ /* 0x000fec0003800000 */
.L_x_260:
        /* <DEDUP_REMOVED lines=21> */
.L_x_269:
[----:B------:R-:W-:Y:S05]  /*c280*/  BSYNC B1 ;  /* 0x0000000000017941 */ /* 0x000fea0003800000 */
.L_x_268:
[----:B------:R-:W-:Y:S01]  /*c290*/  LEA R3, R0, 0x37800000, 0x17 ;  /* 0x3780000000037811 */ /* 0x000fe200078eb8ff */
[----:B------:R-:W-:-:S05]  /*c2a0*/  IMAD.SHL.U32 R0, R2, 0x200000, RZ ;  /* 0x0020000002007824 */ /* 0x000fca00078e00ff */
[----:B------:R-:W-:-:S07]  /*c2b0*/  LOP3.LUT R0, R3, R0, R4, 0xfe, !PT ;  /* 0x0000000003007212 */ /* 0x000fce00078efe04 */
.L_x_267:
[----:B------:R-:W-:Y:S05]  /*c2c0*/  BSYNC B0 ;  /* 0x0000000000007941 */ /* 0x000fea0003800000 */
.L_x_266:
[----:B------:R-:W-:Y:S01]  /*c2d0*/  F2FP.BF16.F32.PACK_AB R0, RZ, R0 ;  /* 0x00000000ff00723e */ /* 0x000fe200000010ff */
[----:B------:R-:W-:Y:S06]  /*c2e0*/  BRA `(.L_x_247) ;  /* 0x0000000000a87947 */ /* 0x000fec0003800000 */
.L_x_259:
        /* <DEDUP_REMOVED lines=14> */
.L_x_273:
[----:B------:R-:W-:Y:S05]  /*c3d0*/  BSYNC B0 ;  /* 0x0000000000007941 */ /* 0x000fea0003800000 */
.L_x_272:
[----:B------:R-:W-:Y:S01]  /*c3e0*/  F2FP.BF16.F32.PACK_AB R0, RZ, R0 ;  /* 0x00000000ff00723e */ /* 0x000fe200000010ff */
[----:B------:R-:W-:Y:S06]  /*c3f0*/  BRA `(.L_x_247) ;  /* 0x0000000000647947 */ /* 0x000fec0003800000 */
.L_x_246:
        /* <DEDUP_REMOVED lines=16> */
.L_x_274:
[----:B------:R-:W-:Y:S01]  /*c500*/  PRMT R0, RZ, 0x7610, R0 ;  /* 0x00007610ff007816 */ /* 0x000fe20000000000 */
[----:B------:R-:W-:Y:S06]  /*c510*/  BRA `(.L_x_247) ;  /* 0x00000000001c7947 */ /* 0x000fec0003800000 */
.L_x_271:
[----:B------:R-:W2:Y:S02]  /*c520*/  LDG.E.64 R2, desc[UR36][R2.64] ;  /* 0x0000002402027981 */ /* 0x000ea4000c1e1b00 */
[----:B--2---:R-:W0:Y:S02]  /*c530*/  I2F.U64 R0, R2 ;  /* 0x0000000200007312 */ /* 0x004e240000301000 */
[----:B0-----:R-:W-:Y:S01]  /*c540*/  F2FP.BF16.F32.PACK_AB R0, RZ, R0 ;  /* 0x00000000ff00723e */ /* 0x001fe200000010ff */
[----:B------:R-:W-:Y:S06]  /*c550*/  BRA `(.L_x_247) ;  /* 0x00000000000c7947 */ /* 0x000fec0003800000 */
.L_x_270:
[----:B------:R-:W2:Y:S02]  /*c560*/  LDG.E R2, desc[UR36][R2.64] ;  /* 0x0000002402027981 */ /* 0x000ea4000c1e1900 */
[----:B--2---:R-:W-:-:S04]  /*c570*/  I2FP.F32.U32 R0, R2 ;  /* 0x0000000200007245 */ /* 0x004fc80000201000 */
[----:B------:R-:W-:-:S07]  /*c580*/  F2FP.BF16.F32.PACK_AB R0, RZ, R0 ;  /* 0x00000000ff00723e */ /* 0x000fce00000010ff */
.L_x_247:
        /* <DEDUP_REMOVED lines=27> */
.L_x_278:
[----:B0-----:R-:W-:-:S06]  /*c740*/  IMAD.U32 R3, R5, 0x10000, RZ ;  /* 0x0001000005037824 */ /* 0x001fcc00078e00ff */
[----:B------:R-:W0:Y:S02]  /*c750*/  F2I.S64.TRUNC R2, R3 ;  /* 0x0000000300027311 */ /* 0x000e24000020d900 */
[----:B0-----:R0:W-:Y:S01]  /*c760*/  STG.E.U8 desc[UR36][R16.64], R2 ;  /* 0x0000000210007986 */ /* 0x0011e2000c101124 */
[----:B------:R-:W-:Y:S05]  /*c770*/  BRA `(.L_x_280) ;  /* 0x0000000c00847947 */ /* 0x000fea0003800000 */
.L_x_277:
        /* <DEDUP_REMOVED lines=10> */
.L_x_282:
[----:B0-----:R-:W-:-:S06]  /*c820*/  IMAD.U32 R5, R5, 0x10000, RZ ;  /* 0x0001000005057824 */ /* 0x001fcc00078e00ff */
[----:B------:R-:W0:Y:S02]  /*c830*/  F2I.FTZ.TRUNC.NTZ R5, R5 ;  /* 0x0000000500057305 */ /* 0x000e24000021f100 */
[----:B0-----:R0:W-:Y:S01]  /*c840*/  STG.E desc[UR36][R16.64], R5 ;  /* 0x0000000510007986 */ /* 0x0011e2000c101924 */
[----:B------:R-:W-:Y:S05]  /*c850*/  BRA `(.L_x_280) ;  /* 0x0000000c004c7947 */ /* 0x000fea0003800000 */
.L_x_281:
[----:B0-----:R-:W-:-:S06]  /*c860*/  IMAD.U32 R5, R5, 0x10000, RZ ;  /* 0x0001000005057824 */ /* 0x001fcc00078e00ff */
[----:B------:R-:W0:Y:S02]  /*c870*/  F2I.FTZ.TRUNC.NTZ R5, R5 ;  /* 0x0000000500057305 */ /* 0x000e24000021f100 */
[----:B0-----:R0:W-:Y:S01]  /*c880*/  STG.E.U16 desc[UR36][R16.64], R5 ;  /* 0x0000000510007986 */ /* 0x0011e2000c101524 */
[----:B------:R-:W-:Y:S05]  /*c890*/  BRA `(.L_x_280) ;  /* 0x0000000c003c7947 */ /* 0x000fea0003800000 */
.L_x_276:
        /* <DEDUP_REMOVED lines=9> */
.L_x_284:
[----:B0-----:R-:W-:-:S05]  /*c930*/  IMAD.U32 R0, R5, 0x10000, RZ ;  /* 0x0001000005007824 */ /* 0x001fca00078e00ff */
[----:B------:R-:W-:-:S05]  /*c940*/  F2FP.F16.F32.PACK_AB R0, RZ, R0 ;  /* 0x00000000ff00723e */ /* 0x000fca00000000ff */
[----:B------:R0:W-:Y:S01]  /*c950*/  STG.E.U16 desc[UR36][R16.64], R0 ;  /* 0x0000000010007986 */ /* 0x0001e2000c101524 */
[----:B------:R-:W-:Y:S05]  /*c960*/  BRA `(.L_x_280) ;  /* 0x0000000c00087947 */ /* 0x000fea0003800000 */
.L_x_283:
        /* <DEDUP_REMOVED lines=10> */
.L_x_286:
[----:B0-----:R-:W-:-:S05]  /*ca10*/  IMAD.U32 R5, R5, 0x10000, RZ ;  /* 0x0001000005057824 */ /* 0x001fca00078e00ff */
[----:B------:R-:W-:-:S04]  /*ca20*/  F2FP.F16.F32.PACK_AB R3, RZ, R5 ;  /* 0x00000005ff03723e */ /* 0x000fc800000000ff */
[----:B------:R-:W-:-:S05]  /*ca30*/  PRMT R3, R3, 0x5410, RZ ;  /* 0x0000541003037816 */ /* 0x000fca00000000ff */
[----:B------:R0:W-:Y:S01]  /*ca40*/  STG.E desc[UR36][R16.64], R3 ;  /* 0x0000000310007986 */ /* 0x0001e2000c101924 */
[----:B------:R-:W-:Y:S05]  /*ca50*/  BRA `(.L_x_280) ;  /* 0x0000000800cc7947 */ /* 0x000fea0003800000 */
.L_x_285:
[----:B0-----:R-:W-:-:S04]  /*ca60*/  IMAD.U32 R2, R5, 0x10000, RZ ;  /* 0x0001000005027824 */ /* 0x001fc800078e00ff */
[----:B------:R-:W-:-:S06]  /*ca70*/  FMUL.FTZ R2, R2, 1 ;  /* 0x3f80000002027820 */ /* 0x000fcc0000410000 */
[----:B------:R-:W0:Y:S02]  /*ca80*/  F2F.F64.F32 R2, R2 ;  /* 0x0000000200027310 */ /* 0x000e240000201800 */
[----:B0-----:R0:W-:Y:S01]  /*ca90*/  STG.E.64 desc[UR36][R16.64], R2 ;  /* 0x0000000210007986 */ /* 0x0011e2000c101b24 */
[----:B------:R-:W-:Y:S05]  /*caa0*/  BRA `(.L_x_280) ;  /* 0x0000000800b87947 */ /* 0x000fea0003800000 */
.L_x_275:
        /* <DEDUP_REMOVED lines=13> */
.L_x_289:
[----:B0-----:R-:W-:Y:S01]  /*cb80*/  IMAD.U32 R5, R5, 0x10000, RZ ;  /* 0x0001000005057824 */ /* 0x001fe200078e00ff */
[----:B------:R-:W-:-:S03]  /*cb90*/  CS2R R6, SRZ ;  /* 0x0000000000067805 */ /* 0x000fc6000001ff00 */
[----:B------:R-:W-:-:S06]  /*cba0*/  FMUL.FTZ R5, R5, 1 ;  /* 0x3f80000005057820 */ /* 0x000fcc0000410000 */
[----:B------:R-:W0:Y:S02]  /*cbb0*/  F2F.F64.F32 R4, R5 ;  /* 0x0000000500047310 */ /* 0x000e240000201800 */
[----:B0-----:R0:W-:Y:S01]  /*cbc0*/  STG.E.128 desc[UR36][R16.64], R4 ;  /* 0x0000000410007986 */ /* 0x0011e2000c101d24 */
[----:B------:R-:W-:Y:S05]  /*cbd0*/  BRA `(.L_x_280) ;  /* 0x00000008006c7947 */ /* 0x000fea0003800000 */
.L_x_288:
        /* <DEDUP_REMOVED lines=21> */
.L_x_293:
[----:B------:R-:W-:Y:S05]  /*cd30*/  BSYNC B0 ;  /* 0x0000000000007941 */ /* 0x000fea0003800000 */
.L_x_292:
[----:B------:R-:W-:-:S05]  /*cd40*/  LOP3.LUT R3, R0, R3, RZ, 0xfc, !PT ;  /* 0x0000000300037212 */ /* 0x000fca00078efcff */
[----:B------:R0:W-:Y:S01]  /*cd50*/  STG.E.U8 desc[UR36][R16.64], R3 ;  /* 0x0000000310007986 */ /* 0x0001e2000c101124 */
[----:B------:R-:W-:Y:S05]  /*cd60*/  BRA `(.L_x_280) ;  /* 0x0000000800087947 */ /* 0x000fea0003800000 */
.L_x_291:
        /* <DEDUP_REMOVED lines=13> */
.L_x_295:
[----:B------:R-:W-:Y:S01]  /*ce40*/  IMAD.MOV.U32 R0, RZ, RZ, 0x7f ;  /* 0x0000007fff007424 */ /* 0x000fe200078e00ff */
[----:B------:R-:W-:-:S04]  /*ce50*/  ISETP.GT.U32.AND P0, PT, R2, 0x7f800000, PT ;  /* 0x7f8000000200780c */ /* 0x000fc80003f04070 */
[----:B------:R-:W-:-:S09]  /*ce60*/  SEL R0, R0, 0x7c, P0 ;  /* 0x0000007c00007807 */ /* 0x000fd20000000000 */
.L_x_296:
[----:B------:R-:W-:Y:S05]  /*ce70*/  BSYNC B0 ;  /* 0x0000000000007941 */ /* 0x000fea0003800000 */
.L_x_294:
[----:B------:R-:W-:-:S04]  /*ce80*/  LOP3.LUT R2, R5, 0x80000000, RZ, 0xc0, !PT ;  /* 0x8000000005027812 */ /* 0x000fc800078ec0ff */
[----:B------:R-:W-:-:S04]  /*ce90*/  SHF.R.U32.HI R3, RZ, 0x18, R2 ;  /* 0x00000018ff037819 */ /* 0x000fc80000011602 */
[----:B------:R-:W-:-:S05]  /*cea0*/  LOP3.LUT R3, R0, R3, RZ, 0xfc, !PT ;  /* 0x0000000300037212 */ /* 0x000fca00078efcff */
[----:B------:R0:W-:Y:S01]  /*ceb0*/  STG.E.U8 desc[UR36][R16.64], R3 ;  /* 0x0000000310007986 */ /* 0x0001e2000c101124 */
[----:B------:R-:W-:Y:S05]  /*cec0*/  BRA `(.L_x_280) ;  /* 0x0000000400b07947 */ /* 0x000fea0003800000 */
.L_x_290:
[----:B0-----:R0:W-:Y:S01]  /*ced0*/  STG.E.U16 desc[UR36][R16.64], R5 ;  /* 0x0000000510007986 */ /* 0x0011e2000c101524 */
[----:B------:R-:W-:Y:S05]  /*cee0*/  BRA `(.L_x_280) ;  /* 0x0000000400a87947 */ /* 0x000fea0003800000 */
.L_x_287:
        /* <DEDUP_REMOVED lines=12> */
.L_x_299:
        /* <DEDUP_REMOVED lines=17> */
.L_x_302:
[----:B------:R-:W-:-:S04]  /*d0c0*/  LOP3.LUT R2, R5, 0x80000000, RZ, 0xc0, !PT ;  /* 0x8000000005027812 */ /* 0x000fc800078ec0ff */
[----:B------:R-:W-:-:S04]  /*d0d0*/  SHF.R.U32.HI R3, RZ, 0x18, R2 ;  /* 0x00000018ff037819 */ /* 0x000fc80000011602 */
[----:B------:R-:W-:-:S04]  /*d0e0*/  LOP3.LUT R0, R0, R3, RZ, 0xfc, !PT ;  /* 0x0000000300007212 */ /* 0x000fc800078efcff */
[----:B------:R-:W-:-:S07]  /*d0f0*/  PRMT R8, R0, 0x7610, R8 ;  /* 0x0000761000087816 */ /* 0x000fce0000000008 */
.L_x_301:
[----:B------:R-:W-:Y:S05]  /*d100*/  BSYNC B0 ;  /* 0x0000000000007941 */ /* 0x000fea0003800000 */
.L_x_300:
[----:B------:R3:W-:Y:S01]  /*d110*/  STG.E.U8 desc[UR36][R16.64], R8 ;  /* 0x0000000810007986 */ /* 0x0007e2000c101124 */
[----:B------:R-:W-:Y:S05]  /*d120*/  BRA `(.L_x_280) ;  /* 0x0000000400187947 */ /* 0x000fea0003800000 */
.L_x_298:
        /* <DEDUP_REMOVED lines=17> */
.L_x_305:
[----:B------:R-:W-:-:S04]  /*d240*/  LOP3.LUT R2, R5, 0x80000000, RZ, 0xc0, !PT ;  /* 0x8000000005027812 */ /* 0x000fc800078ec0ff */
[----:B------:R-:W-:-:S04]  /*d250*/  SHF.R.U32.HI R3, RZ, 0x18, R2 ;  /* 0x00000018ff037819 */ /* 0x000fc80000011602 */
[----:B------:R-:W-:-:S04]  /*d260*/  LOP3.LUT R0, R0, R3, RZ, 0xfc, !PT ;  /* 0x0000000300007212 */ /* 0x000fc800078efcff */
[----:B------:R-:W-:-:S07]  /*d270*/  PRMT R8, R0, 0x7610, R8 ;  /* 0x0000761000087816 */ /* 0x000fce0000000008 */
.L_x_304:
[----:B------:R-:W-:Y:S05]  /*d280*/  BSYNC B0 ;  /* 0x0000000000007941 */ /* 0x000fea0003800000 */
.L_x_303:
[----:B------:R0:W-:Y:S01]  /*d290*/  STG.E.U8 desc[UR36][R16.64], R8 ;  /* 0x0000000810007986 */ /* 0x0001e2000c101124 */
[----:B------:R-:W-:Y:S05]  /*d2a0*/  BRA `(.L_x_280) ;  /* 0x0000000000b87947 */ /* 0x000fea0003800000 */
.L_x_297:
        /* <DEDUP_REMOVED lines=22> */
.L_x_279:
        /* <DEDUP_REMOVED lines=16> */
.L_x_308:
[----:B------:R-:W-:Y:S05]  /*d510*/  BRA `(.L_x_280) ;  /* 0x00000000001c7947 */ /* 0x000fea0003800000 */
.L_x_307:
[----:B0-----:R-:W-:-:S06]  /*d520*/  IMAD.U32 R2, R5, 0x10000, RZ ;  /* 0x0001000005027824 */ /* 0x001fcc00078e00ff */
[----:B------:R-:W0:Y:S02]  /*d530*/  F2I.U64.TRUNC R2, R2 ;  /* 0x0000000200027311 */ /* 0x000e24000020d800 */
[----:B0-----:R1:W-:Y:S01]  /*d540*/  STG.E.64 desc[UR36][R16.64], R2 ;  /* 0x0000000210007986 */ /* 0x0013e2000c101b24 */
[----:B------:R-:W-:Y:S05]  /*d550*/  BRA `(.L_x_280) ;  /* 0x00000000000c7947 */ /* 0x000fea0003800000 */
.L_x_306:
[----:B0-----:R-:W-:-:S06]  /*d560*/  IMAD.U32 R5, R5, 0x10000, RZ ;  /* 0x0001000005057824 */ /* 0x001fcc00078e00ff */
[----:B------:R-:W0:Y:S02]  /*d570*/  F2I.FTZ.U32.TRUNC.NTZ R5, R5 ;  /* 0x0000000500057305 */ /* 0x000e24000021f000 */
[----:B0-----:R0:W-:Y:S02]  /*d580*/  STG.E desc[UR36][R16.64], R5 ;  /* 0x0000000510007986 */ /* 0x0011e4000c101924 */
.L_x_280:
[----:B------:R-:W-:-:S07]  /*d590*/  VIADD R19, R19, 0x80 ;  /* 0x0000008013137836 */ /* 0x000fce0000000000 */
.L_x_207:
[----:B------:R-:W-:Y:S05]  /*d5a0*/  BSYNC B6 ;  /* 0x0000000000067941 */ /* 0x000fea0003800000 */
.L_x_206:
[----:B------:R-:W-:Y:S02]  /*d5b0*/  ULDC UR4, c[0x0][0x210] ;  /* 0x0000840000047ab9 */ /* 0x000fe40000000800 */
[----:B------:R-:W-:-:S13]  /*d5c0*/  ISETP.GE.AND P0, PT, R19, UR4, PT ;  /* 0x0000000413007c0c */ /* 0x000fda000bf06270 */
[----:B------:R-:W-:Y:S05]  /*d5d0*/  @P0 EXIT ;  /* 0x000000000000094d */ /* 0x000fea0003800000 */
        /* <DEDUP_REMOVED lines=354> */
.L_x_309:
        /* <DEDUP_REMOVED lines=23> */
.L_x_313:
[----:B------:R-:W2:Y:S02]  /*ed70*/  LDG.E.U8 R2, desc[UR36][R2.64] ;  /* 0x0000002402027981 */ /* 0x000ea4000c1e1100 */
[----:B--2---:R-:W-:-:S04]  /*ed80*/  I2FP.F32.U32 R0, R2 ;  /* 0x0000000200007245 */ /* 0x004fc80000201000 */
[----:B------:R-:W-:-:S04]  /*ed90*/  F2FP.BF16.F32.PACK_AB R0, RZ, R0 ;  /* 0x00000000ff00723e */ /* 0x000fc800000010ff */
[----:B------:R-:W-:Y:S01]  /*eda0*/  PRMT R19, R0, 0x7610, R19 ;  /* 0x0000761000137816 */ /* 0x000fe20000000013 */
[----:B------:R-:W-:Y:S06]  /*edb0*/  BRA `(.L_x_315) ;  /* 0x0000000c00c87947 */ /* 0x000fec0003800000 */
.L_x_312:
        /* <DEDUP_REMOVED lines=11> */
.L_x_317:
[----:B------:R-:W2:Y:S02]  /*ee70*/  LDG.E R2, desc[UR36][R2.64] ;  /* 0x0000002402027981 */ /* 0x000ea4000c1e1900 */
[----:B--2---:R-:W-:-:S04]  /*ee80*/  I2FP.F32.S32 R0, R2 ;  /* 0x0000000200007245 */ /* 0x004fc80000201400 */
[----:B------:R-:W-:-:S04]  /*ee90*/  F2FP.BF16.F32.PACK_AB R0, RZ, R0 ;  /* 0x00000000ff00723e */ /* 0x000fc800000010ff */
[----:B------:R-:W-:Y:S01]  /*eea0*/  PRMT R19, R0, 0x7610, R19 ;  /* 0x0000761000137816 */ /* 0x000fe20000000013 */
[----:B------:R-:W-:Y:S06]  /*eeb0*/  BRA `(.L_x_315) ;  /* 0x0000000c00887947 */ /* 0x000fec0003800000 */
.L_x_316:
[----:B------:R-:W2:Y:S02]  /*eec0*/  LDG.E.U16 R2, desc[UR36][R2.64] ;  /* 0x0000002402027981 */ /* 0x000ea4000c1e1500 */
[----:B--2---:R-:W0:Y:S02]  /*eed0*/  I2F.S16 R0, R2 ;  /* 0x0000000200007306 */ /* 0x004e240000101400 */
[----:B0-----:R-:W-:-:S04]  /*eee0*/  F2FP.BF16.F32.PACK_AB R0, RZ, R0 ;  /* 0x00000000ff00723e */ /* 0x001fc800000010ff */
[----:B------:R-:W-:Y:S01]  /*eef0*/  PRMT R19, R0, 0x7610, R19 ;  /* 0x0000761000137816 */ /* 0x000fe20000000013 */
[----:B------:R-:W-:Y:S06]  /*ef00*/  BRA `(.L_x_315) ;  /* 0x0000000c00747947 */ /* 0x000fec0003800000 */
.L_x_311:
        /* <DEDUP_REMOVED lines=9> */
.L_x_319:
[----:B------:R-:W2:Y:S02]  /*efa0*/  LDG.E.U16 R0, desc[UR36][R2.64] ;  /* 0x0000002402007981 */ /* 0x000ea4000c1e1500 */
[----:B--2---:R-:W-:-:S05]  /*efb0*/  HADD2.F32 R0, -RZ, R0.H0_H0 ;  /* 0x20000000ff007230 */ /* 0x004fca0000004100 */
[----:B------:R-:W-:-:S04]  /*efc0*/  F2FP.BF16.F32.PACK_AB R0, RZ, R0 ;  /* 0x00000000ff00723e */ /* 0x000fc800000010ff */
[----:B------:R-:W-:Y:S01]  /*efd0*/  PRMT R19, R0, 0x7610, R19 ;  /* 0x0000761000137816 */ /* 0x000fe20000000013 */
[----:B------:R-:W-:Y:S06]  /*efe0*/  BRA `(.L_x_315) ;  /* 0x0000000c003c7947 */ /* 0x000fec0003800000 */
.L_x_318:
        /* <DEDUP_REMOVED lines=9> */
.L_x_321:
[----:B------:R-:W2:Y:S02]  /*f080*/  LDG.E.U16 R2, desc[UR36][R2.64] ;  /* 0x0000002402027981 */ /* 0x000ea4000c1e1500 */
[----:B--2---:R-:W-:-:S05]  /*f090*/  HADD2.F32 R0, -RZ, R2.H0_H0 ;  /* 0x20000002ff007230 */ /* 0x004fca0000004100 */
[----:B------:R-:W-:-:S04]  /*f0a0*/  F2FP.BF16.F32.PACK_AB R0, RZ, R0 ;  /* 0x00000000ff00723e */ /* 0x000fc800000010ff */
[----:B------:R-:W-:Y:S01]  /*f0b0*/  PRMT R19, R0, 0x7610, R19 ;  /* 0x0000761000137816 */ /* 0x000fe20000000013 */
[----:B------:R-:W-:Y:S06]  /*f0c0*/  BRA `(.L_x_315) ;  /* 0x0000000c00047947 */ /* 0x000fec0003800000 */
.L_x_320:
        /* <DEDUP_REMOVED lines=9> */
.L_x_310:
        /* <DEDUP_REMOVED lines=14> */
.L_x_324:
        /* <DEDUP_REMOVED lines=9> */
.L_x_323:
        /* <DEDUP_REMOVED lines=28> */
.L_x_326:
        /* <DEDUP_REMOVED lines=15> */
.L_x_325:
[----:B------:R0:W5:Y:S01]  /*f580*/  LDG.E.U16 R19, desc[UR36][R2.64] ;  /* 0x0000002402137981 */ /* 0x000162000c1e1500 */
[----:B------:R-:W-:Y:S05]  /*f590*/  BRA `(.L_x_315) ;  /* 0x0000000400d07947 */ /* 0x000fea0003800000 */
.L_x_322:
        /* <DEDUP_REMOVED lines=13> */
.L_x_329:
        /* <DEDUP_REMOVED lines=21> */
.L_x_333:
[----:B------:R-:W-:Y:S05]  /*f7c0*/  BSYNC B1 ;  /* 0x0000000000017941 */ /* 0x000fea0003800000 */
.L_x_332:
[----:B------:R-:W-:Y:S01]  /*f7d0*/  LEA R3, R0, 0x3b800000, 0x17 ;  /* 0x3b80000000037811 */ /* 0x000fe200078eb8ff */
[----:B------:R-:W-:-:S05]  /*f7e0*/  IMAD.SHL.U32 R0, R2, 0x100000, RZ ;  /* 0x0010000002007824 */ /* 0x000fca00078e00ff */
[----:B------:R-:W-:-:S07]  /*f7f0*/  LOP3.LUT R0, R3, R0, R4, 0xfe, !PT ;  /* 0x0000000003007212 */ /* 0x000fce00078efe04 */
.L_x_331:
[----:B------:R-:W-:Y:S05]  /*f800*/  BSYNC B0 ;  /* 0x0000000000007941 */ /* 0x000fea0003800000 */
.L_x_330:
[----:B------:R-:W-:-:S04]  /*f810*/  F2FP.BF16.F32.PACK_AB R0, RZ, R0 ;  /* 0x00000000ff00723e */ /* 0x000fc800000010ff */
[----:B------:R-:W-:Y:S01]  /*f820*/  PRMT R19, R0, 0x7610, R19 ;  /* 0x0000761000137816 */ /* 0x000fe20000000013 */
[----:B------:R-:W-:Y:S06]  /*f830*/  BRA `(.L_x_315) ;  /* 0x0000000400287947 */ /* 0x000fec0003800000 */
.L_x_328:
        /* <DEDUP_REMOVED lines=21> */
.L_x_337:
[----:B------:R-:W-:Y:S05]  /*f990*/  BSYNC B1 ;  /* 0x0000000000017941 */ /* 0x000fea0003800000 */
.L_x_336:
[----:B------:R-:W-:Y:S01]  /*f9a0*/  LEA R3, R0, 0x37800000, 0x17 ;  /* 0x3780000000037811 */ /* 0x000fe200078eb8ff */
[----:B------:R-:W-:-:S05]  /*f9b0*/  IMAD.SHL.U32 R0, R2, 0x200000, RZ ;  /* 0x0020000002007824 */ /* 0x000fca00078e00ff */
[----:B------:R-:W-:-:S07]  /*f9c0*/  LOP3.LUT R0, R3, R0, R4, 0xfe, !PT ;  /* 0x0000000003007212 */ /* 0x000fce00078efe04 */
.L_x_335:
[----:B------:R-:W-:Y:S05]  /*f9d0*/  BSYNC B0 ;  /* 0x0000000000007941 */ /* 0x000fea0003800000 */
.L_x_334:
[----:B------:R-:W-:-:S04]  /*f9e0*/  F2FP.BF16.F32.PACK_AB R0, RZ, R0 ;  /* 0x00000000ff00723e */ /* 0x000fc800000010ff */
[----:B------:R-:W-:Y:S01]  /*f9f0*/  PRMT R19, R0, 0x7610, R19 ;  /* 0x0000761000137816 */ /* 0x000fe20000000013 */
[----:B------:R-:W-:Y:S06]  /*fa00*/  BRA `(.L_x_315) ;  /* 0x0000000000b47947 */ /* 0x000fec0003800000 */
.L_x_327:
        /* <DEDUP_REMOVED lines=14> */
.L_x_341:
[----:B------:R-:W-:Y:S05]  /*faf0*/  BSYNC B0 ;  /* 0x0000000000007941 */ /* 0x000fea0003800000 */
.L_x_340:
[----:B------:R-:W-:-:S04]  /*fb00*/  F2FP.BF16.F32.PACK_AB R0, RZ, R0 ;  /* 0x00000000ff00723e */ /* 0x000fc800000010ff */
[----:B------:R-:W-:Y:S01]  /*fb10*/  PRMT R19, R0, 0x7610, R19 ;  /* 0x0000761000137816 */ /* 0x000fe20000000013 */
[----:B------:R-:W-:Y:S06]  /*fb20*/  BRA `(.L_x_315) ;  /* 0x00000000006c7947 */ /* 0x000fec0003800000 */
.L_x_314:
        /* <DEDUP_REMOVED lines=16> */
.L_x_342:
[----:B------:R-:W-:Y:S01]  /*fc30*/  PRMT R19, RZ, 0x7610, R19 ;  /* 0x00007610ff137816 */ /* 0x000fe20000000013 */
[----:B------:R-:W-:Y:S06]  /*fc40*/  BRA `(.L_x_315) ;  /* 0x0000000000247947 */ /* 0x000fec0003800000 */
.L_x_339:
[----:B------:R-:W2:Y:S02]  /*fc50*/  LDG.E.64 R2, desc[UR36][R2.64] ;  /* 0x0000002402027981 */ /* 0x000ea4000c1e1b00 */
[----:B--2---:R-:W0:Y:S02]  /*fc60*/  I2F.U64 R0, R2 ;  /* 0x0000000200007312 */ /* 0x004e240000301000 */
[----:B0-----:R-:W-:-:S04]  /*fc70*/  F2FP.BF16.F32.PACK_AB R0, RZ, R0 ;  /* 0x00000000ff00723e */ /* 0x001fc800000010ff */
[----:B------:R-:W-:Y:S01]  /*fc80*/  PRMT R19, R0, 0x7610, R19 ;  /* 0x0000761000137816 */ /* 0x000fe20000000013 */
[----:B------:R-:W-:Y:S06]  /*fc90*/  BRA `(.L_x_315) ;  /* 0x0000000000107947 */ /* 0x000fec0003800000 */
.L_x_338:
[----:B------:R-:W2:Y:S02]  /*fca0*/  LDG.E R2, desc[UR36][R2.64] ;  /* 0x0000002402027981 */ /* 0x000ea4000c1e1900 */
[----:B--2---:R-:W-:-:S04]  /*fcb0*/  I2FP.F32.U32 R0, R2 ;  /* 0x0000000200007245 */ /* 0x004fc80000201000 */
[----:B------:R-:W-:-:S04]  /*fcc0*/  F2FP.BF16.F32.PACK_AB R0, RZ, R0 ;  /* 0x00000000ff00723e */ /* 0x000fc800000010ff */
[----:B------:R-:W-:-:S07]  /*fcd0*/  PRMT R19, R0, 0x7610, R19 ;  /* 0x0000761000137816 */ /* 0x000fce0000000013 */
.L_x_315:
        /* <DEDUP_REMOVED lines=19> */
.L_x_346:
[----:B------:R-:W2:Y:S02]  /*fe10*/  LDG.E.U8 R2, desc[UR36][R2.64] ;  /* 0x0000002402027981 */ /* 0x000ea4000c1e1100 */
[----:B--2---:R-:W-:-:S04]  /*fe20*/  I2FP.F32.U32 R0, R2 ;  /* 0x0000000200007245 */ /* 0x004fc80000201000 */
[----:B------:R-:W-:Y:S01]  /*fe30*/  F2FP.BF16.F32.PACK_AB R0, RZ, R0 ;  /* 0x00000000ff00723e */ /* 0x000fe200000010ff */
[----:B------:R-:W-:Y:S06]  /*fe40*/  BRA `(.L_x_348) ;  /* 0x0000000c00907947 */ /* 0x000fec0003800000 */
.L_x_345:
        /* <DEDUP_REMOVED lines=10> */
.L_x_350:
[----:B------:R-:W2:Y:S02]  /*fef0*/  LDG.E R2, desc[UR36][R2.64] ;  /* 0x0000002402027981 */ /* 0x000ea4000c1e1900 */
[----:B--2---:R-:W-:-:S04]  /*ff00*/  I2FP.F32.S32 R0, R2 ;  /* 0x0000000200007245 */ /* 0x004fc80000201400 */
[----:B------:R-:W-:Y:S01]  /*ff10*/  F2FP.BF16.F32.PACK_AB R0, RZ, R0 ;  /* 0x00000000ff00723e */ /* 0x000fe200000010ff */
[----:B------:R-:W-:Y:S06]  /*ff20*/  BRA `(.L_x_348) ;  /* 0x0000000c00587947 */ /* 0x000fec0003800000 */
.L_x_349:
[----:B------:R-:W2:Y:S02]  /*ff30*/  LDG.E.U16 R2, desc[UR36][R2.64] ;  /* 0x0000002402027981 */ /* 0x000ea4000c1e1500 */
[----:B--2---:R-:W0:Y:S02]  /*ff40*/  I2F.S16 R0, R2 ;  /* 0x0000000200007306 */ /* 0x004e240000101400 */
[----:B0-----:R-:W-:Y:S01]  /*ff50*/  F2FP.BF16.F32.PACK_AB R0, RZ, R0 ;  /* 0x00000000ff00723e */ /* 0x001fe200000010ff */
[----:B------:R-:W-:Y:S06]  /*ff60*/  BRA `(.L_x_348) ;  /* 0x0000000c00487947 */ /* 0x000fec0003800000 */
.L_x_344:
        /* <DEDUP_REMOVED lines=9> */
.L_x_352:
[----:B------:R-:W2:Y:S02]  /*10000*/  LDG.E.U16 R0, desc[UR36][R2.64] ;  /* 0x0000002402007981 */ /* 0x000ea4000c1e1500 */
[----:B--2---:R-:W-:-:S05]  /*10010*/  HADD2.F32 R0, -RZ, R0.H0_H0 ;  /* 0x20000000ff007230 */ /* 0x004fca0000004100 */
[----:B------:R-:W-:Y:S01]  /*10020*/  F2FP.BF16.F32.PACK_AB R0, RZ, R0 ;  /* 0x00000000ff00723e */ /* 0x000fe200000010ff */
[----:B------:R-:W-:Y:S06]  /*10030*/  BRA `(.L_x_348) ;  /* 0x0000000c00147947 */ /* 0x000fec0003800000 */
.L_x_351:
        /* <DEDUP_REMOVED lines=9> */
.L_x_354:
[----:B------:R-:W2:Y:S02]  /*100d0*/  LDG.E.U16 R2, desc[UR36][R2.64] ;  /* 0x0000002402027981 */ /* 0x000ea4000c1e1500 */
[----:B--2---:R-:W-:-:S05]  /*100e0*/  HADD2.F32 R0, -RZ, R2.H0_H0 ;  /* 0x20000002ff007230 */ /* 0x004fca0000004100 */
[----:B------:R-:W-:Y:S01]  /*100f0*/  F2FP.BF16.F32.PACK_AB R0, RZ, R0 ;  /* 0x00000000ff00723e */ /* 0x000fe200000010ff */
[----:B------:R-:W-:Y:S06]  /*10100*/  BRA `(.L_x_348) ;  /* 0x0000000800e07947 */ /* 0x000fec0003800000 */
.L_x_353:
        /* <DEDUP_REMOVED lines=8> */
.L_x_343:
        /* <DEDUP_REMOVED lines=13> */
.L_x_357:
        /* <DEDUP_REMOVED lines=8> */
.L_x_356:
        /* <DEDUP_REMOVED lines=28> */
.L_x_359:
        /* <DEDUP_REMOVED lines=15> */
.L_x_358:
[----:B------:R0:W5:Y:S01]  /*10590*/  LDG.E.U16 R0, desc[UR36][R2.64] ;  /* 0x0000002402007981 */ /* 0x000162000c1e1500 */
[----:B------:R-:W-:Y:S05]  /*105a0*/  BRA `(.L_x_348) ;  /* 0x0000000400b87947 */ /* 0x000fea0003800000 */
.L_x_355:
        /* <DEDUP_REMOVED lines=12> */
.L_x_362:
        /* <DEDUP_REMOVED lines=21> */
.L_x_366:
[----:B------:R-:W-:Y:S05]  /*107c0*/  BSYNC B1 ;  /* 0x0000000000017941 */ /* 0x000fea0003800000 */
.L_x_365:
[----:B------:R-:W-:Y:S01]  /*107d0*/  LEA R3, R0, 0x3b800000, 0x17 ;  /* 0x3b80000000037811 */ /* 0x000fe200078eb8ff */
[----:B------:R-:W-:-:S05]  /*107e0*/  IMAD.SHL.U32 R0, R2, 0x100000, RZ ;  /* 0x0010000002007824 */ /* 0x000fca00078e00ff */
[----:B------:R-:W-:-:S07]  /*107f0*/  LOP3.LUT R0, R3, R0, R4, 0xfe, !PT ;  /* 0x0000000003007212 */ /* 0x000fce00078efe04 */
.L_x_364:
[----:B------:R-:W-:Y:S05]  /*10800*/  BSYNC B0 ;  /* 0x0000000000007941 */ /* 0x000fea0003800000 */
.L_x_363:
[----:B------:R-:W-:Y:S01]  /*10810*/  F2FP.BF16.F32.PACK_AB R0, RZ, R0 ;  /* 0x00000000ff00723e */ /* 0x000fe200000010ff */
[----:B------:R-:W-:Y:S06]  /*10820*/  BRA `(.L_x_348) ;  /* 0x0000000400187947 */ /* 0x000fec0003800000 */
.L_x_361:
        /* <DEDUP_REMOVED lines=21> */
.L_x_370:
[----:B------:R-:W-:Y:S05]  /*10980*/  BSYNC B1 ;  /* 0x0000000000017941 */ /* 0x000fea0003800000 */
.L_x_369:
[----:B------:R-:W-:Y:S01]  /*10990*/  LEA R3, R0, 0x37800000, 0x17 ;  /* 0x3780000000037811 */ /* 0x000fe200078eb8ff */
[----:B------:R-:W-:-:S05]  /*109a0*/  IMAD.SHL.U32 R0, R2, 0x200000, RZ ;  /* 0x0020000002007824 */ /* 0x000fca00078e00ff */
[----:B------:R-:W-:-:S07]  /*109b0*/  LOP3.LUT R0, R3, R0, R4, 0xfe, !PT ;  /* 0x0000000003007212 */ /* 0x000fce00078efe04 */
.L_x_368:
[----:B------:R-:W-:Y:S05]  /*109c0*/  BSYNC B0 ;  /* 0x0000000000007941 */ /* 0x000fea0003800000 */
.L_x_367:
[----:B------:R-:W-:Y:S01]  /*109d0*/  F2FP.BF16.F32.PACK_AB R0, RZ, R0 ;  /* 0x00000000ff00723e */ /* 0x000fe200000010ff */
[----:B------:R-:W-:Y:S06]  /*109e0*/  BRA `(.L_x_348) ;  /* 0x0000000000a87947 */ /* 0x000fec0003800000 */
.L_x_360:
        /* <DEDUP_REMOVED lines=14> */
.L_x_374:
[----:B------:R-:W-:Y:S05]  /*10ad0*/  BSYNC B0 ;  /* 0x0000000000007941 */ /* 0x000fea0003800000 */
.L_x_373:
[----:B------:R-:W-:Y:S01]  /*10ae0*/  F2FP.BF16.F32.PACK_AB R0, RZ, R0 ;  /* 0x00000000ff00723e */ /* 0x000fe200000010ff */
[----:B------:R-:W-:Y:S06]  /*10af0*/  BRA `(.L_x_348) ;  /* 0x0000000000647947 */ /* 0x000fec0003800000 */
.L_x_347:
        /* <DEDUP_REMOVED lines=16> */
.L_x_375:
[----:B------:R-:W-:Y:S01]  /*10c00*/  PRMT R0, RZ, 0x7610, R0 ;  /* 0x00007610ff007816 */ /* 0x000fe20000000000 */
[----:B------:R-:W-:Y:S06]  /*10c10*/  BRA `(.L_x_348) ;  /* 0x00000000001c7947 */ /* 0x000fec0003800000 */
.L_x_372:
[----:B------:R-:W2:Y:S02]  /*10c20*/  LDG.E.64 R2, desc[UR36][R2.64] ;  /* 0x0000002402027981 */ /* 0x000ea4000c1e1b00 */
[----:B--2---:R-:W0:Y:S02]  /*10c30*/  I2F.U64 R0, R2 ;  /* 0x0000000200007312 */ /* 0x004e240000301000 */
[----:B0-----:R-:W-:Y:S01]  /*10c40*/  F2FP.BF16.F32.PACK_AB R0, RZ, R0 ;  /* 0x00000000ff00723e */ /* 0x001fe200000010ff */
[----:B------:R-:W-:Y:S06]  /*10c50*/  BRA `(.L_x_348) ;  /* 0x00000000000c7947 */ /* 0x000fec0003800000 */
.L_x_371:
[----:B------:R-:W2:Y:S02]  /*10c60*/  LDG.E R2, desc[UR36][R2.64] ;  /* 0x0000002402027981 */ /* 0x000ea4000c1e1900 */
[----:B--2---:R-:W-:-:S04]  /*10c70*/  I2FP.F32.U32 R0, R2 ;  /* 0x0000000200007245 */ /* 0x004fc80000201000 */
[----:B------:R-:W-:-:S07]  /*10c80*/  F2FP.BF16.F32.PACK_AB R0, RZ, R0 ;  /* 0x00000000ff00723e */ /* 0x000fce00000010ff */
.L_x_348:
        /* <DEDUP_REMOVED lines=25> */
[----:B0-----:R-:W-:Y:S01]  /*10e20*/  STG.E.U8 desc[UR36][R16.64], R3 ;  /* 0x0000000310007986 */ /* 0x001fe2000c101124 */
[----:B------:R-:W-:Y:S05]  /*10e30*/  EXIT ;  /* 0x000000000000794d */ /* 0x000fea0003800000 */
.L_x_379:
[----:B-1----:R-:W-:-:S06]  /*10e40*/  IMAD.U32 R3, R5, 0x10000, RZ ;  /* 0x0001000005037824 */ /* 0x002fcc00078e00ff */
[----:B------:R-:W1:Y:S02]  /*10e50*/  F2I.S64.TRUNC R2, R3 ;  /* 0x0000000300027311 */ /* 0x000e64000020d900 */
[----:B-1----:R-:W-:Y:S01]  /*10e60*/  STG.E.U8 desc[UR36][R16.64], R2 ;  /* 0x0000000210007986 */ /* 0x002fe2000c101124 */
[----:B------:R-:W-:Y:S05]  /*10e70*/  EXIT ;  /* 0x000000000000794d */ /* 0x000fea0003800000 */
.L_x_378:
        /* <DEDUP_REMOVED lines=8> */
[----:B-1----:R-:W-:Y:S01]  /*10f00*/  STG.E.64 desc[UR36][R16.64], R2 ;  /* 0x0000000210007986 */ /* 0x002fe2000c101b24 */
[----:B------:R-:W-:Y:S05]  /*10f10*/  EXIT ;  /* 0x000000000000794d */ /* 0x000fea0003800000 */
.L_x_382:
[----:B-1----:R-:W-:-:S06]  /*10f20*/  IMAD.U32 R5, R5, 0x10000, RZ ;  /* 0x0001000005057824 */ /* 0x002fcc00078e00ff */
[----:B------:R-:W1:Y:S02]  /*10f30*/  F2I.FTZ.TRUNC.NTZ R5, R5 ;  /* 0x0000000500057305 */ /* 0x000e64000021f100 */
[----:B-1----:R-:W-:Y:S01]  /*10f40*/  STG.E desc[UR36][R16.64], R5 ;  /* 0x0000000510007986 */ /* 0x002fe2000c101924 */
[----:B------:R-:W-:Y:S05]  /*10f50*/  EXIT ;  /* 0x000000000000794d */ /* 0x000fea0003800000 */
.L_x_381:
[----:B-1----:R-:W-:-:S06]  /*10f60*/  IMAD.U32 R5, R5, 0x10000, RZ ;  /* 0x0001000005057824 */ /* 0x002fcc00078e00ff */
[----:B------:R-:W1:Y:S02]  /*10f70*/  F2I.FTZ.TRUNC.NTZ R5, R5 ;  /* 0x0000000500057305 */ /* 0x000e64000021f100 */
[----:B-1----:R-:W-:Y:S01]  /*10f80*/  STG.E.U16 desc[UR36][R16.64], R5 ;  /* 0x0000000510007986 */ /* 0x002fe2000c101524 */
[----:B------:R-:W-:Y:S05]  /*10f90*/  EXIT ;  /* 0x000000000000794d */ /* 0x000fea0003800000 */
.L_x_377:
[----:B------:R-:W-:-:S13]  /*10fa0*/  ISETP.GT.AND P0, PT, R4, 0x6, PT ;  /* 0x000000060400780c */ /* 0x000fda0003f04270 */
[----:B------:R-:W-:Y:S05]  /*10fb0*/  @P0 BRA `(.L_x_383) ;  /* 0x00000000002c0947 */ /* 0x000fea0003800000 */
[----:B------:R-:W-:-:S13]  /*10fc0*/  ISETP.NE.AND P0, PT, R4, 0x5, PT ;  /* 0x000000050400780c */ /* 0x000fda0003f05270 */
[----:B------:R-:W-:Y:S05]  /*10fd0*/  @!P0 BRA `(.L_x_384) ;  /* 0x0000000000148947 */ /* 0x000fea0003800000 */
[----:B------:R-:W-:-:S13]  /*10fe0*/  ISETP.NE.AND P0, PT, R4, 0x6, PT ;  /* 0x000000060400780c */ /* 0x000fda0003f05270 */
[----:B------:R-:W-:Y:S05]  /*10ff0*/  @P0 BRA `(.L_x_380) ;  /* 0x0000000800c40947 */ /* 0x000fea0003800000 */
[----:B-1----:R-:W-:-:S05]  /*11000*/  IMAD.U32 R5, R5, 0x10000, RZ ;  /* 0x0001000005057824 */ /* 0x002fca00078e00ff */
[----:B------:R-:W-:Y:S01]  /*11010*/  STG.E desc[UR36][R16.64], R5 ;  /* 0x0000000510007986 */ /* 0x000fe2000c101924 */
[----:B------:R-:W-:Y:S05]  /*11020*/  EXIT ;  /* 0x000000000000794d */ /* 0x000fea0003800000 */
.L_x_384:
[----:B01----:R-:W-:-:S05]  /*11030*/  IMAD.U32 R0, R5, 0x10000, RZ ;  /* 0x0001000005007824 */ /* 0x003fca00078e00ff */
[----:B------:R-:W-:-:S05]  /*11040*/  F2FP.F16.F32.PACK_AB R0, RZ, R0 ;  /* 0x00000000ff00723e */ /* 0x000fca00000000ff */
[----:B------:R-:W-:Y:S01]  /*11050*/  STG.E.U16 desc[UR36][R16.64], R0 ;  /* 0x0000000010007986 */ /* 0x000fe2000c101524 */
[----:B------:R-:W-:Y:S05]  /*11060*/  EXIT ;  /* 0x000000000000794d */ /* 0x000fea0003800000 */
.L_x_383:
        /* <DEDUP_REMOVED lines=8> */
[----:B------:R-:W-:Y:S01]  /*110f0*/  STG.E.64 desc[UR36][R16.64], R2 ;  /* 0x0000000210007986 */ /* 0x000fe2000c101b24 */
[----:B------:R-:W-:Y:S05]  /*11100*/  EXIT ;  /* 0x000000000000794d */ /* 0x000fea0003800000 */
.L_x_386:
[----:B-1----:R-:W-:-:S05]  /*11110*/  IMAD.U32 R5, R5, 0x10000, RZ ;  /* 0x0001000005057824 */ /* 0x002fca00078e00ff */
[----:B------:R-:W-:-:S04]  /*11120*/  F2FP.F16.F32.PACK_AB R3, RZ, R5 ;  /* 0x00000005ff03723e */ /* 0x000fc800000000ff */
[----:B------:R-:W-:-:S05]  /*11130*/  PRMT R3, R3, 0x5410, RZ ;  /* 0x0000541003037816 */ /* 0x000fca00000000ff */
[----:B------:R-:W-:Y:S01]  /*11140*/  STG.E desc[UR36][R16.64], R3 ;  /* 0x0000000310007986 */ /* 0x000fe2000c101924 */
[----:B------:R-:W-:Y:S05]  /*11150*/  EXIT ;  /* 0x000000000000794d */ /* 0x000fea0003800000 */
.L_x_385:
[----:B-1----:R-:W-:-:S04]  /*11160*/  IMAD.U32 R2, R5, 0x10000, RZ ;  /* 0x0001000005027824 */ /* 0x002fc800078e00ff */
[----:B------:R-:W-:-:S06]  /*11170*/  FMUL.FTZ R2, R2, 1 ;  /* 0x3f80000002027820 */ /* 0x000fcc0000410000 */
[----:B------:R-:W1:Y:S02]  /*11180*/  F2F.F64.F32 R2, R2 ;  /* 0x0000000200027310 */ /* 0x000e640000201800 */
[----:B-1----:R-:W-:Y:S01]  /*11190*/  STG.E.64 desc[UR36][R16.64], R2 ;  /* 0x0000000210007986 */ /* 0x002fe2000c101b24 */
[----:B------:R-:W-:Y:S05]  /*111a0*/  EXIT ;  /* 0x000000000000794d */ /* 0x000fea0003800000 */
.L_x_376:
        /* <DEDUP_REMOVED lines=11> */
[----:B------:R-:W-:Y:S01]  /*11260*/  STG.E.U8 desc[UR36][R16.64], R3 ;  /* 0x0000000310007986 */ /* 0x000fe2000c101124 */
[----:B------:R-:W-:Y:S05]  /*11270*/  EXIT ;  /* 0x000000000000794d */ /* 0x000fea0003800000 */
.L_x_389:
[----:B-1----:R-:W-:Y:S01]  /*11280*/  IMAD.U32 R5, R5, 0x10000, RZ ;  /* 0x0001000005057824 */ /* 0x002fe200078e00ff */
[----:B------:R-:W-:-:S03]  /*11290*/  CS2R R6, SRZ ;  /* 0x0000000000067805 */ /* 0x000fc6000001ff00 */
[----:B------:R-:W-:-:S06]  /*112a0*/  FMUL.FTZ R5, R5, 1 ;  /* 0x3f80000005057820 */ /* 0x000fcc0000410000 */
[----:B------:R-:W1:Y:S02]  /*112b0*/  F2F.F64.F32 R4, R5 ;  /* 0x0000000500047310 */ /* 0x000e640000201800 */
[----:B-1----:R-:W-:Y:S01]  /*112c0*/  STG.E.128 desc[UR36][R16.64], R4 ;  /* 0x0000000410007986 */ /* 0x002fe2000c101d24 */
[----:B------:R-:W-:Y:S05]  /*112d0*/  EXIT ;  /* 0x000000000000794d */ /* 0x000fea0003800000 */
.L_x_388:
        /* <DEDUP_REMOVED lines=21> */
.L_x_393:
[----:B------:R-:W-:Y:S05]  /*11430*/  BSYNC B0 ;  /* 0x0000000000007941 */ /* 0x000fea0003800000 */
.L_x_392:
[----:B------:R-:W-:-:S05]  /*11440*/  LOP3.LUT R3, R0, R3, RZ, 0xfc, !PT ;  /* 0x0000000300037212 */ /* 0x000fca00078efcff */
[----:B------:R-:W-:Y:S01]  /*11450*/  STG.E.U8 desc[UR36][R16.64], R3 ;  /* 0x0000000310007986 */ /* 0x000fe2000c101124 */
[----:B------:R-:W-:Y:S05]  /*11460*/  EXIT ;  /* 0x000000000000794d */ /* 0x000fea0003800000 */
.L_x_391:
        /* <DEDUP_REMOVED lines=13> */
.L_x_395:
[----:B0-----:R-:W-:Y:S01]  /*11540*/  IMAD.MOV.U32 R0, RZ, RZ, 0x7f ;  /* 0x0000007fff007424 */ /* 0x001fe200078e00ff */
[----:B------:R-:W-:-:S04]  /*11550*/  ISETP.GT.U32.AND P0, PT, R2, 0x7f800000, PT ;  /* 0x7f8000000200780c */ /* 0x000fc80003f04070 */
[----:B------:R-:W-:-:S09]  /*11560*/  SEL R0, R0, 0x7c, P0 ;  /* 0x0000007c00007807 */ /* 0x000fd20000000000 */
.L_x_396:
[----:B------:R-:W-:Y:S05]  /*11570*/  BSYNC B0 ;  /* 0x0000000000007941 */ /* 0x000fea0003800000 */
.L_x_394:
[----:B------:R-:W-:-:S04]  /*11580*/  LOP3.LUT R2, R5, 0x80000000, RZ, 0xc0, !PT ;  /* 0x8000000005027812 */ /* 0x000fc800078ec0ff */
[----:B------:R-:W-:-:S04]  /*11590*/  SHF.R.U32.HI R3, RZ, 0x18, R2 ;  /* 0x00000018ff037819 */ /* 0x000fc80000011602 */
[----:B------:R-:W-:-:S05]  /*115a0*/  LOP3.LUT R3, R0, R3, RZ, 0xfc, !PT ;  /* 0x0000000300037212 */ /* 0x000fca00078efcff */
[----:B------:R-:W-:Y:S01]  /*115b0*/  STG.E.U8 desc[UR36][R16.64], R3 ;  /* 0x0000000310007986 */ /* 0x000fe2000c101124 */
[----:B------:R-:W-:Y:S05]  /*115c0*/  EXIT ;  /* 0x000000000000794d */ /* 0x000fea0003800000 */
.L_x_390:
[----:B-1----:R-:W-:Y:S01]  /*115d0*/  STG.E.U16 desc[UR36][R16.64], R5 ;  /* 0x0000000510007986 */ /* 0x002fe2000c101524 */
[----:B------:R-:W-:Y:S05]  /*115e0*/  EXIT ;  /* 0x000000000000794d */ /* 0x000fea0003800000 */
.L_x_387:
        /* <DEDUP_REMOVED lines=10> */
[----:B-1----:R-:W-:Y:S01]  /*11690*/  STG.E.U16 desc[UR36][R16.64], R3 ;  /* 0x0000000310007986 */ /* 0x002fe2000c101524 */
[----:B------:R-:W-:Y:S05]  /*116a0*/  EXIT ;  /* 0x000000000000794d */ /* 0x000fea0003800000 */
.L_x_399:
        /* <DEDUP_REMOVED lines=17> */
.L_x_402:
[----:B------:R-:W-:-:S04]  /*117c0*/  LOP3.LUT R2, R5, 0x80000000, RZ, 0xc0, !PT ;  /* 0x8000000005027812 */ /* 0x000fc800078ec0ff */
[----:B------:R-:W-:-:S04]  /*117d0*/  SHF.R.U32.HI R3, RZ, 0x18, R2 ;  /* 0x00000018ff037819 */ /* 0x000fc80000011602 */
[----:B------:R-:W-:-:S04]  /*117e0*/  LOP3.LUT R0, R0, R3, RZ, 0xfc, !PT ;  /* 0x0000000300007212 */ /* 0x000fc800078efcff */
[----:B------:R-:W-:-:S07]  /*117f0*/  PRMT R8, R0, 0x7610, R8 ;  /* 0x0000761000087816 */ /* 0x000fce0000000008 */
.L_x_401:
[----:B------:R-:W-:Y:S05]  /*11800*/  BSYNC B0 ;  /* 0x0000000000007941 */ /* 0x000fea0003800000 */
.L_x_400:
[----:B------:R-:W-:Y:S01]  /*11810*/  STG.E.U8 desc[UR36][R16.64], R8 ;  /* 0x0000000810007986 */ /* 0x000fe2000c101124 */
[----:B------:R-:W-:Y:S05]  /*11820*/  EXIT ;  /* 0x000000000000794d */ /* 0x000fea0003800000 */
.L_x_398:
        /* <DEDUP_REMOVED lines=17> */
.L_x_405:
[----:B------:R-:W-:-:S04]  /*11940*/  LOP3.LUT R2, R5, 0x80000000, RZ, 0xc0, !PT ;  /* 0x8000000005027812 */ /* 0x000fc800078ec0ff */
[----:B------:R-:W-:-:S04]  /*11950*/  SHF.R.U32.HI R3, RZ, 0x18, R2 ;  /* 0x00000018ff037819 */ /* 0x000fc80000011602 */
[----:B------:R-:W-:-:S04]  /*11960*/  LOP3.LUT R0, R0, R3, RZ, 0xfc, !PT ;  /* 0x0000000300007212 */ /* 0x000fc800078efcff */
[----:B------:R-:W-:-:S07]  /*11970*/  PRMT R8, R0, 0x7610, R8 ;  /* 0x0000761000087816 */ /* 0x000fce0000000008 */
.L_x_404:
[----:B------:R-:W-:Y:S05]  /*11980*/  BSYNC B0 ;  /* 0x0000000000007941 */ /* 0x000fea0003800000 */
.L_x_403:
[----:B------:R-:W-:Y:S01]  /*11990*/  STG.E.U8 desc[UR36][R16.64], R8 ;  /* 0x0000000810007986 */ /* 0x000fe2000c101124 */
[----:B------:R-:W-:Y:S05]  /*119a0*/  EXIT ;  /* 0x000000000000794d */ /* 0x000fea0003800000 */
.L_x_397:
        /* <DEDUP_REMOVED lines=20> */
[----:B------:R-:W-:Y:S01]  /*11af0*/  STG.E.U8 desc[UR36][R16.64], R3 ;  /* 0x0000000310007986 */ /* 0x000fe2000c101124 */
[----:B------:R-:W-:Y:S05]  /*11b00*/  EXIT ;  /* 0x000000000000794d */ /* 0x000fea0003800000 */
.L_x_380:
[----:B0-----:R-:W-:Y:S01]  /*11b10*/  MOV R0, 0x0 ;  /* 0x0000000000007802 */ /* 0x001fe20000000f00 */
[----:B------:R-:W-:Y:S01]  /*11b20*/  ULDC.64 UR4, c[0x4][0x148] ;  /* 0x0100520000047ab9 */ /* 0x000fe20000000a00 */
[----:B------:R-:W-:Y:S01]  /*11b30*/  ULDC.64 UR6, c[0x4][0x60] ;  /* 0x0100180000067ab9 */ /* 0x000fe20000000a00 */
[----:B------:R-:W-:Y:S01]  /*11b40*/  IMAD.U32 R4, RZ, RZ, UR4 ;  /* 0x00000004ff047e24 */ /* 0x000fe2000f8e00ff */
[----:B------:R0:W2:Y:S01]  /*11b50*/  LDC.64 R2, c[0x4][R0] ;  /* 0x0100000000027b82 */ /* 0x0000a20000000a00 */
[----:B-1----:R-:W-:Y:S01]  /*11b60*/  IMAD.U32 R5, RZ, RZ, UR5 ;  /* 0x00000005ff057e24 */ /* 0x002fe2000f8e00ff */
[----:B------:R-:W-:Y:S01]  /*11b70*/  ULDC.64 UR4, c[0x4][0x150] ;  /* 0x0100540000047ab9 */ /* 0x000fe20000000a00 */
[----:B------:R-:W-:Y:S02]  /*11b80*/  IMAD.U32 R10, RZ, RZ, UR6 ;  /* 0x00000006ff0a7e24 */ /* 0x000fe4000f8e00ff */
[----:B------:R-:W-:Y:S02]  /*11b90*/  IMAD.U32 R6, RZ, RZ, UR4 ;  /* 0x00000004ff067e24 */ /* 0x000fe4000f8e00ff */
[----:B------:R-:W-:-:S02]  /*11ba0*/  IMAD.U32 R7, RZ, RZ, UR5 ;  /* 0x00000005ff077e24 */ /* 0x000fc4000f8e00ff */
[----:B------:R-:W-:Y:S02]  /*11bb0*/  IMAD.U32 R11, RZ, RZ, UR7 ;  /* 0x00000007ff0b7e24 */ /* 0x000fe4000f8e00ff */
[----:B------:R-:W-:Y:S02]  /*11bc0*/  IMAD.MOV.U32 R8, RZ, RZ, 0x65 ;  /* 0x00000065ff087424 */ /* 0x000fe400078e00ff */
[----:B------:R-:W-:Y:S02]  /*11bd0*/  IMAD.MOV.U32 R12, RZ, RZ, 0x1 ;  /* 0x00000001ff0c7424 */ /* 0x000fe400078e00ff */
[----:B0-----:R-:W-:-:S07]  /*11be0*/  IMAD.MOV.U32 R13, RZ, RZ, RZ ;  /* 0x000000ffff0d7224 */ /* 0x001fce00078e00ff */
[----:B------:R-:W-:-:S07]  /*11bf0*/  LEPC R20, `(.L_x_408) ;  /* 0x000000001014794e */ /* 0x000fce0000000000 */
[----:B--2---:R-:W-:Y:S05]  /*11c00*/  CALL.ABS.NOINC R2 ;  /* 0x0000000002007343 */ /* 0x004fea0003c00000 */
.L_x_408:
[----:B------:R-:W-:Y:S05]  /*11c10*/  EXIT ;  /* 0x000000000000794d */ /* 0x000fea0003800000 */
.L_x_407:
[----:B-1----:R-:W-:-:S06]  /*11c20*/  IMAD.U32 R2, R5, 0x10000, RZ ;  /* 0x0001000005027824 */ /* 0x002fcc00078e00ff */
[----:B------:R-:W1:Y:S02]  /*11c30*/  F2I.U64.TRUNC R2, R2 ;  /* 0x0000000200027311 */ /* 0x000e64000020d800 */
[----:B-1----:R-:W-:Y:S01]  /*11c40*/  STG.E.64 desc[UR36][R16.64], R2 ;  /* 0x0000000210007986 */ /* 0x002fe2000c101b24 */
[----:B------:R-:W-:Y:S05]  /*11c50*/  EXIT ;  /* 0x000000000000794d */ /* 0x000fea0003800000 */
.L_x_406:
[----:B-1----:R-:W-:-:S06]  /*11c60*/  IMAD.U32 R5, R5, 0x10000, RZ ;  /* 0x0001000005057824 */ /* 0x002fcc00078e00ff */
[----:B------:R-:W1:Y:S02]  /*11c70*/  F2I.FTZ.U32.TRUNC.NTZ R5, R5 ;  /* 0x0000000500057305 */ /* 0x000e64000021f000 */
[----:B-1----:R-:W-:Y:S01]  /*11c80*/  STG.E desc[UR36][R16.64], R5 ;  /* 0x0000000510007986 */ /* 0x002fe2000c101924 */
[----:B------:R-:W-:Y:S05]  /*11c90*/  EXIT ;  /* 0x000000000000794d */ /* 0x000fea0003800000 */
.L_x_409:
[----:B------:R-:W-:-:S00]  /*11ca0*/  BRA `(.L_x_409) ;  /* 0xfffffffc00fc7947 */ /* 0x000fc0000383ffff */
[----:B------:R-:W-:-:S00]  /*11cb0*/  NOP ;  /* 0x0000000000007918 */ /* 0x000fc00000000000 */
        /* <DEDUP_REMOVED lines=12> */
.L_x_11081:


//--------------------- .text._ZN2at6native27unrolled_elementwise_kernelIZZZNS0_61_GLOBAL__N__132982cb_23_ActivationSiluKernel_cu_f5210f67_354620silu_backward_kernelERNS_18TensorIteratorBaseEENKUlvE_clEvENKUlvE2_clEvEUlN3c108BFloat16ES8_E_St5arrayIPcLm3EELi4E23TrivialOffsetCalculatorILi2EjESD_ILi1EjENS0_6memory12LoadWithCastILi2EEENSG_13StoreWithCastILi1EEEEEviT_T0_T2_T3_T4_T5_ --------------------------
	.section	.text._ZN2at6native27unrolled_elementwise_kernelIZZZNS0_61_GLOBAL__N__132982cb_23_ActivationSiluKernel_cu_f5210f67_354620silu_backward_kernelERNS_18TensorIteratorBaseEENKUlvE_clEvENKUlvE2_clEvEUlN3c108BFloat16ES8_E_St5arrayIPcLm3EELi4E23TrivialOffsetCalculatorILi2EjESD_ILi1EjENS0_6memory12LoadWithCastILi2EEENSG_13StoreWithCastILi1EEEEEviT_T0_T2_T3_T4_T5_,"ax",@progbits
	.align	128
        .global         _ZN2at6native27unrolled_elementwise_kernelIZZZNS0_61_GLOBAL__N__132982cb_23_ActivationSiluKernel_cu_f5210f67_354620silu_backward_kernelERNS_18TensorIteratorBaseEENKUlvE_clEvENKUlvE2_clEvEUlN3c108BFloat16ES8_E_St5arrayIPcLm3EELi4E23TrivialOffsetCalculatorILi2EjESD_ILi1EjENS0_6memory12LoadWithCastILi2EEENSG_13StoreWithCastILi1EEEEEviT_T0_T2_T3_T4_T5_
        .type           _ZN2at6native27unrolled_elementwise_kernelIZZZNS0_61_GLOBAL__N__132982cb_23_ActivationSiluKernel_cu_f5210f67_354620silu_backward_kernelERNS_18TensorIteratorBaseEENKUlvE_clEvENKUlvE2_clEvEUlN3c108BFloat16ES8_E_St5arrayIPcLm3EELi4E23TrivialOffsetCalculatorILi2EjESD_ILi1EjENS0_6memory12LoadWithCastILi2EEENSG_13StoreWithCastILi1EEEEEviT_T0_T2_T3_T4_T5_,@function
        .size           _ZN2at6native27unrolled_elementwise_kernelIZZZNS0_61_GLOBAL__N__132982cb_23_ActivationSiluKernel_cu_f5210f67_354620silu_backward_kernelERNS_18TensorIteratorBaseEENKUlvE_clEvENKUlvE2_clEvEUlN3c108BFloat16ES8_E_St5arrayIPcLm3EELi4E23TrivialOffsetCalculatorILi2EjESD_ILi1EjENS0_6memory12LoadWithCastILi2EEENSG_13StoreWithCastILi1EEEEEviT_T0_T2_T3_T4_T5_,(.L_x_11082 - _ZN2at6native27unrolled_elementwise_kernelIZZZNS0_61_GLOBAL__N__132982cb_23_ActivationSiluKernel_cu_f5210f67_354620silu_backward_kernelERNS_18TensorIteratorBaseEENKUlvE_clEvENKUlvE2_clEvEUlN3c108BFloat16ES8_E_St5arrayIPcLm3EELi4E23TrivialOffsetCalculatorILi2EjESD_ILi1EjENS0_6memory12LoadWithCastILi2EEENSG_13StoreWithCastILi1EEEEEviT_T0_T2_T3_T4_T5_)
        .other          _ZN2at6native27unrolled_elementwise_kernelIZZZNS0_61_GLOBAL__N__132982cb_23_ActivationSiluKernel_cu_f5210f67_354620silu_backward_kernelERNS_18TensorIteratorBaseEENKUlvE_clEvENKUlvE2_clEvEUlN3c108BFloat16ES8_E_St5arrayIPcLm3EELi4E23TrivialOffsetCalculatorILi2EjESD_ILi1EjENS0_6memory12LoadWithCastILi2EEENSG_13StoreWithCastILi1EEEEEviT_T0_T2_T3_T4_T5_,@"STO_CUDA_ENTRY STV_DEFAULT"
_ZN2at6native27unrolled_elementwise_kernelIZZZNS0_61_GLOBAL__N__132982cb_23_ActivationSiluKernel_cu_f5210f67_354620silu_backward_kernelERNS_18TensorIteratorBaseEENKUlvE_clEvENKUlvE2_clEvEUlN3c108BFloat16ES8_E_St5arrayIPcLm3EELi4E23TrivialOffsetCalculatorILi2EjESD_ILi1EjENS0_6memory12LoadWithCastILi2EEENSG_13StoreWithCastILi1EEEEEviT_T0_T2_T3_T4_T5_:
.text._ZN2at6native27unrolled_elementwise_kernelIZZZNS0_61_GLOBAL__N__132982cb_23_ActivationSiluKernel_cu_f5210f67_354620silu_backward_kernelERNS_18TensorIteratorBaseEENKUlvE_clEvENKUlvE2_clEvEUlN3c108BFloat16ES8_E_St5arrayIPcLm3EELi4E23TrivialOffsetCalculatorILi2EjESD_ILi1EjENS0_6memory12LoadWithCastILi2EEENSG_13StoreWithCastILi1EEEEEviT_T0_T2_T3_T4_T5_:
[----:B------:R-:W0:Y:S01]  /*0000*/  LDC R1, c[0x0][0x28] ;  /* 0x00000a00ff017b82 */ /* 0x000e220000000800 */
[----:B------:R-:W1:Y:S07]  /*0010*/  S2R R2, SR_CTAID.X ;  /* 0x0000000000027919 */ /* 0x000e6e0000002500 */
[----:B------:R-:W1:Y:S01]  /*0020*/  LDC R3, c[0x0][0x210] ;  /* 0x00008400ff037b82 */ /* 0x000e620000000800 */
[----:B------:R-:W-:Y:S01]  /*0030*/  ULDC.64 UR36, c[0x0][0x208] ;  /* 0x0000820000247ab9 */ /* 0x000fe20000000a00 */
[----:B------:R-:W-:Y:S01]  /*0040*/  BSSY B6, `(.L_x_410) ;  /* 0x0000224000067945 */ /* 0x000fe20003800000 */
[----:B------:R-:W2:Y:S01]  /*0050*/  S2R R23, SR_TID.X ;  /* 0x0000000000177919 */ /* 0x000ea20000002100 */
[----:B------:R-:W-:-:S02]  /*0060*/  PRMT R28, RZ, 0x7610, R28 ;  /* 0x00007610ff1c7816 */ /* 0x000fc4000000001c */
[----:B------:R-:W-:Y:S02]  /*0070*/  PRMT R22, RZ, 0x7610, R22 ;  /* 0x00007610ff167816 */ /* 0x000fe40000000016 */
[----:B------:R-:W3:Y:S01]  /*0080*/  LDC.U8 R17, c[0x0][0x234] ;  /* 0x00008d00ff117b82 */ /* 0x000ee20000000000 */
[----:B------:R-:W-:-:S07]  /*0090*/  PRMT R26, RZ, 0x7610, R26 ;  /* 0x00007610ff1a7816 */ /* 0x000fce000000001a */
[----:B------:R-:W4:Y:S01]  /*00a0*/  LDC.U8 R18, c[0x0][0x235] ;  /* 0x00008d40ff127b82 */ /* 0x000f220000000000 */
[----:B-1----:R-:W-:-:S05]  /*00b0*/  IMAD R16, R2, -0x200, R3 ;  /* 0xfffffe0002107824 */ /* 0x002fca00078e0203 */
[----:B--2---:R-:W-:-:S13]  /*00c0*/  ISETP.GE.AND P0, PT, R23, R16, PT ;  /* 0x000000101700720c */ /* 0x004fda0003f06270 */
[----:B0--34-:R-:W-:Y:S05]  /*00d0*/  @P0 BRA `(.L_x_411) ;  /* 0x0000002000680947 */ /* 0x019fea0003800000 */
[----:B------:R-:W0:Y:S01]  /*00e0*/  LDC.64 R4, c[0x0][0x220] ;  /* 0x00008800ff047b82 */ /* 0x000e220000000a00 */
[----:B------:R-:W-:Y:S01]  /*00f0*/  PRMT R0, R17, 0x9910, RZ ;  /* 0x0000991011007816 */ /* 0x000fe200000000ff */
[----:B------:R-:W-:Y:S01]  /*0100*/  IMAD R19, R2, 0x200, R23 ;  /* 0x0000020002137824 */ /* 0x000fe200078e0217 */
[----:B------:R-:W-:Y:S02]  /*0110*/  ULDC UR4, c[0x0][0x238] ;  /* 0x00008e0000047ab9 */ /* 0x000fe40000000800 */
[----:B------:R-:W-:Y:S01]  /*0120*/  ISETP.GT.AND P0, PT, R0, 0x9, PT ;  /* 0x000000090000780c */ /* 0x000fe20003f04270 */
[----:B------:R-:W-:-:S05]  /*0130*/  IMAD R3, R19, UR4, RZ ;  /* 0x0000000413037c24 */ /* 0x000fca000f8e02ff */
[----:B0-----:R-:W-:-:S05]  /*0140*/  IADD3 R4, P1, R3, R4, RZ ;  /* 0x0000000403047210 */ /* 0x001fca0007f3e0ff */
[----:B------:R-:W-:Y:S02]  /*0150*/  IMAD.X R5, RZ, RZ, R5, P1 ;  /* 0x000000ffff057224 */ /* 0x000fe400008e0605 */
[----:B------:R-:W-:Y:S06]  /*0160*/  @P0 BRA `(.L_x_412) ;  /* 0x0000000400300947 */ /* 0x000fec0003800000 */
        /* <DEDUP_REMOVED lines=13> */
.L_x_415:
[----:B------:R-:W2:Y:S02]  /*0240*/  LDG.E.U8 R4, desc[UR36][R4.64] ;  /* 0x0000002404047981 */ /* 0x000ea4000c1e1100 */
[----:B--2---:R-:W-:-:S04]  /*0250*/  I2FP.F32.U32 R0, R4 ;  /* 0x0000000400007245 */ /* 0x004fc80000201000 */
[----:B------:R-:W-:-:S04]  /*0260*/  F2FP.BF16.F32.PACK_AB R0, RZ, R0 ;  /* 0x00000000ff00723e */ /* 0x000fc800000010ff */
[----:B------:R-:W-:Y:S01]  /*0270*/  PRMT R22, R0, 0x7610, R22 ;  /* 0x0000761000167816 */ /* 0x000fe20000000016 */
[----:B------:R-:W-:Y:S06]  /*0280*/  BRA `(.L_x_417) ;  /* 0x0000000c00c87947 */ /* 0x000fec0003800000 */
.L_x_414:
        /* <DEDUP_REMOVED lines=11> */
.L_x_419:
[----:B------:R-:W2:Y:S02]  /*0340*/  LDG.E R4, desc[UR36][R4.64] ;  /* 0x0000002404047981 */ /* 0x000ea4000c1e1900 */
[----:B--2---:R-:W-:-:S04]  /*0350*/  I2FP.F32.S32 R0, R4 ;  /* 0x0000000400007245 */ /* 0x004fc80000201400 */
[----:B------:R-:W-:-:S04]  /*0360*/  F2FP.BF16.F32.PACK_AB R0, RZ, R0 ;  /* 0x00000000ff00723e */ /* 0x000fc800000010ff */
[----:B------:R-:W-:Y:S01]  /*0370*/  PRMT R22, R0, 0x7610, R22 ;  /* 0x0000761000167816 */ /* 0x000fe20000000016 */
[----:B------:R-:W-:Y:S06]  /*0380*/  BRA `(.L_x_417) ;  /* 0x0000000c00887947 */ /* 0x000fec0003800000 */
.L_x_418:
[----:B------:R-:W2:Y:S02]  /*0390*/  LDG.E.U16 R4, desc[UR36][R4.64] ;  /* 0x0000002404047981 */ /* 0x000ea4000c1e1500 */
[----:B--2---:R-:W0:Y:S02]  /*03a0*/  I2F.S16 R0, R4 ;  /* 0x0000000400007306 */ /* 0x004e240000101400 */
[----:B0-----:R-:W-:-:S04]  /*03b0*/  F2FP.BF16.F32.PACK_AB R0, RZ, R0 ;  /* 0x00000000ff00723e */ /* 0x001fc800000010ff */
[----:B------:R-:W-:Y:S01]  /*03c0*/  PRMT R22, R0, 0x7610, R22 ;  /* 0x0000761000167816 */ /* 0x000fe20000000016 */
[----:B------:R-:W-:Y:S06]  /*03d0*/  BRA `(.L_x_417) ;  /* 0x0000000c00747947 */ /* 0x000fec0003800000 */
.L_x_413:
        /* <DEDUP_REMOVED lines=9> */
.L_x_421:
[----:B------:R-:W2:Y:S02]  /*0470*/  LDG.E.U16 R0, desc[UR36][R4.64] ;  /* 0x0000002404007981 */ /* 0x000ea4000c1e1500 */
[----:B--2---:R-:W-:-:S05]  /*0480*/  HADD2.F32 R0, -RZ, R0.H0_H0 ;  /* 0x20000000ff007230 */ /* 0x004fca0000004100 */
[----:B------:R-:W-:-:S04]  /*0490*/  F2FP.BF16.F32.PACK_AB R0, RZ, R0 ;  /* 0x00000000ff00723e */ /* 0x000fc800000010ff */
[----:B------:R-:W-:Y:S01]  /*04a0*/  PRMT R22, R0, 0x7610, R22 ;  /* 0x0000761000167816 */ /* 0x000fe20000000016 */
[----:B------:R-:W-:Y:S06]  /*04b0*/  BRA `(.L_x_417) ;  /* 0x0000000c003c7947 */ /* 0x000fec0003800000 */
.L_x_420:
        /* <DEDUP_REMOVED lines=9> */
.L_x_423:
[----:B------:R-:W2:Y:S02]  /*0550*/  LDG.E.U16 R4, desc[UR36][R4.64] ;  /* 0x0000002404047981 */ /* 0x000ea4000c1e1500 */
[----:B--2---:R-:W-:-:S05]  /*0560*/  HADD2.F32 R0, -RZ, R4.H0_H0 ;  /* 0x20000004ff007230 */ /* 0x004fca0000004100 */
[----:B------:R-:W-:-:S04]  /*0570*/  F2FP.BF16.F32.PACK_AB R0, RZ, R0 ;  /* 0x00000000ff00723e */ /* 0x000fc800000010ff */
[----:B------:R-:W-:Y:S01]  /*0580*/  PRMT R22, R0, 0x7610, R22 ;  /* 0x0000761000167816 */ /* 0x000fe20000000016 */
[----:B------:R-:W-:Y:S06]  /*0590*/  BRA `(.L_x_417) ;  /* 0x0000000c00047947 */ /* 0x000fec0003800000 */
.L_x_422:
        /* <DEDUP_REMOVED lines=9> */
.L_x_412:
        /* <DEDUP_REMOVED lines=14> */
.L_x_426:
        /* <DEDUP_REMOVED lines=9> */
.L_x_425:
        /* <DEDUP_REMOVED lines=28> */
.L_x_428:
[----:B------:R-:W2:Y:S02]  /*0960*/  LDG.E.U8 R4, desc[UR36][R4.64] ;  /* 0x0000002404047981 */ /* 0x000ea4000c1e1100 */
[----:B--2---:R-:W-:-:S05]  /*0970*/  IMAD.SHL.U32 R0, R4, 0x2000000, RZ ;  /* 0x0200000004007824 */ /* 0x004fca00078e00ff */
[----:B------:R-:W-:-:S13]  /*0980*/  ISETP.GE.U32.AND P0, PT, R0, 0x8000000, PT ;  /* 0x080000000000780c */ /* 0x000fda0003f06070 */
[C---:B------:R-:W-:Y:S02]  /*0990*/  @!P0 IMAD.SHL.U32 R0, R4.reuse, 0x100, RZ ;  /* 0x0000010004008824 */ /* 0x040fe400078e00ff */
[----:B------:R-:W-:-:S03]  /*09a0*/  @P0 IMAD.SHL.U32 R3, R4, 0x200000, RZ ;  /* 0x0020000004030824 */ /* 0x000fc600078e00ff */
[----:B------:R-:W-:Y:S02]  /*09b0*/  @!P0 LOP3.LUT R0, R0, 0x7f00, RZ, 0xc0, !PT ;  /* 0x00007f0000008812 */ /* 0x000fe400078ec0ff */
[----:B------:R-:W-:Y:S02]  /*09c0*/  @P0 LOP3.LUT R3, R3, 0x70000000, RZ, 0xfc, !PT ;  /* 0x7000000003030812 */ /* 0x000fe400078efcff */
[----:B------:R-:W-:-:S03]  /*09d0*/  @!P0 LOP3.LUT R0, R0, 0x3f000000, RZ, 0xfc, !PT ;  /* 0x3f00000000008812 */ /* 0x000fc600078efcff */
[----:B------:R-:W-:Y:S02]  /*09e0*/  @P0 FMUL.FTZ R3, R3, 1.9259299443872358531e-34 ;  /* 0x0780000003030820 */ /* 0x000fe40000410000 */
[----:B------:R-:W-:Y:S01]  /*09f0*/  @!P0 FADD.FTZ R3, R0, -0.5 ;  /* 0xbf00000000038421 */ /* 0x000fe20000010000 */
[----:B------:R-:W-:-:S05]  /*0a00*/  IMAD.SHL.U32 R0, R4, 0x1000000, RZ ;  /* 0x0100000004007824 */ /* 0x000fca00078e00ff */
[----:B------:R-:W-:-:S04]  /*0a10*/  LOP3.LUT R0, R3, 0x80000000, R0, 0xf8, !PT ;  /* 0x8000000003007812 */ /* 0x000fc800078ef800 */
[----:B------:R-:W-:-:S04]  /*0a20*/  F2FP.BF16.F32.PACK_AB R0, RZ, R0 ;  /* 0x00000000ff00723e */ /* 0x000fc800000010ff */
[----:B------:R-:W-:Y:S01]  /*0a30*/  PRMT R22, R0, 0x7610, R22 ;  /* 0x0000761000167816 */ /* 0x000fe20000000016 */
[----:B------:R-:W-:Y:S06]  /*0a40*/  BRA `(.L_x_417) ;  /* 0x0000000400d87947 */ /* 0x000fec0003800000 */
.L_x_427:
[----:B------:R0:W5:Y:S01]  /*0a50*/  LDG.E.U16 R22, desc[UR36][R4.64] ;  /* 0x0000002404167981 */ /* 0x000162000c1e1500 */
[----:B------:R-:W-:Y:S05]  /*0a60*/  BRA `(.L_x_417) ;  /* 0x0000000400d07947 */ /* 0x000fea0003800000 */
.L_x_424:
        /* <DEDUP_REMOVED lines=13> */
.L_x_431:
        /* <DEDUP_REMOVED lines=21> */
.L_x_435:
[----:B------:R-:W-:Y:S05]  /*0c90*/  BSYNC B1 ;  /* 0x0000000000017941 */ /* 0x000fea0003800000 */
.L_x_434:
[----:B------:R-:W-:Y:S01]  /*0ca0*/  LEA R5, R0, 0x3b800000, 0x17 ;  /* 0x3b80000000057811 */ /* 0x000fe200078eb8ff */
[----:B------:R-:W-:-:S05]  /*0cb0*/  IMAD.SHL.U32 R0, R3, 0x100000, RZ ;  /* 0x0010000003007824 */ /* 0x000fca00078e00ff */
[----:B------:R-:W-:-:S07]  /*0cc0*/  LOP3.LUT R0, R5, R0, R6, 0xfe, !PT ;  /* 0x0000000005007212 */ /* 0x000fce00078efe06 */
.L_x_433:
[----:B------:R-:W-:Y:S05]  /*0cd0*/  BSYNC B0 ;  /* 0x0000000000007941 */ /* 0x000fea0003800000 */
.L_x_432:
[----:B------:R-:W-:-:S04]  /*0ce0*/  F2FP.BF16.F32.PACK_AB R0, RZ, R0 ;  /* 0x00000000ff00723e */ /* 0x000fc800000010ff */
[----:B------:R-:W-:Y:S01]  /*0cf0*/  PRMT R22, R0, 0x7610, R22 ;  /* 0x0000761000167816 */ /* 0x000fe20000000016 */
[----:B------:R-:W-:Y:S06]  /*0d00*/  BRA `(.L_x_417) ;  /* 0x0000000400287947 */ /* 0x000fec0003800000 */
.L_x_430:
        /* <DEDUP_REMOVED lines=21> */
.L_x_439:
[----:B------:R-:W-:Y:S05]  /*0e60*/  BSYNC B1 ;  /* 0x0000000000017941 */ /* 0x000fea0003800000 */
.L_x_438:
[----:B------:R-:W-:Y:S01]  /*0e70*/  LEA R5, R0, 0x37800000, 0x17 ;  /* 0x3780000000057811 */ /* 0x000fe200078eb8ff */
[----:B------:R-:W-:-:S05]  /*0e80*/  IMAD.SHL.U32 R0, R3, 0x200000, RZ ;  /* 0x0020000003007824 */ /* 0x000fca00078e00ff */
[----:B------:R-:W-:-:S07]  /*0e90*/  LOP3.LUT R0, R5, R0, R6, 0xfe, !PT ;  /* 0x0000000005007212 */ /* 0x000fce00078efe06 */
.L_x_437:
[----:B------:R-:W-:Y:S05]  /*0ea0*/  BSYNC B0 ;  /* 0x0000000000007941 */ /* 0x000fea0003800000 */
.L_x_436:
[----:B------:R-:W-:-:S04]  /*0eb0*/  F2FP.BF16.F32.PACK_AB R0, RZ, R0 ;  /* 0x00000000ff00723e */ /* 0x000fc800000010ff */
[----:B------:R-:W-:Y:S01]  /*0ec0*/  PRMT R22, R0, 0x7610, R22 ;  /* 0x0000761000167816 */ /* 0x000fe20000000016 */
[----:B------:R-:W-:Y:S06]  /*0ed0*/  BRA `(.L_x_417) ;  /* 0x0000000000b47947 */ /* 0x000fec0003800000 */
.L_x_429:
        /* <DEDUP_REMOVED lines=14> */
.L_x_443:
[----:B------:R-:W-:Y:S05]  /*0fc0*/  BSYNC B0 ;  /* 0x0000000000007941 */ /* 0x000fea0003800000 */
.L_x_442:
[----:B------:R-:W-:-:S04]  /*0fd0*/  F2FP.BF16.F32.PACK_AB R0, RZ, R0 ;  /* 0x00000000ff00723e */ /* 0x000fc800000010ff */
[----:B------:R-:W-:Y:S01]  /*0fe0*/  PRMT R22, R0, 0x7610, R22 ;  /* 0x0000761000167816 */ /* 0x000fe20000000016 */
[----:B------:R-:W-:Y:S06]  /*0ff0*/  BRA `(.L_x_417) ;  /* 0x00000000006c7947 */ /* 0x000fec0003800000 */
.L_x_416:
        /* <DEDUP_REMOVED lines=16> */
.L_x_444:
[----:B------:R-:W-:Y:S01]  /*1100*/  PRMT R22, RZ, 0x7610, R22 ;  /* 0x00007610ff167816 */ /* 0x000fe20000000016 */
[----:B------:R-:W-:Y:S06]  /*1110*/  BRA `(.L_x_417) ;  /* 0x0000000000247947 */ /* 0x000fec0003800000 */
.L_x_441:
[----:B------:R-:W2:Y:S02]  /*1120*/  LDG.E.64 R4, desc[UR36][R4.64] ;  /* 0x0000002404047981 */ /* 0x000ea4000c1e1b00 */
[----:B--2---:R-:W0:Y:S02]  /*1130*/  I2F.U64 R0, R4 ;  /* 0x0000000400007312 */ /* 0x004e240000301000 */
[----:B0-----:R-:W-:-:S04]  /*1140*/  F2FP.BF16.F32.PACK_AB R0, RZ, R0 ;  /* 0x00000000ff00723e */ /* 0x001fc800000010ff */
[----:B------:R-:W-:Y:S01]  /*1150*/  PRMT R22, R0, 0x7610, R22 ;  /* 0x0000761000167816 */ /* 0x000fe20000000016 */
[----:B------:R-:W-:Y:S06]  /*1160*/  BRA `(.L_x_417) ;  /* 0x0000000000107947 */ /* 0x000fec0003800000 */
.L_x_440:
[----:B------:R-:W2:Y:S02]  /*1170*/  LDG.E R4, desc[UR36][R4.64] ;  /* 0x0000002404047981 */ /* 0x000ea4000c1e1900 */
[----:B--2---:R-:W-:-:S04]  /*1180*/  I2FP.F32.U32 R0, R4 ;  /* 0x0000000400007245 */ /* 0x004fc80000201000 */
[----:B------:R-:W-:-:S04]  /*1190*/  F2FP.BF16.F32.PACK_AB R0, RZ, R0 ;  /* 0x00000000ff00723e */ /* 0x000fc800000010ff */
[----:B------:R-:W-:-:S07]  /*11a0*/  PRMT R22, R0, 0x7610, R22 ;  /* 0x0000761000167816 */ /* 0x000fce0000000016 */
.L_x_417:
[----:B0-----:R-:W0:Y:S01]  /*11b0*/  LDC.64 R4, c[0x0][0x228] ;  /* 0x00008a00ff047b82 */ /* 0x001e220000000a00 */
[----:B------:R-:W-:Y:S01]  /*11c0*/  PRMT R0, R18, 0x9910, RZ ;  /* 0x0000991012007816 */ /* 0x000fe200000000ff */
[----:B------:R-:W-:Y:S02]  /*11d0*/  ULDC UR4, c[0x0][0x23c] ;  /* 0x00008f0000047ab9 */ /* 0x000fe40000000800 */
[----:B------:R-:W-:Y:S01]  /*11e0*/  IMAD R19, R19, UR4, RZ ;  /* 0x0000000413137c24 */ /* 0x000fe2000f8e02ff */
[----:B------:R-:W-:-:S04]  /*11f0*/  ISETP.GT.AND P0, PT, R0, 0x9, PT ;  /* 0x000000090000780c */ /* 0x000fc80003f04270 */
[----:B0-----:R-:W-:-:S05]  /*1200*/  IADD3 R4, P1, R19, R4, RZ ;  /* 0x0000000413047210 */ /* 0x001fca0007f3e0ff */
[----:B------:R-:W-:-:S04]  /*1210*/  IMAD.X R5, RZ, RZ, R5, P1 ;  /* 0x000000ffff057224 */ /* 0x000fc800008e0605 */
        /* <DEDUP_REMOVED lines=14> */
.L_x_448:
[----:B------:R-:W2:Y:S02]  /*1300*/  LDG.E.U8 R4, desc[UR36][R4.64] ;  /* 0x0000002404047981 */ /* 0x000ea4000c1e1100 */
[----:B--2---:R-:W-:-:S04]  /*1310*/  I2FP.F32.U32 R0, R4 ;  /* 0x0000000400007245 */ /* 0x004fc80000201000 */
[----:B------:R-:W-:-:S04]  /*1320*/  F2FP.BF16.F32.PACK_AB R0, RZ, R0 ;  /* 0x00000000ff00723e */ /* 0x000fc800000010ff */
[----:B------:R-:W-:Y:S01]  /*1330*/  PRMT R26, R0, 0x7610, R26 ;  /* 0x00007610001a7816 */ /* 0x000fe2000000001a */
[----:B------:R-:W-:Y:S06]  /*1340*/  BRA `(.L_x_450) ;  /* 0x0000000c00c87947 */ /* 0x000fec0003800000 */
.L_x_447:
        /* <DEDUP_REMOVED lines=11> */
.L_x_452:
[----:B------:R-:W2:Y:S02]  /*1400*/  LDG.E R4, desc[UR36][R4.64] ;  /* 0x0000002404047981 */ /* 0x000ea4000c1e1900 */
[----:B--2---:R-:W-:-:S04]  /*1410*/  I2FP.F32.S32 R0, R4 ;  /* 0x0000000400007245 */ /* 0x004fc80000201400 */
[----:B------:R-:W-:-:S04]  /*1420*/  F2FP.BF16.F32.PACK_AB R0, RZ, R0 ;  /* 0x00000000ff00723e */ /* 0x000fc800000010ff */
[----:B------:R-:W-:Y:S01]  /*1430*/  PRMT R26, R0, 0x7610, R26 ;  /* 0x00007610001a7816 */ /* 0x000fe2000000001a */
[----:B------:R-:W-:Y:S06]  /*1440*/  BRA `(.L_x_450) ;  /* 0x0000000c00887947 */ /* 0x000fec0003800000 */
.L_x_451:
[----:B------:R-:W2:Y:S02]  /*1450*/  LDG.E.U16 R4, desc[UR36][R4.64] ;  /* 0x0000002404047981 */ /* 0x000ea4000c1e1500 */
[----:B--2---:R-:W0:Y:S02]  /*1460*/  I2F.S16 R0, R4 ;  /* 0x0000000400007306 */ /* 0x004e240000101400 */
[----:B0-----:R-:W-:-:S04]  /*1470*/  F2FP.BF16.F32.PACK_AB R0, RZ, R0 ;  /* 0x00000000ff00723e */ /* 0x001fc800000010ff */
[----:B------:R-:W-:Y:S01]  /*1480*/  PRMT R26, R0, 0x7610, R26 ;  /* 0x00007610001a7816 */ /* 0x000fe2000000001a */
[----:B------:R-:W-:Y:S06]  /*1490*/  BRA `(.L_x_450) ;  /* 0x0000000c00747947 */ /* 0x000fec0003800000 */
.L_x_446:
        /* <DEDUP_REMOVED lines=9> */
.L_x_454:
[----:B------:R-:W2:Y:S02]  /*1530*/  LDG.E.U16 R0, desc[UR36][R4.64] ;  /* 0x0000002404007981 */ /* 0x000ea4000c1e1500 */
[----:B--2---:R-:W-:-:S05]  /*1540*/  HADD2.F32 R0, -RZ, R0.H0_H0 ;  /* 0x20000000ff007230 */ /* 0x004fca0000004100 */
[----:B------:R-:W-:-:S04]  /*1550*/  F2FP.BF16.F32.PACK_AB R0, RZ, R0 ;  /* 0x00000000ff00723e */ /* 0x000fc800000010ff */
[----:B------:R-:W-:Y:S01]  /*1560*/  PRMT R26, R0, 0x7610, R26 ;  /* 0x00007610001a7816 */ /* 0x000fe2000000001a */
[----:B------:R-:W-:Y:S06]  /*1570*/  BRA `(.L_x_450) ;  /* 0x0000000c003c7947 */ /* 0x000fec0003800000 */
.L_x_453:
        /* <DEDUP_REMOVED lines=9> */
.L_x_456:
[----:B------:R-:W2:Y:S02]  /*1610*/  LDG.E.U16 R4, desc[UR36][R4.64] ;  /* 0x0000002404047981 */ /* 0x000ea4000c1e1500 */
[----:B--2---:R-:W-:-:S05]  /*1620*/  HADD2.F32 R0, -RZ, R4.H0_H0 ;  /* 0x20000004ff007230 */ /* 0x004fca0000004100 */
[----:B------:R-:W-:-:S04]  /*1630*/  F2FP.BF16.F32.PACK_AB R0, RZ, R0 ;  /* 0x00000000ff00723e */ /* 0x000fc800000010ff */
[----:B------:R-:W-:Y:S01]  /*1640*/  PRMT R26, R0, 0x7610, R26 ;  /* 0x00007610001a7816 */ /* 0x000fe2000000001a */
[----:B------:R-:W-:Y:S06]  /*1650*/  BRA `(.L_x_450) ;  /* 0x0000000c00047947 */ /* 0x000fec0003800000 */
.L_x_455:
        /* <DEDUP_REMOVED lines=9> */
.L_x_445:
        /* <DEDUP_REMOVED lines=14> */
.L_x_459:
        /* <DEDUP_REMOVED lines=9> */
.L_x_458:
        /* <DEDUP_REMOVED lines=28> */
.L_x_461:
        /* <DEDUP_REMOVED lines=15> */
.L_x_460:
[----:B------:R0:W5:Y:S01]  /*1b10*/  LDG.E.U16 R26, desc[UR36][R4.64] ;  /* 0x00000024041a7981 */ /* 0x000162000c1e1500 */
[----:B------:R-:W-:Y:S05]  /*1b20*/  BRA `(.L_x_450) ;  /* 0x0000000400d07947 */ /* 0x000fea0003800000 */
.L_x_457:
        /* <DEDUP_REMOVED lines=13> */
.L_x_464:
        /* <DEDUP_REMOVED lines=21> */
.L_x_468:
[----:B------:R-:W-:Y:S05]  /*1d50*/  BSYNC B1 ;  /* 0x0000000000017941 */ /* 0x000fea0003800000 */
.L_x_467:
[----:B------:R-:W-:Y:S01]  /*1d60*/  LEA R5, R0, 0x3b800000, 0x17 ;  /* 0x3b80000000057811 */ /* 0x000fe200078eb8ff */
[----:B------:R-:W-:-:S05]  /*1d70*/  IMAD.SHL.U32 R0, R3, 0x100000, RZ ;  /* 0x0010000003007824 */ /* 0x000fca00078e00ff */
[----:B------:R-:W-:-:S07]  /*1d80*/  LOP3.LUT R0, R5, R0, R6, 0xfe, !PT ;  /* 0x0000000005007212 */ /* 0x000fce00078efe06 */
.L_x_466:
[----:B------:R-:W-:Y:S05]  /*1d90*/  BSYNC B0 ;  /* 0x0000000000007941 */ /* 0x000fea0003800000 */
.L_x_465:
[----:B------:R-:W-:-:S04]  /*1da0*/  F2FP.BF16.F32.PACK_AB R0, RZ, R0 ;  /* 0x00000000ff00723e */ /* 0x000fc800000010ff */
[----:B------:R-:W-:Y:S01]  /*1db0*/  PRMT R26, R0, 0x7610, R26 ;  /* 0x00007610001a7816 */ /* 0x000fe2000000001a */
[----:B------:R-:W-:Y:S06]  /*1dc0*/  BRA `(.L_x_450) ;  /* 0x0000000400287947 */ /* 0x000fec0003800000 */
.L_x_463:
        /* <DEDUP_REMOVED lines=21> */
.L_x_472:
[----:B------:R-:W-:Y:S05]  /*1f20*/  BSYNC B1 ;  /* 0x0000000000017941 */ /* 0x000fea0003800000 */
.L_x_471:
[----:B------:R-:W-:Y:S01]  /*1f30*/  LEA R5, R0, 0x37800000, 0x17 ;  /* 0x3780000000057811 */ /* 0x000fe200078eb8ff */
[----:B------:R-:W-:-:S05]  /*1f40*/  IMAD.SHL.U32 R0, R3, 0x200000, RZ ;  /* 0x0020000003007824 */ /* 0x000fca00078e00ff */
[----:B------:R-:W-:-:S07]  /*1f50*/  LOP3.LUT R0, R5, R0, R6, 0xfe, !PT ;  /* 0x0000000005007212 */ /* 0x000fce00078efe06 */
.L_x_470:
[----:B------:R-:W-:Y:S05]  /*1f60*/  BSYNC B0 ;  /* 0x0000000000007941 */ /* 0x000fea0003800000 */
.L_x_469:
[----:B------:R-:W-:-:S04]  /*1f70*/  F2FP.BF16.F32.PACK_AB R0, RZ, R0 ;  /* 0x00000000ff00723e */ /* 0x000fc800000010ff */
[----:B------:R-:W-:Y:S01]  /*1f80*/  PRMT R26, R0, 0x7610, R26 ;  /* 0x00007610001a7816 */ /* 0x000fe2000000001a */
[----:B------:R-:W-:Y:S06]  /*1f90*/  BRA `(.L_x_450) ;  /* 0x0000000000b47947 */ /* 0x000fec0003800000 */
.L_x_462:
        /* <DEDUP_REMOVED lines=14> */
.L_x_476:
[----:B------:R-:W-:Y:S05]  /*2080*/  BSYNC B0 ;  /* 0x0000000000007941 */ /* 0x000fea0003800000 */
.L_x_475:
[----:B------:R-:W-:-:S04]  /*2090*/  F2FP.BF16.F32.PACK_AB R0, RZ, R0 ;  /* 0x00000000ff00723e */ /* 0x000fc800000010ff */
[----:B------:R-:W-:Y:S01]  /*20a0*/  PRMT R26, R0, 0x7610, R26 ;  /* 0x00007610001a7816 */ /* 0x000fe2000000001a */
[----:B------:R-:W-:Y:S06]  /*20b0*/  BRA `(.L_x_450) ;  /* 0x00000000006c7947 */ /* 0x000fec0003800000 */
.L_x_449:
        /* <DEDUP_REMOVED lines=16> */
.L_x_477:
[----:B------:R-:W-:Y:S01]  /*21c0*/  PRMT R26, RZ, 0x7610, R26 ;  /* 0x00007610ff1a7816 */ /* 0x000fe2000000001a */
[----:B------:R-:W-:Y:S06]  /*21d0*/  BRA `(.L_x_450) ;  /* 0x0000000000247947 */ /* 0x000fec0003800000 */
.L_x_474:
[----:B------:R-:W2:Y:S02]  /*21e0*/  LDG.E.64 R4, desc[UR36][R4.64] ;  /* 0x0000002404047981 */ /* 0x000ea4000c1e1b00 */
[----:B--2---:R-:W0:Y:S02]  /*21f0*/  I2F.U64 R0, R4 ;  /* 0x0000000400007312 */ /* 0x004e240000301000 */
[----:B0-----:R-:W-:-:S04]  /*2200*/  F2FP.BF16.F32.PACK_AB R0, RZ, R0 ;  /* 0x00000000ff00723e */ /* 0x001fc800000010ff */
[----:B------:R-:W-:Y:S01]  /*2210*/  PRMT R26, R0, 0x7610, R26 ;  /* 0x00007610001a7816 */ /* 0x000fe2000000001a */
[----:B------:R-:W-:Y:S06]  /*2220*/  BRA `(.L_x_450) ;  /* 0x0000000000107947 */ /* 0x000fec0003800000 */
.L_x_473:
[----:B------:R-:W2:Y:S02]  /*2230*/  LDG.E R4, desc[UR36][R4.64] ;  /* 0x0000002404047981 */ /* 0x000ea4000c1e1900 */
[----:B--2---:R-:W-:-:S04]  /*2240*/  I2FP.F32.U32 R0, R4 ;  /* 0x0000000400007245 */ /* 0x004fc80000201000 */
[----:B------:R-:W-:-:S04]  /*2250*/  F2FP.BF16.F32.PACK_AB R0, RZ, R0 ;  /* 0x00000000ff00723e */ /* 0x000fc800000010ff */
[----:B------:R-:W-:-:S07]  /*2260*/  PRMT R26, R0, 0x7610, R26 ;  /* 0x00007610001a7816 */ /* 0x000fce000000001a */
.L_x_450:
[----:B------:R-:W-:-:S07]  /*2270*/  VIADD R23, R23, 0x80 ;  /* 0x0000008017177836 */ /* 0x000fce0000000000 */
.L_x_411:
[----:B------:R-:W-:Y:S05]  /*2280*/  BSYNC B6 ;  /* 0x0000000000067941 */ /* 0x000fea0003800000 */
.L_x_410:
[----:B------:R-:W-:Y:S01]  /*2290*/  ISETP.GE.AND P0, PT, R23, R16, PT ;  /* 0x000000101700720c */ /* 0x000fe20003f06270 */
[----:B------:R-:W-:Y:S01]  /*22a0*/  BSSY B6, `(.L_x_478) ;  /* 0x000021e000067945 */ /* 0x000fe20003800000 */
[----:B------:R-:W-:-:S11]  /*22b0*/  PRMT R27, RZ, 0x7610, R27 ;  /* 0x00007610ff1b7816 */ /* 0x000fd6000000001b */
[----:B------:R-:W-:Y:S05]  /*22c0*/  @P0 BRA `(.L_x_479) ;  /* 0x00000020006c0947 */ /* 0x000fea0003800000 */
[----:B0-----:R-:W0:Y:S01]  /*22d0*/  LDC.64 R4, c[0x0][0x220] ;  /* 0x00008800ff047b82 */ /* 0x001e220000000a00 */
        /* <DEDUP_REMOVED lines=21> */
.L_x_483:
[----:B------:R-:W2:Y:S02]  /*2430*/  LDG.E.U8 R4, desc[UR36][R4.64] ;  /* 0x0000002404047981 */ /* 0x000ea4000c1e1100 */
[----:B--2---:R-:W-:-:S04]  /*2440*/  I2FP.F32.U32 R0, R4 ;  /* 0x0000000400007245 */ /* 0x004fc80000201000 */
[----:B------:R-:W-:-:S04]  /*2450*/  F2FP.BF16.F32.PACK_AB R0, RZ, R0 ;  /* 0x00000000ff00723e */ /* 0x000fc800000010ff */
[----:B------:R-:W-:Y:S01]  /*2460*/  PRMT R28, R0, 0x7610, R28 ;  /* 0x00007610001c7816 */ /* 0x000fe2000000001c */
[----:B------:R-:W-:Y:S06]  /*2470*/  BRA `(.L_x_485) ;  /* 0x0000000c00cc7947 */ /* 0x000fec0003800000 */
.L_x_482:
        /* <DEDUP_REMOVED lines=11> */
.L_x_487:
[----:B------:R-:W2:Y:S02]  /*2530*/  LDG.E R4, desc[UR36][R4.64] ;  /* 0x0000002404047981 */ /* 0x000ea4000c1e1900 */
[----:B--2---:R-:W-:-:S04]  /*2540*/  I2FP.F32.S32 R0, R4 ;  /* 0x0000000400007245 */ /* 0x004fc80000201400 */
[----:B------:R-:W-:-:S04]  /*2550*/  F2FP.BF16.F32.PACK_AB R0, RZ, R0 ;  /* 0x00000000ff00723e */ /* 0x000fc800000010ff */
[----:B------:R-:W-:Y:S01]  /*2560*/  PRMT R28, R0, 0x7610, R28 ;  /* 0x00007610001c7816 */ /* 0x000fe2000000001c */
[----:B------:R-:W-:Y:S06]  /*2570*/  BRA `(.L_x_485) ;  /* 0x0000000c008c7947 */ /* 0x000fec0003800000 */
.L_x_486:
[----:B------:R-:W2:Y:S02]  /*2580*/  LDG.E.U16 R4, desc[UR36][R4.64] ;  /* 0x0000002404047981 */ /* 0x000ea4000c1e1500 */
[----:B--2---:R-:W0:Y:S02]  /*2590*/  I2F.S16 R0, R4 ;  /* 0x0000000400007306 */ /* 0x004e240000101400 */
[----:B0-----:R-:W-:-:S04]  /*25a0*/  F2FP.BF16.F32.PACK_AB R0, RZ, R0 ;  /* 0x00000000ff00723e */ /* 0x001fc800000010ff */
[----:B------:R-:W-:Y:S01]  /*25b0*/  PRMT R28, R0, 0x7610, R28 ;  /* 0x00007610001c7816 */ /* 0x000fe2000000001c */
[----:B------:R-:W-:Y:S06]  /*25c0*/  BRA `(.L_x_485) ;  /* 0x0000000c00787947 */ /* 0x000fec0003800000 */
.L_x_481:
        /* <DEDUP_REMOVED lines=9> */
.L_x_489:
[----:B------:R-:W2:Y:S02]  /*2660*/  LDG.E.U16 R0, desc[UR36][R4.64] ;  /* 0x0000002404007981 */ /* 0x000ea4000c1e1500 */
[----:B--2---:R-:W-:-:S05]  /*2670*/  HADD2.F32 R0, -RZ, R0.H0_H0 ;  /* 0x20000000ff007230 */ /* 0x004fca0000004100 */
[----:B------:R-:W-:-:S04]  /*2680*/  F2FP.BF16.F32.PACK_AB R0, RZ, R0 ;  /* 0x00000000ff00723e */ /* 0x000fc800000010ff */
[----:B------:R-:W-:Y:S01]  /*2690*/  PRMT R28, R0, 0x7610, R28 ;  /* 0x00007610001c7816 */ /* 0x000fe2000000001c */
[----:B------:R-:W-:Y:S06]  /*26a0*/  BRA `(.L_x_485) ;  /* 0x0000000c00407947 */ /* 0x000fec0003800000 */
.L_x_488:
        /* <DEDUP_REMOVED lines=9> */
.L_x_491:
[----:B------:R-:W2:Y:S02]  /*2740*/  LDG.E.U16 R4, desc[UR36][R4.64] ;  /* 0x0000002404047981 */ /* 0x000ea4000c1e1500 */
[----:B--2---:R-:W-:-:S05]  /*2750*/  HADD2.F32 R0, -RZ, R4.H0_H0 ;  /* 0x20000004ff007230 */ /* 0x004fca0000004100 */
[----:B------:R-:W-:-:S04]  /*2760*/  F2FP.BF16.F32.PACK_AB R0, RZ, R0 ;  /* 0x00000000ff00723e */ /* 0x000fc800000010ff */
[----:B------:R-:W-:Y:S01]  /*2770*/  PRMT R28, R0, 0x7610, R28 ;  /* 0x00007610001c7816 */ /* 0x000fe2000000001c */
[----:B------:R-:W-:Y:S06]  /*2780*/  BRA `(.L_x_485) ;  /* 0x0000000c00087947 */ /* 0x000fec0003800000 */
.L_x_490:
        /* <DEDUP_REMOVED lines=9> */
.L_x_480:
        /* <DEDUP_REMOVED lines=14> */
.L_x_494:
        /* <DEDUP_REMOVED lines=9> */
.L_x_493:
        /* <DEDUP_REMOVED lines=28> */
.L_x_496:
[----:B------:R-:W2:Y:S02]  /*2b50*/  LDG.E.U8 R4, desc[UR36][R4.64] ;  /* 0x0000002404047981 */ /* 0x000ea4000c1e1100 */
[----:B--2---:R-:W-:-:S05]  /*2b60*/  IMAD.SHL.U32 R0, R4, 0x2000000, RZ ;  /* 0x0200000004007824 */ /* 0x004fca00078e00ff */
[----:B------:R-:W-:-:S13]  /*2b70*/  ISETP.GE.U32.AND P0, PT, R0, 0x8000000, PT ;  /* 0x080000000000780c */ /* 0x000fda0003f06070 */
[C---:B------:R-:W-:Y:S02]  /*2b80*/  @P0 IMAD.SHL.U32 R3, R4.reuse, 0x200000, RZ ;  /* 0x0020000004030824 */ /* 0x040fe400078e00ff */
[----:B------:R-:W-:-:S03]  /*2b90*/  @!P0 IMAD.SHL.U32 R0, R4, 0x100, RZ ;  /* 0x0000010004008824 */ /* 0x000fc600078e00ff */
[----:B------:R-:W-:Y:S02]  /*2ba0*/  @P0 LOP3.LUT R3, R3, 0xfe00000, RZ, 0xc0, !PT ;  /* 0x0fe0000003030812 */ /* 0x000fe400078ec0ff */
        /* <DEDUP_REMOVED lines=10> */
.L_x_495:
[----:B------:R0:W5:Y:S01]  /*2c50*/  LDG.E.U16 R28, desc[UR36][R4.64] ;  /* 0x00000024041c7981 */ /* 0x000162000c1e1500 */
[----:B------:R-:W-:Y:S05]  /*2c60*/  BRA `(.L_x_485) ;  /* 0x0000000400d07947 */ /* 0x000fea0003800000 */
.L_x_492:
        /* <DEDUP_REMOVED lines=13> */
.L_x_499:
        /* <DEDUP_REMOVED lines=21> */
.L_x_503:
[----:B------:R-:W-:Y:S05]  /*2e90*/  BSYNC B1 ;  /* 0x0000000000017941 */ /* 0x000fea0003800000 */
.L_x_502:
[----:B------:R-:W-:Y:S01]  /*2ea0*/  LEA R5, R0, 0x3b800000, 0x17 ;  /* 0x3b80000000057811 */ /* 0x000fe200078eb8ff */
[----:B------:R-:W-:-:S05]  /*2eb0*/  IMAD.SHL.U32 R0, R3, 0x100000, RZ ;  /* 0x0010000003007824 */ /* 0x000fca00078e00ff */
[----:B------:R-:W-:-:S07]  /*2ec0*/  LOP3.LUT R0, R5, R0, R6, 0xfe, !PT ;  /* 0x0000000005007212 */ /* 0x000fce00078efe06 */
.L_x_501:
[----:B------:R-:W-:Y:S05]  /*2ed0*/  BSYNC B0 ;  /* 0x0000000000007941 */ /* 0x000fea0003800000 */
.L_x_500:
[----:B------:R-:W-:-:S04]  /*2ee0*/  F2FP.BF16.F32.PACK_AB R0, RZ, R0 ;  /* 0x00000000ff00723e */ /* 0x000fc800000010ff */
[----:B------:R-:W-:Y:S01]  /*2ef0*/  PRMT R28, R0, 0x7610, R28 ;  /* 0x00007610001c7816 */ /* 0x000fe2000000001c */
[----:B------:R-:W-:Y:S06]  /*2f00*/  BRA `(.L_x_485) ;  /* 0x0000000400287947 */ /* 0x000fec0003800000 */
.L_x_498:
        /* <DEDUP_REMOVED lines=21> */
.L_x_507:
[----:B------:R-:W-:Y:S05]  /*3060*/  BSYNC B1 ;  /* 0x0000000000017941 */ /* 0x000fea0003800000 */
.L_x_506:
[----:B------:R-:W-:Y:S01]  /*3070*/  LEA R5, R0, 0x37800000, 0x17 ;  /* 0x3780000000057811 */ /* 0x000fe200078eb8ff */
[----:B------:R-:W-:-:S05]  /*3080*/  IMAD.SHL.U32 R0, R3, 0x200000, RZ ;  /* 0x0020000003007824 */ /* 0x000fca00078e00ff */
[----:B------:R-:W-:-:S07]  /*3090*/  LOP3.LUT R0, R5, R0, R6, 0xfe, !PT ;  /* 0x0000000005007212 */ /* 0x000fce00078efe06 */
.L_x_505:
[----:B------:R-:W-:Y:S05]  /*30a0*/  BSYNC B0 ;  /* 0x0000000000007941 */ /* 0x000fea0003800000 */
.L_x_504:
[----:B------:R-:W-:-:S04]  /*30b0*/  F2FP.BF16.F32.PACK_AB R0, RZ, R0 ;  /* 0x00000000ff00723e */ /* 0x000fc800000010ff */
[----:B------:R-:W-:Y:S01]  /*30c0*/  PRMT R28, R0, 0x7610, R28 ;  /* 0x00007610001c7816 */ /* 0x000fe2000000001c */
[----:B------:R-:W-:Y:S06]  /*30d0*/  BRA `(.L_x_485) ;  /* 0x0000000000b47947 */ /* 0x000fec0003800000 */
.L_x_497:
        /* <DEDUP_REMOVED lines=14> */
.L_x_511:
[----:B------:R-:W-:Y:S05]  /*31c0*/  BSYNC B0 ;  /* 0x0000000000007941 */ /* 0x000fea0003800000 */
.L_x_510:
[----:B------:R-:W-:-:S04]  /*31d0*/  F2FP.BF16.F32.PACK_AB R0, RZ, R0 ;  /* 0x00000000ff00723e */ /* 0x000fc800000010ff */
[----:B------:R-:W-:Y:S01]  /*31e0*/  PRMT R28, R0, 0x7610, R28 ;  /* 0x00007610001c7816 */ /* 0x000fe2000000001c */
[----:B------:R-:W-:Y:S06]  /*31f0*/  BRA `(.L_x_485) ;  /* 0x00000000006c7947 */ /* 0x000fec0003800000 */
.L_x_484:
        /* <DEDUP_REMOVED lines=16> */
.L_x_512:
[----:B------:R-:W-:Y:S01]  /*3300*/  PRMT R28, RZ, 0x7610, R28 ;  /* 0x00007610ff1c7816 */ /* 0x000fe2000000001c */
[----:B------:R-:W-:Y:S06]  /*3310*/  BRA `(.L_x_485) ;  /* 0x0000000000247947 */ /* 0x000fec0003800000 */
.L_x_509:
[----:B------:R-:W2:Y:S02]  /*3320*/  LDG.E.64 R4, desc[UR36][R4.64] ;  /* 0x0000002404047981 */ /* 0x000ea4000c1e1b00 */
[----:B--2---:R-:W0:Y:S02]  /*3330*/  I2F.U64 R0, R4 ;  /* 0x0000000400007312 */ /* 0x004e240000301000 */
[----:B0-----:R-:W-:-:S04]  /*3340*/  F2FP.BF16.F32.PACK_AB R0, RZ, R0 ;  /* 0x00000000ff00723e */ /* 0x001fc800000010ff */
[----:B------:R-:W-:Y:S01]  /*3350*/  PRMT R28, R0, 0x7610, R28 ;  /* 0x00007610001c7816 */ /* 0x000fe2000000001c */
[----:B------:R-:W-:Y:S06]  /*3360*/  BRA `(.L_x_485) ;  /* 0x0000000000107947 */ /* 0x000fec0003800000 */
.L_x_508:
[----:B------:R-:W2:Y:S02]  /*3370*/  LDG.E R4, desc[UR36][R4.64] ;  /* 0x0000002404047981 */ /* 0x000ea4000c1e1900 */
[----:B--2---:R-:W-:-:S04]  /*3380*/  I2FP.F32.U32 R0, R4 ;  /* 0x0000000400007245 */ /* 0x004fc80000201000 */
[----:B------:R-:W-:-:S04]  /*3390*/  F2FP.BF16.F32.PACK_AB R0, RZ, R0 ;  /* 0x00000000ff00723e */ /* 0x000fc800000010ff */
[----:B------:R-:W-:-:S07]  /*33a0*/  PRMT R28, R0, 0x7610, R28 ;  /* 0x00007610001c7816 */ /* 0x000fce000000001c */
.L_x_485:
        /* <DEDUP_REMOVED lines=21> */
.L_x_516:
[----:B------:R-:W2:Y:S02]  /*3500*/  LDG.E.U8 R4, desc[UR36][R4.64] ;  /* 0x0000002404047981 */ /* 0x000ea4000c1e1100 */
[----:B--2---:R-:W-:-:S04]  /*3510*/  I2FP.F32.U32 R0, R4 ;  /* 0x0000000400007245 */ /* 0x004fc80000201000 */
[----:B------:R-:W-:-:S04]  /*3520*/  F2FP.BF16.F32.PACK_AB R0, RZ, R0 ;  /* 0x00000000ff00723e */ /* 0x000fc800000010ff */
[----:B------:R-:W-:Y:S01]  /*3530*/  PRMT R27, R0, 0x7610, R27 ;  /* 0x00007610001b7816 */ /* 0x000fe2000000001b */
[----:B------:R-:W-:Y:S06]  /*3540*/  BRA `(.L_x_518) ;  /* 0x0000000c00c87947 */ /* 0x000fec0003800000 */
.L_x_515:
        /* <DEDUP_REMOVED lines=11> */
.L_x_520:
[----:B------:R-:W2:Y:S02]  /*3600*/  LDG.E R4, desc[UR36][R4.64] ;  /* 0x0000002404047981 */ /* 0x000ea4000c1e1900 */
[----:B--2---:R-:W-:-:S04]  /*3610*/  I2FP.F32.S32 R0, R4 ;  /* 0x0000000400007245 */ /* 0x004fc80000201400 */
[----:B------:R-:W-:-:S04]  /*3620*/  F2FP.BF16.F32.PACK_AB R0, RZ, R0 ;  /* 0x00000000ff00723e */ /* 0x000fc800000010ff */
[----:B------:R-:W-:Y:S01]  /*3630*/  PRMT R27, R0, 0x7610, R27 ;  /* 0x00007610001b7816 */ /* 0x000fe2000000001b */
[----:B------:R-:W-:Y:S06]  /*3640*/  BRA `(.L_x_518) ;  /* 0x0000000c00887947 */ /* 0x000fec0003800000 */
.L_x_519:
[----:B------:R-:W2:Y:S02]  /*3650*/  LDG.E.U16 R4, desc[UR36][R4.64] ;  /* 0x0000002404047981 */ /* 0x000ea4000c1e1500 */
[----:B--2---:R-:W0:Y:S02]  /*3660*/  I2F.S16 R0, R4 ;  /* 0x0000000400007306 */ /* 0x004e240000101400 */
[----:B0-----:R-:W-:-:S04]  /*3670*/  F2FP.BF16.F32.PACK_AB R0, RZ, R0 ;  /* 0x00000000ff00723e */ /* 0x001fc800000010ff */
[----:B------:R-:W-:Y:S01]  /*3680*/  PRMT R27, R0, 0x7610, R27 ;  /* 0x00007610001b7816 */ /* 0x000fe2000000001b */
[----:B------:R-:W-:Y:S06]  /*3690*/  BRA `(.L_x_518) ;  /* 0x0000000c00747947 */ /* 0x000fec0003800000 */
.L_x_514:
        /* <DEDUP_REMOVED lines=9> */
.L_x_522:
[----:B------:R-:W2:Y:S02]  /*3730*/  LDG.E.U16 R0, desc[UR36][R4.64] ;  /* 0x0000002404007981 */ /* 0x000ea4000c1e1500 */
[----:B--2---:R-:W-:-:S05]  /*3740*/  HADD2.F32 R0, -RZ, R0.H0_H0 ;  /* 0x20000000ff007230 */ /* 0x004fca0000004100 */
[----:B------:R-:W-:-:S04]  /*3750*/  F2FP.BF16.F32.PACK_AB R0, RZ, R0 ;  /* 0x00000000ff00723e */ /* 0x000fc800000010ff */
[----:B------:R-:W-:Y:S01]  /*3760*/  PRMT R27, R0, 0x7610, R27 ;  /* 0x00007610001b7816 */ /* 0x000fe2000000001b */
[----:B------:R-:W-:Y:S06]  /*3770*/  BRA `(.L_x_518) ;  /* 0x0000000c003c7947 */ /* 0x000fec0003800000 */
.L_x_521:
        /* <DEDUP_REMOVED lines=9> */
.L_x_524:
[----:B------:R-:W2:Y:S02]  /*3810*/  LDG.E.U16 R4, desc[UR36][R4.64] ;  /* 0x0000002404047981 */ /* 0x000ea4000c1e1500 */
[----:B--2---:R-:W-:-:S05]  /*3820*/  HADD2.F32 R0, -RZ, R4.H0_H0 ;  /* 0x20000004ff007230 */ /* 0x004fca0000004100 */
[----:B------:R-:W-:-:S04]  /*3830*/  F2FP.BF16.F32.PACK_AB R0, RZ, R0 ;  /* 0x00000000ff00723e */ /* 0x000fc800000010ff */
[----:B------:R-:W-:Y:S01]  /*3840*/  PRMT R27, R0, 0x7610, R27 ;  /* 0x00007610001b7816 */ /* 0x000fe2000000001b */
[----:B------:R-:W-:Y:S06]  /*3850*/  BRA `(.L_x_518) ;  /* 0x0000000c00047947 */ /* 0x000fec0003800000 */
.L_x_523:
        /* <DEDUP_REMOVED lines=9> */
.L_x_513:
        /* <DEDUP_REMOVED lines=14> */
.L_x_527:
        /* <DEDUP_REMOVED lines=9> */
.L_x_526:
        /* <DEDUP_REMOVED lines=28> */
.L_x_529:
        /* <DEDUP_REMOVED lines=15> */
.L_x_528:
[----:B------:R0:W5:Y:S01]  /*3d10*/  LDG.E.U16 R27, desc[UR36][R4.64] ;  /* 0x00000024041b7981 */ /* 0x000162000c1e1500 */
[----:B------:R-:W-:Y:S05]  /*3d20*/  BRA `(.L_x_518) ;  /* 0x0000000400d07947 */ /* 0x000fea0003800000 */
.L_x_525:
        /* <DEDUP_REMOVED lines=13> */
.L_x_532:
        /* <DEDUP_REMOVED lines=21> */
.L_x_536:
[----:B------:R-:W-:Y:S05]  /*3f50*/  BSYNC B1 ;  /* 0x0000000000017941 */ /* 0x000fea0003800000 */
.L_x_535:
[----:B------:R-:W-:Y:S01]  /*3f60*/  LEA R5, R0, 0x3b800000, 0x17 ;  /* 0x3b80000000057811 */ /* 0x000fe200078eb8ff */
[----:B------:R-:W-:-:S05]  /*3f70*/  IMAD.SHL.U32 R0, R3, 0x100000, RZ ;  /* 0x0010000003007824 */ /* 0x000fca00078e00ff */
[----:B------:R-:W-:-:S07]  /*3f80*/  LOP3.LUT R0, R5, R0, R6, 0xfe, !PT ;  /* 0x0000000005007212 */ /* 0x000fce00078efe06 */
.L_x_534:
[----:B------:R-:W-:Y:S05]  /*3f90*/  BSYNC B0 ;  /* 0x0000000000007941 */ /* 0x000fea0003800000 */
.L_x_533:
[----:B------:R-:W-:-:S04]  /*3fa0*/  F2FP.BF16.F32.PACK_AB R0, RZ, R0 ;  /* 0x00000000ff00723e */ /* 0x000fc800000010ff */
[----:B------:R-:W-:Y:S01]  /*3fb0*/  PRMT R27, R0, 0x7610, R27 ;  /* 0x00007610001b7816 */ /* 0x000fe2000000001b */
[----:B------:R-:W-:Y:S06]  /*3fc0*/  BRA `(.L_x_518) ;  /* 0x0000000400287947 */ /* 0x000fec0003800000 */
.L_x_531:
        /* <DEDUP_REMOVED lines=21> */
.L_x_540:
[----:B------:R-:W-:Y:S05]  /*4120*/  BSYNC B1 ;  /* 0x0000000000017941 */ /* 0x000fea0003800000 */
.L_x_539:
[----:B------:R-:W-:Y:S01]  /*4130*/  LEA R5, R0, 0x37800000, 0x17 ;  /* 0x3780000000057811 */ /* 0x000fe200078eb8ff */
[----:B------:R-:W-:-:S05]  /*4140*/  IMAD.SHL.U32 R0, R3, 0x200000, RZ ;  /* 0x0020000003007824 */ /* 0x000fca00078e00ff */
[----:B------:R-:W-:-:S07]  /*4150*/  LOP3.LUT R0, R5, R0, R6, 0xfe, !PT ;  /* 0x0000000005007212 */ /* 0x000fce00078efe06 */
.L_x_538:
[----:B------:R-:W-:Y:S05]  /*4160*/  BSYNC B0 ;  /* 0x0000000000007941 */ /* 0x000fea0003800000 */
.L_x_537:
[----:B------:R-:W-:-:S04]  /*4170*/  F2FP.BF16.F32.PACK_AB R0, RZ, R0 ;  /* 0x00000000ff00723e */ /* 0x000fc800000010ff */
[----:B------:R-:W-:Y:S01]  /*4180*/  PRMT R27, R0, 0x7610, R27 ;  /* 0x00007610001b7816 */ /* 0x000fe2000000001b */
[----:B------:R-:W-:Y:S06]  /*4190*/  BRA `(.L_x_518) ;  /* 0x0000000000b47947 */ /* 0x000fec0003800000 */
.L_x_530:
        /* <DEDUP_REMOVED lines=14> */
.L_x_544:
[----:B------:R-:W-:Y:S05]  /*4280*/  BSYNC B0 ;  /* 0x0000000000007941 */ /* 0x000fea0003800000 */
.L_x_543:
[----:B------:R-:W-:-:S04]  /*4290*/  F2FP.BF16.F32.PACK_AB R0, RZ, R0 ;  /* 0x00000000ff00723e */ /* 0x000fc800000010ff */
[----:B------:R-:W-:Y:S01]  /*42a0*/  PRMT R27, R0, 0x7610, R27 ;  /* 0x00007610001b7816 */ /* 0x000fe2000000001b */
[----:B------:R-:W-:Y:S06]  /*42b0*/  BRA `(.L_x_518) ;  /* 0x00000000006c7947 */ /* 0x000fec0003800000 */
.L_x_517:
        /* <DEDUP_REMOVED lines=16> */
.L_x_545:
[----:B------:R-:W-:Y:S01]  /*43c0*/  PRMT R27, RZ, 0x7610, R27 ;  /* 0x00007610ff1b7816 */ /* 0x000fe2000000001b */
[----:B------:R-:W-:Y:S06]  /*43d0*/  BRA `(.L_x_518) ;  /* 0x0000000000247947 */ /* 0x000fec0003800000 */
.L_x_542:
[----:B------:R-:W2:Y:S02]  /*43e0*/  LDG.E.64 R4, desc[UR36][R4.64] ;  /* 0x0000002404047981 */ /* 0x000ea4000c1e1b00 */
[----:B--2---:R-:W0:Y:S02]  /*43f0*/  I2F.U64 R0, R4 ;  /* 0x0000000400007312 */ /* 0x004e240000301000 */
[----:B0-----:R-:W-:-:S04]  /*4400*/  F2FP.BF16.F32.PACK_AB R0, RZ, R0 ;  /* 0x00000000ff00723e */ /* 0x001fc800000010ff */
[----:B------:R-:W-:Y:S01]  /*4410*/  PRMT R27, R0, 0x7610, R27 ;  /* 0x00007610001b7816 */ /* 0x000fe2000000001b */
[----:B------:R-:W-:Y:S06]  /*4420*/  BRA `(.L_x_518) ;  /* 0x0000000000107947 */ /* 0x000fec0003800000 */
.L_x_541:
[----:B------:R-:W2:Y:S02]  /*4430*/  LDG.E R4, desc[UR36][R4.64] ;  /* 0x0000002404047981 */ /* 0x000ea4000c1e1900 */
[----:B--2---:R-:W-:-:S04]  /*4440*/  I2FP.F32.U32 R0, R4 ;  /* 0x0000000400007245 */ /* 0x004fc80000201000 */
[----:B------:R-:W-:-:S04]  /*4450*/  F2FP.BF16.F32.PACK_AB R0, RZ, R0 ;  /* 0x00000000ff00723e */ /* 0x000fc800000010ff */
[----:B------:R-:W-:-:S07]  /*4460*/  PRMT R27, R0, 0x7610, R27 ;  /* 0x00007610001b7816 */ /* 0x000fce000000001b */
.L_x_518:
[----:B------:R-:W-:-:S07]  /*4470*/  VIADD R23, R23, 0x80 ;  /* 0x0000008017177836 */ /* 0x000fce0000000000 */
.L_x_479:
[----:B------:R-:W-:Y:S05]  /*4480*/  BSYNC B6 ;  /* 0x0000000000067941 */ /* 0x000fea0003800000 */
.L_x_478:
[----:B------:R-:W-:Y:S01]  /*4490*/  ISETP.GE.AND P0, PT, R23, R16, PT ;  /* 0x000000101700720c */ /* 0x000fe20003f06270 */
[----:B------:R-:W-:Y:S01]  /*44a0*/  BSSY B6, `(.L_x_546) ;  /* 0x0000220000067945 */ /* 0x000fe20003800000 */
[----:B------:R-:W-:Y:S02]  /*44b0*/  PRMT R19, RZ, 0x7610, R19 ;  /* 0x00007610ff137816 */ /* 0x000fe40000000013 */
[----:B------:R-:W-:Y:S02]  /*44c0*/  PRMT R18, RZ, 0x7610, R18 ;  /* 0x00007610ff127816 */ /* 0x000fe40000000012 */
[----:B------:R-:W-:-:S07]  /*44d0*/  PRMT R24, RZ, 0x7610, R24 ;  /* 0x00007610ff187816 */ /* 0x000fce0000000018 */
        /* <DEDUP_REMOVED lines=23> */
.L_x_551:
[----:B------:R-:W2:Y:S02]  /*4650*/  LDG.E.U8 R4, desc[UR36][R4.64] ;  /* 0x0000002404047981 */ /* 0x000ea4000c1e1100 */
[----:B--2---:R-:W-:-:S04]  /*4660*/  I2FP.F32.U32 R0, R4 ;  /* 0x0000000400007245 */ /* 0x004fc80000201000 */
[----:B------:R-:W-:-:S04]  /*4670*/  F2FP.BF16.F32.PACK_AB R0, RZ, R0 ;  /* 0x00000000ff00723e */ /* 0x000fc800000010ff */
[----:B------:R-:W-:Y:S01]  /*4680*/  PRMT R18, R0, 0x7610, R18 ;  /* 0x0000761000127816 */ /* 0x000fe20000000012 */
[----:B------:R-:W-:Y:S06]  /*4690*/  BRA `(.L_x_553) ;  /* 0x0000000c00c87947 */ /* 0x000fec0003800000 */
.L_x_550:
        /* <DEDUP_REMOVED lines=11> */
.L_x_555:
[----:B------:R-:W2:Y:S02]  /*4750*/  LDG.E R4, desc[UR36][R4.64] ;  /* 0x0000002404047981 */ /* 0x000ea4000c1e1900 */
[----:B--2---:R-:W-:-:S04]  /*4760*/  I2FP.F32.S32 R0, R4 ;  /* 0x0000000400007245 */ /* 0x004fc80000201400 */
[----:B------:R-:W-:-:S04]  /*4770*/  F2FP.BF16.F32.PACK_AB R0, RZ, R0 ;  /* 0x00000000ff00723e */ /* 0x000fc800000010ff */
[----:B------:R-:W-:Y:S01]  /*4780*/  PRMT R18, R0, 0x7610, R18 ;  /* 0x0000761000127816 */ /* 0x000fe20000000012 */
[----:B------:R-:W-:Y:S06]  /*4790*/  BRA `(.L_x_553) ;  /* 0x0000000c00887947 */ /* 0x000fec0003800000 */
.L_x_554:
[----:B------:R-:W2:Y:S02]  /*47a0*/  LDG.E.U16 R4, desc[UR36][R4.64] ;  /* 0x0000002404047981 */ /* 0x000ea4000c1e1500 */
[----:B--2---:R-:W0:Y:S02]  /*47b0*/  I2F.S16 R0, R4 ;  /* 0x0000000400007306 */ /* 0x004e240000101400 */
[----:B0-----:R-:W-:-:S04]  /*47c0*/  F2FP.BF16.F32.PACK_AB R0, RZ, R0 ;  /* 0x00000000ff00723e */ /* 0x001fc800000010ff */
[----:B------:R-:W-:Y:S01]  /*47d0*/  PRMT R18, R0, 0x7610, R18 ;  /* 0x0000761000127816 */ /* 0x000fe20000000012 */
[----:B------:R-:W-:Y:S06]  /*47e0*/  BRA `(.L_x_553) ;  /* 0x0000000c00747947 */ /* 0x000fec0003800000 */
.L_x_549:
        /* <DEDUP_REMOVED lines=9> */
.L_x_557:
[----:B------:R-:W2:Y:S02]  /*4880*/  LDG.E.U16 R0, desc[UR36][R4.64] ;  /* 0x0000002404007981 */ /* 0x000ea4000c1e1500 */
[----:B--2---:R-:W-:-:S05]  /*4890*/  HADD2.F32 R0, -RZ, R0.H0_H0 ;  /* 0x20000000ff007230 */ /* 0x004fca0000004100 */
[----:B------:R-:W-:-:S04]  /*48a0*/  F2FP.BF16.F32.PACK_AB R0, RZ, R0 ;  /* 0x00000000ff00723e */ /* 0x000fc800000010ff */
[----:B------:R-:W-:Y:S01]  /*48b0*/  PRMT R18, R0, 0x7610, R18 ;  /* 0x0000761000127816 */ /* 0x000fe20000000012 */
[----:B------:R-:W-:Y:S06]  /*48c0*/  BRA `(.L_x_553) ;  /* 0x0000000c003c7947 */ /* 0x000fec0003800000 */
.L_x_556:
        /* <DEDUP_REMOVED lines=9> */
.L_x_559:
[----:B------:R-:W2:Y:S02]  /*4960*/  LDG.E.U16 R4, desc[UR36][R4.64] ;  /* 0x0000002404047981 */ /* 0x000ea4000c1e1500 */
[----:B--2---:R-:W-:-:S05]  /*4970*/  HADD2.F32 R0, -RZ, R4.H0_H0 ;  /* 0x20000004ff007230 */ /* 0x004fca0000004100 */
[----:B------:R-:W-:-:S04]  /*4980*/  F2FP.BF16.F32.PACK_AB R0, RZ, R0 ;  /* 0x00000000ff00723e */ /* 0x000fc800000010ff */
[----:B------:R-:W-:Y:S01]  /*4990*/  PRMT R18, R0, 0x7610, R18 ;  /* 0x0000761000127816 */ /* 0x000fe20000000012 */
[----:B------:R-:W-:Y:S06]  /*49a0*/  BRA `(.L_x_553) ;  /* 0x0000000c00047947 */ /* 0x000fec0003800000 */
.L_x_558:
        /* <DEDUP_REMOVED lines=9> */
.L_x_548:
        /* <DEDUP_REMOVED lines=14> */
.L_x_562:
        /* <DEDUP_REMOVED lines=9> */
.L_x_561:
        /* <DEDUP_REMOVED lines=28> */
.L_x_564:
        /* <DEDUP_REMOVED lines=15> */
.L_x_563:
[----:B------:R0:W5:Y:S01]  /*4e60*/  LDG.E.U16 R18, desc[UR36][R4.64] ;  /* 0x0000002404127981 */ /* 0x000162000c1e1500 */
[----:B------:R-:W-:Y:S05]  /*4e70*/  BRA `(.L_x_553) ;  /* 0x0000000400d07947 */ /* 0x000fea0003800000 */
.L_x_560:
        /* <DEDUP_REMOVED lines=13> */
.L_x_567:
        /* <DEDUP_REMOVED lines=21> */
.L_x_571:
[----:B------:R-:W-:Y:S05]  /*50a0*/  BSYNC B1 ;  /* 0x0000000000017941 */ /* 0x000fea0003800000 */
.L_x_570:
[----:B------:R-:W-:Y:S01]  /*50b0*/  LEA R5, R0, 0x3b800000, 0x17 ;  /* 0x3b80000000057811 */ /* 0x000fe200078eb8ff */
[----:B------:R-:W-:-:S05]  /*50c0*/  IMAD.SHL.U32 R0, R3, 0x100000, RZ ;  /* 0x0010000003007824 */ /* 0x000fca00078e00ff */
[----:B------:R-:W-:-:S07]  /*50d0*/  LOP3.LUT R0, R5, R0, R6, 0xfe, !PT ;  /* 0x0000000005007212 */ /* 0x000fce00078efe06 */
.L_x_569:
[----:B------:R-:W-:Y:S05]  /*50e0*/  BSYNC B0 ;  /* 0x0000000000007941 */ /* 0x000fea0003800000 */
.L_x_568:
[----:B------:R-:W-:-:S04]  /*50f0*/  F2FP.BF16.F32.PACK_AB R0, RZ, R0 ;  /* 0x00000000ff00723e */ /* 0x000fc800000010ff */
[----:B------:R-:W-:Y:S01]  /*5100*/  PRMT R18, R0, 0x7610, R18 ;  /* 0x0000761000127816 */ /* 0x000fe20000000012 */
[----:B------:R-:W-:Y:S06]  /*5110*/  BRA `(.L_x_553) ;  /* 0x0000000400287947 */ /* 0x000fec0003800000 */
.L_x_566:
        /* <DEDUP_REMOVED lines=21> */
.L_x_575:
[----:B------:R-:W-:Y:S05]  /*5270*/  BSYNC B1 ;  /* 0x0000000000017941 */ /* 0x000fea0003800000 */
.L_x_574:
[----:B------:R-:W-:Y:S01]  /*5280*/  LEA R5, R0, 0x37800000, 0x17 ;  /* 0x3780000000057811 */ /* 0x000fe200078eb8ff */
[----:B------:R-:W-:-:S05]  /*5290*/  IMAD.SHL.U32 R0, R3, 0x200000, RZ ;  /* 0x0020000003007824 */ /* 0x000fca00078e00ff */
[----:B------:R-:W-:-:S07]  /*52a0*/  LOP3.LUT R0, R5, R0, R6, 0xfe, !PT ;  /* 0x0000000005007212 */ /* 0x000fce00078efe06 */
.L_x_573:
[----:B------:R-:W-:Y:S05]  /*52b0*/  BSYNC B0 ;  /* 0x0000000000007941 */ /* 0x000fea0003800000 */
.L_x_572:
[----:B------:R-:W-:-:S04]  /*52c0*/  F2FP.BF16.F32.PACK_AB R0, RZ, R0 ;  /* 0x00000000ff00723e */ /* 0x000fc800000010ff */
[----:B------:R-:W-:Y:S01]  /*52d0*/  PRMT R18, R0, 0x7610, R18 ;  /* 0x0000761000127816 */ /* 0x000fe20000000012 */
[----:B------:R-:W-:Y:S06]  /*52e0*/  BRA `(.L_x_553) ;  /* 0x0000000000b47947 */ /* 0x000fec0003800000 */
.L_x_565:
        /* <DEDUP_REMOVED lines=14> */
.L_x_579:
[----:B------:R-:W-:Y:S05]  /*53d0*/  BSYNC B0 ;  /* 0x0000000000007941 */ /* 0x000fea0003800000 */
.L_x_578:
[----:B------:R-:W-:-:S04]  /*53e0*/  F2FP.BF16.F32.PACK_AB R0, RZ, R0 ;  /* 0x00000000ff00723e */ /* 0x000fc800000010ff */
[----:B------:R-:W-:Y:S01]  /*53f0*/  PRMT R18, R0, 0x7610, R18 ;  /* 0x0000761000127816 */ /* 0x000fe20000000012 */
[----:B------:R-:W-:Y:S06]  /*5400*/  BRA `(.L_x_553) ;  /* 0x00000000006c7947 */ /* 0x000fec0003800000 */
.L_x_552:
        /* <DEDUP_REMOVED lines=16> */
.L_x_580:
[----:B------:R-:W-:Y:S01]  /*5510*/  PRMT R18, RZ, 0x7610, R18 ;  /* 0x00007610ff127816 */ /* 0x000fe20000000012 */
[----:B------:R-:W-:Y:S06]  /*5520*/  BRA `(.L_x_553) ;  /* 0x0000000000247947 */ /* 0x000fec0003800000 */
.L_x_577:
[----:B------:R-:W2:Y:S02]  /*5530*/  LDG.E.64 R4, desc[UR36][R4.64] ;  /* 0x0000002404047981 */ /* 0x000ea4000c1e1b00 */
[----:B--2---:R-:W0:Y:S02]  /*5540*/  I2F.U64 R0, R4 ;  /* 0x0000000400007312 */ /* 0x004e240000301000 */
[----:B0-----:R-:W-:-:S04]  /*5550*/  F2FP.BF16.F32.PACK_AB R0, RZ, R0 ;  /* 0x00000000ff00723e */ /* 0x001fc800000010ff */
[----:B------:R-:W-:Y:S01]  /*5560*/  PRMT R18, R0, 0x7610, R18 ;  /* 0x0000761000127816 */ /* 0x000fe20000000012 */
[----:B------:R-:W-:Y:S06]  /*5570*/  BRA `(.L_x_553) ;  /* 0x0000000000107947 */ /* 0x000fec0003800000 */
.L_x_576:
[----:B------:R-:W2:Y:S02]  /*5580*/  LDG.E R4, desc[UR36][R4.64] ;  /* 0x0000002404047981 */ /* 0x000ea4000c1e1900 */
[----:B--2---:R-:W-:-:S04]  /*5590*/  I2FP.F32.U32 R0, R4 ;  /* 0x0000000400007245 */ /* 0x004fc80000201000 */
[----:B------:R-:W-:-:S04]  /*55a0*/  F2FP.BF16.F32.PACK_AB R0, RZ, R0 ;  /* 0x00000000ff00723e */ /* 0x000fc800000010ff */
[----:B------:R-:W-:-:S07]  /*55b0*/  PRMT R18, R0, 0x7610, R18 ;  /* 0x0000761000127816 */ /* 0x000fce0000000012 */
.L_x_553:
[----:B------:R-:W1:Y:S01]  /*55c0*/  LDC.U8 R6, c[0x0][0x235] ;  /* 0x00008d40ff067b82 */ /* 0x000e620000000000 */
[----:B------:R-:W-:Y:S02]  /*55d0*/  ULDC UR4, c[0x0][0x23c] ;  /* 0x00008f0000047ab9 */ /* 0x000fe40000000800 */
[----:B------:R-:W-:-:S05]  /*55e0*/  IMAD R3, R24, UR4, RZ ;  /* 0x0000000418037c24 */ /* 0x000fca000f8e02ff */
[----:B0-----:R-:W0:Y:S01]  /*55f0*/  LDC.64 R4, c[0x0][0x228] ;  /* 0x00008a00ff047b82 */ /* 0x001e220000000a00 */
[----:B-1----:R-:W-:-:S04]  /*5600*/  PRMT R0, R6, 0x9910, RZ ;  /* 0x0000991006007816 */ /* 0x002fc800000000ff */
[----:B------:R-:W-:Y:S02]  /*5610*/  ISETP.GT.AND P1, PT, R0, 0x9, PT ;  /* 0x000000090000780c */ /* 0x000fe40003f24270 */
[----:B0-----:R-:W-:-:S05]  /*5620*/  IADD3 R4, P0, R3, R4, RZ ;  /* 0x0000000403047210 */ /* 0x001fca0007f1e0ff */
[----:B------:R-:W-:-:S06]  /*5630*/  IMAD.X R5, RZ, RZ, R5, P0 ;  /* 0x000000ffff057224 */ /* 0x000fcc00000e0605 */
        /* <DEDUP_REMOVED lines=14> */
.L_x_584:
[----:B------:R-:W2:Y:S02]  /*5720*/  LDG.E.U8 R4, desc[UR36][R4.64] ;  /* 0x0000002404047981 */ /* 0x000ea4000c1e1100 */
[----:B--2---:R-:W-:-:S04]  /*5730*/  I2FP.F32.U32 R0, R4 ;  /* 0x0000000400007245 */ /* 0x004fc80000201000 */
[----:B------:R-:W-:-:S04]  /*5740*/  F2FP.BF16.F32.PACK_AB R0, RZ, R0 ;  /* 0x00000000ff00723e */ /* 0x000fc800000010ff */
[----:B------:R-:W-:Y:S01]  /*5750*/  PRMT R24, R0, 0x7610, R24 ;  /* 0x0000761000187816 */ /* 0x000fe20000000018 */
[----:B------:R-:W-:Y:S06]  /*5760*/  BRA `(.L_x_586) ;  /* 0x0000000c00c87947 */ /* 0x000fec0003800000 */
.L_x_583:
        /* <DEDUP_REMOVED lines=11> */
.L_x_588:
[----:B------:R-:W2:Y:S02]  /*5820*/  LDG.E R4, desc[UR36][R4.64] ;  /* 0x0000002404047981 */ /* 0x000ea4000c1e1900 */
[----:B--2---:R-:W-:-:S04]  /*5830*/  I2FP.F32.S32 R0, R4 ;  /* 0x0000000400007245 */ /* 0x004fc80000201400 */
[----:B------:R-:W-:-:S04]  /*5840*/  F2FP.BF16.F32.PACK_AB R0, RZ, R0 ;  /* 0x00000000ff00723e */ /* 0x000fc800000010ff */
[----:B------:R-:W-:Y:S01]  /*5850*/  PRMT R24, R0, 0x7610, R24 ;  /* 0x0000761000187816 */ /* 0x000fe20000000018 */
[----:B------:R-:W-:Y:S06]  /*5860*/  BRA `(.L_x_586) ;  /* 0x0000000c00887947 */ /* 0x000fec0003800000 */
.L_x_587:
[----:B------:R-:W2:Y:S02]  /*5870*/  LDG.E.U16 R4, desc[UR36][R4.64] ;  /* 0x0000002404047981 */ /* 0x000ea4000c1e1500 */
[----:B--2---:R-:W0:Y:S02]  /*5880*/  I2F.S16 R0, R4 ;  /* 0x0000000400007306 */ /* 0x004e240000101400 */
[----:B0-----:R-:W-:-:S04]  /*5890*/  F2FP.BF16.F32.PACK_AB R0, RZ, R0 ;  /* 0x00000000ff00723e */ /* 0x001fc800000010ff */
[----:B------:R-:W-:Y:S01]  /*58a0*/  PRMT R24, R0, 0x7610, R24 ;  /* 0x0000761000187816 */ /* 0x000fe20000000018 */
[----:B------:R-:W-:Y:S06]  /*58b0*/  BRA `(.L_x_586) ;  /* 0x0000000c00747947 */ /* 0x000fec0003800000 */
.L_x_582:
        /* <DEDUP_REMOVED lines=9> */
.L_x_590:
[----:B------:R-:W2:Y:S02]  /*5950*/  LDG.E.U16 R0, desc[UR36][R4.64] ;  /* 0x0000002404007981 */ /* 0x000ea4000c1e1500 */
[----:B--2---:R-:W-:-:S05]  /*5960*/  HADD2.F32 R0, -RZ, R0.H0_H0 ;  /* 0x20000000ff007230 */ /* 0x004fca0000004100 */
[----:B------:R-:W-:-:S04]  /*5970*/  F2FP.BF16.F32.PACK_AB R0, RZ, R0 ;  /* 0x00000000ff00723e */ /* 0x000fc800000010ff */
[----:B------:R-:W-:Y:S01]  /*5980*/  PRMT R24, R0, 0x7610, R24 ;  /* 0x0000761000187816 */ /* 0x000fe20000000018 */
[----:B------:R-:W-:Y:S06]  /*5990*/  BRA `(.L_x_586) ;  /* 0x0000000c003c7947 */ /* 0x000fec0003800000 */
.L_x_589:
        /* <DEDUP_REMOVED lines=9> */
.L_x_592:
[----:B------:R-:W2:Y:S02]  /*5a30*/  LDG.E.U16 R4, desc[UR36][R4.64] ;  /* 0x0000002404047981 */ /* 0x000ea4000c1e1500 */
[----:B--2---:R-:W-:-:S05]  /*5a40*/  HADD2.F32 R0, -RZ, R4.H0_H0 ;  /* 0x20000004ff007230 */ /* 0x004fca0000004100 */
[----:B------:R-:W-:-:S04]  /*5a50*/  F2FP.BF16.F32.PACK_AB R0, RZ, R0 ;  /* 0x00000000ff00723e */ /* 0x000fc800000010ff */
[----:B------:R-:W-:Y:S01]  /*5a60*/  PRMT R24, R0, 0x7610, R24 ;  /* 0x0000761000187816 */ /* 0x000fe20000000018 */
[----:B------:R-:W-:Y:S06]  /*5a70*/  BRA `(.L_x_586) ;  /* 0x0000000c00047947 */ /* 0x000fec0003800000 */
.L_x_591:
        /* <DEDUP_REMOVED lines=9> */
.L_x_581:
        /* <DEDUP_REMOVED lines=14> */
.L_x_595:
        /* <DEDUP_REMOVED lines=9> */
.L_x_594:
        /* <DEDUP_REMOVED lines=28> */
.L_x_597:
        /* <DEDUP_REMOVED lines=15> */
.L_x_596:
[----:B------:R0:W5:Y:S01]  /*5f30*/  LDG.E.U16 R24, desc[UR36][R4.64] ;  /* 0x0000002404187981 */ /* 0x000162000c1e1500 */
[----:B------:R-:W-:Y:S05]  /*5f40*/  BRA `(.L_x_586) ;  /* 0x0000000400d07947 */ /* 0x000fea0003800000 */
.L_x_593:
        /* <DEDUP_REMOVED lines=13> */
.L_x_600:
        /* <DEDUP_REMOVED lines=21> */
.L_x_604:
[----:B------:R-:W-:Y:S05]  /*6170*/  BSYNC B1 ;  /* 0x0000000000017941 */ /* 0x000fea0003800000 */
.L_x_603:
[----:B------:R-:W-:Y:S01]  /*6180*/  LEA R5, R0, 0x3b800000, 0x17 ;  /* 0x3b80000000057811 */ /* 0x000fe200078eb8ff */
[----:B------:R-:W-:-:S05]  /*6190*/  IMAD.SHL.U32 R0, R3, 0x100000, RZ ;  /* 0x0010000003007824 */ /* 0x000fca00078e00ff */
[----:B------:R-:W-:-:S07]  /*61a0*/  LOP3.LUT R0, R5, R0, R6, 0xfe, !PT ;  /* 0x0000000005007212 */ /* 0x000fce00078efe06 */
.L_x_602:
[----:B------:R-:W-:Y:S05]  /*61b0*/  BSYNC B0 ;  /* 0x0000000000007941 */ /* 0x000fea0003800000 */
.L_x_601:
[----:B------:R-:W-:-:S04]  /*61c0*/  F2FP.BF16.F32.PACK_AB R0, RZ, R0 ;  /* 0x00000000ff00723e */ /* 0x000fc800000010ff */
[----:B------:R-:W-:Y:S01]  /*61d0*/  PRMT R24, R0, 0x7610, R24 ;  /* 0x0000761000187816 */ /* 0x000fe20000000018 */
[----:B------:R-:W-:Y:S06]  /*61e0*/  BRA `(.L_x_586) ;  /* 0x0000000400287947 */ /* 0x000fec0003800000 */
.L_x_599:
        /* <DEDUP_REMOVED lines=21> */
.L_x_608:
[----:B------:R-:W-:Y:S05]  /*6340*/  BSYNC B1 ;  /* 0x0000000000017941 */ /* 0x000fea0003800000 */
.L_x_607:
[----:B------:R-:W-:Y:S01]  /*6350*/  LEA R5, R0, 0x37800000, 0x17 ;  /* 0x3780000000057811 */ /* 0x000fe200078eb8ff */
[----:B------:R-:W-:-:S05]  /*6360*/  IMAD.SHL.U32 R0, R3, 0x200000, RZ ;  /* 0x0020000003007824 */ /* 0x000fca00078e00ff */
[----:B------:R-:W-:-:S07]  /*6370*/  LOP3.LUT R0, R5, R0, R6, 0xfe, !PT ;  /* 0x0000000005007212 */ /* 0x000fce00078efe06 */
.L_x_606:
[----:B------:R-:W-:Y:S05]  /*6380*/  BSYNC B0 ;  /* 0x0000000000007941 */ /* 0x000fea0003800000 */
.L_x_605:
[----:B------:R-:W-:-:S04]  /*6390*/  F2FP.BF16.F32.PACK_AB R0, RZ, R0 ;  /* 0x00000000ff00723e */ /* 0x000fc800000010ff */
[----:B------:R-:W-:Y:S01]  /*63a0*/  PRMT R24, R0, 0x7610, R24 ;  /* 0x0000761000187816 */ /* 0x000fe20000000018 */
[----:B------:R-:W-:Y:S06]  /*63b0*/  BRA `(.L_x_586) ;  /* 0x0000000000b47947 */ /* 0x000fec0003800000 */
.L_x_598:
        /* <DEDUP_REMOVED lines=14> */
.L_x_612:
[----:B------:R-:W-:Y:S05]  /*64a0*/  BSYNC B0 ;  /* 0x0000000000007941 */ /* 0x000fea0003800000 */
.L_x_611:
[----:B------:R-:W-:-:S04]  /*64b0*/  F2FP.BF16.F32.PACK_AB R0, RZ, R0 ;  /* 0x00000000ff00723e */ /* 0x000fc800000010ff */
[----:B------:R-:W-:Y:S01]  /*64c0*/  PRMT R24, R0, 0x7610, R24 ;  /* 0x0000761000187816 */ /* 0x000fe20000000018 */
[----:B------:R-:W-:Y:S06]  /*64d0*/  BRA `(.L_x_586) ;  /* 0x00000000006c7947 */ /* 0x000fec0003800000 */
.L_x_585:
        /* <DEDUP_REMOVED lines=16> */
.L_x_613:
[----:B------:R-:W-:Y:S01]  /*65e0*/  PRMT R24, RZ, 0x7610, R24 ;  /* 0x00007610ff187816 */ /* 0x000fe20000000018 */
[----:B------:R-:W-:Y:S06]  /*65f0*/  BRA `(.L_x_586) ;  /* 0x0000000000247947 */ /* 0x000fec0003800000 */
.L_x_610:
[----:B------:R-:W2:Y:S02]  /*6600*/  LDG.E.64 R4, desc[UR36][R4.64] ;  /* 0x0000002404047981 */ /* 0x000ea4000c1e1b00 */
[----:B--2---:R-:W0:Y:S02]  /*6610*/  I2F.U64 R0, R4 ;  /* 0x0000000400007312 */ /* 0x004e240000301000 */
[----:B0-----:R-:W-:-:S04]  /*6620*/  F2FP.BF16.F32.PACK_AB R0, RZ, R0 ;  /* 0x00000000ff00723e */ /* 0x001fc800000010ff */
[----:B------:R-:W-:Y:S01]  /*6630*/  PRMT R24, R0, 0x7610, R24 ;  /* 0x0000761000187816 */ /* 0x000fe20000000018 */
[----:B------:R-:W-:Y:S06]  /*6640*/  BRA `(.L_x_586) ;  /* 0x0000000000107947 */ /* 0x000fec0003800000 */
.L_x_609:
[----:B------:R-:W2:Y:S02]  /*6650*/  LDG.E R4, desc[UR36][R4.64] ;  /* 0x0000002404047981 */ /* 0x000ea4000c1e1900 */
[----:B--2---:R-:W-:-:S04]  /*6660*/  I2FP.F32.U32 R0, R4 ;  /* 0x0000000400007245 */ /* 0x004fc80000201000 */
[----:B------:R-:W-:-:S04]  /*6670*/  F2FP.BF16.F32.PACK_AB R0, RZ, R0 ;  /* 0x00000000ff00723e */ /* 0x000fc800000010ff */
[----:B------:R-:W-:-:S07]  /*6680*/  PRMT R24, R0, 0x7610, R24 ;  /* 0x0000761000187816 */ /* 0x000fce0000000018 */
.L_x_586:
[----:B------:R-:W-:-:S07]  /*6690*/  VIADD R23, R23, 0x80 ;  /* 0x0000008017177836 */ /* 0x000fce0000000000 */
.L_x_547:
[----:B------:R-:W-:Y:S05]  /*66a0*/  BSYNC B6 ;  /* 0x0000000000067941 */ /* 0x000fea0003800000 */
.L_x_546:
        /* <DEDUP_REMOVED lines=26> */
.L_x_619:
[----:B------:R-:W2:Y:S02]  /*6850*/  LDG.E.U8 R4, desc[UR36][R4.64] ;  /* 0x0000002404047981 */ /* 0x000ea4000c1e1100 */
[----:B--2---:R-:W-:-:S04]  /*6860*/  I2FP.F32.U32 R0, R4 ;  /* 0x0000000400007245 */ /* 0x004fc80000201000 */
[----:B------:R-:W-:-:S04]  /*6870*/  F2FP.BF16.F32.PACK_AB R0, RZ, R0 ;  /* 0x00000000ff00723e */ /* 0x000fc800000010ff */
[----:B------:R-:W-:Y:S01]  /*6880*/  PRMT R19, R0, 0x7610, R19 ;  /* 0x0000761000137816 */ /* 0x000fe20000000013 */
[----:B------:R-:W-:Y:S06]  /*6890*/  BRA `(.L_x_621) ;  /* 0x0000000c00c87947 */ /* 0x000fec0003800000 */
.L_x_618:
        /* <DEDUP_REMOVED lines=11> */
.L_x_623:
[----:B------:R-:W2:Y:S02]  /*6950*/  LDG.E R4, desc[UR36][R4.64] ;  /* 0x0000002404047981 */ /* 0x000ea4000c1e1900 */
[----:B--2---:R-:W-:-:S04]  /*6960*/  I2FP.F32.S32 R0, R4 ;  /* 0x0000000400007245 */ /* 0x004fc80000201400 */
[----:B------:R-:W-:-:S04]  /*6970*/  F2FP.BF16.F32.PACK_AB R0, RZ, R0 ;  /* 0x00000000ff00723e */ /* 0x000fc800000010ff */
[----:B------:R-:W-:Y:S01]  /*6980*/  PRMT R19, R0, 0x7610, R19 ;  /* 0x0000761000137816 */ /* 0x000fe20000000013 */
[----:B------:R-:W-:Y:S06]  /*6990*/  BRA `(.L_x_621) ;  /* 0x0000000c00887947 */ /* 0x000fec0003800000 */
.L_x_622:
[----:B------:R-:W2:Y:S02]  /*69a0*/  LDG.E.U16 R4, desc[UR36][R4.64] ;  /* 0x0000002404047981 */ /* 0x000ea4000c1e1500 */
[----:B--2---:R-:W0:Y:S02]  /*69b0*/  I2F.S16 R0, R4 ;  /* 0x0000000400007306 */ /* 0x004e240000101400 */
[----:B0-----:R-:W-:-:S04]  /*69c0*/  F2FP.BF16.F32.PACK_AB R0, RZ, R0 ;  /* 0x00000000ff00723e */ /* 0x001fc800000010ff */
[----:B------:R-:W-:Y:S01]  /*69d0*/  PRMT R19, R0, 0x7610, R19 ;  /* 0x0000761000137816 */ /* 0x000fe20000000013 */
[----:B------:R-:W-:Y:S06]  /*69e0*/  BRA `(.L_x_621) ;  /* 0x0000000c00747947 */ /* 0x000fec0003800000 */
.L_x_617:
        /* <DEDUP_REMOVED lines=9> */
.L_x_625:
[----:B------:R-:W2:Y:S02]  /*6a80*/  LDG.E.U16 R0, desc[UR36][R4.64] ;  /* 0x0000002404007981 */ /* 0x000ea4000c1e1500 */
[----:B--2---:R-:W-:-:S05]  /*6a90*/  HADD2.F32 R0, -RZ, R0.H0_H0 ;  /* 0x20000000ff007230 */ /* 0x004fca0000004100 */
[----:B------:R-:W-:-:S04]  /*6aa0*/  F2FP.BF16.F32.PACK_AB R0, RZ, R0 ;  /* 0x00000000ff00723e */ /* 0x000fc800000010ff */
[----:B------:R-:W-:Y:S01]  /*6ab0*/  PRMT R19, R0, 0x7610, R19 ;  /* 0x0000761000137816 */ /* 0x000fe20000000013 */
[----:B------:R-:W-:Y:S06]  /*6ac0*/  BRA `(.L_x_621) ;  /* 0x0000000c003c7947 */ /* 0x000fec0003800000 */
.L_x_624:
        /* <DEDUP_REMOVED lines=9> */
.L_x_627:
[----:B------:R-:W2:Y:S02]  /*6b60*/  LDG.E.U16 R4, desc[UR36][R4.64] ;  /* 0x0000002404047981 */ /* 0x000ea4000c1e1500 */
[----:B--2---:R-:W-:-:S05]  /*6b70*/  HADD2.F32 R0, -RZ, R4.H0_H0 ;  /* 0x20000004ff007230 */ /* 0x004fca0000004100 */
[----:B------:R-:W-:-:S04]  /*6b80*/  F2FP.BF16.F32.PACK_AB R0, RZ, R0 ;  /* 0x00000000ff00723e */ /* 0x000fc800000010ff */
[----:B------:R-:W-:Y:S01]  /*6b90*/  PRMT R19, R0, 0x7610, R19 ;  /* 0x0000761000137816 */ /* 0x000fe20000000013 */
[----:B------:R-:W-:Y:S06]  /*6ba0*/  BRA `(.L_x_621) ;  /* 0x0000000c00047947 */ /* 0x000fec0003800000 */
.L_x_626:
        /* <DEDUP_REMOVED lines=9> */
.L_x_616:
        /* <DEDUP_REMOVED lines=14> */
.L_x_630:
        /* <DEDUP_REMOVED lines=9> */
.L_x_629:
        /* <DEDUP_REMOVED lines=28> */
.L_x_632:
        /* <DEDUP_REMOVED lines=15> */
.L_x_631:
[----:B------:R0:W5:Y:S01]  /*7060*/  LDG.E.U16 R19, desc[UR36][R4.64] ;  /* 0x0000002404137981 */ /* 0x000162000c1e1500 */
[----:B------:R-:W-:Y:S05]  /*7070*/  BRA `(.L_x_621) ;  /* 0x0000000400d07947 */ /* 0x000fea0003800000 */
.L_x_628:
        /* <DEDUP_REMOVED lines=13> */
.L_x_635:
        /* <DEDUP_REMOVED lines=21> */
.L_x_639:
[----:B------:R-:W-:Y:S05]  /*72a0*/  BSYNC B1 ;  /* 0x0000000000017941 */ /* 0x000fea0003800000 */
.L_x_638:
[----:B------:R-:W-:Y:S01]  /*72b0*/  LEA R5, R0, 0x3b800000, 0x17 ;  /* 0x3b80000000057811 */ /* 0x000fe200078eb8ff */
[----:B------:R-:W-:-:S05]  /*72c0*/  IMAD.SHL.U32 R0, R3, 0x100000, RZ ;  /* 0x0010000003007824 */ /* 0x000fca00078e00ff */
[----:B------:R-:W-:-:S07]  /*72d0*/  LOP3.LUT R0, R5, R0, R6, 0xfe, !PT ;  /* 0x0000000005007212 */ /* 0x000fce00078efe06 */
.L_x_637:
[----:B------:R-:W-:Y:S05]  /*72e0*/  BSYNC B0 ;  /* 0x0000000000007941 */ /* 0x000fea0003800000 */
.L_x_636:
[----:B------:R-:W-:-:S04]  /*72f0*/  F2FP.BF16.F32.PACK_AB R0, RZ, R0 ;  /* 0x00000000ff00723e */ /* 0x000fc800000010ff */
[----:B------:R-:W-:Y:S01]  /*7300*/  PRMT R19, R0, 0x7610, R19 ;  /* 0x0000761000137816 */ /* 0x000fe20000000013 */
[----:B------:R-:W-:Y:S06]  /*7310*/  BRA `(.L_x_621) ;  /* 0x0000000400287947 */ /* 0x000fec0003800000 */
.L_x_634:
        /* <DEDUP_REMOVED lines=21> */
.L_x_643:
[----:B------:R-:W-:Y:S05]  /*7470*/  BSYNC B1 ;  /* 0x0000000000017941 */ /* 0x000fea0003800000 */
.L_x_642:
[----:B------:R-:W-:Y:S01]  /*7480*/  LEA R5, R0, 0x37800000, 0x17 ;  /* 0x3780000000057811 */ /* 0x000fe200078eb8ff */
[----:B------:R-:W-:-:S05]  /*7490*/  IMAD.SHL.U32 R0, R3, 0x200000, RZ ;  /* 0x0020000003007824 */ /* 0x000fca00078e00ff */
[----:B------:R-:W-:-:S07]  /*74a0*/  LOP3.LUT R0, R5, R0, R6, 0xfe, !PT ;  /* 0x0000000005007212 */ /* 0x000fce00078efe06 */
.L_x_641:
[----:B------:R-:W-:Y:S05]  /*74b0*/  BSYNC B0 ;  /* 0x0000000000007941 */ /* 0x000fea0003800000 */
.L_x_640:
[----:B------:R-:W-:-:S04]  /*74c0*/  F2FP.BF16.F32.PACK_AB R0, RZ, R0 ;  /* 0x00000000ff00723e */ /* 0x000fc800000010ff */
[----:B------:R-:W-:Y:S01]  /*74d0*/  PRMT R19, R0, 0x7610, R19 ;  /* 0x0000761000137816 */ /* 0x000fe20000000013 */
[----:B------:R-:W-:Y:S06]  /*74e0*/  BRA `(.L_x_621) ;  /* 0x0000000000b47947 */ /* 0x000fec0003800000 */
.L_x_633:
        /* <DEDUP_REMOVED lines=14> */
.L_x_647:
[----:B------:R-:W-:Y:S05]  /*75d0*/  BSYNC B0 ;  /* 0x0000000000007941 */ /* 0x000fea0003800000 */
.L_x_646:
[----:B------:R-:W-:-:S04]  /*75e0*/  F2FP.BF16.F32.PACK_AB R0, RZ, R0 ;  /* 0x00000000ff00723e */ /* 0x000fc800000010ff */
[----:B------:R-:W-:Y:S01]  /*75f0*/  PRMT R19, R0, 0x7610, R19 ;  /* 0x0000761000137816 */ /* 0x000fe20000000013 */
[----:B------:R-:W-:Y:S06]  /*7600*/  BRA `(.L_x_621) ;  /* 0x00000000006c7947 */ /* 0x000fec0003800000 */
.L_x_620:
        /* <DEDUP_REMOVED lines=16> */
.L_x_648:
[----:B------:R-:W-:Y:S01]  /*7710*/  PRMT R19, RZ, 0x7610, R19 ;  /* 0x00007610ff137816 */ /* 0x000fe20000000013 */
[----:B------:R-:W-:Y:S06]  /*7720*/  BRA `(.L_x_621) ;  /* 0x0000000000247947 */ /* 0x000fec0003800000 */
.L_x_645:
[----:B------:R-:W2:Y:S02]  /*7730*/  LDG.E.64 R4, desc[UR36][R4.64] ;  /* 0x0000002404047981 */ /* 0x000ea4000c1e1b00 */
[----:B--2---:R-:W0:Y:S02]  /*7740*/  I2F.U64 R0, R4 ;  /* 0x0000000400007312 */ /* 0x004e240000301000 */
[----:B0-----:R-:W-:-:S04]  /*7750*/  F2FP.BF16.F32.PACK_AB R0, RZ, R0 ;  /* 0x00000000ff00723e */ /* 0x001fc800000010ff */
[----:B------:R-:W-:Y:S01]  /*7760*/  PRMT R19, R0, 0x7610, R19 ;  /* 0x0000761000137816 */ /* 0x000fe20000000013 */
[----:B------:R-:W-:Y:S06]  /*7770*/  BRA `(.L_x_621) ;  /* 0x0000000000107947 */ /* 0x000fec0003800000 */
.L_x_644:
[----:B------:R-:W2:Y:S02]  /*7780*/  LDG.E R4, desc[UR36][R4.64] ;  /* 0x0000002404047981 */ /* 0x000ea4000c1e1900 */
[----:B--2---:R-:W-:-:S04]  /*7790*/  I2FP.F32.U32 R0, R4 ;  /* 0x0000000400007245 */ /* 0x004fc80000201000 */
[----:B------:R-:W-:-:S04]  /*77a0*/  F2FP.BF16.F32.PACK_AB R0, RZ, R0 ;  /* 0x00000000ff00723e */ /* 0x000fc800000010ff */
[----:B------:R-:W-:-:S07]  /*77b0*/  PRMT R19, R0, 0x7610, R19 ;  /* 0x0000761000137816 */ /* 0x000fce0000000013 */
.L_x_621:
        /* <DEDUP_REMOVED lines=21> */
.L_x_652:
[----:B------:R-:W2:Y:S02]  /*7910*/  LDG.E.U8 R4, desc[UR36][R4.64] ;  /* 0x0000002404047981 */ /* 0x000ea4000c1e1100 */
[----:B--2---:R-:W-:-:S04]  /*7920*/  I2FP.F32.U32 R0, R4 ;  /* 0x0000000400007245 */ /* 0x004fc80000201000 */
[----:B------:R-:W-:Y:S01]  /*7930*/  F2FP.BF16.F32.PACK_AB R0, RZ, R0 ;  /* 0x00000000ff00723e */ /* 0x000fe200000010ff */
[----:B------:R-:W-:Y:S06]  /*7940*/  BRA `(.L_x_615) ;  /* 0x0000000c008c7947 */ /* 0x000fec0003800000 */
.L_x_651:
        /* <DEDUP_REMOVED lines=10> */
.L_x_655:
[----:B------:R-:W2:Y:S02]  /*79f0*/  LDG.E R4, desc[UR36][R4.64] ;  /* 0x0000002404047981 */ /* 0x000ea4000c1e1900 */
[----:B--2---:R-:W-:-:S04]  /*7a00*/  I2FP.F32.S32 R0, R4 ;  /* 0x0000000400007245 */ /* 0x004fc80000201400 */
[----:B------:R-:W-:Y:S01]  /*7a10*/  F2FP.BF16.F32.PACK_AB R0, RZ, R0 ;  /* 0x00000000ff00723e */ /* 0x000fe200000010ff */
[----:B------:R-:W-:Y:S06]  /*7a20*/  BRA `(.L_x_615) ;  /* 0x0000000c00547947 */ /* 0x000fec0003800000 */
.L_x_654:
[----:B------:R-:W2:Y:S02]  /*7a30*/  LDG.E.U16 R4, desc[UR36][R4.64] ;  /* 0x0000002404047981 */ /* 0x000ea4000c1e1500 */
[----:B--2---:R-:W0:Y:S02]  /*7a40*/  I2F.S16 R0, R4 ;  /* 0x0000000400007306 */ /* 0x004e240000101400 */
[----:B0-----:R-:W-:Y:S01]  /*7a50*/  F2FP.BF16.F32.PACK_AB R0, RZ, R0 ;  /* 0x00000000ff00723e */ /* 0x001fe200000010ff */
[----:B------:R-:W-:Y:S06]  /*7a60*/  BRA `(.L_x_615) ;  /* 0x0000000c00447947 */ /* 0x000fec0003800000 */
.L_x_650:
        /* <DEDUP_REMOVED lines=9> */
.L_x_657:
[----:B------:R-:W2:Y:S02]  /*7b00*/  LDG.E.U16 R0, desc[UR36][R4.64] ;  /* 0x0000002404007981 */ /* 0x000ea4000c1e1500 */
[----:B--2---:R-:W-:-:S05]  /*7b10*/  HADD2.F32 R0, -RZ, R0.H0_H0 ;  /* 0x20000000ff007230 */ /* 0x004fca0000004100 */
[----:B------:R-:W-:Y:S01]  /*7b20*/  F2FP.BF16.F32.PACK_AB R0, RZ, R0 ;  /* 0x00000000ff00723e */ /* 0x000fe200000010ff */
[----:B------:R-:W-:Y:S06]  /*7b30*/  BRA `(.L_x_615) ;  /* 0x0000000c00107947 */ /* 0x000fec0003800000 */
.L_x_656:
        /* <DEDUP_REMOVED lines=9> */
.L_x_659:
[----:B------:R-:W2:Y:S02]  /*7bd0*/  LDG.E.U16 R4, desc[UR36][R4.64] ;  /* 0x0000002404047981 */ /* 0x000ea4000c1e1500 */
[----:B--2---:R-:W-:-:S05]  /*7be0*/  HADD2.F32 R0, -RZ, R4.H0_H0 ;  /* 0x20000004ff007230 */ /* 0x004fca0000004100 */
[----:B------:R-:W-:Y:S01]  /*7bf0*/  F2FP.BF16.F32.PACK_AB R0, RZ, R0 ;  /* 0x00000000ff00723e */ /* 0x000fe200000010ff */
[----:B------:R-:W-:Y:S06]  /*7c00*/  BRA `(.L_x_615) ;  /* 0x0000000800dc7947 */ /* 0x000fec0003800000 */
.L_x_658:
        /* <DEDUP_REMOVED lines=8> */
.L_x_649:
        /* <DEDUP_REMOVED lines=13> */
.L_x_662:
        /* <DEDUP_REMOVED lines=8> */
.L_x_661:
        /* <DEDUP_REMOVED lines=28> */
.L_x_664:
        /* <DEDUP_REMOVED lines=12> */
[----:B------:R-:W-:Y:S01]  /*8060*/  F2FP.BF16.F32.PACK_AB R0, RZ, R0 ;  /* 0x00000000ff00723e */ /* 0x000fe200000010ff */
[----:B------:R-:W-:Y:S06]  /*8070*/  BRA `(.L_x_615) ;  /* 0x0000000400c07947 */ /* 0x000fec0003800000 */
.L_x_663:
[----:B------:R1:W5:Y:S01]  /*8080*/  LDG.E.U16 R0, desc[UR36][R4.64] ;  /* 0x0000002404007981 */ /* 0x000362000c1e1500 */
[----:B------:R-:W-:Y:S05]  /*8090*/  BRA `(.L_x_615) ;  /* 0x0000000400b87947 */ /* 0x000fea0003800000 */
.L_x_660:
        /* <DEDUP_REMOVED lines=12> */
.L_x_667:
        /* <DEDUP_REMOVED lines=21> */
.L_x_671:
[----:B------:R-:W-:Y:S05]  /*82b0*/  BSYNC B1 ;  /* 0x0000000000017941 */ /* 0x000fea0003800000 */
.L_x_670:
[----:B------:R-:W-:Y:S01]  /*82c0*/  LEA R5, R0, 0x3b800000, 0x17 ;  /* 0x3b80000000057811 */ /* 0x000fe200078eb8ff */
[----:B------:R-:W-:-:S05]  /*82d0*/  IMAD.SHL.U32 R0, R3, 0x100000, RZ ;  /* 0x0010000003007824 */ /* 0x000fca00078e00ff */
[----:B------:R-:W-:-:S07]  /*82e0*/  LOP3.LUT R0, R5, R0, R6, 0xfe, !PT ;  /* 0x0000000005007212 */ /* 0x000fce00078efe06 */
.L_x_669:
[----:B------:R-:W-:Y:S05]  /*82f0*/  BSYNC B0 ;  /* 0x0000000000007941 */ /* 0x000fea0003800000 */
.L_x_668:
[----:B------:R-:W-:Y:S01]  /*8300*/  F2FP.BF16.F32.PACK_AB R0, RZ, R0 ;  /* 0x00000000ff00723e */ /* 0x000fe200000010ff */
[----:B------:R-:W-:Y:S06]  /*8310*/  BRA `(.L_x_615) ;  /* 0x0000000400187947 */ /* 0x000fec0003800000 */
.L_x_666:
        /* <DEDUP_REMOVED lines=21> */
.L_x_675:
[----:B------:R-:W-:Y:S05]  /*8470*/  BSYNC B1 ;  /* 0x0000000000017941 */ /* 0x000fea0003800000 */
.L_x_674:
[----:B------:R-:W-:Y:S01]  /*8480*/  LEA R5, R0, 0x37800000, 0x17 ;  /* 0x3780000000057811 */ /* 0x000fe200078eb8ff */
[----:B------:R-:W-:-:S05]  /*8490*/  IMAD.SHL.U32 R0, R3, 0x200000, RZ ;  /* 0x0020000003007824 */ /* 0x000fca00078e00ff */
[----:B------:R-:W-:-:S07]  /*84a0*/  LOP3.LUT R0, R5, R0, R6, 0xfe, !PT ;  /* 0x0000000005007212 */ /* 0x000fce00078efe06 */
.L_x_673:
[----:B------:R-:W-:Y:S05]  /*84b0*/  BSYNC B0 ;  /* 0x0000000000007941 */ /* 0x000fea0003800000 */
.L_x_672:
[----:B------:R-:W-:Y:S01]  /*84c0*/  F2FP.BF16.F32.PACK_AB R0, RZ, R0 ;  /* 0x00000000ff00723e */ /* 0x000fe200000010ff */
[----:B------:R-:W-:Y:S06]  /*84d0*/  BRA `(.L_x_615) ;  /* 0x0000000000a87947 */ /* 0x000fec0003800000 */
.L_x_665:
        /* <DEDUP_REMOVED lines=14> */
.L_x_679:
[----:B------:R-:W-:Y:S05]  /*85c0*/  BSYNC B0 ;  /* 0x0000000000007941 */ /* 0x000fea0003800000 */
.L_x_678:
[----:B------:R-:W-:Y:S01]  /*85d0*/  F2FP.BF16.F32.PACK_AB R0, RZ, R0 ;  /* 0x00000000ff00723e */ /* 0x000fe200000010ff */
[----:B------:R-:W-:Y:S06]  /*85e0*/  BRA `(.L_x_615) ;  /* 0x0000000000647947 */ /* 0x000fec0003800000 */
.L_x_653:
        /* <DEDUP_REMOVED lines=16> */
.L_x_680:
[----:B------:R-:W-:Y:S01]  /*86f0*/  PRMT R0, RZ, 0x7610, R0 ;  /* 0x00007610ff007816 */ /* 0x000fe20000000000 */
[----:B------:R-:W-:Y:S06]  /*8700*/  BRA `(.L_x_615) ;  /* 0x00000000001c7947 */ /* 0x000fec0003800000 */
.L_x_677:
[----:B------:R-:W2:Y:S02]  /*8710*/  LDG.E.64 R4, desc[UR36][R4.64] ;  /* 0x0000002404047981 */ /* 0x000ea4000c1e1b00 */
[----:B--2---:R-:W0:Y:S02]  /*8720*/  I2F.U64 R0, R4 ;  /* 0x0000000400007312 */ /* 0x004e240000301000 */
[----:B0-----:R-:W-:Y:S01]  /*8730*/  F2FP.BF16.F32.PACK_AB R0, RZ, R0 ;  /* 0x00000000ff00723e */ /* 0x001fe200000010ff */
[----:B------:R-:W-:Y:S06]  /*8740*/  BRA `(.L_x_615) ;  /* 0x00000000000c7947 */ /* 0x000fec0003800000 */
.L_x_676:
[----:B------:R-:W2:Y:S02]  /*8750*/  LDG.E R4, desc[UR36][R4.64] ;  /* 0x0000002404047981 */ /* 0x000ea4000c1e1900 */
[----:B--2---:R-:W-:-:S04]  /*8760*/  I2FP.F32.U32 R0, R4 ;  /* 0x0000000400007245 */ /* 0x004fc80000201000 */
[----:B------:R-:W-:-:S07]  /*8770*/  F2FP.BF16.F32.PACK_AB R0, RZ, R0 ;  /* 0x00000000ff00723e */ /* 0x000fce00000010ff */
.L_x_615:
[----:B------:R-:W-:Y:S05]  /*8780*/  BSYNC B6 ;  /* 0x0000000000067941 */ /* 0x000fea0003800000 */
.L_x_614:
[----:B------:R-:W2:Y:S01]  /*8790*/  S2R R25, SR_TID.X ;  /* 0x0000000000197919 */ /* 0x000ea20000002100 */
[----:B------:R-:W3:Y:S01]  /*87a0*/  LDC.U8 R17, c[0x0][0x240] ;  /* 0x00009000ff117b82 */ /* 0x000ee20000000000 */
[----:B------:R-:W-:Y:S01]  /*87b0*/  BSSY B0, `(.L_x_681) ;  /* 0x0000014000007945 */ /* 0x000fe20003800000 */
[CC--:B--2---:R-:W-:Y:S01]  /*87c0*/  ISETP.GE.AND P3, PT, R25.reuse, R16.reuse, PT ;  /* 0x000000101900720c */ /* 0x0c4fe20003f66270 */
[C---:B------:R-:W-:Y:S02]  /*87d0*/  VIADD R3, R25.reuse, 0x100 ;  /* 0x0000010019037836 */ /* 0x040fe40000000000 */
[C---:B01----:R-:W-:Y:S02]  /*87e0*/  VIADD R5, R25.reuse, 0x180 ;  /* 0x0000018019057836 */ /* 0x043fe40000000000 */
[----:B------:R-:W-:Y:S01]  /*87f0*/  VIADD R23, R25, 0x80 ;  /* 0x0000008019177836 */ /* 0x000fe20000000000 */
[-C--:B------:R-:W-:Y:S02]  /*8800*/  ISETP.GE.AND P1, PT, R3, R16.reuse, PT ;  /* 0x000000100300720c */ /* 0x080fe40003f26270 */
[----:B------:R-:W-:-:S02]  /*8810*/  ISETP.GE.AND P2, PT, R5, R16, PT ;  /* 0x000000100500720c */ /* 0x000fc40003f46270 */
[----:B------:R-:W-:-:S03]  /*8820*/  ISETP.GE.AND P0, PT, R23, R16, PT ;  /* 0x000000101700720c */ /* 0x000fc60003f06270 */
[----:B------:R-:W-:Y:S10]  /*8830*/  @P3 BRA `(.L_x_682) ;  /* 0x00000000002c3947 */ /* 0x000ff40003800000 */
[----:B-----5:R-:W-:Y:S02]  /*8840*/  IMAD.U32 R26, R26, 0x10000, RZ ;  /* 0x000100001a1a7824 */ /* 0x020fe400078e00ff */
[----:B------:R-:W-:Y:S02]  /*8850*/  IMAD.U32 R22, R22, 0x10000, RZ ;  /* 0x0001000016167824 */ /* 0x000fe400078e00ff */
[----:B------:R-:W-:-:S06]  /*8860*/  FMUL.FTZ R4, R26, -1.4426950216293334961 ;  /* 0xbfb8aa3b1a047820 */ /* 0x000fcc0000410000 */
[----:B------:R-:W0:Y:S02]  /*8870*/  MUFU.EX2 R4, R4 ;  /* 0x0000000400047308 */ /* 0x000e240000000800 */
[----:B0-----:R-:W-:-:S06]  /*8880*/  FADD.FTZ R5, R4, 1 ;  /* 0x3f80000004057421 */ /* 0x001fcc0000010000 */
[----:B------:R-:W0:Y:S02]  /*8890*/  MUFU.RCP R5, R5 ;  /* 0x0000000500057308 */ /* 0x000e240000001000 */
[----:B0-----:R-:W-:Y:S01]  /*88a0*/  FADD.FTZ R3, -R5, 1 ;  /* 0x3f80000005037421 */ /* 0x001fe20000010100 */
[----:B------:R-:W-:-:S03]  /*88b0*/  FMUL.FTZ R22, R22, R5 ;  /* 0x0000000516167220 */ /* 0x000fc60000410000 */
[----:B------:R-:W-:-:S04]  /*88c0*/  FFMA.FTZ R3, R26, R3, 1 ;  /* 0x3f8000001a037423 */ /* 0x000fc80000010003 */
[----:B------:R-:W-:-:S06]  /*88d0*/  FMUL.FTZ R3, R22, R3 ;  /* 0x0000000316037220 */ /* 0x000fcc0000410000 */
[----:B------:R-:W0:Y:S02]  /*88e0*/  F2F.BF16.F32 R3, R3 ;  /* 0x0000000300037304 */ /* 0x000e240000202000 */
.L_x_682:
[----:B------:R-:W-:Y:S05]  /*88f0*/  BSYNC B0 ;  /* 0x0000000000007941 */ /* 0x000fea0003800000 */
.L_x_681:
[----:B------:R-:W-:Y:S04]  /*8900*/  BSSY B0, `(.L_x_683) ;  /* 0x000000d000007945 */ /* 0x000fe80003800000 */
[----:B------:R-:W-:Y:S05]  /*8910*/  @P0 BRA `(.L_x_684) ;  /* 0x00000000002c0947 */ /* 0x000fea0003800000 */
[----:B-----5:R-:W-:Y:S02]  /*8920*/  IMAD.U32 R27, R27, 0x10000, RZ ;  /* 0x000100001b1b7824 */ /* 0x020fe400078e00ff */
[----:B------:R-:W-:Y:S02]  /*8930*/  IMAD.U32 R28, R28, 0x10000, RZ ;  /* 0x000100001c1c7824 */ /* 0x000fe400078e00ff */
[----:B------:R-:W-:-:S06]  /*8940*/  FMUL.FTZ R4, R27, -1.4426950216293334961 ;  /* 0xbfb8aa3b1b047820 */ /* 0x000fcc0000410000 */
[----:B------:R-:W1:Y:S02]  /*8950*/  MUFU.EX2 R4, R4 ;  /* 0x0000000400047308 */ /* 0x000e640000000800 */
[----:B-1----:R-:W-:-:S06]  /*8960*/  FADD.FTZ R5, R4, 1 ;  /* 0x3f80000004057421 */ /* 0x002fcc0000010000 */
[----:B------:R-:W1:Y:S02]  /*8970*/  MUFU.RCP R5, R5 ;  /* 0x0000000500057308 */ /* 0x000e640000001000 */
[----:B-1----:R-:W-:Y:S01]  /*8980*/  FADD.FTZ R6, -R5, 1 ;  /* 0x3f80000005067421 */ /* 0x002fe20000010100 */
[----:B------:R-:W-:-:S03]  /*8990*/  FMUL.FTZ R28, R28, R5 ;  /* 0x000000051c1c7220 */ /* 0x000fc60000410000 */
[----:B------:R-:W-:-:S04]  /*89a0*/  FFMA.FTZ R27, R27, R6, 1 ;  /* 0x3f8000001b1b7423 */ /* 0x000fc80000010006 */
[----:B------:R-:W-:-:S06]  /*89b0*/  FMUL.FTZ R22, R28, R27 ;  /* 0x0000001b1c167220 */ /* 0x000fcc0000410000 */
[----:B------:R-:W1:Y:S02]  /*89c0*/  F2F.BF16.F32 R22, R22 ;  /* 0x0000001600167304 */ /* 0x000e640000202000 */
.L_x_684:
[----:B------:R-:W-:Y:S05]  /*89d0*/  BSYNC B0 ;  /* 0x0000000000007941 */ /* 0x000fea0003800000 */
.L_x_683:
[----:B------:R-:W-:Y:S04]  /*89e0*/  BSSY B0, `(.L_x_685) ;  /* 0x000000d000007945 */ /* 0x000fe80003800000 */
[----:B------:R-:W-:Y:S05]  /*89f0*/  @P1 BRA `(.L_x_686) ;  /* 0x00000000002c1947 */ /* 0x000fea0003800000 */
[----:B-----5:R-:W-:Y:S02]  /*8a00*/  IMAD.U32 R24, R24, 0x10000, RZ ;  /* 0x0001000018187824 */ /* 0x020fe400078e00ff */
[----:B------:R-:W-:Y:S02]  /*8a10*/  IMAD.U32 R18, R18, 0x10000, RZ ;  /* 0x0001000012127824 */ /* 0x000fe400078e00ff */
[----:B------:R-:W-:-:S06]  /*8a20*/  FMUL.FTZ R4, R24, -1.4426950216293334961 ;  /* 0xbfb8aa3b18047820 */ /* 0x000fcc0000410000 */
[----:B------:R-:W2:Y:S02]  /*8a30*/  MUFU.EX2 R4, R4 ;  /* 0x0000000400047308 */ /* 0x000ea40000000800 */
[----:B--2---:R-:W-:-:S06]  /*8a40*/  FADD.FTZ R5, R4, 1 ;  /* 0x3f80000004057421 */ /* 0x004fcc0000010000 */
[----:B------:R-:W2:Y:S02]  /*8a50*/  MUFU.RCP R5, R5 ;  /* 0x0000000500057308 */ /* 0x000ea40000001000 */
[----:B--2---:R-:W-:Y:S01]  /*8a60*/  FADD.FTZ R7, -R5, 1 ;  /* 0x3f80000005077421 */ /* 0x004fe20000010100 */
[----:B------:R-:W-:-:S03]  /*8a70*/  FMUL.FTZ R18, R18, R5 ;  /* 0x0000000512127220 */ /* 0x000fc60000410000 */
[----:B------:R-:W-:-:S04]  /*8a80*/  FFMA.FTZ R7, R24, R7, 1 ;  /* 0x3f80000018077423 */ /* 0x000fc80000010007 */
[----:B------:R-:W-:-:S06]  /*8a90*/  FMUL.FTZ R18, R18, R7 ;  /* 0x0000000712127220 */ /* 0x000fcc0000410000 */
[----:B------:R-:W2:Y:S02]  /*8aa0*/  F2F.BF16.F32 R18, R18 ;  /* 0x0000001200127304 */ /* 0x000ea40000202000 */
.L_x_686:
[----:B------:R-:W-:Y:S05]  /*8ab0*/  BSYNC B0 ;  /* 0x0000000000007941 */ /* 0x000fea0003800000 */
.L_x_685:
[----:B------:R-:W-:Y:S04]  /*8ac0*/  BSSY B0, `(.L_x_687) ;  /* 0x000000d000007945 */ /* 0x000fe80003800000 */
[----:B------:R-:W-:Y:S05]  /*8ad0*/  @P2 BRA `(.L_x_688) ;  /* 0x00000000002c2947 */ /* 0x000fea0003800000 */
[----:B-----5:R-:W-:Y:S02]  /*8ae0*/  IMAD.U32 R0, R0, 0x10000, RZ ;  /* 0x0001000000007824 */ /* 0x020fe400078e00ff */
[----:B------:R-:W-:Y:S02]  /*8af0*/  IMAD.U32 R19, R19, 0x10000, RZ ;  /* 0x0001000013137824 */ /* 0x000fe400078e00ff */
[----:B------:R-:W-:-:S06]  /*8b00*/  FMUL.FTZ R4, R0, -1.4426950216293334961 ;  /* 0xbfb8aa3b00047820 */ /* 0x000fcc0000410000 */
[----:B------:R-:W4:Y:S02]  /*8b10*/  MUFU.EX2 R4, R4 ;  /* 0x0000000400047308 */ /* 0x000f240000000800 */
[----:B----4-:R-:W-:-:S06]  /*8b20*/  FADD.FTZ R5, R4, 1 ;  /* 0x3f80000004057421 */ /* 0x010fcc0000010000 */
[----:B------:R-:W4:Y:S02]  /*8b30*/  MUFU.RCP R6, R5 ;  /* 0x0000000500067308 */ /* 0x000f240000001000 */
[----:B----4-:R-:W-:Y:S01]  /*8b40*/  FADD.FTZ R7, -R6, 1 ;  /* 0x3f80000006077421 */ /* 0x010fe20000010100 */
[----:B------:R-:W-:-:S03]  /*8b50*/  FMUL.FTZ R19, R19, R6 ;  /* 0x0000000613137220 */ /* 0x000fc60000410000 */
[----:B------:R-:W-:-:S04]  /*8b60*/  FFMA.FTZ R0, R0, R7, 1 ;  /* 0x3f80000000007423 */ /* 0x000fc80000010007 */
[----:B------:R-:W-:-:S06]  /*8b70*/  FMUL.FTZ R19, R19, R0 ;  /* 0x0000000013137220 */ /* 0x000fcc0000410000 */
[----:B------:R-:W4:Y:S02]  /*8b80*/  F2F.BF16.F32 R19, R19 ;  /* 0x0000001300137304 */ /* 0x000f240000202000 */
.L_x_688:
[----:B------:R-:W-:Y:S05]  /*8b90*/  BSYNC B0 ;  /* 0x0000000000007941 */ /* 0x000fea0003800000 */
.L_x_687:
[----:B------:R-:W-:Y:S04]  /*8ba0*/  BSSY B6, `(.L_x_689) ;  /* 0x0000112000067945 */ /* 0x000fe80003800000 */
[----:B------:R-:W-:Y:S05]  /*8bb0*/  @P3 BRA `(.L_x_690) ;  /* 0x0000001000403947 */ /* 0x000fea0003800000 */
[----:B------:R-:W0:Y:S01]  /*8bc0*/  LDC.64 R8, c[0x0][0x218] ;  /* 0x00008600ff087b82 */ /* 0x000e220000000a00 */
[----:B---3-5:R-:W-:Y:S01]  /*8bd0*/  PRMT R0, R17, 0x9910, RZ ;  /* 0x0000991011007816 */ /* 0x028fe200000000ff */
        /* <DEDUP_REMOVED lines=15> */
[----:B------:R-:W-:Y:S02]  /*8cd0*/  IMAD.U32 R3, R3, 0x10000, RZ ;  /* 0x0001000003037824 */ /* 0x000fe400078e00ff */
[----:B------:R-:W-:-:S04]  /*8ce0*/  IMAD.MOV.U32 R25, RZ, RZ, R23 ;  /* 0x000000ffff197224 */ /* 0x000fc800078e0017 */
[----:B------:R-:W0:Y:S02]  /*8cf0*/  F2I.FTZ.TRUNC.NTZ R3, R3 ;  /* 0x0000000300037305 */ /* 0x000e24000021f100 */
[----:B0-----:R0:W-:Y:S01]  /*8d00*/  STG.E.U8 desc[UR36][R8.64], R3 ;  /* 0x0000000308007986 */ /* 0x0011e2000c101124 */
[----:B------:R-:W-:Y:S05]  /*8d10*/  BRA `(.L_x_690) ;  /* 0x0000000c00e87947 */ /* 0x000fea0003800000 */
.L_x_694:
[----:B------:R-:W-:Y:S02]  /*8d20*/  IMAD.U32 R5, R3, 0x10000, RZ ;  /* 0x0001000003057824 */ /* 0x000fe400078e00ff */
[----:B------:R-:W-:-:S04]  /*8d30*/  IMAD.MOV.U32 R25, RZ, RZ, R23 ;  /* 0x000000ffff197224 */ /* 0x000fc800078e0017 */
[----:B------:R-:W0:Y:S02]  /*8d40*/  F2I.S64.TRUNC R4, R5 ;  /* 0x0000000500047311 */ /* 0x000e24000020d900 */
[----:B0-----:R0:W-:Y:S01]  /*8d50*/  STG.E.U8 desc[UR36][R8.64], R4 ;  /* 0x0000000408007986 */ /* 0x0011e2000c101124 */
[----:B------:R-:W-:Y:S05]  /*8d60*/  BRA `(.L_x_690) ;  /* 0x0000000c00d47947 */ /* 0x000fea0003800000 */
.L_x_693:
[----:B------:R-:W-:-:S13]  /*8d70*/  ISETP.NE.AND P0, PT, R0, 0x2, PT ;  /* 0x000000020000780c */ /* 0x000fda0003f05270 */
[----:B------:R-:W-:Y:S05]  /*8d80*/  @!P0 BRA `(.L_x_696) ;  /* 0x0000000000388947 */ /* 0x000fea0003800000 */
[----:B------:R-:W-:-:S13]  /*8d90*/  ISETP.NE.AND P0, PT, R0, 0x3, PT ;  /* 0x000000030000780c */ /* 0x000fda0003f05270 */
[----:B------:R-:W-:Y:S05]  /*8da0*/  @!P0 BRA `(.L_x_697) ;  /* 0x00000000001c8947 */ /* 0x000fea0003800000 */
[----:B------:R-:W-:-:S13]  /*8db0*/  ISETP.NE.AND P0, PT, R0, 0x4, PT ;  /* 0x000000040000780c */ /* 0x000fda0003f05270 */
[----:B------:R-:W-:Y:S05]  /*8dc0*/  @P0 BRA `(.L_x_695) ;  /* 0x0000000c00500947 */ /* 0x000fea0003800000 */
[----:B------:R-:W-:Y:S02]  /*8dd0*/  IMAD.U32 R4, R3, 0x10000, RZ ;  /* 0x0001000003047824 */ /* 0x000fe400078e00ff */
[----:B------:R-:W-:-:S04]  /*8de0*/  IMAD.MOV.U32 R25, RZ, RZ, R23 ;  /* 0x000000ffff197224 */ /* 0x000fc800078e0017 */
[----:B------:R-:W0:Y:S02]  /*8df0*/  F2I.S64.TRUNC R4, R4 ;  /* 0x0000000400047311 */ /* 0x000e24000020d900 */
[----:B0-----:R0:W-:Y:S01]  /*8e00*/  STG.E.64 desc[UR36][R8.64], R4 ;  /* 0x0000000408007986 */ /* 0x0011e2000c101b24 */
[----:B------:R-:W-:Y:S05]  /*8e10*/  BRA `(.L_x_690) ;  /* 0x0000000c00a87947 */ /* 0x000fea0003800000 */
.L_x_697:
[----:B------:R-:W-:Y:S02]  /*8e20*/  IMAD.U32 R3, R3, 0x10000, RZ ;  /* 0x0001000003037824 */ /* 0x000fe400078e00ff */
[----:B------:R-:W-:-:S04]  /*8e30*/  IMAD.MOV.U32 R25, RZ, RZ, R23 ;  /* 0x000000ffff197224 */ /* 0x000fc800078e0017 */
[----:B------:R-:W0:Y:S02]  /*8e40*/  F2I.FTZ.TRUNC.NTZ R3, R3 ;  /* 0x0000000300037305 */ /* 0x000e24000021f100 */
[----:B0-----:R0:W-:Y:S01]  /*8e50*/  STG.E desc[UR36][R8.64], R3 ;  /* 0x0000000308007986 */ /* 0x0011e2000c101924 */
[----:B------:R-:W-:Y:S05]  /*8e60*/  BRA `(.L_x_690) ;  /* 0x0000000c00947947 */ /* 0x000fea0003800000 */
.L_x_696:
[----:B------:R-:W-:Y:S02]  /*8e70*/  IMAD.U32 R3, R3, 0x10000, RZ ;  /* 0x0001000003037824 */ /* 0x000fe400078e00ff */
[----:B------:R-:W-:-:S04]  /*8e80*/  IMAD.MOV.U32 R25, RZ, RZ, R23 ;  /* 0x000000ffff197224 */ /* 0x000fc800078e0017 */
[----:B------:R-:W0:Y:S02]  /*8e90*/  F2I.FTZ.TRUNC.NTZ R3, R3 ;  /* 0x0000000300037305 */ /* 0x000e24000021f100 */
[----:B0-----:R0:W-:Y:S01]  /*8ea0*/  STG.E.U16 desc[UR36][R8.64], R3 ;  /* 0x0000000308007986 */ /* 0x0011e2000c101524 */
[----:B------:R-:W-:Y:S05]  /*8eb0*/  BRA `(.L_x_690) ;  /* 0x0000000c00807947 */ /* 0x000fea0003800000 */
.L_x_692:
[----:B------:R-:W-:-:S13]  /*8ec0*/  ISETP.GT.AND P0, PT, R0, 0x6, PT ;  /* 0x000000060000780c */ /* 0x000fda0003f04270 */
[----:B------:R-:W-:Y:S05]  /*8ed0*/  @P0 BRA `(.L_x_698) ;  /* 0x0000000000340947 */ /* 0x000fea0003800000 */
[----:B------:R-:W-:-:S13]  /*8ee0*/  ISETP.NE.AND P0, PT, R0, 0x5, PT ;  /* 0x000000050000780c */ /* 0x000fda0003f05270 */
[----:B------:R-:W-:Y:S05]  /*8ef0*/  @!P0 BRA `(.L_x_699) ;  /* 0x0000000000188947 */ /* 0x000fea0003800000 */
[----:B------:R-:W-:-:S13]  /*8f00*/  ISETP.NE.AND P0, PT, R0, 0x6, PT ;  /* 0x000000060000780c */ /* 0x000fda0003f05270 */
[----:B------:R-:W-:Y:S05]  /*8f10*/  @P0 BRA `(.L_x_695) ;  /* 0x0000000800fc0947 */ /* 0x000fea0003800000 */
[----:B------:R-:W-:Y:S02]  /*8f20*/  IMAD.U32 R3, R3, 0x10000, RZ ;  /* 0x0001000003037824 */ /* 0x000fe400078e00ff */
[----:B------:R-:W-:-:S03]  /*8f30*/  IMAD.MOV.U32 R25, RZ, RZ, R23 ;  /* 0x000000ffff197224 */ /* 0x000fc600078e0017 */
[----:B------:R0:W-:Y:S01]  /*8f40*/  STG.E desc[UR36][R8.64], R3 ;  /* 0x0000000308007986 */ /* 0x0001e2000c101924 */
[----:B------:R-:W-:Y:S05]  /*8f50*/  BRA `(.L_x_690) ;  /* 0x0000000c00587947 */ /* 0x000fea0003800000 */
.L_x_699:
[----:B------:R-:W-:Y:S02]  /*8f60*/  IMAD.U32 R0, R3, 0x10000, RZ ;  /* 0x0001000003007824 */ /* 0x000fe400078e00ff */
[----:B------:R-:W-:-:S03]  /*8f70*/  IMAD.MOV.U32 R25, RZ, RZ, R23 ;  /* 0x000000ffff197224 */ /* 0x000fc600078e0017 */
[----:B------:R-:W-:-:S05]  /*8f80*/  F2FP.F16.F32.PACK_AB R0, RZ, R0 ;  /* 0x00000000ff00723e */ /* 0x000fca00000000ff */
[----:B------:R0:W-:Y:S01]  /*8f90*/  STG.E.U16 desc[UR36][R8.64], R0 ;  /* 0x0000000008007986 */ /* 0x0001e2000c101524 */
[----:B------:R-:W-:Y:S05]  /*8fa0*/  BRA `(.L_x_690) ;  /* 0x0000000c00447947 */ /* 0x000fea0003800000 */
.L_x_698:
[----:B------:R-:W-:-:S13]  /*8fb0*/  ISETP.NE.AND P0, PT, R0, 0x7, PT ;  /* 0x000000070000780c */ /* 0x000fda0003f05270 */
[----:B------:R-:W-:Y:S05]  /*8fc0*/  @!P0 BRA `(.L_x_700) ;  /* 0x00000000003c8947 */ /* 0x000fea0003800000 */
[----:B------:R-:W-:-:S13]  /*8fd0*/  ISETP.NE.AND P0, PT, R0, 0x8, PT ;  /* 0x000000080000780c */ /* 0x000fda0003f05270 */
[----:B------:R-:W-:Y:S05]  /*8fe0*/  @!P0 BRA `(.L_x_701) ;  /* 0x00000000001c8947 */ /* 0x000fea0003800000 */
[----:B------:R-:W-:-:S13]  /*8ff0*/  ISETP.NE.AND P0, PT, R0, 0x9, PT ;  /* 0x000000090000780c */ /* 0x000fda0003f05270 */
[----:B------:R-:W-:Y:S05]  /*9000*/  @P0 BRA `(.L_x_695) ;  /* 0x0000000800c00947 */ /* 0x000fea0003800000 */
[----:B------:R-:W-:Y:S02]  /*9010*/  IMAD.U32 R4, R3, 0x10000, RZ ;  /* 0x0001000003047824 */ /* 0x000fe400078e00ff */
[----:B------:R-:W-:Y:S02]  /*9020*/  IMAD.MOV.U32 R5, RZ, RZ, RZ ;  /* 0x000000ffff057224 */ /* 0x000fe400078e00ff */
[----:B------:R-:W-:-:S03]  /*9030*/  IMAD.MOV.U32 R25, RZ, RZ, R23 ;  /* 0x000000ffff197224 */ /* 0x000fc600078e0017 */
[----:B------:R0:W-:Y:S01]  /*9040*/  STG.E.64 desc[UR36][R8.64], R4 ;  /* 0x0000000408007986 */ /* 0x0001e2000c101b24 */
[----:B------:R-:W-:Y:S05]  /*9050*/  BRA `(.L_x_690) ;  /* 0x0000000c00187947 */ /* 0x000fea0003800000 */
.L_x_701:
[----:B------:R-:W-:Y:S02]  /*9060*/  IMAD.U32 R3, R3, 0x10000, RZ ;  /* 0x0001000003037824 */ /* 0x000fe400078e00ff */
[----:B------:R-:W-:-:S03]  /*9070*/  IMAD.MOV.U32 R25, RZ, RZ, R23 ;  /* 0x000000ffff197224 */ /* 0x000fc600078e0017 */
[----:B------:R-:W-:-:S04]  /*9080*/  F2FP.F16.F32.PACK_AB R3, RZ, R3 ;  /* 0x00000003ff03723e */ /* 0x000fc800000000ff */
[----:B------:R-:W-:-:S05]  /*9090*/  PRMT R3, R3, 0x5410, RZ ;  /* 0x0000541003037816 */ /* 0x000fca00000000ff */
[----:B------:R0:W-:Y:S01]  /*90a0*/  STG.E desc[UR36][R8.64], R3 ;  /* 0x0000000308007986 */ /* 0x0001e2000c101924 */
[----:B------:R-:W-:Y:S05]  /*90b0*/  BRA `(.L_x_690) ;  /* 0x0000000c00007947 */ /* 0x000fea0003800000 */
.L_x_700:
[----:B------:R-:W-:Y:S02]  /*90c0*/  IMAD.U32 R4, R3, 0x10000, RZ ;  /* 0x0001000003047824 */ /* 0x000fe400078e00ff */
[----:B------:R-:W-:Y:S02]  /*90d0*/  IMAD.MOV.U32 R25, RZ, RZ, R23 ;  /* 0x000000ffff197224 */ /* 0x000fe400078e0017 */
[----:B------:R-:W-:-:S06]  /*90e0*/  FMUL.FTZ R4, R4, 1 ;  /* 0x3f80000004047820 */ /* 0x000fcc0000410000 */
[----:B------:R-:W0:Y:S02]  /*90f0*/  F2F.F64.F32 R4, R4 ;  /* 0x0000000400047310 */ /* 0x000e240000201800 */
[----:B0-----:R0:W-:Y:S01]  /*9100*/  STG.E.64 desc[UR36][R8.64], R4 ;  /* 0x0000000408007986 */ /* 0x0011e2000c101b24 */
[----:B------:R-:W-:Y:S05]  /*9110*/  BRA `(.L_x_690) ;  /* 0x0000000800e87947 */ /* 0x000fea0003800000 */
.L_x_691:
        /* <DEDUP_REMOVED lines=10> */
[----:B------:R-:W-:-:S04]  /*91c0*/  FSETP.NEU.FTZ.AND P0, PT, R3, RZ, PT ;  /* 0x000000ff0300720b */ /* 0x000fc80003f1d000 */
[----:B------:R-:W-:-:S05]  /*91d0*/  SEL R3, RZ, 0x1, !P0 ;  /* 0x00000001ff037807 */ /* 0x000fca0004000000 */
[----:B------:R0:W-:Y:S01]  /*91e0*/  STG.E.U8 desc[UR36][R8.64], R3 ;  /* 0x0000000308007986 */ /* 0x0001e2000c101124 */
[----:B------:R-:W-:Y:S05]  /*91f0*/  BRA `(.L_x_690) ;  /* 0x0000000800b07947 */ /* 0x000fea0003800000 */
.L_x_704:
[----:B------:R-:W-:Y:S01]  /*9200*/  IMAD.U32 R3, R3, 0x10000, RZ ;  /* 0x0001000003037824 */ /* 0x000fe200078e00ff */
[----:B------:R-:W-:Y:S01]  /*9210*/  CS2R R6, SRZ ;  /* 0x0000000000067805 */ /* 0x000fe2000001ff00 */
[----:B------:R-:W-:Y:S02]  /*9220*/  IMAD.MOV.U32 R25, RZ, RZ, R23 ;  /* 0x000000ffff197224 */ /* 0x000fe400078e0017 */
[----:B------:R-:W-:-:S04]  /*9230*/  FMUL.FTZ R3, R3, 1 ;  /* 0x3f80000003037820 */ /* 0x000fc80000410000 */
[----:B------:R-:W0:Y:S02]  /*9240*/  F2F.F64.F32 R4, R3 ;  /* 0x0000000300047310 */ /* 0x000e240000201800 */
[----:B0-----:R0:W-:Y:S01]  /*9250*/  STG.E.128 desc[UR36][R8.64], R4 ;  /* 0x0000000408007986 */ /* 0x0011e2000c101d24 */
[----:B------:R-:W-:Y:S05]  /*9260*/  BRA `(.L_x_690) ;  /* 0x0000000800947947 */ /* 0x000fea0003800000 */
.L_x_703:
[----:B------:R-:W-:-:S13]  /*9270*/  ISETP.NE.AND P0, PT, R0, 0xf, PT ;  /* 0x0000000f0000780c */ /* 0x000fda0003f05270 */
[----:B------:R-:W-:Y:S05]  /*9280*/  @!P0 BRA `(.L_x_705) ;  /* 0x0000000000bc8947 */ /* 0x000fea0003800000 */
[----:B------:R-:W-:-:S13]  /*9290*/  ISETP.NE.AND P0, PT, R0, 0x17, PT ;  /* 0x000000170000780c */ /* 0x000fda0003f05270 */
[----:B------:R-:W-:Y:S05]  /*92a0*/  @!P0 BRA `(.L_x_706) ;  /* 0x0000000000588947 */ /* 0x000fea0003800000 */
[----:B------:R-:W-:-:S13]  /*92b0*/  ISETP.NE.AND P0, PT, R0, 0x18, PT ;  /* 0x000000180000780c */ /* 0x000fda0003f05270 */
[----:B------:R-:W-:Y:S05]  /*92c0*/  @P0 BRA `(.L_x_695) ;  /* 0x0000000800100947 */ /* 0x000fea0003800000 */
[----:B------:R-:W-:Y:S01]  /*92d0*/  IMAD.U32 R7, R3, 0x10000, RZ ;  /* 0x0001000003077824 */ /* 0x000fe200078e00ff */
        /* <DEDUP_REMOVED lines=14> */
.L_x_708:
[----:B------:R-:W-:Y:S05]  /*93c0*/  BSYNC B0 ;  /* 0x0000000000007941 */ /* 0x000fea0003800000 */
.L_x_707:
[----:B------:R-:W-:Y:S01]  /*93d0*/  LOP3.LUT R5, R0, R5, RZ, 0xfc, !PT ;  /* 0x0000000500057212 */ /* 0x000fe200078efcff */
[----:B------:R-:W-:-:S04]  /*93e0*/  IMAD.MOV.U32 R25, RZ, RZ, R23 ;  /* 0x000000ffff197224 */ /* 0x000fc800078e0017 */
[----:B------:R0:W-:Y:S01]  /*93f0*/  STG.E.U8 desc[UR36][R8.64], R5 ;  /* 0x0000000508007986 */ /* 0x0001e2000c101124 */
[----:B------:R-:W-:Y:S05]  /*9400*/  BRA `(.L_x_690) ;  /* 0x00000008002c7947 */ /* 0x000fea0003800000 */
.L_x_706:
[----:B------:R-:W-:Y:S01]  /*9410*/  IMAD.U32 R5, R3, 0x10000, RZ ;  /* 0x0001000003057824 */ /* 0x000fe200078e00ff */
        /* <DEDUP_REMOVED lines=12> */
.L_x_710:
[----:B------:R-:W-:Y:S01]  /*94e0*/  IMAD.MOV.U32 R0, RZ, RZ, 0x7f ;  /* 0x0000007fff007424 */ /* 0x000fe200078e00ff */
[----:B------:R-:W-:-:S04]  /*94f0*/  ISETP.GT.U32.AND P0, PT, R3, 0x7f800000, PT ;  /* 0x7f8000000300780c */ /* 0x000fc80003f04070 */
[----:B------:R-:W-:-:S09]  /*9500*/  SEL R0, R0, 0x7c, P0 ;  /* 0x0000007c00007807 */ /* 0x000fd20000000000 */
.L_x_711:
[----:B------:R-:W-:Y:S05]  /*9510*/  BSYNC B0 ;  /* 0x0000000000007941 */ /* 0x000fea0003800000 */
.L_x_709:
[----:B------:R-:W-:Y:S01]  /*9520*/  LOP3.LUT R3, R5, 0x80000000, RZ, 0xc0, !PT ;  /* 0x8000000005037812 */ /* 0x000fe200078ec0ff */
[----:B------:R-:W-:-:S03]  /*9530*/  IMAD.MOV.U32 R25, RZ, RZ, R23 ;  /* 0x000000ffff197224 */ /* 0x000fc600078e0017 */
[----:B------:R-:W-:-:S04]  /*9540*/  SHF.R.U32.HI R3, RZ, 0x18, R3 ;  /* 0x00000018ff037819 */ /* 0x000fc80000011603 */
[----:B------:R-:W-:-:S05]  /*9550*/  LOP3.LUT R3, R0, R3, RZ, 0xfc, !PT ;  /* 0x0000000300037212 */ /* 0x000fca00078efcff */
[----:B------:R0:W-:Y:S01]  /*9560*/  STG.E.U8 desc[UR36][R8.64], R3 ;  /* 0x0000000308007986 */ /* 0x0001e2000c101124 */
[----:B------:R-:W-:Y:S05]  /*9570*/  BRA `(.L_x_690) ;  /* 0x0000000400d07947 */ /* 0x000fea0003800000 */
.L_x_705:
[----:B------:R0:W-:Y:S01]  /*9580*/  STG.E.U16 desc[UR36][R8.64], R3 ;  /* 0x0000000308007986 */ /* 0x0001e2000c101524 */
[----:B------:R-:W-:Y:S01]  /*9590*/  IMAD.MOV.U32 R25, RZ, RZ, R23 ;  /* 0x000000ffff197224 */ /* 0x000fe200078e0017 */
[----:B------:R-:W-:Y:S06]  /*95a0*/  BRA `(.L_x_690) ;  /* 0x0000000400c47947 */ /* 0x000fec0003800000 */
.L_x_702:
        /* <DEDUP_REMOVED lines=10> */
[----:B------:R-:W0:Y:S02]  /*9650*/  F2I.FTZ.U32.TRUNC.NTZ R3, R3 ;  /* 0x0000000300037305 */ /* 0x000e24000021f000 */
[----:B0-----:R0:W-:Y:S01]  /*9660*/  STG.E.U16 desc[UR36][R8.64], R3 ;  /* 0x0000000308007986 */ /* 0x0011e2000c101524 */
[----:B------:R-:W-:Y:S05]  /*9670*/  BRA `(.L_x_690) ;  /* 0x0000000400907947 */ /* 0x000fea0003800000 */
.L_x_714:
[----:B------:R-:W-:Y:S01]  /*9680*/  IMAD.U32 R5, R3, 0x10000, RZ ;  /* 0x0001000003057824 */ /* 0x000fe200078e00ff */
        /* <DEDUP_REMOVED lines=16> */
.L_x_717:
[----:B------:R-:W-:-:S04]  /*9790*/  LOP3.LUT R3, R5, 0x80000000, RZ, 0xc0, !PT ;  /* 0x8000000005037812 */ /* 0x000fc800078ec0ff */
[----:B------:R-:W-:-:S04]  /*97a0*/  SHF.R.U32.HI R3, RZ, 0x18, R3 ;  /* 0x00000018ff037819 */ /* 0x000fc80000011603 */
[----:B------:R-:W-:-:S04]  /*97b0*/  LOP3.LUT R0, R0, R3, RZ, 0xfc, !PT ;  /* 0x0000000300007212 */ /* 0x000fc800078efcff */
[----:B------:R-:W-:-:S07]  /*97c0*/  PRMT R4, R0, 0x7610, R4 ;  /* 0x0000761000047816 */ /* 0x000fce0000000004 */
.L_x_716:
[----:B------:R-:W-:Y:S05]  /*97d0*/  BSYNC B0 ;  /* 0x0000000000007941 */ /* 0x000fea0003800000 */
.L_x_715:
[----:B------:R0:W-:Y:S01]  /*97e0*/  STG.E.U8 desc[UR36][R8.64], R4 ;  /* 0x0000000408007986 */ /* 0x0001e2000c101124 */
[----:B------:R-:W-:Y:S01]  /*97f0*/  IMAD.MOV.U32 R25, RZ, RZ, R23 ;  /* 0x000000ffff197224 */ /* 0x000fe200078e0017 */
[----:B------:R-:W-:Y:S06]  /*9800*/  BRA `(.L_x_690) ;  /* 0x00000004002c7947 */ /* 0x000fec0003800000 */
.L_x_713:
        /* <DEDUP_REMOVED lines=17> */
.L_x_720:
[----:B------:R-:W-:-:S04]  /*9920*/  LOP3.LUT R3, R5, 0x80000000, RZ, 0xc0, !PT ;  /* 0x8000000005037812 */ /* 0x000fc800078ec0ff */
[----:B------:R-:W-:-:S04]  /*9930*/  SHF.R.U32.HI R3, RZ, 0x18, R3 ;  /* 0x00000018ff037819 */ /* 0x000fc80000011603 */
[----:B------:R-:W-:-:S04]  /*9940*/  LOP3.LUT R0, R0, R3, RZ, 0xfc, !PT ;  /* 0x0000000300007212 */ /* 0x000fc800078efcff */
[----:B------:R-:W-:-:S07]  /*9950*/  PRMT R4, R0, 0x7610, R4 ;  /* 0x0000761000047816 */ /* 0x000fce0000000004 */
.L_x_719:
[----:B------:R-:W-:Y:S05]  /*9960*/  BSYNC B0 ;  /* 0x0000000000007941 */ /* 0x000fea0003800000 */
.L_x_718:
[----:B------:R0:W-:Y:S01]  /*9970*/  STG.E.U8 desc[UR36][R8.64], R4 ;  /* 0x0000000408007986 */ /* 0x0001e2000c101124 */
[----:B------:R-:W-:Y:S01]  /*9980*/  IMAD.MOV.U32 R25, RZ, RZ, R23 ;  /* 0x000000ffff197224 */ /* 0x000fe200078e0017 */
[----:B------:R-:W-:Y:S06]  /*9990*/  BRA `(.L_x_690) ;  /* 0x0000000000c87947 */ /* 0x000fec0003800000 */
.L_x_712:
[----:B------:R-:W-:-:S13]  /*99a0*/  ISETP.NE.AND P0, PT, R0, 0x1c, PT ;  /* 0x0000001c0000780c */ /* 0x000fda0003f05270 */
[----:B------:R-:W-:Y:S05]  /*99b0*/  @!P0 BRA `(.L_x_721) ;  /* 0x0000000000b08947 */ /* 0x000fea0003800000 */
[----:B------:R-:W-:-:S13]  /*99c0*/  ISETP.NE.AND P0, PT, R0, 0x1d, PT ;  /* 0x0000001d0000780c */ /* 0x000fda0003f05270 */
[----:B------:R-:W-:Y:S05]  /*99d0*/  @!P0 BRA `(.L_x_722) ;  /* 0x0000000000948947 */ /* 0x000fea0003800000 */
[----:B------:R-:W-:-:S13]  /*99e0*/  ISETP.NE.AND P0, PT, R0, 0x2c, PT ;  /* 0x0000002c0000780c */ /* 0x000fda0003f05270 */
[----:B------:R-:W-:Y:S05]  /*99f0*/  @P0 BRA `(.L_x_695) ;  /* 0x0000000000440947 */ /* 0x000fea0003800000 */
[----:B------:R-:W-:Y:S02]  /*9a00*/  IMAD.U32 R4, R3, 0x10000, RZ ;  /* 0x0001000003047824 */ /* 0x000fe400078e00ff */
[----:B------:R-:W-:-:S03]  /*9a10*/  IMAD.MOV.U32 R25, RZ, RZ, R23 ;  /* 0x000000ffff197224 */ /* 0x000fc600078e0017 */
[----:B------:R-:W-:-:S04]  /*9a20*/  SHF.R.U32.HI R5, RZ, 0x17, R4 ;  /* 0x00000017ff057819 */ /* 0x000fc80000011604 */
[----:B------:R-:W-:-:S04]  /*9a30*/  LOP3.LUT R3, R5, 0xff, RZ, 0xc0, !PT ;  /* 0x000000ff05037812 */ /* 0x000fc800078ec0ff */
[----:B------:R-:W-:-:S13]  /*9a40*/  ISETP.NE.AND P2, PT, R3, 0xff, PT ;  /* 0x000000ff0300780c */ /* 0x000fda0003f45270 */
[--C-:B------:R-:W-:Y:S02]  /*9a50*/  @P2 SHF.R.U32.HI R0, RZ, 0x16, R4.reuse ;  /* 0x00000016ff002819 */ /* 0x100fe40000011604 */
[----:B------:R-:W-:Y:S01]  /*9a60*/  @P2 LOP3.LUT P0, RZ, R3, 0x3fffff, R4, 0xf8, !PT ;  /* 0x003fffff03ff2812 */ /* 0x000fe2000780f804 */
[----:B------:R-:W-:Y:S01]  /*9a70*/  IMAD.MOV.U32 R3, RZ, RZ, 0xff ;  /* 0x000000ffff037424 */ /* 0x000fe200078e00ff */
        /* <DEDUP_REMOVED lines=9> */
.L_x_695:
        /* <DEDUP_REMOVED lines=15> */
[----:B012-4-:R-:W-:Y:S05]  /*9c00*/  CALL.ABS.NOINC R14 ;  /* 0x000000000e007343 */ /* 0x017fea0003c00000 */
.L_x_723:
[----:B------:R-:W-:Y:S01]  /*9c10*/  IMAD.MOV.U32 R25, RZ, RZ, R23 ;  /* 0x000000ffff197224 */ /* 0x000fe200078e0017 */
[----:B------:R-:W-:Y:S06]  /*9c20*/  BRA `(.L_x_690) ;  /* 0x0000000000247947 */ /* 0x000fec0003800000 */
.L_x_722:
[----:B------:R-:W-:Y:S02]  /*9c30*/  IMAD.U32 R4, R3, 0x10000, RZ ;  /* 0x0001000003047824 */ /* 0x000fe400078e00ff */
[----:B------:R-:W-:-:S04]  /*9c40*/  IMAD.MOV.U32 R25, RZ, RZ, R23 ;  /* 0x000000ffff197224 */ /* 0x000fc800078e0017 */
[----:B------:R-:W0:Y:S02]  /*9c50*/  F2I.U64.TRUNC R4, R4 ;  /* 0x0000000400047311 */ /* 0x000e24000020d800 */
[----:B0-----:R0:W-:Y:S01]  /*9c60*/  STG.E.64 desc[UR36][R8.64], R4 ;  /* 0x0000000408007986 */ /* 0x0011e2000c101b24 */
[----:B------:R-:W-:Y:S05]  /*9c70*/  BRA `(.L_x_690) ;  /* 0x0000000000107947 */ /* 0x000fea0003800000 */
.L_x_721:
[----:B------:R-:W-:Y:S02]  /*9c80*/  IMAD.U32 R3, R3, 0x10000, RZ ;  /* 0x0001000003037824 */ /* 0x000fe400078e00ff */
[----:B------:R-:W-:-:S04]  /*9c90*/  IMAD.MOV.U32 R25, RZ, RZ, R23 ;  /* 0x000000ffff197224 */ /* 0x000fc800078e0017 */
[----:B------:R-:W0:Y:S02]  /*9ca0*/  F2I.FTZ.U32.TRUNC.NTZ R3, R3 ;  /* 0x0000000300037305 */ /* 0x000e24000021f000 */
[----:B0-----:R0:W-:Y:S02]  /*9cb0*/  STG.E desc[UR36][R8.64], R3 ;  /* 0x0000000308007986 */ /* 0x0011e4000c101924 */
.L_x_690:
[----:B------:R-:W-:Y:S05]  /*9cc0*/  BSYNC B6 ;  /* 0x0000000000067941 */ /* 0x000fea0003800000 */
.L_x_689:
[----:B------:R-:W-:Y:S01]  /*9cd0*/  ISETP.GE.AND P0, PT, R25, R16, PT ;  /* 0x000000101900720c */ /* 0x000fe20003f06270 */
[----:B------:R-:W-:-:S12]  /*9ce0*/  BSSY B6, `(.L_x_724) ;  /* 0x00001fc000067945 */ /* 0x000fd80003800000 */
[----:B------:R-:W-:Y:S05]  /*9cf0*/  @P0 BRA `(.L_x_725) ;  /* 0x0000001c00e80947 */ /* 0x000fea0003800000 */
[----:B0-----:R-:W0:Y:S01]  /*9d00*/  LDC.64 R8, c[0x0][0x218] ;  /* 0x00008600ff087b82 */ /* 0x001e220000000a00 */
[----:B-----5:R-:W-:Y:S01]  /*9d10*/  IMAD R0, R2, 0x200, R25 ;  /* 0x0000020002007824 */ /* 0x020fe200078e0219 */
[----:B---3--:R-:W-:Y:S01]  /*9d20*/  PRMT R4, R17, 0x9910, RZ ;  /* 0x0000991011047816 */ /* 0x008fe200000000ff */
[----:B------:R-:W-:Y:S02]  /*9d30*/  ULDC UR4, c[0x0][0x244] ;  /* 0x0000910000047ab9 */ /* 0x000fe40000000800 */
[----:B------:R-:W-:Y:S02]  /*9d40*/  IMAD R3, R0, UR4, RZ ;  /* 0x0000000400037c24 */ /* 0x000fe4000f8e02ff */
[----:B------:R-:W-:-:S05]  /*9d50*/  IMAD.MOV.U32 R0, RZ, RZ, R4 ;  /* 0x000000ffff007224 */ /* 0x000fca00078e0004 */
        /* <DEDUP_REMOVED lines=12> */
[----:B-1----:R-:W-:-:S04]  /*9e20*/  IMAD.U32 R22, R22, 0x10000, RZ ;  /* 0x0001000016167824 */ /* 0x002fc800078e00ff */
[----:B------:R-:W0:Y:S02]  /*9e30*/  F2I.FTZ.TRUNC.NTZ R3, R22 ;  /* 0x0000001600037305 */ /* 0x000e24000021f100 */
[----:B0-----:R0:W-:Y:S01]  /*9e40*/  STG.E.U8 desc[UR36][R8.64], R3 ;  /* 0x0000000308007986 */ /* 0x0011e2000c101124 */
[----:B------:R-:W-:Y:S05]  /*9e50*/  BRA `(.L_x_731) ;  /* 0x0000000c00947947 */ /* 0x000fea0003800000 */
.L_x_729:
[----:B-1----:R-:W-:-:S06]  /*9e60*/  IMAD.U32 R5, R22, 0x10000, RZ ;  /* 0x0001000016057824 */ /* 0x002fcc00078e00ff */
[----:B------:R-:W0:Y:S02]  /*9e70*/  F2I.S64.TRUNC R4, R5 ;  /* 0x0000000500047311 */ /* 0x000e24000020d900 */
[----:B0-----:R0:W-:Y:S01]  /*9e80*/  STG.E.U8 desc[UR36][R8.64], R4 ;  /* 0x0000000408007986 */ /* 0x0011e2000c101124 */
[----:B------:R-:W-:Y:S05]  /*9e90*/  BRA `(.L_x_731) ;  /* 0x0000000c00847947 */ /* 0x000fea0003800000 */
.L_x_728:
[----:B------:R-:W-:-:S13]  /*9ea0*/  ISETP.NE.AND P0, PT, R0, 0x2, PT ;  /* 0x000000020000780c */ /* 0x000fda0003f05270 */
[----:B------:R-:W-:Y:S05]  /*9eb0*/  @!P0 BRA `(.L_x_732) ;  /* 0x0000000000308947 */ /* 0x000fea0003800000 */
[----:B------:R-:W-:-:S13]  /*9ec0*/  ISETP.NE.AND P0, PT, R0, 0x3, PT ;  /* 0x000000030000780c */ /* 0x000fda0003f05270 */
[----:B------:R-:W-:Y:S05]  /*9ed0*/  @!P0 BRA `(.L_x_733) ;  /* 0x0000000000188947 */ /* 0x000fea0003800000 */
[----:B------:R-:W-:-:S13]  /*9ee0*/  ISETP.NE.AND P0, PT, R0, 0x4, PT ;  /* 0x000000040000780c */ /* 0x000fda0003f05270 */
[----:B------:R-:W-:Y:S05]  /*9ef0*/  @P0 BRA `(.L_x_730) ;  /* 0x0000000c000c0947 */ /* 0x000fea0003800000 */
[----:B-1----:R-:W-:-:S06]  /*9f00*/  IMAD.U32 R4, R22, 0x10000, RZ ;  /* 0x0001000016047824 */ /* 0x002fcc00078e00ff */
[----:B------:R-:W0:Y:S02]  /*9f10*/  F2I.S64.TRUNC R4, R4 ;  /* 0x0000000400047311 */ /* 0x000e24000020d900 */
[----:B0-----:R0:W-:Y:S01]  /*9f20*/  STG.E.64 desc[UR36][R8.64], R4 ;  /* 0x0000000408007986 */ /* 0x0011e2000c101b24 */
[----:B------:R-:W-:Y:S05]  /*9f30*/  BRA `(.L_x_731) ;  /* 0x0000000c005c7947 */ /* 0x000fea0003800000 */
.L_x_733:
[----:B-1----:R-:W-:-:S04]  /*9f40*/  IMAD.U32 R22, R22, 0x10000, RZ ;  /* 0x0001000016167824 */ /* 0x002fc800078e00ff */
[----:B------:R-:W0:Y:S02]  /*9f50*/  F2I.FTZ.TRUNC.NTZ R3, R22 ;  /* 0x0000001600037305 */ /* 0x000e24000021f100 */
[----:B0-----:R0:W-:Y:S01]  /*9f60*/  STG.E desc[UR36][R8.64], R3 ;  /* 0x0000000308007986 */ /* 0x0011e2000c101924 */
[----:B------:R-:W-:Y:S05]  /*9f70*/  BRA `(.L_x_731) ;  /* 0x0000000c004c7947 */ /* 0x000fea0003800000 */
.L_x_732:
[----:B-1----:R-:W-:-:S04]  /*9f80*/  IMAD.U32 R22, R22, 0x10000, RZ ;  /* 0x0001000016167824 */ /* 0x002fc800078e00ff */
[----:B------:R-:W0:Y:S02]  /*9f90*/  F2I.FTZ.TRUNC.NTZ R3, R22 ;  /* 0x0000001600037305 */ /* 0x000e24000021f100 */
[----:B0-----:R0:W-:Y:S01]  /*9fa0*/  STG.E.U16 desc[UR36][R8.64], R3 ;  /* 0x0000000308007986 */ /* 0x0011e2000c101524 */
[----:B------:R-:W-:Y:S05]  /*9fb0*/  BRA `(.L_x_731) ;  /* 0x0000000c003c7947 */ /* 0x000fea0003800000 */
.L_x_727:
        /* <DEDUP_REMOVED lines=9> */
.L_x_735:
[----:B-1----:R-:W-:-:S05]  /*a050*/  IMAD.U32 R0, R22, 0x10000, RZ ;  /* 0x0001000016007824 */ /* 0x002fca00078e00ff */
[----:B------:R-:W-:-:S05]  /*a060*/  F2FP.F16.F32.PACK_AB R0, RZ, R0 ;  /* 0x00000000ff00723e */ /* 0x000fca00000000ff */
[----:B------:R0:W-:Y:S01]  /*a070*/  STG.E.U16 desc[UR36][R8.64], R0 ;  /* 0x0000000008007986 */ /* 0x0001e2000c101524 */
[----:B------:R-:W-:Y:S05]  /*a080*/  BRA `(.L_x_731) ;  /* 0x0000000c00087947 */ /* 0x000fea0003800000 */
.L_x_734:
        /* <DEDUP_REMOVED lines=10> */
.L_x_737:
[----:B-1----:R-:W-:-:S05]  /*a130*/  IMAD.U32 R22, R22, 0x10000, RZ ;  /* 0x0001000016167824 */ /* 0x002fca00078e00ff */
[----:B------:R-:W-:-:S04]  /*a140*/  F2FP.F16.F32.PACK_AB R3, RZ, R22 ;  /* 0x00000016ff03723e */ /* 0x000fc800000000ff */
[----:B------:R-:W-:-:S05]  /*a150*/  PRMT R3, R3, 0x5410, RZ ;  /* 0x0000541003037816 */ /* 0x000fca00000000ff */
[----:B------:R0:W-:Y:S01]  /*a160*/  STG.E desc[UR36][R8.64], R3 ;  /* 0x0000000308007986 */ /* 0x0001e2000c101924 */
[----:B------:R-:W-:Y:S05]  /*a170*/  BRA `(.L_x_731) ;  /* 0x0000000800cc7947 */ /* 0x000fea0003800000 */
.L_x_736:
[----:B-1----:R-:W-:-:S04]  /*a180*/  IMAD.U32 R4, R22, 0x10000, RZ ;  /* 0x0001000016047824 */ /* 0x002fc800078e00ff */
[----:B------:R-:W-:-:S06]  /*a190*/  FMUL.FTZ R4, R4, 1 ;  /* 0x3f80000004047820 */ /* 0x000fcc0000410000 */
[----:B------:R-:W0:Y:S02]  /*a1a0*/  F2F.F64.F32 R4, R4 ;  /* 0x0000000400047310 */ /* 0x000e240000201800 */
[----:B0-----:R0:W-:Y:S01]  /*a1b0*/  STG.E.64 desc[UR36][R8.64], R4 ;  /* 0x0000000408007986 */ /* 0x0011e2000c101b24 */
[----:B------:R-:W-:Y:S05]  /*a1c0*/  BRA `(.L_x_731) ;  /* 0x0000000800b87947 */ /* 0x000fea0003800000 */
.L_x_726:
        /* <DEDUP_REMOVED lines=13> */
.L_x_740:
[----:B-1----:R-:W-:Y:S01]  /*a2a0*/  IMAD.U32 R22, R22, 0x10000, RZ ;  /* 0x0001000016167824 */ /* 0x002fe200078e00ff */
[----:B------:R-:W-:-:S03]  /*a2b0*/  CS2R R6, SRZ ;  /* 0x0000000000067805 */ /* 0x000fc6000001ff00 */
[----:B------:R-:W-:-:S06]  /*a2c0*/  FMUL.FTZ R4, R22, 1 ;  /* 0x3f80000016047820 */ /* 0x000fcc0000410000 */
[----:B------:R-:W0:Y:S02]  /*a2d0*/  F2F.F64.F32 R4, R4 ;  /* 0x0000000400047310 */ /* 0x000e240000201800 */
[----:B0-----:R0:W-:Y:S01]  /*a2e0*/  STG.E.128 desc[UR36][R8.64], R4 ;  /* 0x0000000408007986 */ /* 0x0011e2000c101d24 */
[----:B------:R-:W-:Y:S05]  /*a2f0*/  BRA `(.L_x_731) ;  /* 0x00000008006c7947 */ /* 0x000fea0003800000 */
.L_x_739:
        /* <DEDUP_REMOVED lines=21> */
.L_x_744:
[----:B------:R-:W-:Y:S05]  /*a450*/  BSYNC B0 ;  /* 0x0000000000007941 */ /* 0x000fea0003800000 */
.L_x_743:
[----:B------:R-:W-:-:S05]  /*a460*/  LOP3.LUT R5, R0, R5, RZ, 0xfc, !PT ;  /* 0x0000000500057212 */ /* 0x000fca00078efcff */
[----:B------:R0:W-:Y:S01]  /*a470*/  STG.E.U8 desc[UR36][R8.64], R5 ;  /* 0x0000000508007986 */ /* 0x0001e2000c101124 */
[----:B------:R-:W-:Y:S05]  /*a480*/  BRA `(.L_x_731) ;  /* 0x0000000800087947 */ /* 0x000fea0003800000 */
.L_x_742:
[----:B-1----:R-:W-:Y:S01]  /*a490*/  IMAD.U32 R5, R22, 0x10000, RZ ;  /* 0x0001000016057824 */ /* 0x002fe200078e00ff */
        /* <DEDUP_REMOVED lines=12> */
.L_x_746:
[----:B------:R-:W-:Y:S01]  /*a560*/  IMAD.MOV.U32 R0, RZ, RZ, 0x7f ;  /* 0x0000007fff007424 */ /* 0x000fe200078e00ff */
[----:B------:R-:W-:-:S04]  /*a570*/  ISETP.GT.U32.AND P0, PT, R3, 0x7f800000, PT ;  /* 0x7f8000000300780c */ /* 0x000fc80003f04070 */
[----:B------:R-:W-:-:S09]  /*a580*/  SEL R0, R0, 0x7c, P0 ;  /* 0x0000007c00007807 */ /* 0x000fd20000000000 */
.L_x_747:
[----:B------:R-:W-:Y:S05]  /*a590*/  BSYNC B0 ;  /* 0x0000000000007941 */ /* 0x000fea0003800000 */
.L_x_745:
[----:B------:R-:W-:-:S04]  /*a5a0*/  LOP3.LUT R3, R5, 0x80000000, RZ, 0xc0, !PT ;  /* 0x8000000005037812 */ /* 0x000fc800078ec0ff */
[----:B------:R-:W-:-:S04]  /*a5b0*/  SHF.R.U32.HI R3, RZ, 0x18, R3 ;  /* 0x00000018ff037819 */ /* 0x000fc80000011603 */
[----:B------:R-:W-:-:S05]  /*a5c0*/  LOP3.LUT R3, R0, R3, RZ, 0xfc, !PT ;  /* 0x0000000300037212 */ /* 0x000fca00078efcff */
[----:B------:R0:W-:Y:S01]  /*a5d0*/  STG.E.U8 desc[UR36][R8.64], R3 ;  /* 0x0000000308007986 */ /* 0x0001e2000c101124 */
[----:B------:R-:W-:Y:S05]  /*a5e0*/  BRA `(.L_x_731) ;  /* 0x0000000400b07947 */ /* 0x000fea0003800000 */
.L_x_741:
[----:B-1----:R3:W-:Y:S01]  /*a5f0*/  STG.E.U16 desc[UR36][R8.64], R22 ;  /* 0x0000001608007986 */ /* 0x0027e2000c101524 */
[----:B------:R-:W-:Y:S05]  /*a600*/  BRA `(.L_x_731) ;  /* 0x0000000400a87947 */ /* 0x000fea0003800000 */
.L_x_738:
        /* <DEDUP_REMOVED lines=9> */
[----:B------:R-:W0:Y:S02]  /*a6a0*/  F2I.FTZ.U32.TRUNC.NTZ R3, R3 ;  /* 0x0000000300037305 */ /* 0x000e24000021f000 */
[----:B0-----:R0:W-:Y:S01]  /*a6b0*/  STG.E.U16 desc[UR36][R8.64], R3 ;  /* 0x0000000308007986 */ /* 0x0011e2000c101524 */
[----:B------:R-:W-:Y:S05]  /*a6c0*/  BRA `(.L_x_731) ;  /* 0x0000000400787947 */ /* 0x000fea0003800000 */
.L_x_750:
[----:B-1----:R-:W-:Y:S01]  /*a6d0*/  IMAD.U32 R5, R22, 0x10000, RZ ;  /* 0x0001000016057824 */ /* 0x002fe200078e00ff */
        /* <DEDUP_REMOVED lines=16> */
.L_x_753:
[----:B------:R-:W-:-:S04]  /*a7e0*/  LOP3.LUT R3, R5, 0x80000000, RZ, 0xc0, !PT ;  /* 0x8000000005037812 */ /* 0x000fc800078ec0ff */
[----:B------:R-:W-:-:S04]  /*a7f0*/  SHF.R.U32.HI R3, RZ, 0x18, R3 ;  /* 0x00000018ff037819 */ /* 0x000fc80000011603 */
[----:B------:R-:W-:-:S04]  /*a800*/  LOP3.LUT R0, R0, R3, RZ, 0xfc, !PT ;  /* 0x0000000300007212 */ /* 0x000fc800078efcff */
[----:B------:R-:W-:-:S07]  /*a810*/  PRMT R4, R0, 0x7610, R4 ;  /* 0x0000761000047816 */ /* 0x000fce0000000004 */
.L_x_752:
[----:B------:R-:W-:Y:S05]  /*a820*/  BSYNC B0 ;  /* 0x0000000000007941 */ /* 0x000fea0003800000 */
.L_x_751:
[----:B------:R0:W-:Y:S01]  /*a830*/  STG.E.U8 desc[UR36][R8.64], R4 ;  /* 0x0000000408007986 */ /* 0x0001e2000c101124 */
[----:B------:R-:W-:Y:S05]  /*a840*/  BRA `(.L_x_731) ;  /* 0x0000000400187947 */ /* 0x000fea0003800000 */
.L_x_749:
        /* <DEDUP_REMOVED lines=17> */
.L_x_756:
[----:B------:R-:W-:-:S04]  /*a960*/  LOP3.LUT R3, R5, 0x80000000, RZ, 0xc0, !PT ;  /* 0x8000000005037812 */ /* 0x000fc800078ec0ff */
[----:B------:R-:W-:-:S04]  /*a970*/  SHF.R.U32.HI R3, RZ, 0x18, R3 ;  /* 0x00000018ff037819 */ /* 0x000fc80000011603 */
[----:B------:R-:W-:-:S04]  /*a980*/  LOP3.LUT R0, R0, R3, RZ, 0xfc, !PT ;  /* 0x0000000300007212 */ /* 0x000fc800078efcff */
[----:B------:R-:W-:-:S07]  /*a990*/  PRMT R4, R0, 0x7610, R4 ;  /* 0x0000761000047816 */ /* 0x000fce0000000004 */
.L_x_755:
[----:B------:R-:W-:Y:S05]  /*a9a0*/  BSYNC B0 ;  /* 0x0000000000007941 */ /* 0x000fea0003800000 */
.L_x_754:
[----:B------:R0:W-:Y:S01]  /*a9b0*/  STG.E.U8 desc[UR36][R8.64], R4 ;  /* 0x0000000408007986 */ /* 0x0001e2000c101124 */
[----:B------:R-:W-:Y:S05]  /*a9c0*/  BRA `(.L_x_731) ;  /* 0x0000000000b87947 */ /* 0x000fea0003800000 */
.L_x_748:
[----:B------:R-:W-:-:S13]  /*a9d0*/  ISETP.NE.AND P0, PT, R0, 0x1c, PT ;  /* 0x0000001c0000780c */ /* 0x000fda0003f05270 */
[----:B------:R-:W-:Y:S05]  /*a9e0*/  @!P0 BRA `(.L_x_757) ;  /* 0x0000000000a48947 */ /* 0x000fea0003800000 */
[----:B------:R-:W-:-:S13]  /*a9f0*/  ISETP.NE.AND P0, PT, R0, 0x1d, PT ;  /* 0x0000001d0000780c */ /* 0x000fda0003f05270 */
[----:B------:R-:W-:Y:S05]  /*aa00*/  @!P0 BRA `(.L_x_758) ;  /* 0x00000000008c8947 */ /* 0x000fea0003800000 */
[----:B------:R-:W-:-:S13]  /*aa10*/  ISETP.NE.AND P0, PT, R0, 0x2c, PT ;  /* 0x0000002c0000780c */ /* 0x000fda0003f05270 */
[----:B------:R-:W-:Y:S05]  /*aa20*/  @P0 BRA `(.L_x_730) ;  /* 0x0000000000400947 */ /* 0x000fea0003800000 */
[----:B-1----:R-:W-:-:S05]  /*aa30*/  IMAD.U32 R22, R22, 0x10000, RZ ;  /* 0x0001000016167824 */ /* 0x002fca00078e00ff */
        /* <DEDUP_REMOVED lines=15> */
.L_x_730:
        /* <DEDUP_REMOVED lines=16> */
.L_x_759:
[----:B------:R-:W-:Y:S05]  /*ac30*/  BRA `(.L_x_731) ;  /* 0x00000000001c7947 */ /* 0x000fea0003800000 */
.L_x_758:
[----:B-1----:R-:W-:-:S06]  /*ac40*/  IMAD.U32 R4, R22, 0x10000, RZ ;  /* 0x0001000016047824 */ /* 0x002fcc00078e00ff */
[----:B------:R-:W0:Y:S02]  /*ac50*/  F2I.U64.TRUNC R4, R4 ;  /* 0x0000000400047311 */ /* 0x000e24000020d800 */
[----:B0-----:R0:W-:Y:S01]  /*ac60*/  STG.E.64 desc[UR36][R8.64], R4 ;  /* 0x0000000408007986 */ /* 0x0011e2000c101b24 */
[----:B------:R-:W-:Y:S05]  /*ac70*/  BRA `(.L_x_731) ;  /* 0x00000000000c7947 */ /* 0x000fea0003800000 */
.L_x_757:
[----:B-1----:R-:W-:-:S04]  /*ac80*/  IMAD.U32 R22, R22, 0x10000, RZ ;  /* 0x0001000016167824 */ /* 0x002fc800078e00ff */
[----:B------:R-:W0:Y:S02]  /*ac90*/  F2I.FTZ.U32.TRUNC.NTZ R3, R22 ;  /* 0x0000001600037305 */ /* 0x000e24000021f000 */
[----:B0-----:R0:W-:Y:S02]  /*aca0*/  STG.E desc[UR36][R8.64], R3 ;  /* 0x0000000308007986 */ /* 0x0011e4000c101924 */
.L_x_731:
[----:B------:R-:W-:-:S05]  /*acb0*/  VIADD R25, R25, 0x80 ;  /* 0x0000008019197836 */ /* 0x000fca0000000000 */
[----:B------:R-:W-:-:S13]  /*acc0*/  ISETP.GE.AND P0, PT, R25, R16, PT ;  /* 0x000000101900720c */ /* 0x000fda0003f06270 */
[----:B------:R-:W-:Y:S05]  /*acd0*/  @P0 BRA `(.L_x_725) ;  /* 0x0000000c00f00947 */ /* 0x000fea0003800000 */
[----:B01-3--:R-:W0:Y:S01]  /*ace0*/  LDC.64 R8, c[0x0][0x218] ;  /* 0x00008600ff087b82 */ /* 0x00be220000000a00 */
[----:B------:R-:W-:Y:S01]  /*acf0*/  IMAD R0, R2, 0x200, R25 ;  /* 0x0000020002007824 */ /* 0x000fe200078e0219 */
[----:B------:R-:W-:Y:S01]  /*ad00*/  PRMT R4, R17, 0x9910, RZ ;  /* 0x0000991011047816 */ /* 0x000fe200000000ff */
        /* <DEDUP_REMOVED lines=15> */
[----:B--2---:R-:W-:-:S04]  /*ae00*/  IMAD.U32 R18, R18, 0x10000, RZ ;  /* 0x0001000012127824 */ /* 0x004fc800078e00ff */
[----:B------:R-:W0:Y:S02]  /*ae10*/  F2I.FTZ.TRUNC.NTZ R3, R18 ;  /* 0x0000001200037305 */ /* 0x000e24000021f100 */
[----:B0-----:R0:W-:Y:S01]  /*ae20*/  STG.E.U8 desc[UR36][R8.64], R3 ;  /* 0x0000000308007986 */ /* 0x0011e2000c101124 */
[----:B------:R-:W-:Y:S05]  /*ae30*/  BRA `(.L_x_765) ;  /* 0x0000000c00947947 */ /* 0x000fea0003800000 */
.L_x_763:
[----:B--2---:R-:W-:-:S06]  /*ae40*/  IMAD.U32 R5, R18, 0x10000, RZ ;  /* 0x0001000012057824 */ /* 0x004fcc00078e00ff */
[----:B------:R-:W0:Y:S02]  /*ae50*/  F2I.S64.TRUNC R4, R5 ;  /* 0x0000000500047311 */ /* 0x000e24000020d900 */
[----:B0-----:R0:W-:Y:S01]  /*ae60*/  STG.E.U8 desc[UR36][R8.64], R4 ;  /* 0x0000000408007986 */ /* 0x0011e2000c101124 */
[----:B------:R-:W-:Y:S05]  /*ae70*/  BRA `(.L_x_765) ;  /* 0x0000000c00847947 */ /* 0x000fea0003800000 */
.L_x_762:
[----:B------:R-:W-:-:S13]  /*ae80*/  ISETP.NE.AND P0, PT, R0, 0x2, PT ;  /* 0x000000020000780c */ /* 0x000fda0003f05270 */
[----:B------:R-:W-:Y:S05]  /*ae90*/  @!P0 BRA `(.L_x_766) ;  /* 0x0000000000308947 */ /* 0x000fea0003800000 */
[----:B------:R-:W-:-:S13]  /*aea0*/  ISETP.NE.AND P0, PT, R0, 0x3, PT ;  /* 0x000000030000780c */ /* 0x000fda0003f05270 */
[----:B------:R-:W-:Y:S05]  /*aeb0*/  @!P0 BRA `(.L_x_767) ;  /* 0x0000000000188947 */ /* 0x000fea0003800000 */
[----:B------:R-:W-:-:S13]  /*aec0*/  ISETP.NE.AND P0, PT, R0, 0x4, PT ;  /* 0x000000040000780c */ /* 0x000fda0003f05270 */
[----:B------:R-:W-:Y:S05]  /*aed0*/  @P0 BRA `(.L_x_764) ;  /* 0x0000000c000c0947 */ /* 0x000fea0003800000 */
[----:B--2---:R-:W-:-:S06]  /*aee0*/  IMAD.U32 R4, R18, 0x10000, RZ ;  /* 0x0001000012047824 */ /* 0x004fcc00078e00ff */
[----:B------:R-:W0:Y:S02]  /*aef0*/  F2I.S64.TRUNC R4, R4 ;  /* 0x0000000400047311 */ /* 0x000e24000020d900 */
[----:B0-----:R0:W-:Y:S01]  /*af00*/  STG.E.64 desc[UR36][R8.64], R4 ;  /* 0x0000000408007986 */ /* 0x0011e2000c101b24 */
[----:B------:R-:W-:Y:S05]  /*af10*/  BRA `(.L_x_765) ;  /* 0x0000000c005c7947 */ /* 0x000fea0003800000 */
.L_x_767:
[----:B--2---:R-:W-:-:S04]  /*af20*/  IMAD.U32 R18, R18, 0x10000, RZ ;  /* 0x0001000012127824 */ /* 0x004fc800078e00ff */
[----:B------:R-:W0:Y:S02]  /*af30*/  F2I.FTZ.TRUNC.NTZ R3, R18 ;  /* 0x0000001200037305 */ /* 0x000e24000021f100 */
[----:B0-----:R0:W-:Y:S01]  /*af40*/  STG.E desc[UR36][R8.64], R3 ;  /* 0x0000000308007986 */ /* 0x0011e2000c101924 */
[----:B------:R-:W-:Y:S05]  /*af50*/  BRA `(.L_x_765) ;  /* 0x0000000c004c7947 */ /* 0x000fea0003800000 */
.L_x_766:
[----:B--2---:R-:W-:-:S04]  /*af60*/  IMAD.U32 R18, R18, 0x10000, RZ ;  /* 0x0001000012127824 */ /* 0x004fc800078e00ff */
[----:B------:R-:W0:Y:S02]  /*af70*/  F2I.FTZ.TRUNC.NTZ R3, R18 ;  /* 0x0000001200037305 */ /* 0x000e24000021f100 */
[----:B0-----:R0:W-:Y:S01]  /*af80*/  STG.E.U16 desc[UR36][R8.64], R3 ;  /* 0x0000000308007986 */ /* 0x0011e2000c101524 */
[----:B------:R-:W-:Y:S05]  /*af90*/  BRA `(.L_x_765) ;  /* 0x0000000c003c7947 */ /* 0x000fea0003800000 */
.L_x_761:
[----:B------:R-:W-:-:S13]  /*afa0*/  ISETP.GT.AND P0, PT, R0, 0x6, PT ;  /* 0x000000060000780c */ /* 0x000fda0003f04270 */
[----:B------:R-:W-:Y:S05]  /*afb0*/  @P0 BRA `(.L_x_768) ;  /* 0x00000000002c0947 */ /* 0x000fea0003800000 */
[----:B------:R-:W-:-:S13]  /*afc0*/  ISETP.NE.AND P0, PT, R0, 0x5, PT ;  /* 0x000000050000780c */ /* 0x000fda0003f05270 */
[----:B------:R-:W-:Y:S05]  /*afd0*/  @!P0 BRA `(.L_x_769) ;  /* 0x0000000000148947 */ /* 0x000fea0003800000 */
[----:B------:R-:W-:-:S13]  /*afe0*/  ISETP.NE.AND P0, PT, R0, 0x6, PT ;  /* 0x000000060000780c */ /* 0x000fda0003f05270 */
[----:B------:R-:W-:Y:S05]  /*aff0*/  @P0 BRA `(.L_x_764) ;  /* 0x0000000800c40947 */ /* 0x000fea0003800000 */
[----:B--2---:R-:W-:-:S05]  /*b000*/  IMAD.U32 R3, R18, 0x10000, RZ ;  /* 0x0001000012037824 */ /* 0x004fca00078e00ff */
[----:B------:R1:W-:Y:S01]  /*b010*/  STG.E desc[UR36][R8.64], R3 ;  /* 0x0000000308007986 */ /* 0x0003e2000c101924 */
[----:B------:R-:W-:Y:S05]  /*b020*/  BRA `(.L_x_765) ;  /* 0x0000000c00187947 */ /* 0x000fea0003800000 */
.L_x_769:
[----:B--2---:R-:W-:-:S05]  /*b030*/  IMAD.U32 R0, R18, 0x10000, RZ ;  /* 0x0001000012007824 */ /* 0x004fca00078e00ff */
[----:B------:R-:W-:-:S05]  /*b040*/  F2FP.F16.F32.PACK_AB R0, RZ, R0 ;  /* 0x00000000ff00723e */ /* 0x000fca00000000ff */
[----:B------:R0:W-:Y:S01]  /*b050*/  STG.E.U16 desc[UR36][R8.64], R0 ;  /* 0x0000000008007986 */ /* 0x0001e2000c101524 */
[----:B------:R-:W-:Y:S05]  /*b060*/  BRA `(.L_x_765) ;  /* 0x0000000c00087947 */ /* 0x000fea0003800000 */
.L_x_768:
[----:B------:R-:W-:-:S13]  /*b070*/  ISETP.NE.AND P0, PT, R0, 0x7, PT ;  /* 0x000000070000780c */ /* 0x000fda0003f05270 */
[----:B------:R-:W-:Y:S05]  /*b080*/  @!P0 BRA `(.L_x_770) ;  /* 0x0000000000348947 */ /* 0x000fea0003800000 */
[----:B------:R-:W-:-:S13]  /*b090*/  ISETP.NE.AND P0, PT, R0, 0x8, PT ;  /* 0x000000080000780c */ /* 0x000fda0003f05270 */
[----:B------:R-:W-:Y:S05]  /*b0a0*/  @!P0 BRA `(.L_x_771) ;  /* 0x0000000000188947 */ /* 0x000fea0003800000 */
[----:B------:R-:W-:-:S13]  /*b0b0*/  ISETP.NE.AND P0, PT, R0, 0x9, PT ;  /* 0x000000090000780c */ /* 0x000fda0003f05270 */
[----:B------:R-:W-:Y:S05]  /*b0c0*/  @P0 BRA `(.L_x_764) ;  /* 0x0000000800900947 */ /* 0x000fea0003800000 */
[----:B--2---:R-:W-:Y:S02]  /*b0d0*/  IMAD.U32 R4, R18, 0x10000, RZ ;  /* 0x0001000012047824 */ /* 0x004fe400078e00ff */
[----:B------:R-:W-:-:S05]  /*b0e0*/  IMAD.MOV.U32 R5, RZ, RZ, RZ ;  /* 0x000000ffff057224 */ /* 0x000fca00078e00ff */
[----:B------:R3:W-:Y:S01]  /*b0f0*/  STG.E.64 desc[UR36][R8.64], R4 ;  /* 0x0000000408007986 */ /* 0x0007e2000c101b24 */
[----:B------:R-:W-:Y:S05]  /*b100*/  BRA `(.L_x_765) ;  /* 0x0000000800e07947 */ /* 0x000fea0003800000 */
.L_x_771:
[----:B--2---:R-:W-:-:S05]  /*b110*/  IMAD.U32 R18, R18, 0x10000, RZ ;  /* 0x0001000012127824 */ /* 0x004fca00078e00ff */
[----:B------:R-:W-:-:S04]  /*b120*/  F2FP.F16.F32.PACK_AB R3, RZ, R18 ;  /* 0x00000012ff03723e */ /* 0x000fc800000000ff */
[----:B------:R-:W-:-:S05]  /*b130*/  PRMT R3, R3, 0x5410, RZ ;  /* 0x0000541003037816 */ /* 0x000fca00000000ff */
[----:B------:R2:W-:Y:S01]  /*b140*/  STG.E desc[UR36][R8.64], R3 ;  /* 0x0000000308007986 */ /* 0x0005e2000c101924 */
[----:B------:R-:W-:Y:S05]  /*b150*/  BRA `(.L_x_765) ;  /* 0x0000000800cc7947 */ /* 0x000fea0003800000 */
.L_x_770:
[----:B--2---:R-:W-:-:S04]  /*b160*/  IMAD.U32 R4, R18, 0x10000, RZ ;  /* 0x0001000012047824 */ /* 0x004fc800078e00ff */
[----:B------:R-:W-:-:S06]  /*b170*/  FMUL.FTZ R4, R4, 1 ;  /* 0x3f80000004047820 */ /* 0x000fcc0000410000 */
[----:B------:R-:W0:Y:S02]  /*b180*/  F2F.F64.F32 R4, R4 ;  /* 0x0000000400047310 */ /* 0x000e240000201800 */
[----:B0-----:R0:W-:Y:S01]  /*b190*/  STG.E.64 desc[UR36][R8.64], R4 ;  /* 0x0000000408007986 */ /* 0x0011e2000c101b24 */
[----:B------:R-:W-:Y:S05]  /*b1a0*/  BRA `(.L_x_765) ;  /* 0x0000000800b87947 */ /* 0x000fea0003800000 */
.L_x_760:
        /* <DEDUP_REMOVED lines=8> */
[----:B--2---:R-:W-:-:S05]  /*b230*/  IMAD.U32 R18, R18, 0x10000, RZ ;  /* 0x0001000012127824 */ /* 0x004fca00078e00ff */
[----:B------:R-:W-:-:S04]  /*b240*/  FSETP.NEU.FTZ.AND P0, PT, R18, RZ, PT ;  /* 0x000000ff1200720b */ /* 0x000fc80003f1d000 */
[----:B------:R-:W-:-:S05]  /*b250*/  SEL R3, RZ, 0x1, !P0 ;  /* 0x00000001ff037807 */ /* 0x000fca0004000000 */
[----:B------:R0:W-:Y:S01]  /*b260*/  STG.E.U8 desc[UR36][R8.64], R3 ;  /* 0x0000000308007986 */ /* 0x0001e2000c101124 */
[----:B------:R-:W-:Y:S05]  /*b270*/  BRA `(.L_x_765) ;  /* 0x0000000800847947 */ /* 0x000fea0003800000 */
.L_x_774:
[----:B--2---:R-:W-:Y:S01]  /*b280*/  IMAD.U32 R18, R18, 0x10000, RZ ;  /* 0x0001000012127824 */ /* 0x004fe200078e00ff */
[----:B------:R-:W-:-:S03]  /*b290*/  CS2R R6, SRZ ;  /* 0x0000000000067805 */ /* 0x000fc6000001ff00 */
[----:B------:R-:W-:-:S06]  /*b2a0*/  FMUL.FTZ R4, R18, 1 ;  /* 0x3f80000012047820 */ /* 0x000fcc0000410000 */
[----:B------:R-:W0:Y:S02]  /*b2b0*/  F2F.F64.F32 R4, R4 ;  /* 0x0000000400047310 */ /* 0x000e240000201800 */
[----:B0-----:R0:W-:Y:S01]  /*b2c0*/  STG.E.128 desc[UR36][R8.64], R4 ;  /* 0x0000000408007986 */ /* 0x0011e2000c101d24 */
[----:B------:R-:W-:Y:S05]  /*b2d0*/  BRA `(.L_x_765) ;  /* 0x00000008006c7947 */ /* 0x000fea0003800000 */
.L_x_773:
[----:B------:R-:W-:-:S13]  /*b2e0*/  ISETP.NE.AND P0, PT, R0, 0xf, PT ;  /* 0x0000000f0000780c */ /* 0x000fda0003f05270 */
[----:B------:R-:W-:Y:S05]  /*b2f0*/  @!P0 BRA `(.L_x_775) ;  /* 0x0000000000b48947 */ /* 0x000fea0003800000 */
[----:B------:R-:W-:-:S13]  /*b300*/  ISETP.NE.AND P0, PT, R0, 0x17, PT ;  /* 0x000000170000780c */ /* 0x000fda0003f05270 */
[----:B------:R-:W-:Y:S05]  /*b310*/  @!P0 BRA `(.L_x_776) ;  /* 0x0000000000548947 */ /* 0x000fea0003800000 */
[----:B------:R-:W-:-:S13]  /*b320*/  ISETP.NE.AND P0, PT, R0, 0x18, PT ;  /* 0x000000180000780c */ /* 0x000fda0003f05270 */
[----:B------:R-:W-:Y:S05]  /*b330*/  @P0 BRA `(.L_x_764) ;  /* 0x0000000400f40947 */ /* 0x000fea0003800000 */
[----:B--2---:R-:W-:Y:S01]  /*b340*/  IMAD.U32 R7, R18, 0x10000, RZ ;  /* 0x0001000012077824 */ /* 0x004fe200078e00ff */
        /* <DEDUP_REMOVED lines=14> */
.L_x_778:
[----:B------:R-:W-:Y:S05]  /*b430*/  BSYNC B0 ;  /* 0x0000000000007941 */ /* 0x000fea0003800000 */
.L_x_777:
[----:B------:R-:W-:-:S05]  /*b440*/  LOP3.LUT R5, R0, R5, RZ, 0xfc, !PT ;  /* 0x0000000500057212 */ /* 0x000fca00078efcff */
[----:B------:R0:W-:Y:S01]  /*b450*/  STG.E.U8 desc[UR36][R8.64], R5 ;  /* 0x0000000508007986 */ /* 0x0001e2000c101124 */
[----:B------:R-:W-:Y:S05]  /*b460*/  BRA `(.L_x_765) ;  /* 0x0000000800087947 */ /* 0x000fea0003800000 */
.L_x_776:
[----:B--2---:R-:W-:Y:S01]  /*b470*/  IMAD.U32 R5, R18, 0x10000, RZ ;  /* 0x0001000012057824 */ /* 0x004fe200078e00ff */
        /* <DEDUP_REMOVED lines=12> */
.L_x_780:
[----:B------:R-:W-:Y:S01]  /*b540*/  IMAD.MOV.U32 R0, RZ, RZ, 0x7f ;  /* 0x0000007fff007424 */ /* 0x000fe200078e00ff */
[----:B------:R-:W-:-:S04]  /*b550*/  ISETP.GT.U32.AND P0, PT, R3, 0x7f800000, PT ;  /* 0x7f8000000300780c */ /* 0x000fc80003f04070 */
[----:B------:R-:W-:-:S09]  /*b560*/  SEL R0, R0, 0x7c, P0 ;  /* 0x0000007c00007807 */ /* 0x000fd20000000000 */
.L_x_781:
[----:B------:R-:W-:Y:S05]  /*b570*/  BSYNC B0 ;  /* 0x0000000000007941 */ /* 0x000fea0003800000 */
.L_x_779:
[----:B------:R-:W-:-:S04]  /*b580*/  LOP3.LUT R3, R5, 0x80000000, RZ, 0xc0, !PT ;  /* 0x8000000005037812 */ /* 0x000fc800078ec0ff */
[----:B------:R-:W-:-:S04]  /*b590*/  SHF.R.U32.HI R3, RZ, 0x18, R3 ;  /* 0x00000018ff037819 */ /* 0x000fc80000011603 */
[----:B------:R-:W-:-:S05]  /*b5a0*/  LOP3.LUT R3, R0, R3, RZ, 0xfc, !PT ;  /* 0x0000000300037212 */ /* 0x000fca00078efcff */
[----:B------:R0:W-:Y:S01]  /*b5b0*/  STG.E.U8 desc[UR36][R8.64], R3 ;  /* 0x0000000308007986 */ /* 0x0001e2000c101124 */
[----:B------:R-:W-:Y:S05]  /*b5c0*/  BRA `(.L_x_765) ;  /* 0x0000000400b07947 */ /* 0x000fea0003800000 */
.L_x_775:
[----:B--2---:R0:W-:Y:S01]  /*b5d0*/  STG.E.U16 desc[UR36][R8.64], R18 ;  /* 0x0000001208007986 */ /* 0x0041e2000c101524 */
[----:B------:R-:W-:Y:S05]  /*b5e0*/  BRA `(.L_x_765) ;  /* 0x0000000400a87947 */ /* 0x000fea0003800000 */
.L_x_772:
        /* <DEDUP_REMOVED lines=8> */
[----:B--2---:R-:W-:-:S06]  /*b670*/  IMAD.U32 R3, R18, 0x10000, RZ ;  /* 0x0001000012037824 */ /* 0x004fcc00078e00ff */
[----:B------:R-:W0:Y:S02]  /*b680*/  F2I.FTZ.U32.TRUNC.NTZ R3, R3 ;  /* 0x0000000300037305 */ /* 0x000e24000021f000 */
[----:B0-----:R0:W-:Y:S01]  /*b690*/  STG.E.U16 desc[UR36][R8.64], R3 ;  /* 0x0000000308007986 */ /* 0x0011e2000c101524 */
[----:B------:R-:W-:Y:S05]  /*b6a0*/  BRA `(.L_x_765) ;  /* 0x0000000400787947 */ /* 0x000fea0003800000 */
.L_x_784:
[----:B--2---:R-:W-:Y:S01]  /*b6b0*/  IMAD.U32 R5, R18, 0x10000, RZ ;  /* 0x0001000012057824 */ /* 0x004fe200078e00ff */
        /* <DEDUP_REMOVED lines=16> */
.L_x_787:
[----:B------:R-:W-:-:S04]  /*b7c0*/  LOP3.LUT R3, R5, 0x80000000, RZ, 0xc0, !PT ;  /* 0x8000000005037812 */ /* 0x000fc800078ec0ff */
[----:B------:R-:W-:-:S04]  /*b7d0*/  SHF.R.U32.HI R3, RZ, 0x18, R3 ;  /* 0x00000018ff037819 */ /* 0x000fc80000011603 */
[----:B------:R-:W-:-:S04]  /*b7e0*/  LOP3.LUT R0, R0, R3, RZ, 0xfc, !PT ;  /* 0x0000000300007212 */ /* 0x000fc800078efcff */
[----:B------:R-:W-:-:S07]  /*b7f0*/  PRMT R4, R0, 0x7610, R4 ;  /* 0x0000761000047816 */ /* 0x000fce0000000004 */
.L_x_786:
[----:B------:R-:W-:Y:S05]  /*b800*/  BSYNC B0 ;  /* 0x0000000000007941 */ /* 0x000fea0003800000 */
.L_x_785:
[----:B------:R0:W-:Y:S01]  /*b810*/  STG.E.U8 desc[UR36][R8.64], R4 ;  /* 0x0000000408007986 */ /* 0x0001e2000c101124 */
[----:B------:R-:W-:Y:S05]  /*b820*/  BRA `(.L_x_765) ;  /* 0x0000000400187947 */ /* 0x000fea0003800000 */
.L_x_783:
        /* <DEDUP_REMOVED lines=17> */
.L_x_790:
[----:B------:R-:W-:-:S04]  /*b940*/  LOP3.LUT R3, R5, 0x80000000, RZ, 0xc0, !PT ;  /* 0x8000000005037812 */ /* 0x000fc800078ec0ff */
[----:B------:R-:W-:-:S04]  /*b950*/  SHF.R.U32.HI R3, RZ, 0x18, R3 ;  /* 0x00000018ff037819 */ /* 0x000fc80000011603 */
[----:B------:R-:W-:-:S04]  /*b960*/  LOP3.LUT R0, R0, R3, RZ, 0xfc, !PT ;  /* 0x0000000300007212 */ /* 0x000fc800078efcff */
[----:B------:R-:W-:-:S07]  /*b970*/  PRMT R4, R0, 0x7610, R4 ;  /* 0x0000761000047816 */ /* 0x000fce0000000004 */
.L_x_789:
[----:B------:R-:W-:Y:S05]  /*b980*/  BSYNC B0 ;  /* 0x0000000000007941 */ /* 0x000fea0003800000 */
.L_x_788:
[----:B------:R0:W-:Y:S01]  /*b990*/  STG.E.U8 desc[UR36][R8.64], R4 ;  /* 0x0000000408007986 */ /* 0x0001e2000c101124 */
[----:B------:R-:W-:Y:S05]  /*b9a0*/  BRA `(.L_x_765) ;  /* 0x0000000000b87947 */ /* 0x000fea0003800000 */
.L_x_782:
[----:B------:R-:W-:-:S13]  /*b9b0*/  ISETP.NE.AND P0, PT, R0, 0x1c, PT ;  /* 0x0000001c0000780c */ /* 0x000fda0003f05270 */
[----:B------:R-:W-:Y:S05]  /*b9c0*/  @!P0 BRA `(.L_x_791) ;  /* 0x0000000000a48947 */ /* 0x000fea0003800000 */
[----:B------:R-:W-:-:S13]  /*b9d0*/  ISETP.NE.AND P0, PT, R0, 0x1d, PT ;  /* 0x0000001d0000780c */ /* 0x000fda0003f05270 */
[----:B------:R-:W-:Y:S05]  /*b9e0*/  @!P0 BRA `(.L_x_792) ;  /* 0x00000000008c8947 */ /* 0x000fea0003800000 */
[----:B------:R-:W-:-:S13]  /*b9f0*/  ISETP.NE.AND P0, PT, R0, 0x2c, PT ;  /* 0x0000002c0000780c */ /* 0x000fda0003f05270 */
[----:B------:R-:W-:Y:S05]  /*ba00*/  @P0 BRA `(.L_x_764) ;  /* 0x0000000000400947 */ /* 0x000fea0003800000 */
[----:B--2---:R-:W-:-:S05]  /*ba10*/  IMAD.U32 R18, R18, 0x10000, RZ ;  /* 0x0001000012127824 */ /* 0x004fca00078e00ff */
        /* <DEDUP_REMOVED lines=15> */
.L_x_764:
        /* <DEDUP_REMOVED lines=15> */
[----:B0-2-4-:R-:W-:Y:S05]  /*bc00*/  CALL.ABS.NOINC R14 ;  /* 0x000000000e007343 */ /* 0x015fea0003c00000 */
.L_x_793:
[----:B------:R-:W-:Y:S05]  /*bc10*/  BRA `(.L_x_765) ;  /* 0x00000000001c7947 */ /* 0x000fea0003800000 */
.L_x_792:
[----:B--2---:R-:W-:-:S06]  /*bc20*/  IMAD.U32 R4, R18, 0x10000, RZ ;  /* 0x0001000012047824 */ /* 0x004fcc00078e00ff */
[----:B------:R-:W0:Y:S02]  /*bc30*/  F2I.U64.TRUNC R4, R4 ;  /* 0x0000000400047311 */ /* 0x000e24000020d800 */
[----:B0-----:R0:W-:Y:S01]  /*bc40*/  STG.E.64 desc[UR36][R8.64], R4 ;  /* 0x0000000408007986 */ /* 0x0011e2000c101b24 */
[----:B------:R-:W-:Y:S05]  /*bc50*/  BRA `(.L_x_765) ;  /* 0x00000000000c7947 */ /* 0x000fea0003800000 */
.L_x_791:
[----:B--2---:R-:W-:-:S04]  /*bc60*/  IMAD.U32 R18, R18, 0x10000, RZ ;  /* 0x0001000012127824 */ /* 0x004fc800078e00ff */
[----:B------:R-:W0:Y:S02]  /*bc70*/  F2I.FTZ.U32.TRUNC.NTZ R3, R18 ;  /* 0x0000001200037305 */ /* 0x000e24000021f000 */
[----:B0-----:R0:W-:Y:S02]  /*bc80*/  STG.E desc[UR36][R8.64], R3 ;  /* 0x0000000308007986 */ /* 0x0011e4000c101924 */
.L_x_765:
[----:B------:R-:W-:-:S07]  /*bc90*/  VIADD R25, R25, 0x80 ;  /* 0x0000008019197836 */ /* 0x000fce0000000000 */
.L_x_725:
[----:B------:R-:W-:Y:S05]  /*bca0*/  BSYNC B6 ;  /* 0x0000000000067941 */ /* 0x000fea0003800000 */
.L_x_724:
[----:B------:R-:W-:-:S13]  /*bcb0*/  ISETP.GE.AND P0, PT, R25, R16, PT ;  /* 0x000000101900720c */ /* 0x000fda0003f06270 */
[----:B------:R-:W-:Y:S05]  /*bcc0*/  @P0 EXIT ;  /* 0x000000000000094d */ /* 0x000fea0003800000 */
[----:B0--3--:R-:W0:Y:S01]  /*bcd0*/  LDC.64 R4, c[0x0][0x218] ;  /* 0x00008600ff047b82 */ /* 0x009e220000000a00 */
[----:B-----5:R-:W-:Y:S01]  /*bce0*/  PRMT R0, R17, 0x9910, RZ ;  /* 0x0000991011007816 */ /* 0x020fe200000000ff */
[----:B------:R-:W-:Y:S01]  /*bcf0*/  IMAD R2, R2, 0x200, R25 ;  /* 0x0000020002027824 */ /* 0x000fe200078e0219 */
[----:B------:R-:W-:Y:S02]  /*bd00*/  ULDC UR4, c[0x0][0x244] ;  /* 0x0000910000047ab9 */ /* 0x000fe40000000800 */
[----:B------:R-:W-:Y:S01]  /*bd10*/  ISETP.GT.AND P1, PT, R0, 0x9, PT ;  /* 0x000000090000780c */ /* 0x000fe20003f24270 */
[----:B-12---:R-:W-:-:S05]  /*bd20*/  IMAD R3, R2, UR4, RZ ;  /* 0x0000000402037c24 */ /* 0x006fca000f8e02ff */
        /* <DEDUP_REMOVED lines=11> */
[----:B----4-:R-:W-:-:S06]  /*bde0*/  IMAD.U32 R19, R19, 0x10000, RZ ;  /* 0x0001000013137824 */ /* 0x010fcc00078e00ff */
[----:B------:R-:W0:Y:S02]  /*bdf0*/  F2I.FTZ.TRUNC.NTZ R19, R19 ;  /* 0x0000001300137305 */ /* 0x000e24000021f100 */
[----:B0-----:R-:W-:Y:S01]  /*be00*/  STG.E.U8 desc[UR36][R2.64], R19 ;  /* 0x0000001302007986 */ /* 0x001fe2000c101124 */
[----:B------:R-:W-:Y:S05]  /*be10*/  EXIT ;  /* 0x000000000000794d */ /* 0x000fea0003800000 */
.L_x_797:
[----:B----4-:R-:W-:-:S06]  /*be20*/  IMAD.U32 R5, R19, 0x10000, RZ ;  /* 0x0001000013057824 */ /* 0x010fcc00078e00ff */
[----:B------:R-:W0:Y:S02]  /*be30*/  F2I.S64.TRUNC R4, R5 ;  /* 0x0000000500047311 */ /* 0x000e24000020d900 */
[----:B0-----:R-:W-:Y:S01]  /*be40*/  STG.E.U8 desc[UR36][R2.64], R4 ;  /* 0x0000000402007986 */ /* 0x001fe2000c101124 */
[----:B------:R-:W-:Y:S05]  /*be50*/  EXIT ;  /* 0x000000000000794d */ /* 0x000fea0003800000 */
.L_x_796:
[----:B------:R-:W-:-:S13]  /*be60*/  ISETP.NE.AND P0, PT, R0, 0x2, PT ;  /* 0x000000020000780c */ /* 0x000fda0003f05270 */
[----:B------:R-:W-:Y:S05]  /*be70*/  @!P0 BRA `(.L_x_799) ;  /* 0x0000000000308947 */ /* 0x000fea0003800000 */
[----:B------:R-:W-:-:S13]  /*be80*/  ISETP.NE.AND P0, PT, R0, 0x3, PT ;  /* 0x000000030000780c */ /* 0x000fda0003f05270 */
[----:B------:R-:W-:Y:S05]  /*be90*/  @!P0 BRA `(.L_x_800) ;  /* 0x0000000000188947 */ /* 0x000fea0003800000 */
[----:B------:R-:W-:-:S13]  /*bea0*/  ISETP.NE.AND P0, PT, R0, 0x4, PT ;  /* 0x000000040000780c */ /* 0x000fda0003f05270 */
[----:B------:R-:W-:Y:S05]  /*beb0*/  @P0 BRA `(.L_x_798) ;  /* 0x0000000c000c0947 */ /* 0x000fea0003800000 */
[----:B----4-:R-:W-:-:S06]  /*bec0*/  IMAD.U32 R4, R19, 0x10000, RZ ;  /* 0x0001000013047824 */ /* 0x010fcc00078e00ff */
[----:B------:R-:W0:Y:S02]  /*bed0*/  F2I.S64.TRUNC R4, R4 ;  /* 0x0000000400047311 */ /* 0x000e24000020d900 */
[----:B0-----:R-:W-:Y:S01]  /*bee0*/  STG.E.64 desc[UR36][R2.64], R4 ;  /* 0x0000000402007986 */ /* 0x001fe2000c101b24 */
[----:B------:R-:W-:Y:S05]  /*bef0*/  EXIT ;  /* 0x000000000000794d */ /* 0x000fea0003800000 */
.L_x_800:
[----:B----4-:R-:W-:-:S06]  /*bf00*/  IMAD.U32 R19, R19, 0x10000, RZ ;  /* 0x0001000013137824 */ /* 0x010fcc00078e00ff */
[----:B------:R-:W0:Y:S02]  /*bf10*/  F2I.FTZ.TRUNC.NTZ R19, R19 ;  /* 0x0000001300137305 */ /* 0x000e24000021f100 */
[----:B0-----:R-:W-:Y:S01]  /*bf20*/  STG.E desc[UR36][R2.64], R19 ;  /* 0x0000001302007986 */ /* 0x001fe2000c101924 */
[----:B------:R-:W-:Y:S05]  /*bf30*/  EXIT ;  /* 0x000000000000794d */ /* 0x000fea0003800000 */
.L_x_799:
[----:B----4-:R-:W-:-:S06]  /*bf40*/  IMAD.U32 R19, R19, 0x10000, RZ ;  /* 0x0001000013137824 */ /* 0x010fcc00078e00ff */
[----:B------:R-:W0:Y:S02]  /*bf50*/  F2I.FTZ.TRUNC.NTZ R19, R19 ;  /* 0x0000001300137305 */ /* 0x000e24000021f100 */
[----:B0-----:R-:W-:Y:S01]  /*bf60*/  STG.E.U16 desc[UR36][R2.64], R19 ;  /* 0x0000001302007986 */ /* 0x001fe2000c101524 */
[----:B------:R-:W-:Y:S05]  /*bf70*/  EXIT ;  /* 0x000000000000794d */ /* 0x000fea0003800000 */
.L_x_795:
[----:B------:R-:W-:-:S13]  /*bf80*/  ISETP.GT.AND P0, PT, R0, 0x6, PT ;  /* 0x000000060000780c */ /* 0x000fda0003f04270 */
[----:B------:R-:W-:Y:S05]  /*bf90*/  @P0 BRA `(.L_x_801) ;  /* 0x00000000002c0947 */ /* 0x000fea0003800000 */
[----:B------:R-:W-:-:S13]  /*bfa0*/  ISETP.NE.AND P0, PT, R0, 0x5, PT ;  /* 0x000000050000780c */ /* 0x000fda0003f05270 */
[----:B------:R-:W-:Y:S05]  /*bfb0*/  @!P0 BRA `(.L_x_802) ;  /* 0x0000000000148947 */ /* 0x000fea0003800000 */
[----:B------:R-:W-:-:S13]  /*bfc0*/  ISETP.NE.AND P0, PT, R0, 0x6, PT ;  /* 0x000000060000780c */ /* 0x000fda0003f05270 */
[----:B------:R-:W-:Y:S05]  /*bfd0*/  @P0 BRA `(.L_x_798) ;  /* 0x0000000800c40947 */ /* 0x000fea0003800000 */
[----:B----4-:R-:W-:-:S05]  /*bfe0*/  IMAD.U32 R19, R19, 0x10000, RZ ;  /* 0x0001000013137824 */ /* 0x010fca00078e00ff */
[----:B------:R-:W-:Y:S01]  /*bff0*/  STG.E desc[UR36][R2.64], R19 ;  /* 0x0000001302007986 */ /* 0x000fe2000c101924 */
[----:B------:R-:W-:Y:S05]  /*c000*/  EXIT ;  /* 0x000000000000794d */ /* 0x000fea0003800000 */
.L_x_802:
[----:B----4-:R-:W-:-:S05]  /*c010*/  IMAD.U32 R0, R19, 0x10000, RZ ;  /* 0x0001000013007824 */ /* 0x010fca00078e00ff */
[----:B------:R-:W-:-:S05]  /*c020*/  F2FP.F16.F32.PACK_AB R0, RZ, R0 ;  /* 0x00000000ff00723e */ /* 0x000fca00000000ff */
[----:B------:R-:W-:Y:S01]  /*c030*/  STG.E.U16 desc[UR36][R2.64], R0 ;  /* 0x0000000002007986 */ /* 0x000fe2000c101524 */
[----:B------:R-:W-:Y:S05]  /*c040*/  EXIT ;  /* 0x000000000000794d */ /* 0x000fea0003800000 */
.L_x_801:
[----:B------:R-:W-:-:S13]  /*c050*/  ISETP.NE.AND P0, PT, R0, 0x7, PT ;  /* 0x000000070000780c */ /* 0x000fda0003f05270 */
[----:B------:R-:W-:Y:S05]  /*c060*/  @!P0 BRA `(.L_x_803) ;  /* 0x0000000000348947 */ /* 0x000fea0003800000 */
[----:B------:R-:W-:-:S13]  /*c070*/  ISETP.NE.AND P0, PT, R0, 0x8, PT ;  /* 0x000000080000780c */ /* 0x000fda0003f05270 */
[----:B------:R-:W-:Y:S05]  /*c080*/  @!P0 BRA `(.L_x_804) ;  /* 0x0000000000188947 */ /* 0x000fea0003800000 */
[----:B------:R-:W-:-:S13]  /*c090*/  ISETP.NE.AND P0, PT, R0, 0x9, PT ;  /* 0x000000090000780c */ /* 0x000fda0003f05270 */
[----:B------:R-:W-:Y:S05]  /*c0a0*/  @P0 BRA `(.L_x_798) ;  /* 0x0000000800900947 */ /* 0x000fea0003800000 */
[----:B----4-:R-:W-:Y:S02]  /*c0b0*/  IMAD.U32 R4, R19, 0x10000, RZ ;  /* 0x0001000013047824 */ /* 0x010fe400078e00ff */
[----:B------:R-:W-:-:S05]  /*c0c0*/  IMAD.MOV.U32 R5, RZ, RZ, RZ ;  /* 0x000000ffff057224 */ /* 0x000fca00078e00ff */
[----:B------:R-:W-:Y:S01]  /*c0d0*/  STG.E.64 desc[UR36][R2.64], R4 ;  /* 0x0000000402007986 */ /* 0x000fe2000c101b24 */
[----:B------:R-:W-:Y:S05]  /*c0e0*/  EXIT ;  /* 0x000000000000794d */ /* 0x000fea0003800000 */
.L_x_804:
[----:B----4-:R-:W-:-:S05]  /*c0f0*/  IMAD.U32 R19, R19, 0x10000, RZ ;  /* 0x0001000013137824 */ /* 0x010fca00078e00ff */
[----:B------:R-:W-:-:S04]  /*c100*/  F2FP.F16.F32.PACK_AB R5, RZ, R19 ;  /* 0x00000013ff05723e */ /* 0x000fc800000000ff */
[----:B------:R-:W-:-:S05]  /*c110*/  PRMT R5, R5, 0x5410, RZ ;  /* 0x0000541005057816 */ /* 0x000fca00000000ff */
[----:B------:R-:W-:Y:S01]  /*c120*/  STG.E desc[UR36][R2.64], R5 ;  /* 0x0000000502007986 */ /* 0x000fe2000c101924 */
[----:B------:R-:W-:Y:S05]  /*c130*/  EXIT ;  /* 0x000000000000794d */ /* 0x000fea0003800000 */
.L_x_803:
[----:B----4-:R-:W-:-:S04]  /*c140*/  IMAD.U32 R4, R19, 0x10000, RZ ;  /* 0x0001000013047824 */ /* 0x010fc800078e00ff */
[----:B------:R-:W-:-:S06]  /*c150*/  FMUL.FTZ R4, R4, 1 ;  /* 0x3f80000004047820 */ /* 0x000fcc0000410000 */
[----:B------:R-:W0:Y:S02]  /*c160*/  F2F.F64.F32 R4, R4 ;  /* 0x0000000400047310 */ /* 0x000e240000201800 */
[----:B0-----:R-:W-:Y:S01]  /*c170*/  STG.E.64 desc[UR36][R2.64], R4 ;  /* 0x0000000402007986 */ /* 0x001fe2000c101b24 */
[----:B------:R-:W-:Y:S05]  /*c180*/  EXIT ;  /* 0x000000000000794d */ /* 0x000fea0003800000 */
.L_x_794:
        /* <DEDUP_REMOVED lines=8> */
[----:B----4-:R-:W-:-:S05]  /*c210*/  IMAD.U32 R19, R19, 0x10000, RZ ;  /* 0x0001000013137824 */ /* 0x010fca00078e00ff */
[----:B------:R-:W-:-:S04]  /*c220*/  FSETP.NEU.FTZ.AND P0, PT, R19, RZ, PT ;  /* 0x000000ff1300720b */ /* 0x000fc80003f1d000 */
[----:B------:R-:W-:-:S05]  /*c230*/  SEL R5, RZ, 0x1, !P0 ;  /* 0x00000001ff057807 */ /* 0x000fca0004000000 */
[----:B------:R-:W-:Y:S01]  /*c240*/  STG.E.U8 desc[UR36][R2.64], R5 ;  /* 0x0000000502007986 */ /* 0x000fe2000c101124 */
[----:B------:R-:W-:Y:S05]  /*c250*/  EXIT ;  /* 0x000000000000794d */ /* 0x000fea0003800000 */
.L_x_807:
[----:B----4-:R-:W-:Y:S01]  /*c260*/  IMAD.U32 R19, R19, 0x10000, RZ ;  /* 0x0001000013137824 */ /* 0x010fe200078e00ff */
[----:B------:R-:W-:-:S03]  /*c270*/  CS2R R6, SRZ ;  /* 0x0000000000067805 */ /* 0x000fc6000001ff00 */
[----:B------:R-:W-:-:S06]  /*c280*/  FMUL.FTZ R4, R19, 1 ;  /* 0x3f80000013047820 */ /* 0x000fcc0000410000 */
[----:B------:R-:W0:Y:S02]  /*c290*/  F2F.F64.F32 R4, R4 ;  /* 0x0000000400047310 */ /* 0x000e240000201800 */
[----:B0-----:R-:W-:Y:S01]  /*c2a0*/  STG.E.128 desc[UR36][R2.64], R4 ;  /* 0x0000000402007986 */ /* 0x001fe2000c101d24 */
[----:B------:R-:W-:Y:S05]  /*c2b0*/  EXIT ;  /* 0x000000000000794d */ /* 0x000fea0003800000 */
.L_x_806:
[----:B------:R-:W-:-:S13]  /*c2c0*/  ISETP.NE.AND P0, PT, R0, 0xf, PT ;  /* 0x0000000f0000780c */ /* 0x000fda0003f05270 */
[----:B------:R-:W-:Y:S05]  /*c2d0*/  @!P0 BRA `(.L_x_808) ;  /* 0x0000000000b48947 */ /* 0x000fea0003800000 */
[----:B------:R-:W-:-:S13]  /*c2e0*/  ISETP.NE.AND P0, PT, R0, 0x17, PT ;  /* 0x000000170000780c */ /* 0x000fda0003f05270 */
[----:B------:R-:W-:Y:S05]  /*c2f0*/  @!P0 BRA `(.L_x_809) ;  /* 0x0000000000548947 */ /* 0x000fea0003800000 */
[----:B------:R-:W-:-:S13]  /*c300*/  ISETP.NE.AND P0, PT, R0, 0x18, PT ;  /* 0x000000180000780c */ /* 0x000fda0003f05270 */
[----:B------:R-:W-:Y:S05]  /*c310*/  @P0 BRA `(.L_x_798) ;  /* 0x0000000400f40947 */ /* 0x000fea0003800000 */
[----:B----4-:R-:W-:Y:S01]  /*c320*/  IMAD.U32 R19, R19, 0x10000, RZ ;  /* 0x0001000013137824 */ /* 0x010fe200078e00ff */
        /* <DEDUP_REMOVED lines=14> */
.L_x_811:
[----:B------:R-:W-:Y:S05]  /*c410*/  BSYNC B0 ;  /* 0x0000000000007941 */ /* 0x000fea0003800000 */
.L_x_810:
[----:B------:R-:W-:-:S05]  /*c420*/  LOP3.LUT R5, R0, R5, RZ, 0xfc, !PT ;  /* 0x0000000500057212 */ /* 0x000fca00078efcff */
[----:B------:R-:W-:Y:S01]  /*c430*/  STG.E.U8 desc[UR36][R2.64], R5 ;  /* 0x0000000502007986 */ /* 0x000fe2000c101124 */
[----:B------:R-:W-:Y:S05]  /*c440*/  EXIT ;  /* 0x000000000000794d */ /* 0x000fea0003800000 */
.L_x_809:
[----:B----4-:R-:W-:Y:S01]  /*c450*/  IMAD.U32 R19, R19, 0x10000, RZ ;  /* 0x0001000013137824 */ /* 0x010fe200078e00ff */
        /* <DEDUP_REMOVED lines=12> */
.L_x_813:
[----:B------:R-:W-:Y:S01]  /*c520*/  IMAD.MOV.U32 R0, RZ, RZ, 0x7f ;  /* 0x0000007fff007424 */ /* 0x000fe200078e00ff */
[----:B------:R-:W-:-:S04]  /*c530*/  ISETP.GT.U32.AND P0, PT, R4, 0x7f800000, PT ;  /* 0x7f8000000400780c */ /* 0x000fc80003f04070 */
[----:B------:R-:W-:-:S09]  /*c540*/  SEL R0, R0, 0x7c, P0 ;  /* 0x0000007c00007807 */ /* 0x000fd20000000000 */
.L_x_814:
[----:B------:R-:W-:Y:S05]  /*c550*/  BSYNC B0 ;  /* 0x0000000000007941 */ /* 0x000fea0003800000 */
.L_x_812:
[----:B------:R-:W-:-:S04]  /*c560*/  LOP3.LUT R4, R19, 0x80000000, RZ, 0xc0, !PT ;  /* 0x8000000013047812 */ /* 0x000fc800078ec0ff */
[----:B------:R-:W-:-:S04]  /*c570*/  SHF.R.U32.HI R5, RZ, 0x18, R4 ;  /* 0x00000018ff057819 */ /* 0x000fc80000011604 */
[----:B------:R-:W-:-:S05]  /*c580*/  LOP3.LUT R5, R0, R5, RZ, 0xfc, !PT ;  /* 0x0000000500057212 */ /* 0x000fca00078efcff */
[----:B------:R-:W-:Y:S01]  /*c590*/  STG.E.U8 desc[UR36][R2.64], R5 ;  /* 0x0000000502007986 */ /* 0x000fe2000c101124 */
[----:B------:R-:W-:Y:S05]  /*c5a0*/  EXIT ;  /* 0x000000000000794d */ /* 0x000fea0003800000 */
.L_x_808:
[----:B----4-:R-:W-:Y:S01]  /*c5b0*/  STG.E.U16 desc[UR36][R2.64], R19 ;  /* 0x0000001302007986 */ /* 0x010fe2000c101524 */
[----:B------:R-:W-:Y:S05]  /*c5c0*/  EXIT ;  /* 0x000000000000794d */ /* 0x000fea0003800000 */
.L_x_805:
        /* <DEDUP_REMOVED lines=8> */
[----:B----4-:R-:W-:-:S06]  /*c650*/  IMAD.U32 R5, R19, 0x10000, RZ ;  /* 0x0001000013057824 */ /* 0x010fcc00078e00ff */
[----:B------:R-:W0:Y:S02]  /*c660*/  F2I.FTZ.U32.TRUNC.NTZ R5, R5 ;  /* 0x0000000500057305 */ /* 0x000e24000021f000 */
[----:B0-----:R-:W-:Y:S01]  /*c670*/  STG.E.U16 desc[UR36][R2.64], R5 ;  /* 0x0000000502007986 */ /* 0x001fe2000c101524 */
[----:B------:R-:W-:Y:S05]  /*c680*/  EXIT ;  /* 0x000000000000794d */ /* 0x000fea0003800000 */
.L_x_817:
[----:B----4-:R-:W-:Y:S01]  /*c690*/  IMAD.U32 R19, R19, 0x10000, RZ ;  /* 0x0001000013137824 */ /* 0x010fe200078e00ff */
        /* <DEDUP_REMOVED lines=12> */
[----:B------:R-:W-:-:S05]  /*c760*/  FADD.FTZ R0, R5, 8192 ;  /* 0x4600000005007421 */ /* 0x000fca0000010000 */
[----:B------:R-:W-:Y:S02]  /*c770*/  LOP3.LUT P0, R4, R0, 0xff, RZ, 0xc0, !PT ;  /* 0x000000ff00047812 */ /* 0x000fe4000780c0ff */
[----:B------:R-:W-:-:S11]  /*c780*/  PRMT R0, RZ, 0x7610, R0 ;  /* 0x00007610ff007816 */ /* 0x000fd60000000000 */
[----:B------:R-:W-:Y:S05]  /*c790*/  @!P0 BRA `(.L_x_819) ;  /* 0x0000000000108947 */ /* 0x000fea0003800000 */
.L_x_820:
[----:B------:R-:W-:-:S04]  /*c7a0*/  LOP3.LUT R0, R19, 0x80000000, RZ, 0xc0, !PT ;  /* 0x8000000013007812 */ /* 0x000fc800078ec0ff */
[----:B------:R-:W-:-:S04]  /*c7b0*/  SHF.R.U32.HI R5, RZ, 0x18, R0 ;  /* 0x00000018ff057819 */ /* 0x000fc80000011600 */
[----:B------:R-:W-:-:S04]  /*c7c0*/  LOP3.LUT R4, R4, R5, RZ, 0xfc, !PT ;  /* 0x0000000504047212 */ /* 0x000fc800078efcff */
[----:B------:R-:W-:-:S07]  /*c7d0*/  PRMT R0, R4, 0x7610, R0 ;  /* 0x0000761004007816 */ /* 0x000fce0000000000 */
.L_x_819:
[----:B------:R-:W-:Y:S05]  /*c7e0*/  BSYNC B0 ;  /* 0x0000000000007941 */ /* 0x000fea0003800000 */
.L_x_818:
[----:B------:R-:W-:Y:S01]  /*c7f0*/  STG.E.U8 desc[UR36][R2.64], R0 ;  /* 0x0000000002007986 */ /* 0x000fe2000c101124 */
[----:B------:R-:W-:Y:S05]  /*c800*/  EXIT ;  /* 0x000000000000794d */ /* 0x000fea0003800000 */
.L_x_816:
        /* <DEDUP_REMOVED lines=17> */
.L_x_823:
[----:B------:R-:W-:-:S04]  /*c920*/  LOP3.LUT R0, R19, 0x80000000, RZ, 0xc0, !PT ;  /* 0x8000000013007812 */ /* 0x000fc800078ec0ff */
[----:B------:R-:W-:-:S04]  /*c930*/  SHF.R.U32.HI R5, RZ, 0x18, R0 ;  /* 0x00000018ff057819 */ /* 0x000fc80000011600 */
[----:B------:R-:W-:-:S04]  /*c940*/  LOP3.LUT R4, R4, R5, RZ, 0xfc, !PT ;  /* 0x0000000504047212 */ /* 0x000fc800078efcff */
[----:B------:R-:W-:-:S07]  /*c950*/  PRMT R0, R4, 0x7610, R0 ;  /* 0x0000761004007816 */ /* 0x000fce0000000000 */
.L_x_822:
[----:B------:R-:W-:Y:S05]  /*c960*/  BSYNC B0 ;  /* 0x0000000000007941 */ /* 0x000fea0003800000 */
.L_x_821:
[----:B------:R-:W-:Y:S01]  /*c970*/  STG.E.U8 desc[UR36][R2.64], R0 ;  /* 0x0000000002007986 */ /* 0x000fe2000c101124 */
[----:B------:R-:W-:Y:S05]  /*c980*/  EXIT ;  /* 0x000000000000794d */ /* 0x000fea0003800000 */
.L_x_815:
[----:B------:R-:W-:-:S13]  /*c990*/  ISETP.NE.AND P0, PT, R0, 0x1c, PT ;  /* 0x0000001c0000780c */ /* 0x000fda0003f05270 */
[----:B------:R-:W-:Y:S05]  /*c9a0*/  @!P0 BRA `(.L_x_824) ;  /* 0x0000000000a48947 */ /* 0x000fea0003800000 */
[----:B------:R-:W-:-:S13]  /*c9b0*/  ISETP.NE.AND P0, PT, R0, 0x1d, PT ;  /* 0x0000001d0000780c */ /* 0x000fda0003f05270 */
[----:B------:R-:W-:Y:S05]  /*c9c0*/  @!P0 BRA `(.L_x_825) ;  /* 0x00000000008c8947 */ /* 0x000fea0003800000 */
[----:B------:R-:W-:-:S13]  /*c9d0*/  ISETP.NE.AND P0, PT, R0, 0x2c, PT ;  /* 0x0000002c0000780c */ /* 0x000fda0003f05270 */
[----:B------:R-:W-:Y:S05]  /*c9e0*/  @P0 BRA `(.L_x_798) ;  /* 0x0000000000400947 */ /* 0x000fea0003800000 */
[----:B----4-:R-:W-:Y:S02]  /*c9f0*/  IMAD.U32 R19, R19, 0x10000, RZ ;  /* 0x0001000013137824 */ /* 0x010fe400078e00ff */
        /* <DEDUP_REMOVED lines=15> */
.L_x_798:
[----:B------:R-:W-:Y:S01]  /*caf0*/  MOV R0, 0x0 ;  /* 0x0000000000007802 */ /* 0x000fe20000000f00 */
[----:B------:R-:W-:Y:S01]  /*cb00*/  ULDC.64 UR4, c[0x4][0x148] ;  /* 0x0100520000047ab9 */ /* 0x000fe20000000a00 */
[----:B------:R-:W-:Y:S01]  /*cb10*/  ULDC.64 UR6, c[0x4][0x60] ;  /* 0x0100180000067ab9 */ /* 0x000fe20000000a00 */
[----:B------:R-:W-:Y:S01]  /*cb20*/  IMAD.U32 R4, RZ, RZ, UR4 ;  /* 0x00000004ff047e24 */ /* 0x000fe2000f8e00ff */
[----:B------:R0:W1:Y:S01]  /*cb30*/  LDC.64 R2, c[0x4][R0] ;  /* 0x0100000000027b82 */ /* 0x0000620000000a00 */
[----:B------:R-:W-:Y:S01]  /*cb40*/  IMAD.U32 R5, RZ, RZ, UR5 ;  /* 0x00000005ff057e24 */ /* 0x000fe2000f8e00ff */
        /* <DEDUP_REMOVED lines=9> */
[----:B-1--4-:R-:W-:Y:S05]  /*cbe0*/  CALL.ABS.NOINC R2 ;  /* 0x0000000002007343 */ /* 0x012fea0003c00000 */
.L_x_826:
[----:B------:R-:W-:Y:S05]  /*cbf0*/  EXIT ;  /* 0x000000000000794d */ /* 0x000fea0003800000 */
.L_x_825:
[----:B----4-:R-:W-:-:S06]  /*cc00*/  IMAD.U32 R4, R19, 0x10000, RZ ;  /* 0x0001000013047824 */ /* 0x010fcc00078e00ff */
[----:B------:R-:W0:Y:S02]  /*cc10*/  F2I.U64.TRUNC R4, R4 ;  /* 0x0000000400047311 */ /* 0x000e24000020d800 */
[----:B0-----:R-:W-:Y:S01]  /*cc20*/  STG.E.64 desc[UR36][R2.64], R4 ;  /* 0x0000000402007986 */ /* 0x001fe2000c101b24 */
[----:B------:R-:W-:Y:S05]  /*cc30*/  EXIT ;  /* 0x000000000000794d */ /* 0x000fea0003800000 */
.L_x_824:
[----:B----4-:R-:W-:-:S06]  /*cc40*/  IMAD.U32 R19, R19, 0x10000, RZ ;  /* 0x0001000013137824 */ /* 0x010fcc00078e00ff */
[----:B------:R-:W0:Y:S02]  /*cc50*/  F2I.FTZ.U32.TRUNC.NTZ R19, R19 ;  /* 0x0000001300137305 */ /* 0x000e24000021f000 */
[----:B0-----:R-:W-:Y:S01]  /*cc60*/  STG.E desc[UR36][R2.64], R19 ;  /* 0x0000001302007986 */ /* 0x001fe2000c101924 */
[----:B------:R-:W-:Y:S05]  /*cc70*/  EXIT ;  /* 0x000000000000794d */ /* 0x000fea0003800000 */
.L_x_827:
        /* <DEDUP_REMOVED lines=16> */
.L_x_11082:


//--------------------- .text._ZN2at6native18elementwise_kernelILi128ELi4EZNS0_22gpu_kernel_impl_nocastIZZZNS0_61_GLOBAL__N__132982cb_23_ActivationSiluKernel_cu_f5210f67_354620silu_backward_kernelERNS_18TensorIteratorBaseEENKUlvE_clEvENKUlvE2_clEvEUlN3c108BFloat16ES9_E_EEvS5_RKT_EUliE_EEviT1_ --------------------------
	.section	.text._ZN2at6native18elementwise_kernelILi128ELi4EZNS0_22gpu_kernel_impl_nocastIZZZNS0_61_GLOBAL__N__132982cb_23_ActivationSiluKernel_cu_f5210f67_354620silu_backward_kernelERNS_18TensorIteratorBaseEENKUlvE_clEvENKUlvE2_clEvEUlN3c108BFloat16ES9_E_EEvS5_RKT_EUliE_EEviT1_,"ax",@progbits
	.align	128
        .global         _ZN2at6native18elementwise_kernelILi128ELi4EZNS0_22gpu_kernel_impl_nocastIZZZNS0_61_GLOBAL__N__132982cb_23_ActivationSiluKernel_cu_f5210f67_354620silu_backward_kernelERNS_18TensorIteratorBaseEENKUlvE_clEvENKUlvE2_clEvEUlN3c108BFloat16ES9_E_EEvS5_RKT_EUliE_EEviT1_
        .type           _ZN2at6native18elementwise_kernelILi128ELi4EZNS0_22gpu_kernel_impl_nocastIZZZNS0_61_GLOBAL__N__132982cb_23_ActivationSiluKernel_cu_f5210f67_354620silu_backward_kernelERNS_18TensorIteratorBaseEENKUlvE_clEvENKUlvE2_clEvEUlN3c108BFloat16ES9_E_EEvS5_RKT_EUliE_EEviT1_,@function
        .size           _ZN2at6native18elementwise_kernelILi128ELi4EZNS0_22gpu_kernel_impl_nocastIZZZNS0_61_GLOBAL__N__132982cb_23_ActivationSiluKernel_cu_f5210f67_354620silu_backward_kernelERNS_18TensorIteratorBaseEENKUlvE_clEvENKUlvE2_clEvEUlN3c108BFloat16ES9_E_EEvS5_RKT_EUliE_EEviT1_,(.L_x_11083 - _ZN2at6native18elementwise_kernelILi128ELi4EZNS0_22gpu_kernel_impl_nocastIZZZNS0_61_GLOBAL__N__132982cb_23_ActivationSiluKernel_cu_f5210f67_354620silu_backward_kernelERNS_18TensorIteratorBaseEENKUlvE_clEvENKUlvE2_clEvEUlN3c108BFloat16ES9_E_EEvS5_RKT_EUliE_EEviT1_)
        .other          _ZN2at6native18elementwise_kernelILi128ELi4EZNS0_22gpu_kernel_impl_nocastIZZZNS0_61_GLOBAL__N__132982cb_23_ActivationSiluKernel_cu_f5210f67_354620silu_backward_kernelERNS_18TensorIteratorBaseEENKUlvE_clEvENKUlvE2_clEvEUlN3c108BFloat16ES9_E_EEvS5_RKT_EUliE_EEviT1_,@"STO_CUDA_ENTRY STV_DEFAULT"
_ZN2at6native18elementwise_kernelILi128ELi4EZNS0_22gpu_kernel_impl_nocastIZZZNS0_61_GLOBAL__N__132982cb_23_ActivationSiluKernel_cu_f5210f67_354620silu_backward_kernelERNS_18TensorIteratorBaseEENKUlvE_clEvENKUlvE2_clEvEUlN3c108BFloat16ES9_E_EEvS5_RKT_EUliE_EEviT1_:
.text._ZN2at6native18elementwise_kernelILi128ELi4EZNS0_22gpu_kernel_impl_nocastIZZZNS0_61_GLOBAL__N__132982cb_23_ActivationSiluKernel_cu_f5210f67_354620silu_backward_kernelERNS_18TensorIteratorBaseEENKUlvE_clEvENKUlvE2_clEvEUlN3c108BFloat16ES9_E_EEvS5_RKT_EUliE_EEviT1_:
[----:B------:R-:W-:Y:S01]  /*0000*/  LDC R1, c[0x0][0x28] ;  /* 0x00000a00ff017b82 */ /* 0x000fe20000000800 */
[----:B------:R-:W0:Y:S01]  /*0010*/  S2R R3, SR_CTAID.X ;  /* 0x0000000000037919 */ /* 0x000e220000002500 */
[----:B------:R-:W-:Y:S01]  /*0020*/  ULDC UR6, c[0x0][0x210] ;  /* 0x0000840000067ab9 */ /* 0x000fe20000000800 */
[----:B------:R-:W-:Y:S01]  /*0030*/  ULDC.64 UR4, c[0x0][0x208] ;  /* 0x0000820000047ab9 */ /* 0x000fe20000000a00 */
[----:B------:R-:W-:Y:S01]  /*0040*/  BSSY B0, `(.L_x_828) ;  /* 0x000017f000007945 */ /* 0x000fe20003800000 */
[----:B------:R-:W0:Y:S02]  /*0050*/  S2R R0, SR_TID.X ;  /* 0x0000000000007919 */ /* 0x000e240000002100 */
[----:B0-----:R-:W-:-:S04]  /*0060*/  LEA R3, R3, R0, 0x9 ;  /* 0x0000000003037211 */ /* 0x001fc800078e48ff */
[----:B------:R-:W-:-:S13]  /*0070*/  ISETP.GE.AND P0, PT, R3, UR6, PT ;  /* 0x0000000603007c0c */ /* 0x000fda000bf06270 */
[----:B------:R-:W-:Y:S05]  /*0080*/  @P0 BRA `(.L_x_829) ;  /* 0x0000001400e80947 */ /* 0x000fea0003800000 */
[----:B------:R-:W0:Y:S01]  /*0090*/  LDC R10, c[0x0][0x218] ;  /* 0x00008600ff0a7b82 */ /* 0x000e220000000800 */
[----:B------:R-:W-:Y:S01]  /*00a0*/  HFMA2.MMA R2, -RZ, RZ, 0, 0 ;  /* 0x00000000ff027435 */ /* 0x000fe200000001ff */
[----:B------:R-:W-:Y:S01]  /*00b0*/  MOV R0, RZ ;  /* 0x000000ff00007202 */ /* 0x000fe20000000f00 */
[----:B------:R-:W-:Y:S01]  /*00c0*/  HFMA2.MMA R5, -RZ, RZ, 0, 0 ;  /* 0x00000000ff057435 */ /* 0x000fe200000001ff */
[----:B0-----:R-:W-:-:S13]  /*00d0*/  ISETP.NE.AND P0, PT, R10, RZ, PT ;  /* 0x000000ff0a00720c */ /* 0x001fda0003f05270 */
[----:B------:R-:W-:Y:S05]  /*00e0*/  @!P0 BRA `(.L_x_830) ;  /* 0x0000001400708947 */ /* 0x000fea0003800000 */
[----:B------:R-:W-:Y:S01]  /*00f0*/  MOV R4, RZ ;  /* 0x000000ff00047202 */ /* 0x000fe20000000f00 */
[----:B------:R-:W-:Y:S01]  /*0100*/  ULDC.64 UR8, c[0x0][0x220] ;  /* 0x0000880000087ab9 */ /* 0x000fe20000000a00 */
[----:B------:R-:W-:Y:S01]  /*0110*/  MOV R5, R3 ;  /* 0x0000000300057202 */ /* 0x000fe20000000f00 */
[----:B------:R-:W-:Y:S01]  /*0120*/  ULDC UR7, c[0x0][0x21c] ;  /* 0x0000870000077ab9 */ /* 0x000fe20000000800 */
[----:B------:R-:W-:Y:S01]  /*0130*/  ISETP.NE.AND P0, PT, R10, 0x1, PT ;  /* 0x000000010a00780c */ /* 0x000fe20003f05270 */
[----:B------:R-:W-:-:S05]  /*0140*/  IMAD.HI.U32 R6, R3, UR8, R4 ;  /* 0x0000000803067c27 */ /* 0x000fca000f8e0004 */
[----:B------:R-:W-:Y:S01]  /*0150*/  SHF.R.U32.HI R7, RZ, UR9, R6 ;  /* 0x00000009ff077c19 */ /* 0x000fe20008011606 */
[----:B------:R-:W-:-:S03]  /*0160*/  ULDC.64 UR8, c[0x0][0x348] ;  /* 0x0000d20000087ab9 */ /* 0x000fc60000000a00 */
[----:B------:R-:W-:-:S05]  /*0170*/  IADD3 R2, -R7, RZ, RZ ;  /* 0x000000ff07027210 */ /* 0x000fca0007ffe1ff */
[----:B------:R-:W-:Y:S01]  /*0180*/  IMAD R2, R2, UR7, R3 ;  /* 0x0000000702027c24 */ /* 0x000fe2000f8e0203 */
[----:B------:R-:W-:-:S03]  /*0190*/  ULDC UR7, c[0x0][0x350] ;  /* 0x0000d40000077ab9 */ /* 0x000fc60000000800 */
[C---:B------:R-:W-:Y:S02]  /*01a0*/  IMAD R5, R2.reuse, UR8, RZ ;  /* 0x0000000802057c24 */ /* 0x040fe4000f8e02ff */
[C---:B------:R-:W-:Y:S02]  /*01b0*/  IMAD R0, R2.reuse, UR9, RZ ;  /* 0x0000000902007c24 */ /* 0x040fe4000f8e02ff */
[----:B------:R-:W-:Y:S01]  /*01c0*/  IMAD R2, R2, UR7, RZ ;  /* 0x0000000702027c24 */ /* 0x000fe2000f8e02ff */
[----:B------:R-:W-:Y:S06]  /*01d0*/  @!P0 BRA `(.L_x_830) ;  /* 0x0000001400348947 */ /* 0x000fec0003800000 */
[----:B------:R-:W-:Y:S01]  /*01e0*/  MOV R6, RZ ;  /* 0x000000ff00067202 */ /* 0x000fe20000000f00 */
[----:B------:R-:W-:Y:S01]  /*01f0*/  ULDC.64 UR8, c[0x0][0x228] ;  /* 0x00008a0000087ab9 */ /* 0x000fe20000000a00 */
[----:B------:R-:W-:Y:S01]  /*0200*/  ULDC UR7, c[0x0][0x230] ;  /* 0x00008c0000077ab9 */ /* 0x000fe20000000800 */
[----:B------:R-:W-:Y:S02]  /*0210*/  ISETP.NE.AND P0, PT, R10, 0x2, PT ;  /* 0x000000020a00780c */ /* 0x000fe40003f05270 */
[----:B------:R-:W-:-:S05]  /*0220*/  IMAD.HI.U32 R8, R7, UR9, R6 ;  /* 0x0000000907087c27 */ /* 0x000fca000f8e0006 */
[----:B------:R-:W-:Y:S01]  /*0230*/  SHF.R.U32.HI R9, RZ, UR7, R8 ;  /* 0x00000007ff097c19 */ /* 0x000fe20008011608 */
[----:B------:R-:W-:-:S03]  /*0240*/  ULDC UR7, c[0x0][0x354] ;  /* 0x0000d50000077ab9 */ /* 0x000fc60000000800 */
[----:B------:R-:W-:-:S05]  /*0250*/  IADD3 R6, -R9, RZ, RZ ;  /* 0x000000ff09067210 */ /* 0x000fca0007ffe1ff */
[----:B------:R-:W-:Y:S01]  /*0260*/  IMAD R7, R6, UR8, R7 ;  /* 0x0000000806077c24 */ /* 0x000fe2000f8e0207 */
[----:B------:R-:W-:-:S03]  /*0270*/  ULDC.64 UR8, c[0x0][0x358] ;  /* 0x0000d60000087ab9 */ /* 0x000fc60000000a00 */
[C---:B------:R-:W-:Y:S02]  /*0280*/  IMAD R5, R7.reuse, UR7, R5 ;  /* 0x0000000707057c24 */ /* 0x040fe4000f8e0205 */
[C---:B------:R-:W-:Y:S02]  /*0290*/  IMAD R0, R7.reuse, UR8, R0 ;  /* 0x0000000807007c24 */ /* 0x040fe4000f8e0200 */
[----:B------:R-:W-:Y:S01]  /*02a0*/  IMAD R2, R7, UR9, R2 ;  /* 0x0000000907027c24 */ /* 0x000fe2000f8e0202 */
[----:B------:R-:W-:Y:S06]  /*02b0*/  @!P0 BRA `(.L_x_830) ;  /* 0x0000001000fc8947 */ /* 0x000fec0003800000 */
[----:B------:R-:W-:Y:S01]  /*02c0*/  HFMA2.MMA R8, -RZ, RZ, 0, 0 ;  /* 0x00000000ff087435 */ /* 0x000fe200000001ff */
[----:B------:R-:W-:Y:S01]  /*02d0*/  ULDC.64 UR8, c[0x0][0x238] ;  /* 0x00008e0000087ab9 */ /* 0x000fe20000000a00 */
[----:B------:R-:W-:Y:S01]  /*02e0*/  ISETP.NE.AND P0, PT, R10, 0x3, PT ;  /* 0x000000030a00780c */ /* 0x000fe20003f05270 */
[----:B------:R-:W-:-:S07]  /*02f0*/  ULDC UR7, c[0x0][0x234] ;  /* 0x00008d0000077ab9 */ /* 0x000fce0000000800 */
[----:B------:R-:W-:-:S05]  /*0300*/  IMAD.HI.U32 R6, R9, UR8, R8 ;  /* 0x0000000809067c27 */ /* 0x000fca000f8e0008 */
[----:B------:R-:W-:Y:S01]  /*0310*/  SHF.R.U32.HI R7, RZ, UR9, R6 ;  /* 0x00000009ff077c19 */ /* 0x000fe20008011606 */
[----:B------:R-:W-:-:S03]  /*0320*/  ULDC.64 UR8, c[0x0][0x360] ;  /* 0x0000d80000087ab9 */ /* 0x000fc60000000a00 */
[----:B------:R-:W-:-:S05]  /*0330*/  IADD3 R8, -R7, RZ, RZ ;  /* 0x000000ff07087210 */ /* 0x000fca0007ffe1ff */
[----:B------:R-:W-:Y:S01]  /*0340*/  IMAD R9, R8, UR7, R9 ;  /* 0x0000000708097c24 */ /* 0x000fe2000f8e0209 */
[----:B------:R-:W-:-:S03]  /*0350*/  ULDC UR7, c[0x0][0x368] ;  /* 0x0000da0000077ab9 */ /* 0x000fc60000000800 */
[C---:B------:R-:W-:Y:S02]  /*0360*/  IMAD R5, R9.reuse, UR8, R5 ;  /* 0x0000000809057c24 */ /* 0x040fe4000f8e0205 */
[C---:B------:R-:W-:Y:S02]  /*0370*/  IMAD R0, R9.reuse, UR9, R0 ;  /* 0x0000000909007c24 */ /* 0x040fe4000f8e0200 */
[----:B------:R-:W-:Y:S01]  /*0380*/  IMAD R2, R9, UR7, R2 ;  /* 0x0000000709027c24 */ /* 0x000fe2000f8e0202 */
        /* <DEDUP_REMOVED lines=15> */
[----:B------:R-:W-:Y:S01]  /*0480*/  MOV R8, RZ ;  /* 0x000000ff00087202 */ /* 0x000fe20000000f00 */
[----:B------:R-:W-:Y:S01]  /*0490*/  ULDC.64 UR8, c[0x0][0x250] ;  /* 0x0000940000087ab9 */ /* 0x000fe20000000a00 */
[----:B------:R-:W-:Y:S01]  /*04a0*/  ISETP.NE.AND P0, PT, R10, 0x5, PT ;  /* 0x000000050a00780c */ /* 0x000fe20003f05270 */
[----:B------:R-:W-:Y:S02]  /*04b0*/  ULDC UR7, c[0x0][0x24c] ;  /* 0x0000930000077ab9 */ /* 0x000fe40000000800 */
        /* <DEDUP_REMOVED lines=10> */
[----:B------:R-:W-:Y:S01]  /*0560*/  HFMA2.MMA R6, -RZ, RZ, 0, 0 ;  /* 0x00000000ff067435 */ /* 0x000fe200000001ff */
[----:B------:R-:W-:Y:S01]  /*0570*/  ULDC.64 UR8, c[0x0][0x258] ;  /* 0x0000960000087ab9 */ /* 0x000fe20000000a00 */
[----:B------:R-:W-:Y:S01]  /*0580*/  ULDC UR7, c[0x0][0x260] ;  /* 0x0000980000077ab9 */ /* 0x000fe20000000800 */
[----:B------:R-:W-:-:S07]  /*0590*/  ISETP.NE.AND P0, PT, R10, 0x6, PT ;  /* 0x000000060a00780c */ /* 0x000fce0003f05270 */
        /* <DEDUP_REMOVED lines=248> */
[----:B------:R-:W-:Y:S01]  /*1520*/  ISETP.NE.AND P0, PT, R10, 0x18, PT ;  /* 0x000000180a00780c */ /* 0x000fe20003f05270 */
[----:B------:R-:W-:Y:S01]  /*1530*/  HFMA2.MMA R6, -RZ, RZ, 0, 0 ;  /* 0x00000000ff067435 */ /* 0x000fe200000001ff */
[----:B------:R-:W-:Y:S01]  /*1540*/  ULDC.64 UR8, c[0x0][0x330] ;  /* 0x0000cc0000087ab9 */ /* 0x000fe20000000a00 */
[----:B------:R-:W-:-:S08]  /*1550*/  ULDC UR7, c[0x0][0x338] ;  /* 0x0000ce0000077ab9 */ /* 0x000fd00000000800 */
[----:B------:R-:W-:Y:S02]  /*1560*/  IMAD.HI.U32 R10, R7, UR9, R6 ;  /* 0x00000009070a7c27 */ /* 0x000fe4000f8e0006 */
[----:B------:R-:W0:Y:S03]  /*1570*/  @P0 LDC.64 R12, c[0x0][0x340] ;  /* 0x0000d000ff0c0b82 */ /* 0x000e260000000a00 */
[----:B------:R-:W-:Y:S01]  /*1580*/  SHF.R.U32.HI R11, RZ, UR7, R10 ;  /* 0x00000007ff0b7c19 */ /* 0x000fe2000801160a */
[----:B------:R-:W-:Y:S01]  /*1590*/  ULDC UR7, c[0x0][0x45c] ;  /* 0x0001170000077ab9 */ /* 0x000fe20000000800 */
[----:B------:R-:W-:Y:S02]  /*15a0*/  @P0 MOV R10, RZ ;  /* 0x000000ff000a0202 */ /* 0x000fe40000000f00 */
[----:B------:R-:W-:Y:S01]  /*15b0*/  IADD3 R6, -R11, RZ, RZ ;  /* 0x000000ff0b067210 */ /* 0x000fe20007ffe1ff */
[----:B------:R-:W1:Y:S04]  /*15c0*/  @P0 LDC R15, c[0x0][0x33c] ;  /* 0x0000cf00ff0f0b82 */ /* 0x000e680000000800 */
[----:B------:R-:W-:Y:S01]  /*15d0*/  IMAD R7, R6, UR8, R7 ;  /* 0x0000000806077c24 */ /* 0x000fe2000f8e0207 */
[----:B------:R-:W-:-:S03]  /*15e0*/  ULDC.64 UR8, c[0x0][0x460] ;  /* 0x0001180000087ab9 */ /* 0x000fc60000000a00 */
[----:B------:R-:W2:Y:S01]  /*15f0*/  @P0 LDC.64 R8, c[0x0][0x468] ;  /* 0x00011a00ff080b82 */ /* 0x000ea20000000a00 */
[C---:B------:R-:W-:Y:S02]  /*1600*/  IMAD R5, R7.reuse, UR7, R5 ;  /* 0x0000000707057c24 */ /* 0x040fe4000f8e0205 */
[C---:B------:R-:W-:Y:S02]  /*1610*/  IMAD R0, R7.reuse, UR8, R0 ;  /* 0x0000000807007c24 */ /* 0x040fe4000f8e0200 */
[----:B------:R-:W-:-:S03]  /*1620*/  IMAD R2, R7, UR9, R2 ;  /* 0x0000000907027c24 */ /* 0x000fc6000f8e0202 */
[----:B------:R-:W3:Y:S01]  /*1630*/  @P0 LDC R14, c[0x0][0x470] ;  /* 0x00011c00ff0e0b82 */ /* 0x000ee20000000800 */
[----:B0-----:R-:W-:-:S05]  /*1640*/  @P0 IMAD.HI.U32 R4, R11, R12, R10 ;  /* 0x0000000c0b040227 */ /* 0x001fca00078e000a */
[----:B------:R-:W-:-:S04]  /*1650*/  @P0 SHF.R.U32.HI R4, RZ, R13, R4 ;  /* 0x0000000dff040219 */ /* 0x000fc80000011604 */
[----:B------:R-:W-:-:S05]  /*1660*/  @P0 IADD3 R10, -R4, RZ, RZ ;  /* 0x000000ff040a0210 */ /* 0x000fca0007ffe1ff */
[----:B-1----:R-:W-:-:S04]  /*1670*/  @P0 IMAD R11, R10, R15, R11 ;  /* 0x0000000f0a0b0224 */ /* 0x002fc800078e020b */
[C---:B--2---:R-:W-:Y:S02]  /*1680*/  @P0 IMAD R5, R11.reuse, R8, R5 ;  /* 0x000000080b050224 */ /* 0x044fe400078e0205 */
[C---:B------:R-:W-:Y:S02]  /*1690*/  @P0 IMAD R0, R11.reuse, R9, R0 ;  /* 0x000000090b000224 */ /* 0x040fe400078e0200 */
[----:B---3--:R-:W-:-:S07]  /*16a0*/  @P0 IMAD R2, R11, R14, R2 ;  /* 0x0000000e0b020224 */ /* 0x008fce00078e0202 */
.L_x_830:
[----:B------:R-:W-:Y:S02]  /*16b0*/  ULDC.64 UR8, c[0x0][0x488] ;  /* 0x0001220000087ab9 */ /* 0x000fe40000000a00 */
[----:B------:R-:W-:-:S04]  /*16c0*/  IADD3 R8, P0, R2, UR8, RZ ;  /* 0x0000000802087c10 */ /* 0x000fc8000ff1e0ff */
[----:B------:R-:W-:Y:S01]  /*16d0*/  IADD3.X R9, RZ, UR9, RZ, P0, !PT ;  /* 0x00000009ff097c10 */ /* 0x000fe200087fe4ff */
[----:B------:R-:W-:-:S04]  /*16e0*/  ULDC.64 UR8, c[0x0][0x480] ;  /* 0x0001200000087ab9 */ /* 0x000fc80000000a00 */
[----:B------:R-:W2:Y:S01]  /*16f0*/  LDG.E.U16 R8, desc[UR4][R8.64] ;  /* 0x0000000408087981 */ /* 0x000ea2000c1e1500 */
[----:B------:R-:W-:-:S04]  /*1700*/  IADD3 R6, P0, R0, UR8, RZ ;  /* 0x0000000800067c10 */ /* 0x000fc8000ff1e0ff */
[----:B------:R-:W-:Y:S01]  /*1710*/  IADD3.X R7, RZ, UR9, RZ, P0, !PT ;  /* 0x00000009ff077c10 */ /* 0x000fe200087fe4ff */
[----:B------:R-:W-:-:S04]  /*1720*/  ULDC.64 UR8, c[0x0][0x478] ;  /* 0x00011e0000087ab9 */ /* 0x000fc80000000a00 */
[----:B------:R-:W3:Y:S01]  /*1730*/  LDG.E.U16 R6, desc[UR4][R6.64] ;  /* 0x0000000406067981 */ /* 0x000ee2000c1e1500 */
[----:B------:R-:W-:Y:S02]  /*1740*/  IADD3 R4, P0, R5, UR8, RZ ;  /* 0x0000000805047c10 */ /* 0x000fe4000ff1e0ff */
[----:B------:R-:W-:Y:S02]  /*1750*/  IADD3 R3, R3, 0x80, RZ ;  /* 0x0000008003037810 */ /* 0x000fe40007ffe0ff */
[----:B------:R-:W-:Y:S02]  /*1760*/  IADD3.X R5, RZ, UR9, RZ, P0, !PT ;  /* 0x00000009ff057c10 */ /* 0x000fe400087fe4ff */
[----:B--2---:R-:W-:-:S05]  /*1770*/  SHF.L.U32 R2, R8, 0x10, RZ ;  /* 0x0000001008027819 */ /* 0x004fca00000006ff */
[----:B------:R-:W-:Y:S01]  /*1780*/  FMUL.FTZ R10, R2, -1.4426950216293334961 ;  /* 0xbfb8aa3b020a7820 */ /* 0x000fe20000410000 */
[----:B---3--:R-:W-:-:S05]  /*1790*/  SHF.L.U32 R0, R6, 0x10, RZ ;  /* 0x0000001006007819 */ /* 0x008fca00000006ff */
[----:B------:R-:W0:Y:S02]  /*17a0*/  MUFU.EX2 R10, R10 ;  /* 0x0000000a000a7308 */ /* 0x000e240000000800 */
[----:B0-----:R-:W-:-:S06]  /*17b0*/  FADD.FTZ R11, R10, 1 ;  /* 0x3f8000000a0b7421 */ /* 0x001fcc0000010000 */
[----:B------:R-:W0:Y:S02]  /*17c0*/  MUFU.RCP R11, R11 ;  /* 0x0000000b000b7308 */ /* 0x000e240000001000 */
[----:B0-----:R-:W-:Y:S01]  /*17d0*/  FADD.FTZ R9, -R11, 1 ;  /* 0x3f8000000b097421 */ /* 0x001fe20000010100 */
[----:B------:R-:W-:-:S03]  /*17e0*/  FMUL.FTZ R0, R0, R11 ;  /* 0x0000000b00007220 */ /* 0x000fc60000410000 */
[----:B------:R-:W-:-:S04]  /*17f0*/  FFMA.FTZ R9, R2, R9, 1 ;  /* 0x3f80000002097423 */ /* 0x000fc80000010009 */
[----:B------:R-:W-:-:S05]  /*1800*/  FMUL.FTZ R0, R0, R9 ;  /* 0x0000000900007220 */ /* 0x000fca0000410000 */
[----:B------:R-:W-:-:S05]  /*1810*/  F2FP.BF16.F32.PACK_AB R0, RZ, R0 ;  /* 0x00000000ff00723e */ /* 0x000fca00000010ff */
[----:B------:R0:W-:Y:S02]  /*1820*/  STG.E.U16 desc[UR4][R4.64], R0 ;  /* 0x0000000004007986 */ /* 0x0001e4000c101504 */
.L_x_829:
[----:B------:R-:W-:Y:S05]  /*1830*/  BSYNC B0 ;  /* 0x0000000000007941 */ /* 0x000fea0003800000 */
.L_x_828:
[----:B------:R-:W-:Y:S01]  /*1840*/  ISETP.GE.AND P0, PT, R3, UR6, PT ;  /* 0x0000000603007c0c */ /* 0x000fe2000bf06270 */
[----:B------:R-:W-:-:S12]  /*1850*/  BSSY B0, `(.L_x_831) ;  /* 0x00002f6000007945 */ /* 0x000fd80003800000 */
[----:B------:R-:W-:Y:S05]  /*1860*/  @P0 BRA `(.L_x_832) ;  /* 0x0000002c00d00947 */ /* 0x000fea0003800000 */
[----:B0-----:R-:W0:Y:S01]  /*1870*/  LDC R4, c[0x0][0x218] ;  /* 0x00008600ff047b82 */ /* 0x001e220000000800 */
[----:B------:R-:W-:Y:S01]  /*1880*/  HFMA2.MMA R2, -RZ, RZ, 0, 0 ;  /* 0x00000000ff027435 */ /* 0x000fe200000001ff */
[----:B------:R-:W-:Y:S01]  /*1890*/  MOV R0, RZ ;  /* 0x000000ff00007202 */ /* 0x000fe20000000f00 */
[----:B------:R-:W-:Y:S01]  /*18a0*/  HFMA2.MMA R5, -RZ, RZ, 0, 0 ;  /* 0x00000000ff057435 */ /* 0x000fe200000001ff */
[----:B0-----:R-:W-:-:S13]  /*18b0*/  ISETP.NE.AND P0, PT, R4, RZ, PT ;  /* 0x000000ff0400720c */ /* 0x001fda0003f05270 */
[----:B------:R-:W-:Y:S05]  /*18c0*/  @!P0 BRA `(.L_x_833) ;  /* 0x00000014006c8947 */ /* 0x000fea0003800000 */
        /* <DEDUP_REMOVED lines=347> */
.L_x_833:
        /* <DEDUP_REMOVED lines=12> */
[----:B------:R-:W-:Y:S02]  /*2f40*/  ISETP.GE.AND P0, PT, R3, UR6, PT ;  /* 0x0000000603007c0c */ /* 0x000fe4000bf06270 */
        /* <DEDUP_REMOVED lines=11> */
[----:B------:R1:W-:Y:S01]  /*3000*/  STG.E.U16 desc[UR4][R4.64], R0 ;  /* 0x0000000004007986 */ /* 0x0003e2000c101504 */
[----:B------:R-:W-:Y:S05]  /*3010*/  @P0 BRA `(.L_x_832) ;  /* 0x0000001400e40947 */ /* 0x000fea0003800000 */
[----:B-1----:R-:W0:Y:S01]  /*3020*/  LDC R4, c[0x0][0x218] ;  /* 0x00008600ff047b82 */ /* 0x002e220000000800 */
        /* <DEDUP_REMOVED lines=352> */
.L_x_834:
        /* <DEDUP_REMOVED lines=24> */
.L_x_832:
[----:B------:R-:W-:Y:S05]  /*47b0*/  BSYNC B0 ;  /* 0x0000000000007941 */ /* 0x000fea0003800000 */
.L_x_831:
[----:B------:R-:W-:-:S13]  /*47c0*/  ISETP.GE.AND P0, PT, R3, UR6, PT ;  /* 0x0000000603007c0c */ /* 0x000fda000bf06270 */
[----:B------:R-:W-:Y:S05]  /*47d0*/  @P0 EXIT ;  /* 0x000000000000094d */ /* 0x000fea0003800000 */
[----:B012---:R-:W0:Y:S01]  /*47e0*/  LDC R4, c[0x0][0x218] ;  /* 0x00008600ff047b82 */ /* 0x007e220000000800 */
        /* <DEDUP_REMOVED lines=9> */
[----:B------:R-:W-:Y:S01]  /*4880*/  IMAD.HI.U32 R6, R3, UR6, R2 ;  /* 0x0000000603067c27 */ /* 0x000fe2000f8e0002 */
[----:B------:R-:W-:-:S04]  /*4890*/  ULDC UR6, c[0x0][0x21c] ;  /* 0x0000870000067ab9 */ /* 0x000fc80000000800 */
[----:B------:R-:W-:-:S04]  /*48a0*/  SHF.R.U32.HI R7, RZ, UR7, R6 ;  /* 0x00000007ff077c19 */ /* 0x000fc80008011606 */
[----:B------:R-:W-:-:S05]  /*48b0*/  IADD3 R2, -R7, RZ, RZ ;  /* 0x000000ff07027210 */ /* 0x000fca0007ffe1ff */
[----:B------:R-:W-:Y:S01]  /*48c0*/  IMAD R2, R2, UR6, R3 ;  /* 0x0000000602027c24 */ /* 0x000fe2000f8e0203 */
[----:B------:R-:W-:-:S03]  /*48d0*/  ULDC.64 UR6, c[0x0][0x348] ;  /* 0x0000d20000067ab9 */ /* 0x000fc60000000a00 */
        /* <DEDUP_REMOVED lines=22> */
[----:B------:R-:W-:Y:S01]  /*4a40*/  IMAD.HI.U32 R6, R9, UR6, R8 ;  /* 0x0000000609067c27 */ /* 0x000fe2000f8e0008 */
[----:B------:R-:W-:-:S04]  /*4a50*/  ULDC UR6, c[0x0][0x234] ;  /* 0x00008d0000067ab9 */ /* 0x000fc80000000800 */
[----:B------:R-:W-:-:S04]  /*4a60*/  SHF.R.U32.HI R7, RZ, UR7, R6 ;  /* 0x00000007ff077c19 */ /* 0x000fc80008011606 */
        /* <DEDUP_REMOVED lines=312> */
.L_x_835:
        /* <DEDUP_REMOVED lines=9> */
[----:B--2---:R-:W-:-:S05]  /*5e80*/  SHF.L.U32 R4, R6, 0x10, RZ ;  /* 0x0000001006047819 */ /* 0x004fca00000006ff */
[----:B------:R-:W-:Y:S01]  /*5e90*/  FMUL.FTZ R8, R4, -1.4426950216293334961 ;  /* 0xbfb8aa3b04087820 */ /* 0x000fe20000410000 */
[----:B---3--:R-:W-:-:S05]  /*5ea0*/  SHF.L.U32 R0, R2, 0x10, RZ ;  /* 0x0000001002007819 */ /* 0x008fca00000006ff */
[----:B------:R-:W0:Y:S01]  /*5eb0*/  MUFU.EX2 R8, R8 ;  /* 0x0000000800087308 */ /* 0x000e220000000800 */
[----:B------:R-:W-:-:S04]  /*5ec0*/  IADD3 R2, P0, R5, UR6, RZ ;  /* 0x0000000605027c10 */ /* 0x000fc8000ff1e0ff */
[----:B------:R-:W-:Y:S01]  /*5ed0*/  IADD3.X R3, RZ, UR7, RZ, P0, !PT ;  /* 0x00000007ff037c10 */ /* 0x000fe200087fe4ff */
[----:B0-----:R-:W-:-:S06]  /*5ee0*/  FADD.FTZ R9, R8, 1 ;  /* 0x3f80000008097421 */ /* 0x001fcc0000010000 */
[----:B------:R-:W0:Y:S02]  /*5ef0*/  MUFU.RCP R9, R9 ;  /* 0x0000000900097308 */ /* 0x000e240000001000 */
[----:B0-----:R-:W-:Y:S01]  /*5f00*/  FADD.FTZ R7, -R9, 1 ;  /* 0x3f80000009077421 */ /* 0x001fe20000010100 */
[----:B------:R-:W-:-:S03]  /*5f10*/  FMUL.FTZ R0, R0, R9 ;  /* 0x0000000900007220 */ /* 0x000fc60000410000 */
[----:B------:R-:W-:-:S04]  /*5f20*/  FFMA.FTZ R7, R4, R7, 1 ;  /* 0x3f80000004077423 */ /* 0x000fc80000010007 */
[----:B------:R-:W-:-:S05]  /*5f30*/  FMUL.FTZ R0, R0, R7 ;  /* 0x0000000700007220 */ /* 0x000fca0000410000 */
[----:B------:R-:W-:-:S05]  /*5f40*/  F2FP.BF16.F32.PACK_AB R0, RZ, R0 ;  /* 0x00000000ff00723e */ /* 0x000fca00000010ff */
[----:B------:R-:W-:Y:S01]  /*5f50*/  STG.E.U16 desc[UR4][R2.64], R0 ;  /* 0x0000000002007986 */ /* 0x000fe2000c101504 */
[----:B------:R-:W-:Y:S05]  /*5f60*/  EXIT ;  /* 0x000000000000794d */ /* 0x000fea0003800000 */
.L_x_836:
        /* <DEDUP_REMOVED lines=9> */
.L_x_11083:


//--------------------- .text._ZN2at6native27unrolled_elementwise_kernelIZZZNS0_61_GLOBAL__N__132982cb_23_ActivationSiluKernel_cu_f5210f67_354620silu_backward_kernelERNS_18TensorIteratorBaseEENKUlvE_clEvENKUlvE2_clEvEUlN3c108BFloat16ES8_E_St5arrayIPcLm3EELi4E23TrivialOffsetCalculatorILi2EjESD_ILi1EjENS0_6memory15LoadWithoutCastENSG_16StoreWithoutCastEEEviT_T0_T2_T3_T4_T5_ --------------------------
	.section	.text._ZN2at6native27unrolled_elementwise_kernelIZZZNS0_61_GLOBAL__N__132982cb_23_ActivationSiluKernel_cu_f5210f67_354620silu_backward_kernelERNS_18TensorIteratorBaseEENKUlvE_clEvENKUlvE2_clEvEUlN3c108BFloat16ES8_E_St5arrayIPcLm3EELi4E23TrivialOffsetCalculatorILi2EjESD_ILi1EjENS0_6memory15LoadWithoutCastENSG_16StoreWithoutCastEEEviT_T0_T2_T3_T4_T5_,"ax",@progbits
	.align	128
        .global         _ZN2at6native27unrolled_elementwise_kernelIZZZNS0_61_GLOBAL__N__132982cb_23_ActivationSiluKernel_cu_f5210f67_354620silu_backward_kernelERNS_18TensorIteratorBaseEENKUlvE_clEvENKUlvE2_clEvEUlN3c108BFloat16ES8_E_St5arrayIPcLm3EELi4E23TrivialOffsetCalculatorILi2EjESD_ILi1EjENS0_6memory15LoadWithoutCastENSG_16StoreWithoutCastEEEviT_T0_T2_T3_T4_T5_
        .type           _ZN2at6native27unrolled_elementwise_kernelIZZZNS0_61_GLOBAL__N__132982cb_23_ActivationSiluKernel_cu_f5210f67_354620silu_backward_kernelERNS_18TensorIteratorBaseEENKUlvE_clEvENKUlvE2_clEvEUlN3c108BFloat16ES8_E_St5arrayIPcLm3EELi4E23TrivialOffsetCalculatorILi2EjESD_ILi1EjENS0_6memory15LoadWithoutCastENSG_16StoreWithoutCastEEEviT_T0_T2_T3_T4_T5_,@function
        .size           _ZN2at6native27unrolled_elementwise_kernelIZZZNS0_61_GLOBAL__N__132982cb_23_ActivationSiluKernel_cu_f5210f67_354620silu_backward_kernelERNS_18TensorIteratorBaseEENKUlvE_clEvENKUlvE2_clEvEUlN3c108BFloat16ES8_E_St5arrayIPcLm3EELi4E23TrivialOffsetCalculatorILi2EjESD_ILi1EjENS0_6memory15LoadWithoutCastENSG_16StoreWithoutCastEEEviT_T0_T2_T3_T4_T5_,(.L_x_11084 - _ZN2at6native27unrolled_elementwise_kernelIZZZNS0_61_GLOBAL__N__132982cb_23_ActivationSiluKernel_cu_f5210f67_354620silu_backward_kernelERNS_18TensorIteratorBaseEENKUlvE_clEvENKUlvE2_clEvEUlN3c108BFloat16ES8_E_St5arrayIPcLm3EELi4E23TrivialOffsetCalculatorILi2EjESD_ILi1EjENS0_6memory15LoadWithoutCastENSG_16StoreWithoutCastEEEviT_T0_T2_T3_T4_T5_)
        .other          _ZN2at6native27unrolled_elementwise_kernelIZZZNS0_61_GLOBAL__N__132982cb_23_ActivationSiluKernel_cu_f5210f67_354620silu_backward_kernelERNS_18TensorIteratorBaseEENKUlvE_clEvENKUlvE2_clEvEUlN3c108BFloat16ES8_E_St5arrayIPcLm3EELi4E23TrivialOffsetCalculatorILi2EjESD_ILi1EjENS0_6memory15LoadWithoutCastENSG_16StoreWithoutCastEEEviT_T0_T2_T3_T4_T5_,@"STO_CUDA_ENTRY STV_DEFAULT"
_ZN2at6native27unrolled_elementwise_kernelIZZZNS0_61_GLOBAL__N__132982cb_23_ActivationSiluKernel_cu_f5210f67_354620silu_backward_kernelERNS_18TensorIteratorBaseEENKUlvE_clEvENKUlvE2_clEvEUlN3c108BFloat16ES8_E_St5arrayIPcLm3EELi4E23TrivialOffsetCalculatorILi2EjESD_ILi1EjENS0_6memory15LoadWithoutCastENSG_16StoreWithoutCastEEEviT_T0_T2_T3_T4_T5_:
.text._ZN2at6native27unrolled_elementwise_kernelIZZZNS0_61_GLOBAL__N__132982cb_23_ActivationSiluKernel_cu_f5210f67_354620silu_backward_kernelERNS_18TensorIteratorBaseEENKUlvE_clEvENKUlvE2_clEvEUlN3c108BFloat16ES8_E_St5arrayIPcLm3EELi4E23TrivialOffsetCalculatorILi2EjESD_ILi1EjENS0_6memory15LoadWithoutCastENSG_16StoreWithoutCastEEEviT_T0_T2_T3_T4_T5_:
[----:B------:R-:W-:Y:S01]  /*0000*/  LDC R1, c[0x0][0x28] ;  /* 0x00000a00ff017b82 */ /* 0x000fe20000000800 */
[----:B------:R-:W0:Y:S07]  /*0010*/  S2R R0, SR_CTAID.X ;  /* 0x0000000000007919 */ /* 0x000e2e0000002500 */
[----:B------:R-:W0:Y:S01]  /*0020*/  LDC R3, c[0x0][0x210] ;  /* 0x00008400ff037b82 */ /* 0x000e220000000800 */
[----:B------:R-:W-:Y:S01]  /*0030*/  PRMT R13, RZ, 0x7610, R13 ;  /* 0x00007610ff0d7816 */ /* 0x000fe2000000000d */
[----:B------:R-:W-:Y:S01]  /*0040*/  ULDC.64 UR4, c[0x0][0x208] ;  /* 0x0000820000047ab9 */ /* 0x000fe20000000a00 */
[----:B------:R-:W1:Y:S01]  /*0050*/  S2R R15, SR_TID.X ;  /* 0x00000000000f7919 */ /* 0x000e620000002100 */
[----:B0-----:R-:W-:Y:S01]  /*0060*/  IMAD R12, R0, -0x200, R3 ;  /* 0xfffffe00000c7824 */ /* 0x001fe200078e0203 */
[----:B-1----:R-:W-:-:S04]  /*0070*/  MOV R17, R15 ;  /* 0x0000000f00117202 */ /* 0x002fc80000000f00 */
[----:B------:R-:W-:-:S13]  /*0080*/  ISETP.GE.AND P0, PT, R15, R12, PT ;  /* 0x0000000c0f00720c */ /* 0x000fda0003f06270 */
[----:B------:R-:W-:Y:S01]  /*0090*/  @!P0 LEA R14, R0, R17, 0x9 ;  /* 0x00000011000e8211 */ /* 0x000fe200078e48ff */
[----:B------:R-:W0:Y:S01]  /*00a0*/  @!P0 LDC.64 R24, c[0x0][0x228] ;  /* 0x00008a00ff188b82 */ /* 0x000e220000000a00 */
[----:B------:R-:W-:-:S04]  /*00b0*/  @!P0 IADD3 R17, R17, 0x80, RZ ;  /* 0x0000008011118810 */ /* 0x000fc80007ffe0ff */
[----:B------:R-:W-:-:S13]  /*00c0*/  ISETP.GE.AND P1, PT, R17, R12, PT ;  /* 0x0000000c1100720c */ /* 0x000fda0003f26270 */
[----:B------:R-:W1:Y:S01]  /*00d0*/  @!P1 LDC.64 R22, c[0x0][0x220] ;  /* 0x00008800ff169b82 */ /* 0x000e620000000a00 */
[----:B------:R-:W-:Y:S01]  /*00e0*/  @!P1 IMAD R19, R0, 0x200, R17 ;  /* 0x0000020000139824 */ /* 0x000fe200078e0211 */
[----:B------:R-:W-:-:S04]  /*00f0*/  @!P1 IADD3 R17, R17, 0x80, RZ ;  /* 0x0000008011119810 */ /* 0x000fc80007ffe0ff */
[----:B------:R-:W-:Y:S01]  /*0100*/  ISETP.GE.AND P3, PT, R17, R12, PT ;  /* 0x0000000c1100720c */ /* 0x000fe20003f66270 */
[----:B0-----:R-:W-:Y:S01]  /*0110*/  @!P0 IMAD.WIDE.U32 R24, R14, 0x2, R24 ;  /* 0x000000020e188825 */ /* 0x001fe200078e0018 */
[----:B------:R-:W0:Y:S11]  /*0120*/  @!P1 LDC.64 R2, c[0x0][0x228] ;  /* 0x00008a00ff029b82 */ /* 0x000e360000000a00 */
[----:B------:R-:W2:Y:S01]  /*0130*/  @!P3 LDC.64 R4, c[0x0][0x220] ;  /* 0x00008800ff04bb82 */ /* 0x000ea20000000a00 */
[----:B------:R-:W-:-:S02]  /*0140*/  @!P3 LEA R21, R0, R17, 0x9 ;  /* 0x000000110015b211 */ /* 0x000fc400078e48ff */
[----:B------:R-:W-:Y:S01]  /*0150*/  @!P3 IADD3 R17, R17, 0x80, RZ ;  /* 0x000000801111b810 */ /* 0x000fe20007ffe0ff */
[----:B-1----:R-:W-:-:S03]  /*0160*/  @!P1 IMAD.WIDE.U32 R22, R19, 0x2, R22 ;  /* 0x0000000213169825 */ /* 0x002fc600078e0016 */
[----:B------:R-:W-:Y:S01]  /*0170*/  ISETP.GE.AND P2, PT, R17, R12, PT ;  /* 0x0000000c1100720c */ /* 0x000fe20003f46270 */
[----:B------:R-:W1:Y:S01]  /*0180*/  @!P3 LDC.64 R6, c[0x0][0x228] ;  /* 0x00008a00ff06bb82 */ /* 0x000e620000000a00 */
[----:B------:R3:W5:Y:S07]  /*0190*/  @!P1 LDG.E.U16 R13, desc[UR4][R22.64] ;  /* 0x00000004160d9981 */ /* 0x00076e000c1e1500 */
[----:B---3--:R-:W3:Y:S01]  /*01a0*/  @!P0 LDC.64 R22, c[0x0][0x220] ;  /* 0x00008800ff168b82 */ /* 0x008ee20000000a00 */
[----:B------:R-:W-:Y:S01]  /*01b0*/  PRMT R18, RZ, 0x7610, R18 ;  /* 0x00007610ff127816 */ /* 0x000fe20000000012 */
[----:B0-----:R-:W-:-:S04]  /*01c0*/  @!P1 IMAD.WIDE.U32 R2, R19, 0x2, R2 ;  /* 0x0000000213029825 */ /* 0x001fc800078e0002 */
[C---:B--2---:R-:W-:Y:S01]  /*01d0*/  @!P3 IMAD.WIDE.U32 R4, R21.reuse, 0x2, R4 ;  /* 0x000000021504b825 */ /* 0x044fe200078e0004 */
[----:B------:R0:W5:Y:S01]  /*01e0*/  @!P1 LDG.E.U16 R18, desc[UR4][R2.64] ;  /* 0x0000000402129981 */ /* 0x000162000c1e1500 */
[----:B------:R-:W2:Y:S01]  /*01f0*/  @!P2 LDC.64 R8, c[0x0][0x220] ;  /* 0x00008800ff08ab82 */ /* 0x000ea20000000a00 */
[----:B------:R-:W-:Y:S01]  /*0200*/  PRMT R20, RZ, 0x7610, R20 ;  /* 0x00007610ff147816 */ /* 0x000fe20000000014 */
[----:B------:R-:W-:Y:S02]  /*0210*/  @!P2 IMAD R17, R0, 0x200, R17 ;  /* 0x000002000011a824 */ /* 0x000fe400078e0211 */
[----:B-1----:R-:W-:Y:S01]  /*0220*/  @!P3 IMAD.WIDE.U32 R6, R21, 0x2, R6 ;  /* 0x000000021506b825 */ /* 0x002fe200078e0006 */
[----:B------:R-:W-:-:S03]  /*0230*/  PRMT R21, RZ, 0x7610, R21 ;  /* 0x00007610ff157816 */ /* 0x000fc60000000015 */
[----:B------:R-:W1:Y:S01]  /*0240*/  @!P2 LDC.64 R10, c[0x0][0x228] ;  /* 0x00008a00ff0aab82 */ /* 0x000e620000000a00 */
[----:B---3--:R-:W-:Y:S01]  /*0250*/  @!P0 IMAD.WIDE.U32 R22, R14, 0x2, R22 ;  /* 0x000000020e168825 */ /* 0x008fe200078e0016 */
[----:B------:R-:W-:Y:S01]  /*0260*/  PRMT R14, RZ, 0x7610, R14 ;  /* 0x00007610ff0e7816 */ /* 0x000fe2000000000e */
[----:B------:R-:W5:Y:S05]  /*0270*/  @!P0 LDG.E.U16 R21, desc[UR4][R24.64] ;  /* 0x0000000418158981 */ /* 0x000f6a000c1e1500 */
[----:B0-----:R-:W0:Y:S01]  /*0280*/  @!P0 LDC.64 R2, c[0x0][0x218] ;  /* 0x00008600ff028b82 */ /* 0x001e220000000a00 */
[----:B------:R-:W-:Y:S02]  /*0290*/  PRMT R19, RZ, 0x7610, R19 ;  /* 0x00007610ff137816 */ /* 0x000fe40000000013 */
[----:B------:R-:W-:Y:S01]  /*02a0*/  PRMT R16, RZ, 0x7610, R16 ;  /* 0x00007610ff107816 */ /* 0x000fe20000000010 */
[----:B------:R-:W5:Y:S01]  /*02b0*/  @!P0 LDG.E.U16 R14, desc[UR4][R22.64] ;  /* 0x00000004160e8981 */ /* 0x000f62000c1e1500 */
[----:B--2---:R-:W-:-:S03]  /*02c0*/  @!P2 IMAD.WIDE.U32 R8, R17, 0x2, R8 ;  /* 0x000000021108a825 */ /* 0x004fc600078e0008 */
[----:B------:R2:W5:Y:S04]  /*02d0*/  @!P3 LDG.E.U16 R19, desc[UR4][R4.64] ;  /* 0x000000040413b981 */ /* 0x000568000c1e1500 */
[----:B------:R3:W5:Y:S01]  /*02e0*/  @!P3 LDG.E.U16 R20, desc[UR4][R6.64] ;  /* 0x000000040614b981 */ /* 0x000762000c1e1500 */
[----:B-1----:R-:W-:Y:S01]  /*02f0*/  @!P2 IMAD.WIDE.U32 R10, R17, 0x2, R10 ;  /* 0x00000002110aa825 */ /* 0x002fe200078e000a */
[----:B------:R-:W-:Y:S02]  /*0300*/  PRMT R17, RZ, 0x7610, R17 ;  /* 0x00007610ff117816 */ /* 0x000fe40000000011 */
[----:B--2---:R-:W-:Y:S02]  /*0310*/  MOV R5, R15 ;  /* 0x0000000f00057202 */ /* 0x004fe40000000f00 */
[----:B------:R1:W5:Y:S02]  /*0320*/  @!P2 LDG.E.U16 R16, desc[UR4][R10.64] ;  /* 0x000000040a10a981 */ /* 0x000364000c1e1500 */
[----:B---3--:R-:W-:-:S02]  /*0330*/  IADD3 R7, R5, 0x100, RZ ;  /* 0x0000010005077810 */ /* 0x008fc40007ffe0ff */
[----:B------:R2:W5:Y:S02]  /*0340*/  @!P2 LDG.E.U16 R17, desc[UR4][R8.64] ;  /* 0x000000040811a981 */ /* 0x000564000c1e1500 */
[-C--:B------:R-:W-:Y:S02]  /*0350*/  ISETP.GE.AND P2, PT, R7, R12.reuse, PT ;  /* 0x0000000c0700720c */ /* 0x080fe40003f46270 */
[C---:B-1----:R-:W-:Y:S02]  /*0360*/  IADD3 R11, R5.reuse, 0x80, RZ ;  /* 0x00000080050b7810 */ /* 0x042fe40007ffe0ff */
[----:B------:R-:W-:Y:S01]  /*0370*/  @!P0 LEA R7, R0, R15, 0x9 ;  /* 0x0000000f00078211 */ /* 0x000fe200078e48ff */
[----:B--2---:R-:W-:Y:S01]  /*0380*/  VIADD R9, R5, 0x180 ;  /* 0x0000018005097836 */ /* 0x004fe20000000000 */
[----:B------:R-:W-:Y:S01]  /*0390*/  @!P0 MOV R5, R11 ;  /* 0x0000000b00058202 */ /* 0x000fe20000000f00 */
[----:B------:R-:W-:Y:S01]  /*03a0*/  BSSY B0, `(.L_x_837) ;  /* 0x0000011000007945 */ /* 0x000fe20003800000 */
[-C--:B------:R-:W-:Y:S01]  /*03b0*/  ISETP.GE.AND P1, PT, R11, R12.reuse, PT ;  /* 0x0000000c0b00720c */ /* 0x080fe20003f26270 */
[----:B0-----:R-:W-:Y:S01]  /*03c0*/  @!P0 IMAD.WIDE.U32 R2, R7, 0x2, R2 ;  /* 0x0000000207028825 */ /* 0x001fe200078e0002 */
[----:B------:R-:W-:-:S02]  /*03d0*/  ISETP.GE.AND P3, PT, R9, R12, PT ;  /* 0x0000000c0900720c */ /* 0x000fc40003f66270 */
[----:B------:R-:W-:Y:S01]  /*03e0*/  ISETP.GE.AND P4, PT, R5, R12, PT ;  /* 0x0000000c0500720c */ /* 0x000fe20003f86270 */
[----:B------:R-:W-:-:S12]  /*03f0*/  @P0 BRA `(.L_x_838) ;  /* 0x00000000002c0947 */ /* 0x000fd80003800000 */
[----:B-----5:R-:W-:Y:S01]  /*0400*/  SHF.L.U32 R21, R21, 0x10, RZ ;  /* 0x0000001015157819 */ /* 0x020fe200000006ff */
[----:B------:R-:W-:-:S04]  /*0410*/  IMAD.U32 R14, R14, 0x10000, RZ ;  /* 0x000100000e0e7824 */ /* 0x000fc800078e00ff */
[----:B------:R-:W-:-:S06]  /*0420*/  FMUL.FTZ R6, R21, -1.4426950216293334961 ;  /* 0xbfb8aa3b15067820 */ /* 0x000fcc0000410000 */
[----:B------:R-:W0:Y:S02]  /*0430*/  MUFU.EX2 R6, R6 ;  /* 0x0000000600067308 */ /* 0x000e240000000800 */
[----:B0-----:R-:W-:-:S06]  /*0440*/  FADD.FTZ R7, R6, 1 ;  /* 0x3f80000006077421 */ /* 0x001fcc0000010000 */
[----:B------:R-:W0:Y:S02]  /*0450*/  MUFU.RCP R7, R7 ;  /* 0x0000000700077308 */ /* 0x000e240000001000 */
[----:B0-----:R-:W-:Y:S01]  /*0460*/  FADD.FTZ R4, -R7, 1 ;  /* 0x3f80000007047421 */ /* 0x001fe20000010100 */
[----:B------:R-:W-:-:S03]  /*0470*/  FMUL.FTZ R14, R14, R7 ;  /* 0x000000070e0e7220 */ /* 0x000fc60000410000 */
[----:B------:R-:W-:-:S04]  /*0480*/  FFMA.FTZ R21, R21, R4, 1 ;  /* 0x3f80000015157423 */ /* 0x000fc80000010004 */
[----:B------:R-:W-:-:S05]  /*0490*/  FMUL.FTZ R4, R14, R21 ;  /* 0x000000150e047220 */ /* 0x000fca0000410000 */
[----:B------:R-:W-:-:S07]  /*04a0*/  F2FP.BF16.F32.PACK_AB R4, RZ, R4 ;  /* 0x00000004ff04723e */ /* 0x000fce00000010ff */
.L_x_838:
[----:B------:R-:W-:Y:S05]  /*04b0*/  BSYNC B0 ;  /* 0x0000000000007941 */ /* 0x000fea0003800000 */
.L_x_837:
[----:B------:R-:W-:Y:S04]  /*04c0*/  BSSY B0, `(.L_x_839) ;  /* 0x000000d000007945 */ /* 0x000fe80003800000 */
[----:B------:R-:W-:Y:S05]  /*04d0*/  @P1 BRA `(.L_x_840) ;  /* 0x00000000002c1947 */ /* 0x000fea0003800000 */
[----:B-----5:R-:W-:Y:S02]  /*04e0*/  SHF.L.U32 R18, R18, 0x10, RZ ;  /* 0x0000001012127819 */ /* 0x020fe400000006ff */
[----:B------:R-:W-:-:S03]  /*04f0*/  SHF.L.U32 R13, R13, 0x10, RZ ;  /* 0x000000100d0d7819 */ /* 0x000fc600000006ff */
        /* <DEDUP_REMOVED lines=9> */
.L_x_840:
[----:B------:R-:W-:Y:S05]  /*0590*/  BSYNC B0 ;  /* 0x0000000000007941 */ /* 0x000fea0003800000 */
.L_x_839:
[----:B------:R-:W-:Y:S04]  /*05a0*/  BSSY B0, `(.L_x_841) ;  /* 0x000000d000007945 */ /* 0x000fe80003800000 */
[----:B------:R-:W-:Y:S05]  /*05b0*/  @P2 BRA `(.L_x_842) ;  /* 0x00000000002c2947 */ /* 0x000fea0003800000 */
        /* <DEDUP_REMOVED lines=11> */
.L_x_842:
[----:B------:R-:W-:Y:S05]  /*0670*/  BSYNC B0 ;  /* 0x0000000000007941 */ /* 0x000fea0003800000 */
.L_x_841:
        /* <DEDUP_REMOVED lines=13> */
.L_x_844:
[----:B------:R-:W-:Y:S05]  /*0750*/  BSYNC B0 ;  /* 0x0000000000007941 */ /* 0x000fea0003800000 */
.L_x_843:
[----:B------:R0:W-:Y:S01]  /*0760*/  @!P0 STG.E.U16 desc[UR4][R2.64], R4 ;  /* 0x0000000402008986 */ /* 0x0001e2000c101504 */
[----:B------:R-:W-:Y:S04]  /*0770*/  BSSY B0, `(.L_x_845) ;  /* 0x000000c000007945 */ /* 0x000fe80003800000 */
[----:B------:R-:W-:Y:S05]  /*0780*/  @P4 BRA `(.L_x_846) ;  /* 0x0000000000284947 */ /* 0x000fea0003800000 */
[----:B------:R-:W1:Y:S01]  /*0790*/  LDC.64 R8, c[0x0][0x218] ;  /* 0x00008600ff087b82 */ /* 0x000e620000000a00 */
[----:B0-----:R-:W-:Y:S01]  /*07a0*/  LEA R3, R0, R5, 0x9 ;  /* 0x0000000500037211 */ /* 0x001fe200078e48ff */
[----:B------:R-:W-:-:S05]  /*07b0*/  VIADD R5, R5, 0x80 ;  /* 0x0000008005057836 */ /* 0x000fca0000000000 */
[----:B------:R-:W-:-:S13]  /*07c0*/  ISETP.GE.AND P0, PT, R5, R12, PT ;  /* 0x0000000c0500720c */ /* 0x000fda0003f06270 */
[----:B------:R-:W-:Y:S02]  /*07d0*/  @!P0 LEA R11, R0, R5, 0x9 ;  /* 0x00000005000b8211 */ /* 0x000fe400078e48ff */
[----:B------:R-:W-:Y:S01]  /*07e0*/  @!P0 IADD3 R5, R5, 0x80, RZ ;  /* 0x0000008005058810 */ /* 0x000fe20007ffe0ff */
[----:B-1----:R-:W-:-:S04]  /*07f0*/  IMAD.WIDE.U32 R2, R3, 0x2, R8 ;  /* 0x0000000203027825 */ /* 0x002fc800078e0008 */
[----:B------:R-:W-:Y:S01]  /*0800*/  @!P0 IMAD.WIDE.U32 R8, R11, 0x2, R8 ;  /* 0x000000020b088825 */ /* 0x000fe200078e0008 */
[----:B------:R1:W-:Y:S04]  /*0810*/  STG.E.U16 desc[UR4][R2.64], R6 ;  /* 0x0000000602007986 */ /* 0x0003e8000c101504 */
[----:B------:R1:W-:Y:S02]  /*0820*/  @!P0 STG.E.U16 desc[UR4][R8.64], R7 ;  /* 0x0000000708008986 */ /* 0x0003e4000c101504 */
.L_x_846:
[----:B------:R-:W-:Y:S05]  /*0830*/  BSYNC B0 ;  /* 0x0000000000007941 */ /* 0x000fea0003800000 */
.L_x_845:
[----:B------:R-:W-:-:S13]  /*0840*/  ISETP.GE.AND P0, PT, R5, R12, PT ;  /* 0x0000000c0500720c */ /* 0x000fda0003f06270 */
[----:B------:R-:W-:Y:S05]  /*0850*/  @P0 EXIT ;  /* 0x000000000000094d */ /* 0x000fea0003800000 */
[----:B01----:R-:W0:Y:S01]  /*0860*/  LDC.64 R2, c[0x0][0x218] ;  /* 0x00008600ff027b82 */ /* 0x003e220000000a00 */
[----:B------:R-:W-:-:S05]  /*0870*/  LEA R5, R0, R5, 0x9 ;  /* 0x0000000500057211 */ /* 0x000fca00078e48ff */
[----:B0-----:R-:W-:-:S05]  /*0880*/  IMAD.WIDE.U32 R2, R5, 0x2, R2 ;  /* 0x0000000205027825 */ /* 0x001fca00078e0002 */
[----:B-----5:R-:W-:Y:S01]  /*0890*/  STG.E.U16 desc[UR4][R2.64], R16 ;  /* 0x0000001002007986 */ /* 0x020fe2000c101504 */
[----:B------:R-:W-:Y:S05]  /*08a0*/  EXIT ;  /* 0x000000000000794d */ /* 0x000fea0003800000 */
.L_x_847:
        /* <DEDUP_REMOVED lines=13> */
.L_x_11084:


//--------------------- .text._ZN2at6native29vectorized_elementwise_kernelILi2EZZZNS0_61_GLOBAL__N__132982cb_23_ActivationSiluKernel_cu_f5210f67_354620silu_backward_kernelERNS_18TensorIteratorBaseEENKUlvE_clEvENKUlvE2_clEvEUlN3c108BFloat16ES8_E_St5arrayIPcLm3EEEEviT0_T1_ --------------------------
	.section	.text._ZN2at6native29vectorized_elementwise_kernelILi2EZZZNS0_61_GLOBAL__N__132982cb_23_ActivationSiluKernel_cu_f5210f67_354620silu_backward_kernelERNS_18TensorIteratorBaseEENKUlvE_clEvENKUlvE2_clEvEUlN3c108BFloat16ES8_E_St5arrayIPcLm3EEEEviT0_T1_,"ax",@progbits
	.align	128
        .global         _ZN2at6native29vectorized_elementwise_kernelILi2EZZZNS0_61_GLOBAL__N__132982cb_23_ActivationSiluKernel_cu_f5210f67_354620silu_backward_kernelERNS_18TensorIteratorBaseEENKUlvE_clEvENKUlvE2_clEvEUlN3c108BFloat16ES8_E_St5arrayIPcLm3EEEEviT0_T1_
        .type           _ZN2at6native29vectorized_elementwise_kernelILi2EZZZNS0_61_GLOBAL__N__132982cb_23_ActivationSiluKernel_cu_f5210f67_354620silu_backward_kernelERNS_18TensorIteratorBaseEENKUlvE_clEvENKUlvE2_clEvEUlN3c108BFloat16ES8_E_St5arrayIPcLm3EEEEviT0_T1_,@function
        .size           _ZN2at6native29vectorized_elementwise_kernelILi2EZZZNS0_61_GLOBAL__N__132982cb_23_ActivationSiluKernel_cu_f5210f67_354620silu_backward_kernelERNS_18TensorIteratorBaseEENKUlvE_clEvENKUlvE2_clEvEUlN3c108BFloat16ES8_E_St5arrayIPcLm3EEEEviT0_T1_,(.L_x_11085 - _ZN2at6native29vectorized_elementwise_kernelILi2EZZZNS0_61_GLOBAL__N__132982cb_23_ActivationSiluKernel_cu_f5210f67_354620silu_backward_kernelERNS_18TensorIteratorBaseEENKUlvE_clEvENKUlvE2_clEvEUlN3c108BFloat16ES8_E_St5arrayIPcLm3EEEEviT0_T1_)
        .other          _ZN2at6native29vectorized_elementwise_kernelILi2EZZZNS0_61_GLOBAL__N__132982cb_23_ActivationSiluKernel_cu_f5210f67_354620silu_backward_kernelERNS_18TensorIteratorBaseEENKUlvE_clEvENKUlvE2_clEvEUlN3c108BFloat16ES8_E_St5arrayIPcLm3EEEEviT0_T1_,@"STO_CUDA_ENTRY STV_DEFAULT"
_ZN2at6native29vectorized_elementwise_kernelILi2EZZZNS0_61_GLOBAL__N__132982cb_23_ActivationSiluKernel_cu_f5210f67_354620silu_backward_kernelERNS_18TensorIteratorBaseEENKUlvE_clEvENKUlvE2_clEvEUlN3c108BFloat16ES8_E_St5arrayIPcLm3EEEEviT0_T1_:
.text._ZN2at6native29vectorized_elementwise_kernelILi2EZZZNS0_61_GLOBAL__N__132982cb_23_ActivationSiluKernel_cu_f5210f67_354620silu_backward_kernelERNS_18TensorIteratorBaseEENKUlvE_clEvENKUlvE2_clEvEUlN3c108BFloat16ES8_E_St5arrayIPcLm3EEEEviT0_T1_:
[----:B------:R-:W-:Y:S01]  /*0000*/  LDC R1, c[0x0][0x28] ;  /* 0x00000a00ff017b82 */ /* 0x000fe20000000800 */
[----:B------:R-:W0:Y:S01]  /*0010*/  S2R R23, SR_CTAID.X ;  /* 0x0000000000177919 */ /* 0x000e220000002500 */
[----:B------:R-:W-:Y:S01]  /*0020*/  ULDC UR4, c[0x0][0x210] ;  /* 0x0000840000047ab9 */ /* 0x000fe20000000800 */
[----:B0-----:R-:W-:-:S04]  /*0030*/  SHF.L.U32 R23, R23, 0xa, RZ ;  /* 0x0000000a17177819 */ /* 0x001fc800000006ff */
[----:B------:R-:W-:Y:S01]  /*0040*/  IADD3 R24, -R23, UR4, RZ ;  /* 0x0000000417187c10 */ /* 0x000fe2000fffe1ff */
[----:B------:R-:W-:-:S03]  /*0050*/  ULDC.64 UR4, c[0x0][0x208] ;  /* 0x0000820000047ab9 */ /* 0x000fc60000000a00 */
[----:B------:R-:W-:-:S13]  /*0060*/  ISETP.GE.U32.AND P0, PT, R24, 0x400, PT ;  /* 0x000004001800780c */ /* 0x000fda0003f06070 */
[----:B------:R-:W-:Y:S05]  /*0070*/  @!P0 BRA `(.L_x_848) ;  /* 0x0000000400cc8947 */ /* 0x000fea0003800000 */
[----:B------:R-:W0:Y:S01]  /*0080*/  S2R R4, SR_TID.X ;  /* 0x0000000000047919 */ /* 0x000e220000002100 */
[----:B------:R-:W1:Y:S02]  /*0090*/  LDC.64 R2, c[0x0][0x228] ;  /* 0x00008a00ff027b82 */ /* 0x000e640000000a00 */
[----:B-1----:R-:W-:-:S04]  /*00a0*/  IMAD.WIDE R2, R23, 0x2, R2 ;  /* 0x0000000217027825 */ /* 0x002fc800078e0202 */
[----:B0-----:R-:W-:Y:S02]  /*00b0*/  IMAD.WIDE.U32 R16, R4, 0x4, R2 ;  /* 0x0000000404107825 */ /* 0x001fe400078e0002 */
[----:B------:R-:W0:Y:S03]  /*00c0*/  LDC.64 R2, c[0x0][0x220] ;  /* 0x00008800ff027b82 */ /* 0x000e260000000a00 */
[----:B------:R-:W2:Y:S04]  /*00d0*/  LDG.E R12, desc[UR4][R16.64] ;  /* 0x00000004100c7981 */ /* 0x000ea8000c1e1900 */
[----:B------:R-:W3:Y:S04]  /*00e0*/  LDG.E R13, desc[UR4][R16.64+0x200] ;  /* 0x00020004100d7981 */ /* 0x000ee8000c1e1900 */
[----:B------:R-:W4:Y:S04]  /*00f0*/  LDG.E R6, desc[UR4][R16.64+0x400] ;  /* 0x0004000410067981 */ /* 0x000f28000c1e1900 */
[----:B------:R1:W5:Y:S01]  /*0100*/  LDG.E R7, desc[UR4][R16.64+0x600] ;  /* 0x0006000410077981 */ /* 0x000362000c1e1900 */
[----:B0-----:R-:W-:-:S04]  /*0110*/  IMAD.WIDE R2, R23, 0x2, R2 ;  /* 0x0000000217027825 */ /* 0x001fc800078e0202 */
[----:B------:R-:W-:-:S05]  /*0120*/  IMAD.WIDE.U32 R14, R4, 0x4, R2 ;  /* 0x00000004040e7825 */ /* 0x000fca00078e0002 */
[----:B------:R-:W5:Y:S04]  /*0130*/  LDG.E R18, desc[UR4][R14.64] ;  /* 0x000000040e127981 */ /* 0x000f68000c1e1900 */
[----:B------:R-:W5:Y:S04]  /*0140*/  LDG.E R9, desc[UR4][R14.64+0x200] ;  /* 0x000200040e097981 */ /* 0x000f68000c1e1900 */
[----:B------:R-:W5:Y:S04]  /*0150*/  LDG.E R11, desc[UR4][R14.64+0x400] ;  /* 0x000400040e0b7981 */ /* 0x000f68000c1e1900 */
[----:B------:R0:W5:Y:S01]  /*0160*/  LDG.E R5, desc[UR4][R14.64+0x600] ;  /* 0x000600040e057981 */ /* 0x000162000c1e1900 */
[----:B--2---:R-:W-:-:S02]  /*0170*/  SHF.L.U32 R2, R12, 0x10, RZ ;  /* 0x000000100c027819 */ /* 0x004fc400000006ff */
[----:B------:R-:W-:Y:S02]  /*0180*/  PRMT R12, R12, 0x7632, R12 ;  /* 0x000076320c0c7816 */ /* 0x000fe4000000000c */
[C---:B---3--:R-:W-:Y:S01]  /*0190*/  SHF.L.U32 R10, R13.reuse, 0x10, RZ ;  /* 0x000000100d0a7819 */ /* 0x048fe200000006ff */
[----:B------:R-:W-:Y:S01]  /*01a0*/  FMUL.FTZ R20, R2, -1.4426950216293334961 ;  /* 0xbfb8aa3b02147820 */ /* 0x000fe20000410000 */
[----:B------:R-:W-:Y:S02]  /*01b0*/  SHF.L.U32 R12, R12, 0x10, RZ ;  /* 0x000000100c0c7819 */ /* 0x000fe400000006ff */
[----:B------:R-:W-:Y:S01]  /*01c0*/  PRMT R13, R13, 0x7632, R13 ;  /* 0x000076320d0d7816 */ /* 0x000fe2000000000d */
[----:B-1----:R-:W-:Y:S01]  /*01d0*/  FMUL.FTZ R17, R10, -1.4426950216293334961 ;  /* 0xbfb8aa3b0a117820 */ /* 0x002fe20000410000 */
[----:B----4-:R-:W-:Y:S01]  /*01e0*/  SHF.L.U32 R8, R6, 0x10, RZ ;  /* 0x0000001006087819 */ /* 0x010fe200000006ff */
[----:B------:R-:W-:Y:S01]  /*01f0*/  FMUL.FTZ R21, R12, -1.4426950216293334961 ;  /* 0xbfb8aa3b0c157820 */ /* 0x000fe20000410000 */
[----:B------:R-:W1:Y:S01]  /*0200*/  MUFU.EX2 R20, R20 ;  /* 0x0000001400147308 */ /* 0x000e620000000800 */
[----:B------:R-:W-:-:S02]  /*0210*/  SHF.L.U32 R13, R13, 0x10, RZ ;  /* 0x000000100d0d7819 */ /* 0x000fc400000006ff */
[----:B-----5:R-:W-:Y:S01]  /*0220*/  SHF.L.U32 R0, R7, 0x10, RZ ;  /* 0x0000001007007819 */ /* 0x020fe200000006ff */
[----:B------:R-:W-:Y:S01]  /*0230*/  FMUL.FTZ R16, R8, -1.4426950216293334961 ;  /* 0xbfb8aa3b08107820 */ /* 0x000fe20000410000 */
[----:B------:R-:W-:Y:S01]  /*0240*/  PRMT R7, R6, 0x7632, R7 ;  /* 0x0000763206077816 */ /* 0x000fe20000000007 */
[----:B------:R-:W-:Y:S02]  /*0250*/  FMUL.FTZ R19, R13, -1.4426950216293334961 ;  /* 0xbfb8aa3b0d137820 */ /* 0x000fe40000410000 */
[----:B------:R-:W2:Y:S01]  /*0260*/  MUFU.EX2 R21, R21 ;  /* 0x0000001500157308 */ /* 0x000ea20000000800 */
[C---:B------:R-:W-:Y:S01]  /*0270*/  PRMT R6, R7.reuse, 0x7632, R6 ;  /* 0x0000763207067816 */ /* 0x040fe20000000006 */
[----:B------:R-:W-:Y:S01]  /*0280*/  FMUL.FTZ R3, R0, -1.4426950216293334961 ;  /* 0xbfb8aa3b00037820 */ /* 0x000fe20000410000 */
[----:B------:R-:W-:Y:S02]  /*0290*/  SHF.L.U32 R7, R7, 0x10, RZ ;  /* 0x0000001007077819 */ /* 0x000fe400000006ff */
[----:B------:R-:W-:-:S03]  /*02a0*/  SHF.L.U32 R6, R6, 0x10, RZ ;  /* 0x0000001006067819 */ /* 0x000fc600000006ff */
[----:B------:R-:W3:Y:S01]  /*02b0*/  MUFU.EX2 R17, R17 ;  /* 0x0000001100117308 */ /* 0x000ee20000000800 */
[----:B-1----:R-:W-:Y:S01]  /*02c0*/  FADD.FTZ R22, R20, 1 ;  /* 0x3f80000014167421 */ /* 0x002fe20000010000 */
[----:B0-----:R-:W-:Y:S01]  /*02d0*/  FMUL.FTZ R14, R7, -1.4426950216293334961 ;  /* 0xbfb8aa3b070e7820 */ /* 0x001fe20000410000 */
[----:B------:R-:W-:Y:S01]  /*02e0*/  FMUL.FTZ R15, R6, -1.4426950216293334961 ;  /* 0xbfb8aa3b060f7820 */ /* 0x000fe20000410000 */
[C---:B------:R-:W-:Y:S02]  /*02f0*/  PRMT R20, R18.reuse, 0x7632, R20 ;  /* 0x0000763212147816 */ /* 0x040fe40000000014 */
[----:B------:R-:W-:Y:S02]  /*0300*/  SHF.L.U32 R25, R18, 0x10, RZ ;  /* 0x0000001012197819 */ /* 0x000fe400000006ff */
[----:B------:R-:W0:Y:S01]  /*0310*/  MUFU.EX2 R19, R19 ;  /* 0x0000001300137308 */ /* 0x000e220000000800 */
[----:B--2---:R-:W-:Y:S01]  /*0320*/  FADD.FTZ R21, R21, 1 ;  /* 0x3f80000015157421 */ /* 0x004fe20000010000 */
[----:B------:R-:W-:-:S06]  /*0330*/  SHF.L.U32 R18, R20, 0x10, RZ ;  /* 0x0000001014127819 */ /* 0x000fcc00000006ff */
[----:B------:R-:W1:Y:S01]  /*0340*/  MUFU.RCP R22, R22 ;  /* 0x0000001600167308 */ /* 0x000e620000001000 */
[----:B---3--:R-:W-:-:S07]  /*0350*/  FADD.FTZ R17, R17, 1 ;  /* 0x3f80000011117421 */ /* 0x008fce0000010000 */
[----:B------:R-:W2:Y:S01]  /*0360*/  MUFU.EX2 R16, R16 ;  /* 0x0000001000107308 */ /* 0x000ea20000000800 */
[----:B0-----:R-:W-:-:S07]  /*0370*/  FADD.FTZ R26, R19, 1 ;  /* 0x3f800000131a7421 */ /* 0x001fce0000010000 */
[----:B------:R-:W0:Y:S01]  /*0380*/  MUFU.RCP R21, R21 ;  /* 0x0000001500157308 */ /* 0x000e220000001000 */
[----:B-1----:R-:W-:Y:S01]  /*0390*/  FADD.FTZ R27, -R22, 1 ;  /* 0x3f800000161b7421 */ /* 0x002fe20000010100 */
[----:B------:R-:W-:-:S03]  /*03a0*/  FMUL.FTZ R19, R25, R22 ;  /* 0x0000001619137220 */ /* 0x000fc60000410000 */
[----:B------:R-:W-:-:S03]  /*03b0*/  FFMA.FTZ R24, R2, R27, 1 ;  /* 0x3f80000002187423 */ /* 0x000fc6000001001b */
[----:B------:R-:W1:Y:S01]  /*03c0*/  MUFU.EX2 R14, R14 ;  /* 0x0000000e000e7308 */ /* 0x000e620000000800 */
[----:B--2---:R-:W-:Y:S01]  /*03d0*/  FADD.FTZ R16, R16, 1 ;  /* 0x3f80000010107421 */ /* 0x004fe20000010000 */
[----:B------:R-:W-:-:S06]  /*03e0*/  FMUL.FTZ R19, R19, R24 ;  /* 0x0000001813137220 */ /* 0x000fcc0000410000 */
[----:B------:R-:W2:Y:S01]  /*03f0*/  MUFU.RCP R17, R17 ;  /* 0x0000001100117308 */ /* 0x000ea20000001000 */
[----:B0-----:R-:W-:Y:S01]  /*0400*/  FMUL.FTZ R22, R18, R21 ;  /* 0x0000001512167220 */ /* 0x001fe20000410000 */
[----:B------:R-:W-:-:S04]  /*0410*/  FADD.FTZ R21, -R21, 1 ;  /* 0x3f80000015157421 */ /* 0x000fc80000010100 */
[----:B------:R-:W-:Y:S01]  /*0420*/  FFMA.FTZ R25, R12, R21, 1 ;  /* 0x3f8000000c197423 */ /* 0x000fe20000010015 */
[----:B------:R-:W-:Y:S01]  /*0430*/  PRMT R21, R9, 0x7632, R21 ;  /* 0x0000763209157816 */ /* 0x000fe20000000015 */
[----:B------:R-:W0:Y:S01]  /*0440*/  MUFU.EX2 R3, R3 ;  /* 0x0000000300037308 */ /* 0x000e220000000800 */
[----:B-1----:R-:W-:Y:S01]  /*0450*/  FADD.FTZ R24, R14, 1 ;  /* 0x3f8000000e187421 */ /* 0x002fe20000010000 */
[----:B------:R-:W-:Y:S01]  /*0460*/  FMUL.FTZ R12, R22, R25 ;  /* 0x00000019160c7220 */ /* 0x000fe20000410000 */
[----:B------:R-:W-:Y:S02]  /*0470*/  SHF.L.U32 R25, R21, 0x10, RZ ;  /* 0x0000001015197819 */ /* 0x000fe400000006ff */
[----:B------:R-:W-:Y:S02]  /*0480*/  SHF.L.U32 R14, R9, 0x10, RZ ;  /* 0x00000010090e7819 */ /* 0x000fe400000006ff */
[----:B------:R-:W-:Y:S01]  /*0490*/  F2FP.BF16.F32.PACK_AB R19, R12, R19 ;  /* 0x000000130c13723e */ /* 0x000fe200000010ff */
[----:B------:R-:W1:Y:S01]  /*04a0*/  MUFU.EX2 R15, R15 ;  /* 0x0000000f000f7308 */ /* 0x000e620000000800 */
[----:B--2---:R-:W-:Y:S01]  /*04b0*/  FADD.FTZ R21, -R17, 1 ;  /* 0x3f80000011157421 */ /* 0x004fe20000010100 */
[----:B------:R-:W-:-:S03]  /*04c0*/  FMUL.FTZ R14, R14, R17 ;  /* 0x000000110e0e7220 */ /* 0x000fc60000410000 */
[----:B------:R-:W-:-:S03]  /*04d0*/  FFMA.FTZ R21, R10, R21, 1 ;  /* 0x3f8000000a157423 */ /* 0x000fc60000010015 */
[----:B------:R-:W2:Y:S01]  /*04e0*/  MUFU.RCP R16, R16 ;  /* 0x0000001000107308 */ /* 0x000ea20000001000 */
[----:B0-----:R-:W-:Y:S02]  /*04f0*/  FADD.FTZ R27, R3, 1 ;  /* 0x3f800000031b7421 */ /* 0x001fe40000010000 */
[----:B------:R-:W0:Y:S05]  /*0500*/  LDC.64 R2, c[0x0][0x218] ;  /* 0x00008600ff027b82 */ /* 0x000e2a0000000a00 */
[----:B------:R1:W3:Y:S08]  /*0510*/  MUFU.RCP R20, R26 ;  /* 0x0000001a00147308 */ /* 0x0002f00000001000 */
[----:B------:R-:W4:Y:S01]  /*0520*/  MUFU.RCP R9, R24 ;  /* 0x0000001800097308 */ /* 0x000f220000001000 */
[----:B-1----:R-:W-:Y:S01]  /*0530*/  FADD.FTZ R26, R15, 1 ;  /* 0x3f8000000f1a7421 */ /* 0x002fe20000010000 */
[C---:B------:R-:W-:Y:S01]  /*0540*/  PRMT R15, R11.reuse, 0x7632, R15 ;  /* 0x000076320b0f7816 */ /* 0x040fe2000000000f */
[----:B--2---:R-:W-:Y:S01]  /*0550*/  FADD.FTZ R17, -R16, 1 ;  /* 0x3f80000010117421 */ /* 0x004fe20000010100 */
[----:B------:R-:W-:-:S03]  /*0560*/  SHF.L.U32 R11, R11, 0x10, RZ ;  /* 0x000000100b0b7819 */ /* 0x000fc600000006ff */
[----:B------:R-:W-:Y:S01]  /*0570*/  FFMA.FTZ R17, R8, R17, 1 ;  /* 0x3f80000008117423 */ /* 0x000fe20000010011 */
[----:B------:R-:W1:Y:S01]  /*0580*/  MUFU.RCP R18, R27 ;  /* 0x0000001b00127308 */ /* 0x000e620000001000 */
[----:B---3--:R-:W-:Y:S01]  /*0590*/  FADD.FTZ R22, -R20, 1 ;  /* 0x3f80000014167421 */ /* 0x008fe20000010100 */
[----:B------:R-:W-:Y:S01]  /*05a0*/  FMUL.FTZ R25, R25, R20 ;  /* 0x0000001419197220 */ /* 0x000fe20000410000 */
[----:B------:R-:W-:Y:S01]  /*05b0*/  SHF.L.U32 R20, R15, 0x10, RZ ;  /* 0x000000100f147819 */ /* 0x000fe200000006ff */
[----:B------:R-:W-:Y:S01]  /*05c0*/  FMUL.FTZ R16, R11, R16 ;  /* 0x000000100b107220 */ /* 0x000fe20000410000 */
[----:B------:R-:W-:Y:S01]  /*05d0*/  FFMA.FTZ R22, R13, R22, 1 ;  /* 0x3f8000000d167423 */ /* 0x000fe20000010016 */
[----:B------:R-:W-:Y:S01]  /*05e0*/  PRMT R8, R5, 0x7632, R8 ;  /* 0x0000763205087816 */ /* 0x000fe20000000008 */
[----:B------:R-:W-:Y:S01]  /*05f0*/  FMUL.FTZ R13, R14, R21 ;  /* 0x000000150e0d7220 */ /* 0x000fe20000410000 */
[----:B------:R-:W2:Y:S01]  /*0600*/  MUFU.RCP R10, R26 ;  /* 0x0000001a000a7308 */ /* 0x000ea20000001000 */
[----:B------:R-:W-:Y:S01]  /*0610*/  FMUL.FTZ R14, R25, R22 ;  /* 0x00000016190e7220 */ /* 0x000fe20000410000 */
[----:B----4-:R-:W-:Y:S01]  /*0620*/  FMUL.FTZ R20, R20, R9 ;  /* 0x0000000914147220 */ /* 0x010fe20000410000 */
[----:B------:R-:W-:Y:S01]  /*0630*/  FADD.FTZ R22, -R9, 1 ;  /* 0x3f80000009167421 */ /* 0x000fe20000010100 */
[----:B------:R-:W-:Y:S01]  /*0640*/  SHF.L.U32 R5, R5, 0x10, RZ ;  /* 0x0000001005057819 */ /* 0x000fe200000006ff */
[----:B------:R-:W-:-:S02]  /*0650*/  IMAD.U32 R11, R8, 0x10000, RZ ;  /* 0x00010000080b7824 */ /* 0x000fc400078e00ff */
[----:B------:R-:W-:Y:S01]  /*0660*/  FMUL.FTZ R16, R16, R17 ;  /* 0x0000001110107220 */ /* 0x000fe20000410000 */
[----:B------:R-:W-:Y:S01]  /*0670*/  FFMA.FTZ R7, R7, R22, 1 ;  /* 0x3f80000007077423 */ /* 0x000fe20000010016 */
[----:B0-----:R-:W-:-:S04]  /*0680*/  IMAD.WIDE.U32 R2, R23, 0x2, R2 ;  /* 0x0000000217027825 */ /* 0x001fc800078e0002 */
[----:B-1----:R-:W-:Y:S01]  /*0690*/  FADD.FTZ R9, -R18, 1 ;  /* 0x3f80000012097421 */ /* 0x002fe20000010100 */
[----:B------:R-:W-:Y:S01]  /*06a0*/  FMUL.FTZ R5, R5, R18 ;  /* 0x0000001205057220 */ /* 0x000fe20000410000 */
[----:B------:R-:W-:Y:S01]  /*06b0*/  FMUL.FTZ R7, R20, R7 ;  /* 0x0000000714077220 */ /* 0x000fe20000410000 */
[----:B------:R-:W-:Y:S01]  /*06c0*/  F2FP.BF16.F32.PACK_AB R13, R14, R13 ;  /* 0x0000000d0e0d723e */ /* 0x000fe200000010ff */
[----:B------:R-:W-:Y:S01]  /*06d0*/  FFMA.FTZ R0, R0, R9, 1 ;  /* 0x3f80000000007423 */ /* 0x000fe20000010009 */
[----:B------:R-:W-:Y:S02]  /*06e0*/  IMAD.WIDE R2, R4, 0x4, R2 ;  /* 0x0000000404027825 */ /* 0x000fe400078e0202 */
[----:B------:R-:W-:Y:S02]  /*06f0*/  F2FP.BF16.F32.PACK_AB R7, R7, R16 ;  /* 0x000000100707723e */ /* 0x000fe400000010ff */
[----:B--2---:R-:W-:Y:S01]  /*0700*/  FADD.FTZ R15, -R10, 1 ;  /* 0x3f8000000a0f7421 */ /* 0x004fe20000010100 */
[----:B------:R-:W-:Y:S01]  /*0710*/  FMUL.FTZ R11, R11, R10 ;  /* 0x0000000a0b0b7220 */ /* 0x000fe20000410000 */
[----:B------:R-:W-:Y:S01]  /*0720*/  FMUL.FTZ R0, R5, R0 ;  /* 0x0000000005007220 */ /* 0x000fe20000410000 */
[----:B------:R-:W-:Y:S01]  /*0730*/  STG.E desc[UR4][R2.64], R19 ;  /* 0x0000001302007986 */ /* 0x000fe2000c101904 */
[----:B------:R-:W-:-:S03]  /*0740*/  FFMA.FTZ R6, R6, R15, 1 ;  /* 0x3f80000006067423 */ /* 0x000fc6000001000f */
[----:B------:R-:W-:Y:S01]  /*0750*/  STG.E desc[UR4][R2.64+0x200], R13 ;  /* 0x0002000d02007986 */ /* 0x000fe2000c101904 */
[----:B------:R-:W-:-:S03]  /*0760*/  FMUL.FTZ R11, R11, R6 ;  /* 0x000000060b0b7220 */ /* 0x000fc60000410000 */
[----:B------:R-:W-:Y:S02]  /*0770*/  STG.E desc[UR4][R2.64+0x400], R7 ;  /* 0x0004000702007986 */ /* 0x000fe4000c101904 */
[----:B------:R-:W-:-:S05]  /*0780*/  F2FP.BF16.F32.PACK_AB R11, R11, R0 ;  /* 0x000000000b0b723e */ /* 0x000fca00000010ff */
[----:B------:R-:W-:Y:S01]  /*0790*/  STG.E desc[UR4][R2.64+0x600], R11 ;  /* 0x0006000b02007986 */ /* 0x000fe2000c101904 */
[----:B------:R-:W-:Y:S05]  /*07a0*/  EXIT ;  /* 0x000000000000794d */ /* 0x000fea0003800000 */
.L_x_848:
[----:B------:R-:W0:Y:S01]  /*07b0*/  S2R R25, SR_TID.X ;  /* 0x0000000000197919 */ /* 0x000e220000002100 */
[----:B------:R-:W-:Y:S02]  /*07c0*/  PRMT R22, RZ, 0x7610, R22 ;  /* 0x00007610ff167816 */ /* 0x000fe40000000016 */
[----:B------:R-:W-:Y:S02]  /*07d0*/  PRMT R13, RZ, 0x7610, R13 ;  /* 0x00007610ff0d7816 */ /* 0x000fe4000000000d */
[----:B0-----:R-:W-:Y:S02]  /*07e0*/  ISETP.GE.AND P0, PT, R25, R24, PT ;  /* 0x000000181900720c */ /* 0x001fe40003f06270 */
[----:B------:R-:W-:-:S11]  /*07f0*/  MOV R0, R25 ;  /* 0x0000001900007202 */ /* 0x000fd60000000f00 */
[----:B------:R-:W-:Y:S02]  /*0800*/  @!P0 IADD3 R27, R23, R0, RZ ;  /* 0x00000000171b8210 */ /* 0x000fe40007ffe0ff */
[----:B------:R-:W-:-:S04]  /*0810*/  @!P0 IADD3 R0, R0, 0x80, RZ ;  /* 0x0000008000008810 */ /* 0x000fc80007ffe0ff */
[----:B------:R-:W-:-:S13]  /*0820*/  ISETP.GE.AND P1, PT, R0, R24, PT ;  /* 0x000000180000720c */ /* 0x000fda0003f26270 */
[----:B------:R-:W-:Y:S01]  /*0830*/  @!P1 IADD3 R15, R23, R0, RZ ;  /* 0x00000000170f9210 */ /* 0x000fe20007ffe0ff */
[----:B------:R-:W0:Y:S01]  /*0840*/  @!P1 LDC.64 R2, c[0x0][0x220] ;  /* 0x00008800ff029b82 */ /* 0x000e220000000a00 */
[----:B------:R-:W-:-:S04]  /*0850*/  @!P1 IADD3 R0, R0, 0x80, RZ ;  /* 0x0000008000009810 */ /* 0x000fc80007ffe0ff */
[----:B------:R-:W-:-:S03]  /*0860*/  ISETP.GE.AND P2, PT, R0, R24, PT ;  /* 0x000000180000720c */ /* 0x000fc60003f46270 */
[----:B------:R-:W1:Y:S10]  /*0870*/  @!P1 LDC.64 R4, c[0x0][0x228] ;  /* 0x00008a00ff049b82 */ /* 0x000e740000000a00 */
[----:B------:R-:W-:Y:S01]  /*0880*/  @!P2 IADD3 R11, R23, R0, RZ ;  /* 0x00000000170ba210 */ /* 0x000fe20007ffe0ff */
[----:B------:R-:W2:Y:S01]  /*0890*/  @!P2 LDC.64 R28, c[0x0][0x220] ;  /* 0x00008800ff1cab82 */ /* 0x000ea20000000a00 */
[----:B------:R-:W-:-:S04]  /*08a0*/  @!P2 IADD3 R0, R0, 0x80, RZ ;  /* 0x000000800000a810 */ /* 0x000fc80007ffe0ff */
[----:B------:R-:W-:Y:S01]  /*08b0*/  ISETP.GE.AND P3, PT, R0, R24, PT ;  /* 0x000000180000720c */ /* 0x000fe20003f66270 */
[C---:B0-----:R-:W-:Y:S02]  /*08c0*/  @!P1 IMAD.WIDE.U32 R2, R15.reuse, 0x2, R2 ;  /* 0x000000020f029825 */ /* 0x041fe400078e0002 */
[----:B------:R-:W0:Y:S03]  /*08d0*/  @!P2 LDC.64 R16, c[0x0][0x228] ;  /* 0x00008a00ff10ab82 */ /* 0x000e260000000a00 */
[----:B------:R-:W5:Y:S01]  /*08e0*/  @!P1 LDG.E.U16 R22, desc[UR4][R2.64] ;  /* 0x0000000402169981 */ /* 0x000f62000c1e1500 */
[----:B-1----:R-:W-:-:S06]  /*08f0*/  @!P1 IMAD.WIDE.U32 R14, R15, 0x2, R4 ;  /* 0x000000020f0e9825 */ /* 0x002fcc00078e0004 */
[----:B------:R-:W-:Y:S01]  /*0900*/  @!P3 IADD3 R9, R23, R0, RZ ;  /* 0x000000001709b210 */ /* 0x000fe20007ffe0ff */
[----:B------:R1:W5:Y:S01]  /*0910*/  @!P1 LDG.E.U16 R13, desc[UR4][R14.64] ;  /* 0x000000040e0d9981 */ /* 0x000362000c1e1500 */
[----:B------:R-:W-:Y:S01]  /*0920*/  @!P3 IADD3 R0, R0, 0x80, RZ ;  /* 0x000000800000b810 */ /* 0x000fe20007ffe0ff */
[----:B------:R-:W3:Y:S03]  /*0930*/  @!P3 LDC.64 R20, c[0x0][0x220] ;  /* 0x00008800ff14bb82 */ /* 0x000ee60000000a00 */
[----:B------:R-:W-:-:S05]  /*0940*/  ISETP.GE.AND P4, PT, R0, R24, PT ;  /* 0x000000180000720c */ /* 0x000fca0003f86270 */
[----:B------:R-:W4:Y:S08]  /*0950*/  @!P3 LDC.64 R18, c[0x0][0x228] ;  /* 0x00008a00ff12bb82 */ /* 0x000f300000000a00 */
[----:B------:R-:W-:Y:S01]  /*0960*/  @!P4 IADD3 R7, R23, R0, RZ ;  /* 0x000000001707c210 */ /* 0x000fe20007ffe0ff */
[----:B--2---:R-:W-:Y:S01]  /*0970*/  @!P2 IMAD.WIDE.U32 R28, R11, 0x2, R28 ;  /* 0x000000020b1ca825 */ /* 0x004fe200078e001c */
[----:B------:R-:W-:Y:S01]  /*0980*/  @!P4 IADD3 R0, R0, 0x80, RZ ;  /* 0x000000800000c810 */ /* 0x000fe20007ffe0ff */
[----:B------:R-:W2:Y:S03]  /*0990*/  @!P4 LDC.64 R4, c[0x0][0x220] ;  /* 0x00008800ff04cb82 */ /* 0x000ea60000000a00 */
[----:B------:R-:W-:-:S02]  /*09a0*/  ISETP.GE.AND P1, PT, R0, R24, PT ;  /* 0x000000180000720c */ /* 0x000fc40003f26270 */
[----:B------:R-:W-:Y:S01]  /*09b0*/  PRMT R12, RZ, 0x7610, R12 ;  /* 0x00007610ff0c7816 */ /* 0x000fe2000000000c */
[----:B0-----:R-:W-:Y:S01]  /*09c0*/  @!P2 IMAD.WIDE.U32 R16, R11, 0x2, R16 ;  /* 0x000000020b10a825 */ /* 0x001fe200078e0010 */
[----:B------:R-:W-:Y:S01]  /*09d0*/  PRMT R11, RZ, 0x7610, R11 ;  /* 0x00007610ff0b7816 */ /* 0x000fe2000000000b */
[----:B-1----:R-:W0:Y:S03]  /*09e0*/  @!P4 LDC.64 R14, c[0x0][0x228] ;  /* 0x00008a00ff0ecb82 */ /* 0x002e260000000a00 */
[----:B------:R1:W5:Y:S04]  /*09f0*/  @!P2 LDG.E.U16 R12, desc[UR4][R28.64] ;  /* 0x000000041c0ca981 */ /* 0x000368000c1e1500 */
[----:B------:R3:W5:Y:S01]  /*0a00*/  @!P2 LDG.E.U16 R11, desc[UR4][R16.64] ;  /* 0x00000004100ba981 */ /* 0x000762000c1e1500 */
[----:B------:R-:W0:Y:S01]  /*0a10*/  @!P1 LDC.64 R2, c[0x0][0x220] ;  /* 0x00008800ff029b82 */ /* 0x000e220000000a00 */
[----:B-1----:R-:W-:Y:S01]  /*0a20*/  @!P1 IADD3 R29, R23, R0, RZ ;  /* 0x00000000171d9210 */ /* 0x002fe20007ffe0ff */
[----:B------:R-:W-:-:S06]  /*0a30*/  @!P1 VIADD R0, R0, 0x80 ;  /* 0x0000008000009836 */ /* 0x000fcc0000000000 */
[----:B---3--:R-:W1:Y:S01]  /*0a40*/  @!P1 LDC.64 R16, c[0x0][0x228] ;  /* 0x00008a00ff109b82 */ /* 0x008e620000000a00 */
[----:B------:R-:W-:Y:S01]  /*0a50*/  ISETP.GE.AND P2, PT, R0, R24, PT ;  /* 0x000000180000720c */ /* 0x000fe20003f46270 */
[----:B------:R-:W-:Y:S01]  /*0a60*/  @!P3 IMAD.WIDE.U32 R20, R9, 0x2, R20 ;  /* 0x000000020914b825 */ /* 0x000fe200078e0014 */
[----:B------:R-:W-:-:S03]  /*0a70*/  PRMT R10, RZ, 0x7610, R10 ;  /* 0x00007610ff0a7816 */ /* 0x000fc6000000000a */
[----:B----4-:R-:W-:Y:S01]  /*0a80*/  @!P3 IMAD.WIDE.U32 R18, R9, 0x2, R18 ;  /* 0x000000020912b825 */ /* 0x010fe200078e0012 */
[----:B------:R-:W-:Y:S02]  /*0a90*/  PRMT R9, RZ, 0x7610, R9 ;  /* 0x00007610ff097816 */ /* 0x000fe40000000009 */
[----:B------:R3:W5:Y:S04]  /*0aa0*/  @!P3 LDG.E.U16 R10, desc[UR4][R20.64] ;  /* 0x00000004140ab981 */ /* 0x000768000c1e1500 */
[----:B------:R4:W5:Y:S01]  /*0ab0*/  @!P3 LDG.E.U16 R9, desc[UR4][R18.64] ;  /* 0x000000041209b981 */ /* 0x000962000c1e1500 */
[----:B------:R-:W-:Y:S01]  /*0ac0*/  PRMT R8, RZ, 0x7610, R8 ;  /* 0x00007610ff087816 */ /* 0x000fe20000000008 */
[----:B---3--:R-:W3:Y:S01]  /*0ad0*/  @!P2 LDC.64 R20, c[0x0][0x228] ;  /* 0x00008a00ff14ab82 */ /* 0x008ee20000000a00 */
[----:B--2---:R-:W-:Y:S01]  /*0ae0*/  @!P4 IMAD.WIDE.U32 R4, R7, 0x2, R4 ;  /* 0x000000020704c825 */ /* 0x004fe200078e0004 */
[----:B------:R-:W-:-:S04]  /*0af0*/  PRMT R6, RZ, 0x7610, R6 ;  /* 0x00007610ff067816 */ /* 0x000fc80000000006 */
[----:B------:R2:W5:Y:S02]  /*0b00*/  @!P4 LDG.E.U16 R8, desc[UR4][R4.64] ;  /* 0x000000040408c981 */ /* 0x000564000c1e1500 */
[----:B----4-:R-:W4:Y:S01]  /*0b10*/  @!P2 LDC.64 R18, c[0x0][0x220] ;  /* 0x00008800ff12ab82 */ /* 0x010f220000000a00 */
[----:B0-----:R-:W-:-:S04]  /*0b20*/  @!P1 IMAD.WIDE.U32 R2, R29, 0x2, R2 ;  /* 0x000000021d029825 */ /* 0x001fc800078e0002 */
[----:B-1----:R-:W-:Y:S01]  /*0b30*/  @!P1 IMAD.WIDE.U32 R16, R29, 0x2, R16 ;  /* 0x000000021d109825 */ /* 0x002fe200078e0010 */
[----:B------:R-:W-:Y:S01]  /*0b40*/  @!P2 IADD3 R29, R23, R0, RZ ;  /* 0x00000000171da210 */ /* 0x000fe20007ffe0ff */
[----:B------:R0:W5:Y:S01]  /*0b50*/  @!P1 LDG.E.U16 R6, desc[UR4][R2.64] ;  /* 0x0000000402069981 */ /* 0x000162000c1e1500 */
[----:B--2---:R-:W-:Y:S02]  /*0b60*/  PRMT R5, RZ, 0x7610, R5 ;  /* 0x00007610ff057816 */ /* 0x004fe40000000005 */
[----:B------:R-:W-:-:S04]  /*0b70*/  @!P2 IADD3 R0, R0, 0x80, RZ ;  /* 0x000000800000a810 */ /* 0x000fc80007ffe0ff */
[----:B------:R1:W5:Y:S01]  /*0b80*/  @!P1 LDG.E.U16 R5, desc[UR4][R16.64] ;  /* 0x0000000410059981 */ /* 0x000362000c1e1500 */
[----:B------:R-:W-:Y:S01]  /*0b90*/  ISETP.GE.AND P1, PT, R0, R24, PT ;  /* 0x000000180000720c */ /* 0x000fe20003f26270 */
[----:B------:R-:W-:Y:S01]  /*0ba0*/  @!P4 IMAD.WIDE.U32 R14, R7, 0x2, R14 ;  /* 0x00000002070ec825 */ /* 0x000fe200078e000e */
[----:B------:R-:W-:Y:S02]  /*0bb0*/  PRMT R4, RZ, 0x7610, R4 ;  /* 0x00007610ff047816 */ /* 0x000fe40000000004 */
[----:B0-----:R-:W-:Y:S01]  /*0bc0*/  PRMT R3, RZ, 0x7610, R3 ;  /* 0x00007610ff037816 */ /* 0x001fe20000000003 */
[----:B---3--:R-:W-:Y:S01]  /*0bd0*/  @!P2 IMAD.WIDE.U32 R20, R29, 0x2, R20 ;  /* 0x000000021d14a825 */ /* 0x008fe200078e0014 */
[----:B------:R-:W-:-:S03]  /*0be0*/  PRMT R7, RZ, 0x7610, R7 ;  /* 0x00007610ff077816 */ /* 0x000fc60000000007 */
[----:B----4-:R-:W-:Y:S01]  /*0bf0*/  @!P2 IMAD.WIDE.U32 R18, R29, 0x2, R18 ;  /* 0x000000021d12a825 */ /* 0x010fe200078e0012 */
[----:B------:R0:W5:Y:S03]  /*0c00*/  @!P2 LDG.E.U16 R3, desc[UR4][R20.64] ;  /* 0x000000041403a981 */ /* 0x000166000c1e1500 */
[----:B-1----:R-:W1:Y:S01]  /*0c10*/  @!P1 LDC.64 R16, c[0x0][0x228] ;  /* 0x00008a00ff109b82 */ /* 0x002e620000000a00 */
[----:B------:R2:W5:Y:S04]  /*0c20*/  @!P2 LDG.E.U16 R4, desc[UR4][R18.64] ;  /* 0x000000041204a981 */ /* 0x000568000c1e1500 */
[----:B------:R3:W5:Y:S03]  /*0c30*/  @!P4 LDG.E.U16 R7, desc[UR4][R14.64] ;  /* 0x000000040e07c981 */ /* 0x000766000c1e1500 */
[----:B0-----:R-:W0:Y:S08]  /*0c40*/  @!P0 LDC.64 R20, c[0x0][0x228] ;  /* 0x00008a00ff148b82 */ /* 0x001e300000000a00 */
[----:B--2---:R-:W2:Y:S08]  /*0c50*/  @!P0 LDC.64 R18, c[0x0][0x220] ;  /* 0x00008800ff128b82 */ /* 0x004eb00000000a00 */
[----:B---3--:R-:W3:Y:S01]  /*0c60*/  @!P1 LDC.64 R14, c[0x0][0x220] ;  /* 0x00008800ff0e9b82 */ /* 0x008ee20000000a00 */
[----:B------:R-:W-:-:S02]  /*0c70*/  @!P1 IADD3 R29, R23, R0, RZ ;  /* 0x00000000171d9210 */ /* 0x000fc40007ffe0ff */
[----:B------:R-:W-:Y:S02]  /*0c80*/  PRMT R2, RZ, 0x7610, R2 ;  /* 0x00007610ff027816 */ /* 0x000fe40000000002 */
[----:B------:R-:W-:Y:S01]  /*0c90*/  PRMT R0, RZ, 0x7610, R0 ;  /* 0x00007610ff007816 */ /* 0x000fe20000000000 */
[----:B-1----:R-:W-:Y:S01]  /*0ca0*/  @!P1 IMAD.WIDE.U32 R16, R29, 0x2, R16 ;  /* 0x000000021d109825 */ /* 0x002fe200078e0010 */
[----:B------:R-:W-:-:S03]  /*0cb0*/  PRMT R26, RZ, 0x7610, R26 ;  /* 0x00007610ff1a7816 */ /* 0x000fc6000000001a */
[C---:B0-----:R-:W-:Y:S01]  /*0cc0*/  @!P0 IMAD.WIDE.U32 R20, R27.reuse, 0x2, R20 ;  /* 0x000000021b148825 */ /* 0x041fe200078e0014 */
[----:B------:R0:W5:Y:S03]  /*0cd0*/  @!P1 LDG.E.U16 R0, desc[UR4][R16.64] ;  /* 0x0000000410009981 */ /* 0x000166000c1e1500 */
[----:B--2---:R-:W-:Y:S01]  /*0ce0*/  @!P0 IMAD.WIDE.U32 R18, R27, 0x2, R18 ;  /* 0x000000021b128825 */ /* 0x004fe200078e0012 */
[----:B------:R-:W-:-:S04]  /*0cf0*/  PRMT R27, RZ, 0x7610, R27 ;  /* 0x00007610ff1b7816 */ /* 0x000fc8000000001b */
[----:B------:R0:W5:Y:S01]  /*0d00*/  @!P0 LDG.E.U16 R26, desc[UR4][R18.64] ;  /* 0x00000004121a8981 */ /* 0x000162000c1e1500 */
[----:B---3--:R-:W-:-:S03]  /*0d10*/  @!P1 IMAD.WIDE.U32 R14, R29, 0x2, R14 ;  /* 0x000000021d0e9825 */ /* 0x008fc600078e000e */
[----:B------:R0:W5:Y:S04]  /*0d20*/  @!P0 LDG.E.U16 R27, desc[UR4][R20.64] ;  /* 0x00000004141b8981 */ /* 0x000168000c1e1500 */
[----:B------:R0:W5:Y:S01]  /*0d30*/  @!P1 LDG.E.U16 R2, desc[UR4][R14.64] ;  /* 0x000000040e029981 */ /* 0x000162000c1e1500 */
[----:B------:R-:W-:Y:S04]  /*0d40*/  BSSY B0, `(.L_x_849) ;  /* 0x000000d000007945 */ /* 0x000fe80003800000 */
[----:B------:R-:W-:Y:S05]  /*0d50*/  @P0 BRA `(.L_x_850) ;  /* 0x00000000002c0947 */ /* 0x000fea0003800000 */
[----:B-----5:R-:W-:Y:S02]  /*0d60*/  SHF.L.U32 R27, R27, 0x10, RZ ;  /* 0x000000101b1b7819 */ /* 0x020fe400000006ff */
[----:B------:R-:W-:-:S03]  /*0d70*/  SHF.L.U32 R26, R26, 0x10, RZ ;  /* 0x000000101a1a7819 */ /* 0x000fc600000006ff */
[----:B0-----:R-:W-:-:S06]  /*0d80*/  FMUL.FTZ R14, R27, -1.4426950216293334961 ;  /* 0xbfb8aa3b1b0e7820 */ /* 0x001fcc0000410000 */
        /* <DEDUP_REMOVED lines=8> */
.L_x_850:
[----:B------:R-:W-:Y:S05]  /*0e10*/  BSYNC B0 ;  /* 0x0000000000007941 */ /* 0x000fea0003800000 */
.L_x_849:
[C---:B0-----:R-:W-:Y:S01]  /*0e20*/  IADD3 R17, R25.reuse, 0x100, RZ ;  /* 0x0000010019117810 */ /* 0x041fe20007ffe0ff */
[----:B------:R-:W0:Y:S01]  /*0e30*/  @!P0 LDC.64 R14, c[0x0][0x218] ;  /* 0x00008600ff0e8b82 */ /* 0x000e220000000a00 */
[----:B------:R-:W-:Y:S01]  /*0e40*/  IADD3 R21, R25, 0x200, RZ ;  /* 0x0000020019157810 */ /* 0x000fe20007ffe0ff */
[----:B------:R-:W-:Y:S01]  /*0e50*/  BSSY B0, `(.L_x_851) ;  /* 0x000001c000007945 */ /* 0x000fe20003800000 */
[-C--:B------:R-:W-:Y:S02]  /*0e60*/  ISETP.GE.AND P1, PT, R17, R24.reuse, PT ;  /* 0x000000181100720c */ /* 0x080fe40003f26270 */
[----:B------:R-:W-:Y:S02]  /*0e70*/  IADD3 R17, R25, 0x180, RZ ;  /* 0x0000018019117810 */ /* 0x000fe40007ffe0ff */
[----:B------:R-:W-:Y:S02]  /*0e80*/  P2R R19, PR, RZ, 0x2 ;  /* 0x00000002ff137803 */ /* 0x000fe40000000000 */
[----:B------:R-:W-:-:S02]  /*0e90*/  ISETP.GE.AND P1, PT, R17, R24, PT ;  /* 0x000000181100720c */ /* 0x000fc40003f26270 */
[----:B------:R-:W-:Y:S02]  /*0ea0*/  IADD3 R17, R25, 0x280, RZ ;  /* 0x0000028019117810 */ /* 0x000fe40007ffe0ff */
[-C--:B------:R-:W-:Y:S02]  /*0eb0*/  ISETP.GE.AND P2, PT, R21, R24.reuse, PT ;  /* 0x000000181500720c */ /* 0x080fe40003f46270 */
[-C--:B------:R-:W-:Y:S02]  /*0ec0*/  ISETP.GE.AND P3, PT, R17, R24.reuse, PT ;  /* 0x000000181100720c */ /* 0x080fe40003f66270 */
[C---:B------:R-:W-:Y:S02]  /*0ed0*/  IADD3 R17, R25.reuse, 0x80, RZ ;  /* 0x0000008019117810 */ /* 0x040fe40007ffe0ff */
[----:B------:R-:W-:Y:S02]  /*0ee0*/  IADD3 R21, R25, 0x300, RZ ;  /* 0x0000030019157810 */ /* 0x000fe40007ffe0ff */
[----:B------:R-:W-:-:S02]  /*0ef0*/  ISETP.GE.AND P6, PT, R17, R24, PT ;  /* 0x000000181100720c */ /* 0x000fc40003fc6270 */
[----:B-----5:R-:W-:Y:S02]  /*0f00*/  @!P0 IADD3 R27, R23, R25, RZ ;  /* 0x00000019171b8210 */ /* 0x020fe40007ffe0ff */
[----:B------:R-:W-:Y:S02]  /*0f10*/  ISETP.GE.AND P4, PT, R21, R24, PT ;  /* 0x000000181500720c */ /* 0x000fe40003f86270 */
[----:B------:R-:W-:Y:S01]  /*0f20*/  IADD3 R21, R25, 0x380, RZ ;  /* 0x0000038019157810 */ /* 0x000fe20007ffe0ff */
[----:B0-----:R-:W-:-:S03]  /*0f30*/  @!P0 IMAD.WIDE.U32 R14, R27, 0x2, R14 ;  /* 0x000000021b0e8825 */ /* 0x001fc600078e000e */
[----:B------:R-:W-:-:S03]  /*0f40*/  ISETP.GE.AND P5, PT, R21, R24, PT ;  /* 0x000000181500720c */ /* 0x000fc60003fa6270 */
[----:B------:R-:W-:Y:S10]  /*0f50*/  @P6 BRA `(.L_x_852) ;  /* 0x00000000002c6947 */ /* 0x000ff40003800000 */
[----:B------:R-:W-:Y:S01]  /*0f60*/  IMAD.U32 R13, R13, 0x10000, RZ ;  /* 0x000100000d0d7824 */ /* 0x000fe200078e00ff */
        /* <DEDUP_REMOVED lines=10> */
.L_x_852:
[----:B------:R-:W-:Y:S05]  /*1010*/  BSYNC B0 ;  /* 0x0000000000007941 */ /* 0x000fea0003800000 */
.L_x_851:
[----:B------:R-:W-:Y:S01]  /*1020*/  ISETP.NE.AND P6, PT, R19, RZ, PT ;  /* 0x000000ff1300720c */ /* 0x000fe20003fc5270 */
[----:B------:R-:W-:-:S12]  /*1030*/  BSSY B0, `(.L_x_853) ;  /* 0x000000d000007945 */ /* 0x000fd80003800000 */
[----:B------:R-:W-:Y:S05]  /*1040*/  @P6 BRA `(.L_x_854) ;  /* 0x00000000002c6947 */ /* 0x000fea0003800000 */
[----:B------:R-:W-:Y:S02]  /*1050*/  SHF.L.U32 R11, R11, 0x10, RZ ;  /* 0x000000100b0b7819 */ /* 0x000fe400000006ff */
        /* <DEDUP_REMOVED lines=10> */
.L_x_854:
[----:B------:R-:W-:Y:S05]  /*1100*/  BSYNC B0 ;  /* 0x0000000000007941 */ /* 0x000fea0003800000 */
.L_x_853:
[----:B------:R-:W-:Y:S04]  /*1110*/  BSSY B0, `(.L_x_855) ;  /* 0x000000d000007945 */ /* 0x000fe80003800000 */
        /* <DEDUP_REMOVED lines=12> */
.L_x_856:
[----:B------:R-:W-:Y:S05]  /*11e0*/  BSYNC B0 ;  /* 0x0000000000007941 */ /* 0x000fea0003800000 */
.L_x_855:
        /* <DEDUP_REMOVED lines=13> */
.L_x_858:
[----:B------:R-:W-:Y:S05]  /*12c0*/  BSYNC B0 ;  /* 0x0000000000007941 */ /* 0x000fea0003800000 */
.L_x_857:
        /* <DEDUP_REMOVED lines=13> */
.L_x_860:
[----:B------:R-:W-:Y:S05]  /*13a0*/  BSYNC B0 ;  /* 0x0000000000007941 */ /* 0x000fea0003800000 */
.L_x_859:
        /* <DEDUP_REMOVED lines=13> */
.L_x_862:
[----:B------:R-:W-:Y:S05]  /*1480*/  BSYNC B0 ;  /* 0x0000000000007941 */ /* 0x000fea0003800000 */
.L_x_861:
        /* <DEDUP_REMOVED lines=13> */
.L_x_864:
[----:B------:R-:W-:Y:S05]  /*1560*/  BSYNC B0 ;  /* 0x0000000000007941 */ /* 0x000fea0003800000 */
.L_x_863:
[----:B------:R-:W-:Y:S01]  /*1570*/  @!P0 IMAD.MOV.U32 R25, RZ, RZ, R17 ;  /* 0x000000ffff198224 */ /* 0x000fe200078e0011 */
[----:B------:R0:W-:Y:S01]  /*1580*/  @!P0 STG.E.U16 desc[UR4][R14.64], R16 ;  /* 0x000000100e008986 */ /* 0x0001e2000c101504 */
[----:B------:R-:W-:Y:S04]  /*1590*/  BSSY B0, `(.L_x_865) ;  /* 0x000002e000007945 */ /* 0x000fe80003800000 */
[----:B------:R-:W-:Y:S01]  /*15a0*/  BSSY B1, `(.L_x_866) ;  /* 0x0000026000017945 */ /* 0x000fe20003800000 */
[----:B------:R-:W-:-:S13]  /*15b0*/  ISETP.GE.AND P0, PT, R25, R24, PT ;  /* 0x000000181900720c */ /* 0x000fda0003f06270 */
[----:B0-----:R-:W-:Y:S05]  /*15c0*/  @P0 BRA `(.L_x_867) ;  /* 0x0000000000340947 */ /* 0x001fea0003800000 */
[----:B------:R-:W0:Y:S01]  /*15d0*/  LDC.64 R14, c[0x0][0x218] ;  /* 0x00008600ff0e7b82 */ /* 0x000e220000000a00 */
[----:B------:R-:W-:Y:S02]  /*15e0*/  IADD3 R17, R23, R25, RZ ;  /* 0x0000001917117210 */ /* 0x000fe40007ffe0ff */
[----:B------:R-:W-:Y:S02]  /*15f0*/  PRMT R6, R13, 0x7610, R6 ;  /* 0x000076100d067816 */ /* 0x000fe40000000006 */
[----:B------:R-:W-:-:S04]  /*1600*/  IADD3 R25, R25, 0x80, RZ ;  /* 0x0000008019197810 */ /* 0x000fc80007ffe0ff */
[----:B------:R-:W-:Y:S01]  /*1610*/  ISETP.GE.AND P0, PT, R25, R24, PT ;  /* 0x000000181900720c */ /* 0x000fe20003f06270 */
[----:B0-----:R-:W-:-:S05]  /*1620*/  IMAD.WIDE.U32 R12, R17, 0x2, R14 ;  /* 0x00000002110c7825 */ /* 0x001fca00078e000e */
[----:B------:R0:W-:Y:S07]  /*1630*/  STG.E.U16 desc[UR4][R12.64], R6 ;  /* 0x000000060c007986 */ /* 0x0001ee000c101504 */
[----:B------:R-:W-:Y:S05]  /*1640*/  @P0 BRA `(.L_x_868) ;  /* 0x0000000000300947 */ /* 0x000fea0003800000 */
[----:B0-----:R-:W0:Y:S01]  /*1650*/  LDC.64 R12, c[0x0][0x218] ;  /* 0x00008600ff0c7b82 */ /* 0x001e220000000a00 */
[----:B------:R-:W-:Y:S02]  /*1660*/  IADD3 R15, R23, R25, RZ ;  /* 0x00000019170f7210 */ /* 0x000fe40007ffe0ff */
[----:B------:R-:W-:-:S03]  /*1670*/  IADD3 R25, R25, 0x80, RZ ;  /* 0x0000008019197810 */ /* 0x000fc60007ffe0ff */
[----:B0-----:R-:W-:-:S05]  /*1680*/  IMAD.WIDE.U32 R12, R15, 0x2, R12 ;  /* 0x000000020f0c7825 */ /* 0x001fca00078e000c */
[----:B------:R0:W-:Y:S02]  /*1690*/  STG.E.U16 desc[UR4][R12.64], R11 ;  /* 0x0000000b0c007986 */ /* 0x0001e4000c101504 */
.L_x_867:
[----:B------:R-:W-:-:S13]  /*16a0*/  ISETP.GE.AND P0, PT, R25, R24, PT ;  /* 0x000000181900720c */ /* 0x000fda0003f06270 */
[----:B------:R-:W-:Y:S05]  /*16b0*/  @P0 BRA `(.L_x_869) ;  /* 0x0000000000300947 */ /* 0x000fea0003800000 */
[----:B0-----:R-:W0:Y:S01]  /*16c0*/  LDC.64 R10, c[0x0][0x218] ;  /* 0x00008600ff0a7b82 */ /* 0x001e220000000a00 */
[----:B------:R-:W-:Y:S02]  /*16d0*/  IADD3 R13, R23, R25, RZ ;  /* 0x00000019170d7210 */ /* 0x000fe40007ffe0ff */
[----:B------:R-:W-:-:S03]  /*16e0*/  IADD3 R25, R25, 0x80, RZ ;  /* 0x0000008019197810 */ /* 0x000fc60007ffe0ff */
[----:B0-----:R-:W-:-:S05]  /*16f0*/  IMAD.WIDE.U32 R10, R13, 0x2, R10 ;  /* 0x000000020d0a7825 */ /* 0x001fca00078e000a */
[----:B------:R1:W-:Y:S02]  /*1700*/  STG.E.U16 desc[UR4][R10.64], R9 ;  /* 0x000000090a007986 */ /* 0x0003e4000c101504 */
.L_x_868:
[----:B------:R-:W-:-:S13]  /*1710*/  ISETP.GE.AND P0, PT, R25, R24, PT ;  /* 0x000000181900720c */ /* 0x000fda0003f06270 */
[----:B------:R-:W-:Y:S05]  /*1720*/  @P0 BRA `(.L_x_870) ;  /* 0x0000000000340947 */ /* 0x000fea0003800000 */
[----:B-1----:R-:W1:Y:S01]  /*1730*/  LDC.64 R8, c[0x0][0x218] ;  /* 0x00008600ff087b82 */ /* 0x002e620000000a00 */
[----:B------:R-:W-:Y:S02]  /*1740*/  IADD3 R11, R23, R25, RZ ;  /* 0x00000019170b7210 */ /* 0x000fe40007ffe0ff */
[----:B------:R-:W-:-:S03]  /*1750*/  IADD3 R25, R25, 0x80, RZ ;  /* 0x0000008019197810 */ /* 0x000fc60007ffe0ff */
[----:B-1----:R-:W-:-:S05]  /*1760*/  IMAD.WIDE.U32 R8, R11, 0x2, R8 ;  /* 0x000000020b087825 */ /* 0x002fca00078e0008 */
[----:B------:R1:W-:Y:S02]  /*1770*/  STG.E.U16 desc[UR4][R8.64], R7 ;  /* 0x0000000708007986 */ /* 0x0003e4000c101504 */
.L_x_869:
[----:B------:R-:W-:-:S13]  /*1780*/  ISETP.GE.AND P0, PT, R25, R24, PT ;  /* 0x000000181900720c */ /* 0x000fda0003f06270 */
[----:B------:R-:W-:Y:S05]  /*1790*/  @P0 BREAK B1 ;  /* 0x0000000000010942 */ /* 0x000fea0003800000 */
[----:B------:R-:W-:Y:S05]  /*17a0*/  @P0 BRA `(.L_x_871) ;  /* 0x0000000000300947 */ /* 0x000fea0003800000 */
[----:B01----:R-:W0:Y:S01]  /*17b0*/  LDC.64 R6, c[0x0][0x218] ;  /* 0x00008600ff067b82 */ /* 0x003e220000000a00 */
[----:B------:R-:W-:Y:S02]  /*17c0*/  IADD3 R9, R23, R25, RZ ;  /* 0x0000001917097210 */ /* 0x000fe40007ffe0ff */
[----:B------:R-:W-:-:S03]  /*17d0*/  IADD3 R25, R25, 0x80, RZ ;  /* 0x0000008019197810 */ /* 0x000fc60007ffe0ff */
[----:B0-----:R-:W-:-:S05]  /*17e0*/  IMAD.WIDE.U32 R6, R9, 0x2, R6 ;  /* 0x0000000209067825 */ /* 0x001fca00078e0006 */
[----:B------:R2:W-:Y:S02]  /*17f0*/  STG.E.U16 desc[UR4][R6.64], R5 ;  /* 0x0000000506007986 */ /* 0x0005e4000c101504 */
.L_x_870:
[----:B------:R-:W-:Y:S05]  /*1800*/  BSYNC B1 ;  /* 0x0000000000017941 */ /* 0x000fea0003800000 */
.L_x_866:
[----:B------:R-:W-:-:S13]  /*1810*/  ISETP.GE.AND P0, PT, R25, R24, PT ;  /* 0x000000181900720c */ /* 0x000fda0003f06270 */
[----:B--2---:R-:W2:Y:S01]  /*1820*/  @!P0 LDC.64 R4, c[0x0][0x218] ;  /* 0x00008600ff048b82 */ /* 0x004ea20000000a00 */
[----:B------:R-:W-:Y:S02]  /*1830*/  @!P0 IADD3 R7, R23, R25, RZ ;  /* 0x0000001917078210 */ /* 0x000fe40007ffe0ff */
[----:B------:R-:W-:-:S03]  /*1840*/  @!P0 IADD3 R25, R25, 0x80, RZ ;  /* 0x0000008019198810 */ /* 0x000fc60007ffe0ff */
[----:B--2---:R-:W-:-:S05]  /*1850*/  @!P0 IMAD.WIDE.U32 R4, R7, 0x2, R4 ;  /* 0x0000000207048825 */ /* 0x004fca00078e0004 */
[----:B------:R2:W-:Y:S02]  /*1860*/  @!P0 STG.E.U16 desc[UR4][R4.64], R3 ;  /* 0x0000000304008986 */ /* 0x0005e4000c101504 */
.L_x_871:
[----:B------:R-:W-:Y:S05]  /*1870*/  BSYNC B0 ;  /* 0x0000000000007941 */ /* 0x000fea0003800000 */
.L_x_865:
[----:B------:R-:W-:Y:S05]  /*1880*/  WARPSYNC.ALL ;  /* 0x0000000000007948 */ /* 0x000fea0003800000 */
[----:B------:R-:W-:-:S13]  /*1890*/  ISETP.GE.AND P0, PT, R25, R24, PT ;  /* 0x000000181900720c */ /* 0x000fda0003f06270 */
[----:B------:R-:W-:Y:S05]  /*18a0*/  @P0 EXIT ;  /* 0x000000000000094d */ /* 0x000fea0003800000 */
[----:B--2---:R-:W2:Y:S01]  /*18b0*/  LDC.64 R2, c[0x0][0x218] ;  /* 0x00008600ff027b82 */ /* 0x004ea20000000a00 */
[----:B------:R-:W-:-:S05]  /*18c0*/  IADD3 R23, R23, R25, RZ ;  /* 0x0000001917177210 */ /* 0x000fca0007ffe0ff */
[----:B--2---:R-:W-:-:S05]  /*18d0*/  IMAD.WIDE.U32 R2, R23, 0x2, R2 ;  /* 0x0000000217027825 */ /* 0x004fca00078e0002 */
[----:B------:R-:W-:Y:S01]  /*18e0*/  STG.E.U16 desc[UR4][R2.64], R0 ;  /* 0x0000000002007986 */ /* 0x000fe2000c101504 */
[----:B------:R-:W-:Y:S05]  /*18f0*/  EXIT ;  /* 0x000000000000794d */ /* 0x000fea0003800000 */
.L_x_872:
        /* <DEDUP_REMOVED lines=16> */
.L_x_11085:


//--------------------- .text._ZN2at6native29vectorized_elementwise_kernelILi4EZZZNS0_61_GLOBAL__N__132982cb_23_ActivationSiluKernel_cu_f5210f67_354620silu_backward_kernelERNS_18TensorIteratorBaseEENKUlvE_clEvENKUlvE2_clEvEUlN3c108BFloat16ES8_E_St5arrayIPcLm3EEEEviT0_T1_ --------------------------
	.section	.text._ZN2at6native29vectorized_elementwise_kernelILi4EZZZNS0_61_GLOBAL__N__132982cb_23_ActivationSiluKernel_cu_f5210f67_354620silu_backward_kernelERNS_18TensorIteratorBaseEENKUlvE_clEvENKUlvE2_clEvEUlN3c108BFloat16ES8_E_St5arrayIPcLm3EEEEviT0_T1_,"ax",@progbits
	.align	128
        .global         _ZN2at6native29vectorized_elementwise_kernelILi4EZZZNS0_61_GLOBAL__N__132982cb_23_ActivationSiluKernel_cu_f5210f67_354620silu_backward_kernelERNS_18TensorIteratorBaseEENKUlvE_clEvENKUlvE2_clEvEUlN3c108BFloat16ES8_E_St5arrayIPcLm3EEEEviT0_T1_
        .type           _ZN2at6native29vectorized_elementwise_kernelILi4EZZZNS0_61_GLOBAL__N__132982cb_23_ActivationSiluKernel_cu_f5210f67_354620silu_backward_kernelERNS_18TensorIteratorBaseEENKUlvE_clEvENKUlvE2_clEvEUlN3c108BFloat16ES8_E_St5arrayIPcLm3EEEEviT0_T1_,@function
        .size           _ZN2at6native29vectorized_elementwise_kernelILi4EZZZNS0_61_GLOBAL__N__132982cb_23_ActivationSiluKernel_cu_f5210f67_354620silu_backward_kernelERNS_18TensorIteratorBaseEENKUlvE_clEvENKUlvE2_clEvEUlN3c108BFloat16ES8_E_St5arrayIPcLm3EEEEviT0_T1_,(.L_x_11086 - _ZN2at6native29vectorized_elementwise_kernelILi4EZZZNS0_61_GLOBAL__N__132982cb_23_ActivationSiluKernel_cu_f5210f67_354620silu_backward_kernelERNS_18TensorIteratorBaseEENKUlvE_clEvENKUlvE2_clEvEUlN3c108BFloat16ES8_E_St5arrayIPcLm3EEEEviT0_T1_)
        .other          _ZN2at6native29vectorized_elementwise_kernelILi4EZZZNS0_61_GLOBAL__N__132982cb_23_ActivationSiluKernel_cu_f5210f67_354620silu_backward_kernelERNS_18TensorIteratorBaseEENKUlvE_clEvENKUlvE2_clEvEUlN3c108BFloat16ES8_E_St5arrayIPcLm3EEEEviT0_T1_,@"STO_CUDA_ENTRY STV_DEFAULT"
_ZN2at6native29vectorized_elementwise_kernelILi4EZZZNS0_61_GLOBAL__N__132982cb_23_ActivationSiluKernel_cu_f5210f67_354620silu_backward_kernelERNS_18TensorIteratorBaseEENKUlvE_clEvENKUlvE2_clEvEUlN3c108BFloat16ES8_E_St5arrayIPcLm3EEEEviT0_T1_:
.text._ZN2at6native29vectorized_elementwise_kernelILi4EZZZNS0_61_GLOBAL__N__132982cb_23_ActivationSiluKernel_cu_f5210f67_354620silu_backward_kernelERNS_18TensorIteratorBaseEENKUlvE_clEvENKUlvE2_clEvEUlN3c108BFloat16ES8_E_St5arrayIPcLm3EEEEviT0_T1_:
        /* <DEDUP_REMOVED lines=13> */
[----:B------:R-:W2:Y:S04]  /*00d0*/  LDG.E.64 R8, desc[UR4][R20.64] ;  /* 0x0000000414087981 */ /* 0x000ea8000c1e1b00 */
[----:B------:R-:W3:Y:S01]  /*00e0*/  LDG.E.64 R10, desc[UR4][R20.64+0x400] ;  /* 0x00040004140a7981 */ /* 0x000ee2000c1e1b00 */
[----:B0-----:R-:W-:-:S04]  /*00f0*/  IMAD.WIDE R2, R23, 0x2, R2 ;  /* 0x0000000217027825 */ /* 0x001fc800078e0202 */
[----:B------:R-:W-:-:S05]  /*0100*/  IMAD.WIDE.U32 R16, R0, 0x8, R2 ;  /* 0x0000000800107825 */ /* 0x000fca00078e0002 */
[----:B------:R-:W4:Y:S04]  /*0110*/  LDG.E.64 R4, desc[UR4][R16.64] ;  /* 0x0000000410047981 */ /* 0x000f28000c1e1b00 */
[----:B------:R0:W5:Y:S01]  /*0120*/  LDG.E.64 R2, desc[UR4][R16.64+0x400] ;  /* 0x0004000410027981 */ /* 0x000162000c1e1b00 */
[C---:B--2---:R-:W-:Y:S02]  /*0130*/  SHF.L.U32 R14, R8.reuse, 0x10, RZ ;  /* 0x00000010080e7819 */ /* 0x044fe400000006ff */
[C---:B------:R-:W-:Y:S02]  /*0140*/  SHF.L.U32 R12, R9.reuse, 0x10, RZ ;  /* 0x00000010090c7819 */ /* 0x040fe400000006ff */
[----:B------:R-:W-:Y:S01]  /*0150*/  PRMT R8, R8, 0x7632, R8 ;  /* 0x0000763208087816 */ /* 0x000fe20000000008 */
[----:B------:R-:W-:Y:S01]  /*0160*/  FMUL.FTZ R19, R14, -1.4426950216293334961 ;  /* 0xbfb8aa3b0e137820 */ /* 0x000fe20000410000 */
[----:B------:R-:W-:Y:S01]  /*0170*/  PRMT R9, R9, 0x7632, R9 ;  /* 0x0000763209097816 */ /* 0x000fe20000000009 */
[----:B------:R-:W-:Y:S01]  /*0180*/  FMUL.FTZ R18, R12, -1.4426950216293334961 ;  /* 0xbfb8aa3b0c127820 */ /* 0x000fe20000410000 */
[----:B------:R-:W-:-:S02]  /*0190*/  SHF.L.U32 R8, R8, 0x10, RZ ;  /* 0x0000001008087819 */ /* 0x000fc400000006ff */
[----:B------:R-:W-:Y:S01]  /*01a0*/  SHF.L.U32 R9, R9, 0x10, RZ ;  /* 0x0000001009097819 */ /* 0x000fe200000006ff */
[----:B------:R-:W1:Y:S01]  /*01b0*/  MUFU.EX2 R19, R19 ;  /* 0x0000001300137308 */ /* 0x000e620000000800 */
[----:B---3--:R-:W-:Y:S01]  /*01c0*/  SHF.L.U32 R7, R11, 0x10, RZ ;  /* 0x000000100b077819 */ /* 0x008fe200000006ff */
[----:B------:R-:W-:Y:S01]  /*01d0*/  FMUL.FTZ R20, R8, -1.4426950216293334961 ;  /* 0xbfb8aa3b08147820 */ /* 0x000fe20000410000 */
[C---:B------:R-:W-:Y:S01]  /*01e0*/  SHF.L.U32 R6, R10.reuse, 0x10, RZ ;  /* 0x000000100a067819 */ /* 0x040fe200000006ff */
[----:B------:R-:W-:Y:S01]  /*01f0*/  FMUL.FTZ R21, R9, -1.4426950216293334961 ;  /* 0xbfb8aa3b09157820 */ /* 0x000fe20000410000 */
[----:B------:R-:W-:Y:S01]  /*0200*/  PRMT R10, R10, 0x7632, R10 ;  /* 0x000076320a0a7816 */ /* 0x000fe2000000000a */
[----:B0-----:R-:W-:Y:S01]  /*0210*/  FMUL.FTZ R17, R7, -1.4426950216293334961 ;  /* 0xbfb8aa3b07117820 */ /* 0x001fe20000410000 */
[----:B------:R-:W-:Y:S01]  /*0220*/  PRMT R11, R11, 0x7632, R11 ;  /* 0x000076320b0b7816 */ /* 0x000fe2000000000b */
[----:B------:R-:W0:Y:S01]  /*0230*/  MUFU.EX2 R18, R18 ;  /* 0x0000001200127308 */ /* 0x000e220000000800 */
[----:B------:R-:W-:Y:S01]  /*0240*/  FMUL.FTZ R15, R6, -1.4426950216293334961 ;  /* 0xbfb8aa3b060f7820 */ /* 0x000fe20000410000 */
[----:B------:R-:W-:-:S02]  /*0250*/  SHF.L.U32 R10, R10, 0x10, RZ ;  /* 0x000000100a0a7819 */ /* 0x000fc400000006ff */
[----:B------:R-:W-:-:S03]  /*0260*/  SHF.L.U32 R11, R11, 0x10, RZ ;  /* 0x000000100b0b7819 */ /* 0x000fc600000006ff */
[----:B------:R-:W-:Y:S01]  /*0270*/  FMUL.FTZ R16, R10, -1.4426950216293334961 ;  /* 0xbfb8aa3b0a107820 */ /* 0x000fe20000410000 */
[----:B------:R-:W2:Y:S01]  /*0280*/  MUFU.EX2 R20, R20 ;  /* 0x0000001400147308 */ /* 0x000ea20000000800 */
[----:B-1----:R-:W-:Y:S01]  /*0290*/  FADD.FTZ R24, R19, 1 ;  /* 0x3f80000013187421 */ /* 0x002fe20000010000 */
[----:B------:R-:W-:Y:S01]  /*02a0*/  FMUL.FTZ R13, R11, -1.4426950216293334961 ;  /* 0xbfb8aa3b0b0d7820 */ /* 0x000fe20000410000 */
[----:B----4-:R-:W-:Y:S02]  /*02b0*/  SHF.L.U32 R25, R4, 0x10, RZ ;  /* 0x0000001004197819 */ /* 0x010fe400000006ff */
[----:B------:R-:W-:-:S03]  /*02c0*/  SHF.L.U32 R27, R5, 0x10, RZ ;  /* 0x00000010051b7819 */ /* 0x000fc600000006ff */
[----:B------:R-:W1:Y:S01]  /*02d0*/  MUFU.EX2 R21, R21 ;  /* 0x0000001500157308 */ /* 0x000e620000000800 */
[----:B0-----:R-:W-:Y:S01]  /*02e0*/  FADD.FTZ R22, R18, 1 ;  /* 0x3f80000012167421 */ /* 0x001fe20000010000 */
[----:B------:R-:W-:Y:S02]  /*02f0*/  PRMT R4, R4, 0x7632, R4 ;  /* 0x0000763204047816 */ /* 0x000fe40000000004 */
[----:B------:R-:W-:-:S04]  /*0300*/  PRMT R5, R5, 0x7632, R5 ;  /* 0x0000763205057816 */ /* 0x000fc80000000005 */
[----:B------:R-:W0:Y:S01]  /*0310*/  MUFU.RCP R24, R24 ;  /* 0x0000001800187308 */ /* 0x000e220000001000 */
[----:B--2---:R-:W-:-:S07]  /*0320*/  FADD.FTZ R18, R20, 1 ;  /* 0x3f80000014127421 */ /* 0x004fce0000010000 */
[----:B------:R-:W2:Y:S01]  /*0330*/  MUFU.RCP R22, R22 ;  /* 0x0000001600167308 */ /* 0x000ea20000001000 */
[----:B-1----:R-:W-:-:S07]  /*0340*/  FADD.FTZ R19, R21, 1 ;  /* 0x3f80000015137421 */ /* 0x002fce0000010000 */
[----:B------:R-:W1:Y:S01]  /*0350*/  MUFU.EX2 R17, R17 ;  /* 0x0000001100117308 */ /* 0x000e620000000800 */
[----:B0-----:R-:W-:Y:S01]  /*0360*/  FMUL.FTZ R20, R25, R24 ;  /* 0x0000001819147220 */ /* 0x001fe20000410000 */
[----:B------:R-:W-:Y:S01]  /*0370*/  FADD.FTZ R21, -R24, 1 ;  /* 0x3f80000018157421 */ /* 0x000fe20000010100 */
[----:B------:R-:W-:-:S03]  /*0380*/  SHF.L.U32 R24, R5, 0x10, RZ ;  /* 0x0000001005187819 */ /* 0x000fc600000006ff */
[----:B------:R-:W-:Y:S02]  /*0390*/  FFMA.FTZ R21, R14, R21, 1 ;  /* 0x3f8000000e157423 */ /* 0x000fe40000010015 */
[----:B------:R-:W0:Y:S01]  /*03a0*/  MUFU.EX2 R15, R15 ;  /* 0x0000000f000f7308 */ /* 0x000e220000000800 */
[----:B--2---:R-:W-:-:S07]  /*03b0*/  FADD.FTZ R25, -R22, 1 ;  /* 0x3f80000016197421 */ /* 0x004fce0000010100 */
[----:B------:R-:W2:Y:S01]  /*03c0*/  MUFU.EX2 R16, R16 ;  /* 0x0000001000107308 */ /* 0x000ea20000000800 */
[----:B-1----:R-:W-:Y:S01]  /*03d0*/  FADD.FTZ R26, R17, 1 ;  /* 0x3f800000111a7421 */ /* 0x002fe20000010000 */
[----:B------:R-:W-:Y:S01]  /*03e0*/  FMUL.FTZ R17, R27, R22 ;  /* 0x000000161b117220 */ /* 0x000fe20000410000 */
[----:B------:R-:W-:Y:S01]  /*03f0*/  FFMA.FTZ R22, R12, R25, 1 ;  /* 0x3f8000000c167423 */ /* 0x000fe20000010019 */
[----:B------:R-:W-:Y:S01]  /*0400*/  SHF.L.U32 R25, R4, 0x10, RZ ;  /* 0x0000001004197819 */ /* 0x000fe200000006ff */
[----:B------:R-:W-:Y:S01]  /*0410*/  FMUL.FTZ R12, R20, R21 ;  /* 0x00000015140c7220 */ /* 0x000fe20000410000 */
[----:B------:R-:W1:Y:S01]  /*0420*/  LDC.64 R4, c[0x0][0x218] ;  /* 0x00008600ff047b82 */ /* 0x000e620000000a00 */
[----:B------:R-:W-:Y:S01]  /*0430*/  FMUL.FTZ R17, R17, R22 ;  /* 0x0000001611117220 */ /* 0x000fe20000410000 */
[----:B------:R-:W3:Y:S01]  /*0440*/  MUFU.RCP R18, R18 ;  /* 0x0000001200127308 */ /* 0x000ee20000001000 */
[----:B0-----:R-:W-:-:S07]  /*0450*/  FADD.FTZ R15, R15, 1 ;  /* 0x3f8000000f0f7421 */ /* 0x001fce0000010000 */
[----:B------:R-:W0:Y:S01]  /*0460*/  MUFU.EX2 R13, R13 ;  /* 0x0000000d000d7308 */ /* 0x000e220000000800 */
[----:B--2---:R-:W-:-:S07]  /*0470*/  FADD.FTZ R16, R16, 1 ;  /* 0x3f80000010107421 */ /* 0x004fce0000010000 */
[----:B------:R-:W2:Y:S01]  /*0480*/  MUFU.RCP R19, R19 ;  /* 0x0000001300137308 */ /* 0x000ea20000001000 */
[----:B---3--:R-:W-:Y:S01]  /*0490*/  FMUL.FTZ R20, R25, R18 ;  /* 0x0000001219147220 */ /* 0x008fe20000410000 */
[----:B------:R-:W-:-:S04]  /*04a0*/  FADD.FTZ R21, -R18, 1 ;  /* 0x3f80000012157421 */ /* 0x000fc80000010100 */
[----:B------:R-:W-:Y:S01]  /*04b0*/  FFMA.FTZ R21, R8, R21, 1 ;  /* 0x3f80000008157423 */ /* 0x000fe20000010015 */
[----:B-1----:R-:W-:Y:S01]  /*04c0*/  IMAD.WIDE.U32 R4, R23, 0x2, R4 ;  /* 0x0000000217047825 */ /* 0x002fe200078e0004 */
[----:B------:R-:W1:Y:S03]  /*04d0*/  MUFU.RCP R15, R15 ;  /* 0x0000000f000f7308 */ /* 0x000e660000001000 */
[----:B0-----:R-:W-:Y:S01]  /*04e0*/  FADD.FTZ R25, R13, 1 ;  /* 0x3f8000000d197421 */ /* 0x001fe20000010000 */
[----:B------:R-:W-:-:S04]  /*04f0*/  IMAD.WIDE R4, R0, 0x8, R4 ;  /* 0x0000000800047825 */ /* 0x000fc800078e0204 */
[----:B------:R-:W0:Y:S01]  /*0500*/  MUFU.RCP R14, R26 ;  /* 0x0000001a000e7308 */ /* 0x000e220000001000 */
[----:B--2---:R-:W-:Y:S01]  /*0510*/  FMUL.FTZ R18, R24, R19 ;  /* 0x0000001318127220 */ /* 0x004fe20000410000 */
[----:B------:R-:W-:-:S04]  /*0520*/  FADD.FTZ R24, -R19, 1 ;  /* 0x3f80000013187421 */ /* 0x000fc80000010100 */
[----:B------:R-:W-:Y:S01]  /*0530*/  FFMA.FTZ R13, R9, R24, 1 ;  /* 0x3f800000090d7423 */ /* 0x000fe20000010018 */
[----:B------:R-:W-:Y:S01]  /*0540*/  FMUL.FTZ R9, R20, R21 ;  /* 0x0000001514097220 */ /* 0x000fe20000410000 */
[----:B------:R-:W2:Y:S01]  /*0550*/  MUFU.RCP R16, R16 ;  /* 0x0000001000107308 */ /* 0x000ea20000001000 */
[----:B-----5:R-:W-:Y:S01]  /*0560*/  SHF.L.U32 R20, R2, 0x10, RZ ;  /* 0x0000001002147819 */ /* 0x020fe200000006ff */
[----:B------:R-:W-:Y:S01]  /*0570*/  FMUL.FTZ R18, R18, R13 ;  /* 0x0000000d12127220 */ /* 0x000fe20000410000 */
[----:B------:R-:W-:Y:S01]  /*0580*/  PRMT R2, R2, 0x7632, R2 ;  /* 0x0000763202027816 */ /* 0x000fe20000000002 */
[----:B-1----:R-:W-:Y:S01]  /*0590*/  FADD.FTZ R13, -R15, 1 ;  /* 0x3f8000000f0d7421 */ /* 0x002fe20000010100 */
[C---:B------:R-:W-:Y:S01]  /*05a0*/  SHF.L.U32 R21, R3.reuse, 0x10, RZ ;  /* 0x0000001003157819 */ /* 0x040fe200000006ff */
[----:B------:R-:W-:Y:S01]  /*05b0*/  FMUL.FTZ R15, R20, R15 ;  /* 0x0000000f140f7220 */ /* 0x000fe20000410000 */
[----:B------:R-:W-:Y:S01]  /*05c0*/  SHF.L.U32 R19, R2, 0x10, RZ ;  /* 0x0000001002137819 */ /* 0x000fe200000006ff */
[----:B------:R-:W1:Y:S01]  /*05d0*/  MUFU.RCP R8, R25 ;  /* 0x0000001900087308 */ /* 0x000e620000001000 */
[----:B------:R-:W-:Y:S01]  /*05e0*/  PRMT R3, R3, 0x7632, R3 ;  /* 0x0000763203037816 */ /* 0x000fe20000000003 */
[----:B0-----:R-:W-:Y:S01]  /*05f0*/  FMUL.FTZ R2, R21, R14 ;  /* 0x0000000e15027220 */ /* 0x001fe20000410000 */
[----:B------:R-:W-:Y:S01]  /*0600*/  FADD.FTZ R14, -R14, 1 ;  /* 0x3f8000000e0e7421 */ /* 0x000fe20000010100 */
[----:B------:R-:W-:Y:S01]  /*0610*/  FFMA.FTZ R6, R6, R13, 1 ;  /* 0x3f80000006067423 */ /* 0x000fe2000001000d */
[----:B------:R-:W-:Y:S01]  /*0620*/  F2FP.BF16.F32.PACK_AB R17, R18, R17 ;  /* 0x000000111211723e */ /* 0x000fe200000010ff */
[----:B------:R-:W-:-:S02]  /*0630*/  IMAD.U32 R13, R3, 0x10000, RZ ;  /* 0x00010000030d7824 */ /* 0x000fc400078e00ff */
[----:B------:R-:W-:Y:S01]  /*0640*/  FFMA.FTZ R7, R7, R14, 1 ;  /* 0x3f80000007077423 */ /* 0x000fe2000001000e */
[----:B------:R-:W-:Y:S01]  /*0650*/  FMUL.FTZ R6, R15, R6 ;  /* 0x000000060f067220 */ /* 0x000fe20000410000 */
[----:B--2---:R-:W-:Y:S01]  /*0660*/  FADD.FTZ R3, -R16, 1 ;  /* 0x3f80000010037421 */ /* 0x004fe20000010100 */
[----:B------:R-:W-:Y:S01]  /*0670*/  FMUL.FTZ R19, R19, R16 ;  /* 0x0000001013137220 */ /* 0x000fe20000410000 */
[----:B------:R-:W-:Y:S01]  /*0680*/  FMUL.FTZ R2, R2, R7 ;  /* 0x0000000702027220 */ /* 0x000fe20000410000 */
[----:B------:R-:W-:Y:S01]  /*0690*/  F2FP.BF16.F32.PACK_AB R16, R9, R12 ;  /* 0x0000000c0910723e */ /* 0x000fe200000010ff */
[----:B------:R-:W-:Y:S01]  /*06a0*/  FFMA.FTZ R10, R10, R3, 1 ;  /* 0x3f8000000a0a7423 */ /* 0x000fe20000010003 */
[----:B-1----:R-:W-:Y:S01]  /*06b0*/  FADD.FTZ R14, -R8, 1 ;  /* 0x3f800000080e7421 */ /* 0x002fe20000010100 */
[----:B------:R-:W-:Y:S02]  /*06c0*/  FMUL.FTZ R13, R13, R8 ;  /* 0x000000080d0d7220 */ /* 0x000fe40000410000 */
[----:B------:R-:W-:Y:S01]  /*06d0*/  FMUL.FTZ R19, R19, R10 ;  /* 0x0000000a13137220 */ /* 0x000fe20000410000 */
[----:B------:R-:W-:Y:S01]  /*06e0*/  STG.E.64 desc[UR4][R4.64], R16 ;  /* 0x0000001004007986 */ /* 0x000fe2000c101b04 */
[----:B------:R-:W-:-:S03]  /*06f0*/  FFMA.FTZ R14, R11, R14, 1 ;  /* 0x3f8000000b0e7423 */ /* 0x000fc6000001000e */
[----:B------:R-:W-:Y:S01]  /*0700*/  F2FP.BF16.F32.PACK_AB R6, R19, R6 ;  /* 0x000000061306723e */ /* 0x000fe200000010ff */
[----:B------:R-:W-:-:S05]  /*0710*/  FMUL.FTZ R13, R13, R14 ;  /* 0x0000000e0d0d7220 */ /* 0x000fca0000410000 */
[----:B------:R-:W-:-:S05]  /*0720*/  F2FP.BF16.F32.PACK_AB R7, R13, R2 ;  /* 0x000000020d07723e */ /* 0x000fca00000010ff */
[----:B------:R-:W-:Y:S01]  /*0730*/  STG.E.64 desc[UR4][R4.64+0x400], R6 ;  /* 0x0004000604007986 */ /* 0x000fe2000c101b04 */
[----:B------:R-:W-:Y:S05]  /*0740*/  EXIT ;  /* 0x000000000000794d */ /* 0x000fea0003800000 */
.L_x_873:
        /* <DEDUP_REMOVED lines=102> */
.L_x_875:
[----:B------:R-:W-:Y:S05]  /*0db0*/  BSYNC B0 ;  /* 0x0000000000007941 */ /* 0x000fea0003800000 */
.L_x_874:
        /* <DEDUP_REMOVED lines=31> */
.L_x_877:
[----:B------:R-:W-:Y:S05]  /*0fb0*/  BSYNC B0 ;  /* 0x0000000000007941 */ /* 0x000fea0003800000 */
.L_x_876:
        /* <DEDUP_REMOVED lines=14> */
.L_x_879:
[----:B------:R-:W-:Y:S05]  /*10a0*/  BSYNC B0 ;  /* 0x0000000000007941 */ /* 0x000fea0003800000 */
.L_x_878:
        /* <DEDUP_REMOVED lines=13> */
.L_x_881:
[----:B------:R-:W-:Y:S05]  /*1180*/  BSYNC B0 ;  /* 0x0000000000007941 */ /* 0x000fea0003800000 */
.L_x_880:
        /* <DEDUP_REMOVED lines=13> */
.L_x_883:
[----:B------:R-:W-:Y:S05]  /*1260*/  BSYNC B0 ;  /* 0x0000000000007941 */ /* 0x000fea0003800000 */
.L_x_882:
        /* <DEDUP_REMOVED lines=13> */
.L_x_885:
[----:B------:R-:W-:Y:S05]  /*1340*/  BSYNC B0 ;  /* 0x0000000000007941 */ /* 0x000fea0003800000 */
.L_x_884:
        /* <DEDUP_REMOVED lines=13> */
.L_x_887:
[----:B------:R-:W-:Y:S05]  /*1420*/  BSYNC B0 ;  /* 0x0000000000007941 */ /* 0x000fea0003800000 */
.L_x_886:
        /* <DEDUP_REMOVED lines=13> */
.L_x_889:
[----:B------:R-:W-:Y:S05]  /*1500*/  BSYNC B0 ;  /* 0x0000000000007941 */ /* 0x000fea0003800000 */
.L_x_888:
        /* <DEDUP_REMOVED lines=19> */
.L_x_892:
[----:B------:R-:W-:-:S13]  /*1640*/  ISETP.GE.AND P0, PT, R25, R24, PT ;  /* 0x000000181900720c */ /* 0x000fda0003f06270 */
[----:B------:R-:W-:Y:S05]  /*1650*/  @P0 BRA `(.L_x_894) ;  /* 0x0000000000300947 */ /* 0x000fea0003800000 */
[----:B0-----:R-:W0:Y:S01]  /*1660*/  LDC.64 R10, c[0x0][0x218] ;  /* 0x00008600ff0a7b82 */ /* 0x001e220000000a00 */
[----:B------:R-:W-:Y:S02]  /*1670*/  IADD3 R13, R23, R25, RZ ;  /* 0x00000019170d7210 */ /* 0x000fe40007ffe0ff */
[----:B------:R-:W-:-:S03]  /*1680*/  IADD3 R25, R25, 0x80, RZ ;  /* 0x0000008019197810 */ /* 0x000fc60007ffe0ff */
[----:B0-----:R-:W-:-:S05]  /*1690*/  IMAD.WIDE.U32 R10, R13, 0x2, R10 ;  /* 0x000000020d0a7825 */ /* 0x001fca00078e000a */
[----:B------:R1:W-:Y:S02]  /*16a0*/  STG.E.U16 desc[UR4][R10.64], R9 ;  /* 0x000000090a007986 */ /* 0x0003e4000c101504 */
.L_x_893:
[----:B------:R-:W-:-:S13]  /*16b0*/  ISETP.GE.AND P0, PT, R25, R24, PT ;  /* 0x000000181900720c */ /* 0x000fda0003f06270 */
[----:B------:R-:W-:Y:S05]  /*16c0*/  @P0 BRA `(.L_x_895) ;  /* 0x0000000000340947 */ /* 0x000fea0003800000 */
[----:B-1----:R-:W1:Y:S01]  /*16d0*/  LDC.64 R8, c[0x0][0x218] ;  /* 0x00008600ff087b82 */ /* 0x002e620000000a00 */
[----:B------:R-:W-:Y:S02]  /*16e0*/  IADD3 R11, R23, R25, RZ ;  /* 0x00000019170b7210 */ /* 0x000fe40007ffe0ff */
[----:B------:R-:W-:-:S03]  /*16f0*/  IADD3 R25, R25, 0x80, RZ ;  /* 0x0000008019197810 */ /* 0x000fc60007ffe0ff */
[----:B-1----:R-:W-:-:S05]  /*1700*/  IMAD.WIDE.U32 R8, R11, 0x2, R8 ;  /* 0x000000020b087825 */ /* 0x002fca00078e0008 */
[----:B------:R1:W-:Y:S02]  /*1710*/  STG.E.U16 desc[UR4][R8.64], R7 ;  /* 0x0000000708007986 */ /* 0x0003e4000c101504 */
.L_x_894:
        /* <DEDUP_REMOVED lines=8> */
.L_x_895:
[----:B------:R-:W-:Y:S05]  /*17a0*/  BSYNC B1 ;  /* 0x0000000000017941 */ /* 0x000fea0003800000 */
.L_x_891:
[----:B------:R-:W-:-:S13]  /*17b0*/  ISETP.GE.AND P0, PT, R25, R24, PT ;  /* 0x000000181900720c */ /* 0x000fda0003f06270 */
[----:B--2---:R-:W2:Y:S01]  /*17c0*/  @!P0 LDC.64 R4, c[0x0][0x218] ;  /* 0x00008600ff048b82 */ /* 0x004ea20000000a00 */
[----:B------:R-:W-:Y:S02]  /*17d0*/  @!P0 IADD3 R7, R23, R25, RZ ;  /* 0x0000001917078210 */ /* 0x000fe40007ffe0ff */
[----:B------:R-:W-:-:S03]  /*17e0*/  @!P0 IADD3 R25, R25, 0x80, RZ ;  /* 0x0000008019198810 */ /* 0x000fc60007ffe0ff */
[----:B--2---:R-:W-:-:S05]  /*17f0*/  @!P0 IMAD.WIDE.U32 R4, R7, 0x2, R4 ;  /* 0x0000000207048825 */ /* 0x004fca00078e0004 */
[----:B------:R2:W-:Y:S02]  /*1800*/  @!P0 STG.E.U16 desc[UR4][R4.64], R3 ;  /* 0x0000000304008986 */ /* 0x0005e4000c101504 */
.L_x_896:
[----:B------:R-:W-:Y:S05]  /*1810*/  BSYNC B0 ;  /* 0x0000000000007941 */ /* 0x000fea0003800000 */
.L_x_890:
        /* <DEDUP_REMOVED lines=8> */
.L_x_897:
        /* <DEDUP_REMOVED lines=14> */
.L_x_11086:


//--------------------- .text._ZN2at6native29vectorized_elementwise_kernelILi8EZZZNS0_61_GLOBAL__N__132982cb_23_ActivationSiluKernel_cu_f5210f67_354620silu_backward_kernelERNS_18TensorIteratorBaseEENKUlvE_clEvENKUlvE2_clEvEUlN3c108BFloat16ES8_E_St5arrayIPcLm3EEEEviT0_T1_ --------------------------
	.section	.text._ZN2at6native29vectorized_elementwise_kernelILi8EZZZNS0_61_GLOBAL__N__132982cb_23_ActivationSiluKernel_cu_f5210f67_354620silu_backward_kernelERNS_18TensorIteratorBaseEENKUlvE_clEvENKUlvE2_clEvEUlN3c108BFloat16ES8_E_St5arrayIPcLm3EEEEviT0_T1_,"ax",@progbits
	.align	128
        .global         _ZN2at6native29vectorized_elementwise_kernelILi8EZZZNS0_61_GLOBAL__N__132982cb_23_ActivationSiluKernel_cu_f5210f67_354620silu_backward_kernelERNS_18TensorIteratorBaseEENKUlvE_clEvENKUlvE2_clEvEUlN3c108BFloat16ES8_E_St5arrayIPcLm3EEEEviT0_T1_
        .type           _ZN2at6native29vectorized_elementwise_kernelILi8EZZZNS0_61_GLOBAL__N__132982cb_23_ActivationSiluKernel_cu_f5210f67_354620silu_backward_kernelERNS_18TensorIteratorBaseEENKUlvE_clEvENKUlvE2_clEvEUlN3c108BFloat16ES8_E_St5arrayIPcLm3EEEEviT0_T1_,@function
        .size           _ZN2at6native29vectorized_elementwise_kernelILi8EZZZNS0_61_GLOBAL__N__132982cb_23_ActivationSiluKernel_cu_f5210f67_354620silu_backward_kernelERNS_18TensorIteratorBaseEENKUlvE_clEvENKUlvE2_clEvEUlN3c108BFloat16ES8_E_St5arrayIPcLm3EEEEviT0_T1_,(.L_x_11087 - _ZN2at6native29vectorized_elementwise_kernelILi8EZZZNS0_61_GLOBAL__N__132982cb_23_ActivationSiluKernel_cu_f5210f67_354620silu_backward_kernelERNS_18TensorIteratorBaseEENKUlvE_clEvENKUlvE2_clEvEUlN3c108BFloat16ES8_E_St5arrayIPcLm3EEEEviT0_T1_)
        .other          _ZN2at6native29vectorized_elementwise_kernelILi8EZZZNS0_61_GLOBAL__N__132982cb_23_ActivationSiluKernel_cu_f5210f67_354620silu_backward_kernelERNS_18TensorIteratorBaseEENKUlvE_clEvENKUlvE2_clEvEUlN3c108BFloat16ES8_E_St5arrayIPcLm3EEEEviT0_T1_,@"STO_CUDA_ENTRY STV_DEFAULT"
_ZN2at6native29vectorized_elementwise_kernelILi8EZZZNS0_61_GLOBAL__N__132982cb_23_ActivationSiluKernel_cu_f5210f67_354620silu_backward_kernelERNS_18TensorIteratorBaseEENKUlvE_clEvENKUlvE2_clEvEUlN3c108BFloat16ES8_E_St5arrayIPcLm3EEEEviT0_T1_:
.text._ZN2at6native29vectorized_elementwise_kernelILi8EZZZNS0_61_GLOBAL__N__132982cb_23_ActivationSiluKernel_cu_f5210f67_354620silu_backward_kernelERNS_18TensorIteratorBaseEENKUlvE_clEvENKUlvE2_clEvEUlN3c108BFloat16ES8_E_St5arrayIPcLm3EEEEviT0_T1_:
        /* <DEDUP_REMOVED lines=12> */
[----:B------:R-:W0:Y:S04]  /*00c0*/  LDC.64 R2, c[0x0][0x220] ;  /* 0x00008800ff027b82 */ /* 0x000e280000000a00 */
[----:B------:R-:W2:Y:S01]  /*00d0*/  LDG.E.128 R8, desc[UR4][R8.64] ;  /* 0x0000000408087981 */ /* 0x000ea2000c1e1d00 */
[----:B0-----:R-:W-:-:S04]  /*00e0*/  IMAD.WIDE R2, R23, 0x2, R2 ;  /* 0x0000000217027825 */ /* 0x001fc800078e0202 */
[----:B------:R-:W-:-:S06]  /*00f0*/  IMAD.WIDE.U32 R4, R0, 0x10, R2 ;  /* 0x0000001000047825 */ /* 0x000fcc00078e0002 */
[----:B------:R-:W3:Y:S01]  /*0100*/  LDG.E.128 R4, desc[UR4][R4.64] ;  /* 0x0000000404047981 */ /* 0x000ee2000c1e1d00 */
[----:B--2---:R-:W-:Y:S02]  /*0110*/  SHF.L.U32 R17, R9, 0x10, RZ ;  /* 0x0000001009117819 */ /* 0x004fe400000006ff */
[----:B------:R-:W-:Y:S02]  /*0120*/  SHF.L.U32 R15, R8, 0x10, RZ ;  /* 0x00000010080f7819 */ /* 0x000fe400000006ff */
[----:B------:R-:W-:Y:S01]  /*0130*/  SHF.L.U32 R3, R10, 0x10, RZ ;  /* 0x000000100a037819 */ /* 0x000fe200000006ff */
[----:B------:R-:W-:Y:S01]  /*0140*/  FMUL.FTZ R16, R17, -1.4426950216293334961 ;  /* 0xbfb8aa3b11107820 */ /* 0x000fe20000410000 */
[----:B------:R-:W-:Y:S01]  /*0150*/  SHF.L.U32 R2, R11, 0x10, RZ ;  /* 0x000000100b027819 */ /* 0x000fe200000006ff */
[----:B------:R-:W-:Y:S01]  /*0160*/  FMUL.FTZ R20, R15, -1.4426950216293334961 ;  /* 0xbfb8aa3b0f147820 */ /* 0x000fe20000410000 */
[----:B------:R-:W-:Y:S01]  /*0170*/  PRMT R8, R8, 0x7632, R8 ;  /* 0x0000763208087816 */ /* 0x000fe20000000008 */
[----:B------:R-:W-:Y:S01]  /*0180*/  FMUL.FTZ R14, R3, -1.4426950216293334961 ;  /* 0xbfb8aa3b030e7820 */ /* 0x000fe20000410000 */
[----:B------:R-:W-:Y:S01]  /*0190*/  PRMT R9, R9, 0x7632, R9 ;  /* 0x0000763209097816 */ /* 0x000fe20000000009 */
[----:B------:R-:W0:Y:S01]  /*01a0*/  MUFU.EX2 R16, R16 ;  /* 0x0000001000107308 */ /* 0x000e220000000800 */
[----:B------:R-:W-:Y:S01]  /*01b0*/  FMUL.FTZ R21, R2, -1.4426950216293334961 ;  /* 0xbfb8aa3b02157820 */ /* 0x000fe20000410000 */
[----:B------:R-:W-:-:S02]  /*01c0*/  SHF.L.U32 R8, R8, 0x10, RZ ;  /* 0x0000001008087819 */ /* 0x000fc400000006ff */
[----:B------:R-:W-:Y:S02]  /*01d0*/  SHF.L.U32 R9, R9, 0x10, RZ ;  /* 0x0000001009097819 */ /* 0x000fe400000006ff */
[----:B------:R-:W-:Y:S01]  /*01e0*/  PRMT R13, R10, 0x7632, R13 ;  /* 0x000076320a0d7816 */ /* 0x000fe2000000000d */
[----:B------:R-:W-:Y:S01]  /*01f0*/  FMUL.FTZ R22, R8, -1.4426950216293334961 ;  /* 0xbfb8aa3b08167820 */ /* 0x000fe20000410000 */
[----:B------:R-:W1:Y:S01]  /*0200*/  MUFU.EX2 R20, R20 ;  /* 0x0000001400147308 */ /* 0x000e620000000800 */
[----:B------:R-:W-:Y:S01]  /*0210*/  PRMT R12, R11, 0x7632, R12 ;  /* 0x000076320b0c7816 */ /* 0x000fe2000000000c */
[----:B------:R-:W-:Y:S01]  /*0220*/  FMUL.FTZ R24, R9, -1.4426950216293334961 ;  /* 0xbfb8aa3b09187820 */ /* 0x000fe20000410000 */
[----:B------:R-:W-:Y:S02]  /*0230*/  SHF.L.U32 R13, R13, 0x10, RZ ;  /* 0x000000100d0d7819 */ /* 0x000fe400000006ff */
[----:B------:R-:W-:-:S03]  /*0240*/  SHF.L.U32 R12, R12, 0x10, RZ ;  /* 0x000000100c0c7819 */ /* 0x000fc600000006ff */
[----:B------:R-:W2:Y:S01]  /*0250*/  MUFU.EX2 R14, R14 ;  /* 0x0000000e000e7308 */ /* 0x000ea20000000800 */
[----:B0-----:R-:W-:Y:S01]  /*0260*/  FADD.FTZ R16, R16, 1 ;  /* 0x3f80000010107421 */ /* 0x001fe20000010000 */
[----:B------:R-:W-:Y:S01]  /*0270*/  FMUL.FTZ R18, R13, -1.4426950216293334961 ;  /* 0xbfb8aa3b0d127820 */ /* 0x000fe20000410000 */
[----:B------:R-:W-:Y:S01]  /*0280*/  FMUL.FTZ R19, R12, -1.4426950216293334961 ;  /* 0xbfb8aa3b0c137820 */ /* 0x000fe20000410000 */
[----:B---3--:R-:W-:Y:S02]  /*0290*/  SHF.L.U32 R10, R4, 0x10, RZ ;  /* 0x00000010040a7819 */ /* 0x008fe400000006ff */
[----:B------:R-:W-:Y:S02]  /*02a0*/  SHF.L.U32 R27, R5, 0x10, RZ ;  /* 0x00000010051b7819 */ /* 0x000fe400000006ff */
[----:B------:R-:W0:Y:S01]  /*02b0*/  MUFU.EX2 R21, R21 ;  /* 0x0000001500157308 */ /* 0x000e220000000800 */
[----:B-1----:R-:W-:Y:S01]  /*02c0*/  FADD.FTZ R25, R20, 1 ;  /* 0x3f80000014197421 */ /* 0x002fe20000010000 */
[----:B------:R-:W-:-:S02]  /*02d0*/  PRMT R4, R4, 0x7632, R4 ;  /* 0x0000763204047816 */ /* 0x000fc40000000004 */
[----:B------:R-:W-:-:S04]  /*02e0*/  PRMT R5, R5, 0x7632, R5 ;  /* 0x0000763205057816 */ /* 0x000fc80000000005 */
[----:B------:R-:W1:Y:S01]  /*02f0*/  MUFU.EX2 R22, R22 ;  /* 0x0000001600167308 */ /* 0x000e620000000800 */
[----:B--2---:R-:W-:-:S07]  /*0300*/  FADD.FTZ R20, R14, 1 ;  /* 0x3f8000000e147421 */ /* 0x004fce0000010000 */
[----:B------:R-:W2:Y:S01]  /*0310*/  MUFU.EX2 R24, R24 ;  /* 0x0000001800187308 */ /* 0x000ea20000000800 */
[----:B0-----:R-:W-:-:S07]  /*0320*/  FADD.FTZ R21, R21, 1 ;  /* 0x3f80000015157421 */ /* 0x001fce0000010000 */
[----:B------:R-:W0:Y:S01]  /*0330*/  MUFU.RCP R16, R16 ;  /* 0x0000001000107308 */ /* 0x000e220000001000 */
[----:B-1----:R-:W-:-:S07]  /*0340*/  FADD.FTZ R11, R22, 1 ;  /* 0x3f800000160b7421 */ /* 0x002fce0000010000 */
[----:B------:R-:W1:Y:S01]  /*0350*/  MUFU.RCP R25, R25 ;  /* 0x0000001900197308 */ /* 0x000e620000001000 */
[----:B--2---:R-:W-:-:S07]  /*0360*/  FADD.FTZ R26, R24, 1 ;  /* 0x3f800000181a7421 */ /* 0x004fce0000010000 */
[----:B------:R-:W2:Y:S01]  /*0370*/  MUFU.EX2 R18, R18 ;  /* 0x0000001200127308 */ /* 0x000ea20000000800 */
[----:B0-----:R-:W-:Y:S01]  /*0380*/  FADD.FTZ R24, -R16, 1 ;  /* 0x3f80000010187421 */ /* 0x001fe20000010100 */
[----:B------:R-:W-:-:S03]  /*0390*/  FMUL.FTZ R14, R27, R16 ;  /* 0x000000101b0e7220 */ /* 0x000fc60000410000 */
[----:B------:R-:W-:Y:S01]  /*03a0*/  FFMA.FTZ R17, R17, R24, 1 ;  /* 0x3f80000011117423 */ /* 0x000fe20000010018 */
[----:B------:R-:W-:Y:S02]  /*03b0*/  SHF.L.U32 R24, R7, 0x10, RZ ;  /* 0x0000001007187819 */ /* 0x000fe400000006ff */
[----:B------:R-:W0:Y:S01]  /*03c0*/  MUFU.RCP R20, R20 ;  /* 0x0000001400147308 */ /* 0x000e220000001000 */
[----:B-1----:R-:W-:Y:S01]  /*03d0*/  FADD.FTZ R22, -R25, 1 ;  /* 0x3f80000019167421 */ /* 0x002fe20000010100 */
[----:B------:R-:W-:Y:S01]  /*03e0*/  FMUL.FTZ R10, R10, R25 ;  /* 0x000000190a0a7220 */ /* 0x000fe20000410000 */
[----:B------:R-:W-:Y:S01]  /*03f0*/  SHF.L.U32 R25, R6, 0x10, RZ ;  /* 0x0000001006197819 */ /* 0x000fe200000006ff */
[----:B------:R-:W-:Y:S01]  /*0400*/  FMUL.FTZ R14, R14, R17 ;  /* 0x000000110e0e7220 */ /* 0x000fe20000410000 */
[----:B------:R-:W-:Y:S01]  /*0410*/  FFMA.FTZ R15, R15, R22, 1 ;  /* 0x3f8000000f0f7423 */ /* 0x000fe20000010016 */
[----:B------:R-:W-:Y:S02]  /*0420*/  PRMT R6, R6, 0x7632, R6 ;  /* 0x0000763206067816 */ /* 0x000fe40000000006 */
[----:B------:R-:W1:Y:S01]  /*0430*/  MUFU.RCP R21, R21 ;  /* 0x0000001500157308 */ /* 0x000e620000001000 */
[----:B--2---:R-:W-:Y:S01]  /*0440*/  FADD.FTZ R27, R18, 1 ;  /* 0x3f800000121b7421 */ /* 0x004fe20000010000 */
[----:B------:R-:W-:Y:S01]  /*0450*/  PRMT R7, R7, 0x7632, R7 ;  /* 0x0000763207077816 */ /* 0x000fe20000000007 */
[----:B------:R-:W-:Y:S01]  /*0460*/  FMUL.FTZ R10, R10, R15 ;  /* 0x0000000f0a0a7220 */ /* 0x000fe20000410000 */
[----:B------:R-:W-:-:S04]  /*0470*/  SHF.L.U32 R15, R6, 0x10, RZ ;  /* 0x00000010060f7819 */ /* 0x000fc800000006ff */
[----:B------:R-:W2:Y:S01]  /*0480*/  MUFU.EX2 R19, R19 ;  /* 0x0000001300137308 */ /* 0x000ea20000000800 */
[----:B0-----:R-:W-:Y:S01]  /*0490*/  FADD.FTZ R22, -R20, 1 ;  /* 0x3f80000014167421 */ /* 0x001fe20000010100 */
[----:B------:R-:W-:-:S03]  /*04a0*/  FMUL.FTZ R18, R25, R20 ;  /* 0x0000001419127220 */ /* 0x000fc60000410000 */
[----:B------:R-:W-:-:S03]  /*04b0*/  FFMA.FTZ R25, R3, R22, 1 ;  /* 0x3f80000003197423 */ /* 0x000fc60000010016 */
[----:B------:R-:W0:Y:S01]  /*04c0*/  MUFU.RCP R11, R11 ;  /* 0x0000000b000b7308 */ /* 0x000e220000001000 */
[----:B-1----:R-:W-:Y:S01]  /*04d0*/  FADD.FTZ R29, -R21, 1 ;  /* 0x3f800000151d7421 */ /* 0x002fe20000010100 */
[----:B------:R-:W-:Y:S01]  /*04e0*/  FMUL.FTZ R21, R24, R21 ;  /* 0x0000001518157220 */ /* 0x000fe20000410000 */
[----:B------:R-:W-:Y:S01]  /*04f0*/  SHF.L.U32 R24, R4, 0x10, RZ ;  /* 0x0000001004187819 */ /* 0x000fe200000006ff */
[----:B------:R-:W-:Y:S01]  /*0500*/  FMUL.FTZ R18, R18, R25 ;  /* 0x0000001912127220 */ /* 0x000fe20000410000 */
[----:B------:R-:W-:Y:S02]  /*0510*/  FFMA.FTZ R22, R2, R29, 1 ;  /* 0x3f80000002167423 */ /* 0x000fe4000001001d */
[----:B------:R-:W1:Y:S01]  /*0520*/  LDC.64 R2, c[0x0][0x218] ;  /* 0x00008600ff027b82 */ /* 0x000e620000000a00 */
[----:B------:R2:W3:Y:S01]  /*0530*/  MUFU.RCP R16, R26 ;  /* 0x0000001a00107308 */ /* 0x0004e20000001000 */
[----:B------:R-:W-:-:S07]  /*0540*/  FMUL.FTZ R21, R21, R22 ;  /* 0x0000001615157220 */ /* 0x000fce0000410000 */
[----:B------:R-:W4:Y:S01]  /*0550*/  MUFU.RCP R20, R27 ;  /* 0x0000001b00147308 */ /* 0x000f220000001000 */
[----:B--2---:R-:W-:Y:S01]  /*0560*/  FADD.FTZ R26, R19, 1 ;  /* 0x3f800000131a7421 */ /* 0x004fe20000010000 */
[----:B------:R-:W-:Y:S01]  /*0570*/  SHF.L.U32 R19, R5, 0x10, RZ ;  /* 0x0000001005137819 */ /* 0x000fe200000006ff */
[----:B0-----:R-:W-:Y:S01]  /*0580*/  FMUL.FTZ R5, R24, R11 ;  /* 0x0000000b18057220 */ /* 0x001fe20000410000 */
[----:B------:R-:W-:-:S04]  /*0590*/  FADD.FTZ R11, -R11, 1 ;  /* 0x3f8000000b0b7421 */ /* 0x000fc80000010100 */
[----:B------:R-:W0:Y:S01]  /*05a0*/  MUFU.RCP R4, R26 ;  /* 0x0000001a00047308 */ /* 0x000e220000001000 */
[----:B------:R-:W-:Y:S01]  /*05b0*/  FFMA.FTZ R8, R8, R11, 1 ;  /* 0x3f80000008087423 */ /* 0x000fe2000001000b */
[----:B------:R-:W-:Y:S02]  /*05c0*/  IMAD.U32 R11, R7, 0x10000, RZ ;  /* 0x00010000070b7824 */ /* 0x000fe400078e00ff */
[----:B---3--:R-:W-:Y:S01]  /*05d0*/  FMUL.FTZ R6, R19, R16 ;  /* 0x0000001013067220 */ /* 0x008fe20000410000 */
[----:B------:R-:W-:Y:S01]  /*05e0*/  FADD.FTZ R16, -R16, 1 ;  /* 0x3f80000010107421 */ /* 0x000fe20000010100 */
[----:B------:R-:W-:Y:S01]  /*05f0*/  FMUL.FTZ R5, R5, R8 ;  /* 0x0000000805057220 */ /* 0x000fe20000410000 */
[----:B-1----:R-:W-:-:S04]  /*0600*/  IMAD.WIDE.U32 R2, R23, 0x2, R2 ;  /* 0x0000000217027825 */ /* 0x002fc800078e0002 */
[----:B------:R-:W-:Y:S01]  /*0610*/  FFMA.FTZ R9, R9, R16, 1 ;  /* 0x3f80000009097423 */ /* 0x000fe20000010010 */
[----:B----4-:R-:W-:Y:S01]  /*0620*/  FMUL.FTZ R7, R15, R20 ;  /* 0x000000140f077220 */ /* 0x010fe20000410000 */
[----:B------:R-:W-:Y:S02]  /*0630*/  FADD.FTZ R20, -R20, 1 ;  /* 0x3f80000014147421 */ /* 0x000fe40000010100 */
[----:B------:R-:W-:Y:S01]  /*0640*/  FMUL.FTZ R9, R6, R9 ;  /* 0x0000000906097220 */ /* 0x000fe20000410000 */
[----:B------:R-:W-:-:S04]  /*0650*/  IMAD.WIDE R2, R0, 0x10, R2 ;  /* 0x0000001000027825 */ /* 0x000fc800078e0202 */
[----:B------:R-:W-:Y:S01]  /*0660*/  FFMA.FTZ R20, R13, R20, 1 ;  /* 0x3f8000000d147423 */ /* 0x000fe20000010014 */
[----:B0-----:R-:W-:Y:S01]  /*0670*/  FADD.FTZ R15, -R4, 1 ;  /* 0x3f800000040f7421 */ /* 0x001fe20000010100 */
[----:B------:R-:W-:Y:S02]  /*0680*/  FMUL.FTZ R11, R11, R4 ;  /* 0x000000040b0b7220 */ /* 0x000fe40000410000 */
[----:B------:R-:W-:Y:S01]  /*0690*/  FMUL.FTZ R7, R7, R20 ;  /* 0x0000001407077220 */ /* 0x000fe20000410000 */
[----:B------:R-:W-:Y:S01]  /*06a0*/  F2FP.BF16.F32.PACK_AB R4, R5, R10 ;  /* 0x0000000a0504723e */ /* 0x000fe200000010ff */
[----:B------:R-:W-:Y:S01]  /*06b0*/  FFMA.FTZ R12, R12, R15, 1 ;  /* 0x3f8000000c0c7423 */ /* 0x000fe2000001000f */
[----:B------:R-:W-:Y:S02]  /*06c0*/  F2FP.BF16.F32.PACK_AB R5, R9, R14 ;  /* 0x0000000e0905723e */ /* 0x000fe400000010ff */
[----:B------:R-:W-:Y:S01]  /*06d0*/  F2FP.BF16.F32.PACK_AB R6, R7, R18 ;  /* 0x000000120706723e */ /* 0x000fe200000010ff */
[----:B------:R-:W-:-:S05]  /*06e0*/  FMUL.FTZ R12, R11, R12 ;  /* 0x0000000c0b0c7220 */ /* 0x000fca0000410000 */
[----:B------:R-:W-:-:S05]  /*06f0*/  F2FP.BF16.F32.PACK_AB R7, R12, R21 ;  /* 0x000000150c07723e */ /* 0x000fca00000010ff */
[----:B------:R-:W-:Y:S01]  /*0700*/  STG.E.128 desc[UR4][R2.64], R4 ;  /* 0x0000000402007986 */ /* 0x000fe2000c101d04 */
[----:B------:R-:W-:Y:S05]  /*0710*/  EXIT ;  /* 0x000000000000794d */ /* 0x000fea0003800000 */
.L_x_898:
        /* <DEDUP_REMOVED lines=102> */
.L_x_900:
[----:B------:R-:W-:Y:S05]  /*0d80*/  BSYNC B0 ;  /* 0x0000000000007941 */ /* 0x000fea0003800000 */
.L_x_899:
        /* <DEDUP_REMOVED lines=31> */
.L_x_902:
[----:B------:R-:W-:Y:S05]  /*0f80*/  BSYNC B0 ;  /* 0x0000000000007941 */ /* 0x000fea0003800000 */
.L_x_901:
        /* <DEDUP_REMOVED lines=14> */
.L_x_904:
[----:B------:R-:W-:Y:S05]  /*1070*/  BSYNC B0 ;  /* 0x0000000000007941 */ /* 0x000fea0003800000 */
.L_x_903:
        /* <DEDUP_REMOVED lines=13> */
.L_x_906:
[----:B------:R-:W-:Y:S05]  /*1150*/  BSYNC B0 ;  /* 0x0000000000007941 */ /* 0x000fea0003800000 */
.L_x_905:
        /* <DEDUP_REMOVED lines=13> */
.L_x_908:
[----:B------:R-:W-:Y:S05]  /*1230*/  BSYNC B0 ;  /* 0x0000000000007941 */ /* 0x000fea0003800000 */
.L_x_907:
        /* <DEDUP_REMOVED lines=13> */
.L_x_910:
[----:B------:R-:W-:Y:S05]  /*1310*/  BSYNC B0 ;  /* 0x0000000000007941 */ /* 0x000fea0003800000 */
.L_x_909:
        /* <DEDUP_REMOVED lines=13> */
.L_x_912:
[----:B------:R-:W-:Y:S05]  /*13f0*/  BSYNC B0 ;  /* 0x0000000000007941 */ /* 0x000fea0003800000 */
.L_x_911:
        /* <DEDUP_REMOVED lines=13> */
.L_x_914:
[----:B------:R-:W-:Y:S05]  /*14d0*/  BSYNC B0 ;  /* 0x0000000000007941 */ /* 0x000fea0003800000 */
.L_x_913:
        /* <DEDUP_REMOVED lines=19> */
.L_x_917:
[----:B------:R-:W-:-:S13]  /*1610*/  ISETP.GE.AND P0, PT, R25, R24, PT ;  /* 0x000000181900720c */ /* 0x000fda0003f06270 */
[----:B------:R-:W-:Y:S05]  /*1620*/  @P0 BRA `(.L_x_919) ;  /* 0x0000000000300947 */ /* 0x000fea0003800000 */
[----:B0-----:R-:W0:Y:S01]  /*1630*/  LDC.64 R10, c[0x0][0x218] ;  /* 0x00008600ff0a7b82 */ /* 0x001e220000000a00 */
[----:B------:R-:W-:Y:S02]  /*1640*/  IADD3 R13, R23, R25, RZ ;  /* 0x00000019170d7210 */ /* 0x000fe40007ffe0ff */
[----:B------:R-:W-:-:S03]  /*1650*/  IADD3 R25, R25, 0x80, RZ ;  /* 0x0000008019197810 */ /* 0x000fc60007ffe0ff */
[----:B0-----:R-:W-:-:S05]  /*1660*/  IMAD.WIDE.U32 R10, R13, 0x2, R10 ;  /* 0x000000020d0a7825 */ /* 0x001fca00078e000a */
[----:B------:R1:W-:Y:S02]  /*1670*/  STG.E.U16 desc[UR4][R10.64], R9 ;  /* 0x000000090a007986 */ /* 0x0003e4000c101504 */
.L_x_918:
[----:B------:R-:W-:-:S13]  /*1680*/  ISETP.GE.AND P0, PT, R25, R24, PT ;  /* 0x000000181900720c */ /* 0x000fda0003f06270 */
[----:B------:R-:W-:Y:S05]  /*1690*/  @P0 BRA `(.L_x_920) ;  /* 0x0000000000340947 */ /* 0x000fea0003800000 */
[----:B-1----:R-:W1:Y:S01]  /*16a0*/  LDC.64 R8, c[0x0][0x218] ;  /* 0x00008600ff087b82 */ /* 0x002e620000000a00 */
[----:B------:R-:W-:Y:S02]  /*16b0*/  IADD3 R11, R23, R25, RZ ;  /* 0x00000019170b7210 */ /* 0x000fe40007ffe0ff */
[----:B------:R-:W-:-:S03]  /*16c0*/  IADD3 R25, R25, 0x80, RZ ;  /* 0x0000008019197810 */ /* 0x000fc60007ffe0ff */
[----:B-1----:R-:W-:-:S05]  /*16d0*/  IMAD.WIDE.U32 R8, R11, 0x2, R8 ;  /* 0x000000020b087825 */ /* 0x002fca00078e0008 */
[----:B------:R1:W-:Y:S02]  /*16e0*/  STG.E.U16 desc[UR4][R8.64], R7 ;  /* 0x0000000708007986 */ /* 0x0003e4000c101504 */
.L_x_919:
        /* <DEDUP_REMOVED lines=8> */
.L_x_920:
[----:B------:R-:W-:Y:S05]  /*1770*/  BSYNC B1 ;  /* 0x0000000000017941 */ /* 0x000fea0003800000 */
.L_x_916:
[----:B------:R-:W-:-:S13]  /*1780*/  ISETP.GE.AND P0, PT, R25, R24, PT ;  /* 0x000000181900720c */ /* 0x000fda0003f06270 */
[----:B--2---:R-:W2:Y:S01]  /*1790*/  @!P0 LDC.64 R4, c[0x0][0x218] ;  /* 0x00008600ff048b82 */ /* 0x004ea20000000a00 */
[----:B------:R-:W-:Y:S02]  /*17a0*/  @!P0 IADD3 R7, R23, R25, RZ ;  /* 0x0000001917078210 */ /* 0x000fe40007ffe0ff */
[----:B------:R-:W-:-:S03]  /*17b0*/  @!P0 IADD3 R25, R25, 0x80, RZ ;  /* 0x0000008019198810 */ /* 0x000fc60007ffe0ff */
[----:B--2---:R-:W-:-:S05]  /*17c0*/  @!P0 IMAD.WIDE.U32 R4, R7, 0x2, R4 ;  /* 0x0000000207048825 */ /* 0x004fca00078e0004 */
[----:B------:R2:W-:Y:S02]  /*17d0*/  @!P0 STG.E.U16 desc[UR4][R4.64], R3 ;  /* 0x0000000304008986 */ /* 0x0005e4000c101504 */
.L_x_921:
[----:B------:R-:W-:Y:S05]  /*17e0*/  BSYNC B0 ;  /* 0x0000000000007941 */ /* 0x000fea0003800000 */
.L_x_915:
        /* <DEDUP_REMOVED lines=8> */
.L_x_922:
        /* <DEDUP_REMOVED lines=9> */
.L_x_11087:


//--------------------- .text._ZN2at6native18elementwise_kernelILi128ELi4EZNS0_15gpu_kernel_implIZZZNS0_61_GLOBAL__N__132982cb_23_ActivationSiluKernel_cu_f5210f67_354620silu_backward_kernelERNS_18TensorIteratorBaseEENKUlvE_clEvENKUlvE1_clEvEUlN3c104HalfES9_E_EEvS5_RKT_EUliE_EEviT1_ --------------------------
	.section	.text._ZN2at6native18elementwise_kernelILi128ELi4EZNS0_15gpu_kernel_implIZZZNS0_61_GLOBAL__N__132982cb_23_ActivationSiluKernel_cu_f5210f67_354620silu_backward_kernelERNS_18TensorIteratorBaseEENKUlvE_clEvENKUlvE1_clEvEUlN3c104HalfES9_E_EEvS5_RKT_EUliE_EEviT1_,"ax",@progbits
	.align	128
        .global         _ZN2at6native18elementwise_kernelILi128ELi4EZNS0_15gpu_kernel_implIZZZNS0_61_GLOBAL__N__132982cb_23_ActivationSiluKernel_cu_f5210f67_354620silu_backward_kernelERNS_18TensorIteratorBaseEENKUlvE_clEvENKUlvE1_clEvEUlN3c104HalfES9_E_EEvS5_RKT_EUliE_EEviT1_
        .type           _ZN2at6native18elementwise_kernelILi128ELi4EZNS0_15gpu_kernel_implIZZZNS0_61_GLOBAL__N__132982cb_23_ActivationSiluKernel_cu_f5210f67_354620silu_backward_kernelERNS_18TensorIteratorBaseEENKUlvE_clEvENKUlvE1_clEvEUlN3c104HalfES9_E_EEvS5_RKT_EUliE_EEviT1_,@function
        .size           _ZN2at6native18elementwise_kernelILi128ELi4EZNS0_15gpu_kernel_implIZZZNS0_61_GLOBAL__N__132982cb_23_ActivationSiluKernel_cu_f5210f67_354620silu_backward_kernelERNS_18TensorIteratorBaseEENKUlvE_clEvENKUlvE1_clEvEUlN3c104HalfES9_E_EEvS5_RKT_EUliE_EEviT1_,(.L_x_11088 - _ZN2at6native18elementwise_kernelILi128ELi4EZNS0_15gpu_kernel_implIZZZNS0_61_GLOBAL__N__132982cb_23_ActivationSiluKernel_cu_f5210f67_354620silu_backward_kernelERNS_18TensorIteratorBaseEENKUlvE_clEvENKUlvE1_clEvEUlN3c104HalfES9_E_EEvS5_RKT_EUliE_EEviT1_)
        .other          _ZN2at6native18elementwise_kernelILi128ELi4EZNS0_15gpu_kernel_implIZZZNS0_61_GLOBAL__N__132982cb_23_ActivationSiluKernel_cu_f5210f67_354620silu_backward_kernelERNS_18TensorIteratorBaseEENKUlvE_clEvENKUlvE1_clEvEUlN3c104HalfES9_E_EEvS5_RKT_EUliE_EEviT1_,@"STO_CUDA_ENTRY STV_DEFAULT"
_ZN2at6native18elementwise_kernelILi128ELi4EZNS0_15gpu_kernel_implIZZZNS0_61_GLOBAL__N__132982cb_23_ActivationSiluKernel_cu_f5210f67_354620silu_backward_kernelERNS_18TensorIteratorBaseEENKUlvE_clEvENKUlvE1_clEvEUlN3c104HalfES9_E_EEvS5_RKT_EUliE_EEviT1_:
.text._ZN2at6native18elementwise_kernelILi128ELi4EZNS0_15gpu_kernel_implIZZZNS0_61_GLOBAL__N__132982cb_23_ActivationSiluKernel_cu_f5210f67_354620silu_backward_kernelERNS_18TensorIteratorBaseEENKUlvE_clEvENKUlvE1_clEvEUlN3c104HalfES9_E_EEvS5_RKT_EUliE_EEviT1_:
        /* <DEDUP_REMOVED lines=365> */
.L_x_925:
        /* <DEDUP_REMOVED lines=20> */
[----:B0-----:R-:W-:-:S04]  /*1810*/  F2FP.F16.F32.PACK_AB R0, RZ, R0 ;  /* 0x00000000ff00723e */ /* 0x001fc800000000ff */
[----:B------:R-:W-:Y:S01]  /*1820*/  PRMT R19, R0, 0x7610, R19 ;  /* 0x0000761000137816 */ /* 0x000fe20000000013 */
[----:B------:R-:W-:Y:S06]  /*1830*/  BRA `(.L_x_931) ;  /* 0x0000000c00d07947 */ /* 0x000fec0003800000 */
.L_x_929:
[----:B------:R-:W2:Y:S02]  /*1840*/  LDG.E.U8 R2, desc[UR36][R2.64] ;  /* 0x0000002402027981 */ /* 0x000ea4000c1e1100 */
[----:B--2---:R-:W-:-:S04]  /*1850*/  I2FP.F32.U32 R0, R2 ;  /* 0x0000000200007245 */ /* 0x004fc80000201000 */
[----:B------:R-:W-:-:S04]  /*1860*/  F2FP.F16.F32.PACK_AB R0, RZ, R0 ;  /* 0x00000000ff00723e */ /* 0x000fc800000000ff */
[----:B------:R-:W-:Y:S01]  /*1870*/  PRMT R19, R0, 0x7610, R19 ;  /* 0x0000761000137816 */ /* 0x000fe20000000013 */
[----:B------:R-:W-:Y:S06]  /*1880*/  BRA `(.L_x_931) ;  /* 0x0000000c00bc7947 */ /* 0x000fec0003800000 */
.L_x_928:
        /* <DEDUP_REMOVED lines=8> */
[----:B0-----:R-:W-:-:S04]  /*1910*/  F2FP.F16.F32.PACK_AB R0, RZ, R0 ;  /* 0x00000000ff00723e */ /* 0x001fc800000000ff */
[----:B------:R-:W-:Y:S01]  /*1920*/  PRMT R19, R0, 0x7610, R19 ;  /* 0x0000761000137816 */ /* 0x000fe20000000013 */
[----:B------:R-:W-:Y:S06]  /*1930*/  BRA `(.L_x_931) ;  /* 0x0000000c00907947 */ /* 0x000fec0003800000 */
.L_x_933:
[----:B------:R-:W2:Y:S02]  /*1940*/  LDG.E R2, desc[UR36][R2.64] ;  /* 0x0000002402027981 */ /* 0x000ea4000c1e1900 */
[----:B--2---:R-:W-:-:S04]  /*1950*/  I2FP.F32.S32 R0, R2 ;  /* 0x0000000200007245 */ /* 0x004fc80000201400 */
[----:B------:R-:W-:-:S04]  /*1960*/  F2FP.F16.F32.PACK_AB R0, RZ, R0 ;  /* 0x00000000ff00723e */ /* 0x000fc800000000ff */
[----:B------:R-:W-:Y:S01]  /*1970*/  PRMT R19, R0, 0x7610, R19 ;  /* 0x0000761000137816 */ /* 0x000fe20000000013 */
[----:B------:R-:W-:Y:S06]  /*1980*/  BRA `(.L_x_931) ;  /* 0x0000000c007c7947 */ /* 0x000fec0003800000 */
.L_x_932:
[----:B------:R-:W2:Y:S02]  /*1990*/  LDG.E.U16 R2, desc[UR36][R2.64] ;  /* 0x0000002402027981 */ /* 0x000ea4000c1e1500 */
[----:B--2---:R-:W0:Y:S02]  /*19a0*/  I2F.S16 R0, R2 ;  /* 0x0000000200007306 */ /* 0x004e240000101400 */
[----:B0-----:R-:W-:-:S04]  /*19b0*/  F2FP.F16.F32.PACK_AB R0, RZ, R0 ;  /* 0x00000000ff00723e */ /* 0x001fc800000000ff */
[----:B------:R-:W-:Y:S01]  /*19c0*/  PRMT R19, R0, 0x7610, R19 ;  /* 0x0000761000137816 */ /* 0x000fe20000000013 */
[----:B------:R-:W-:Y:S06]  /*19d0*/  BRA `(.L_x_931) ;  /* 0x0000000c00687947 */ /* 0x000fec0003800000 */
.L_x_927:
[----:B------:R-:W-:-:S13]  /*19e0*/  ISETP.GT.AND P0, PT, R4, 0x6, PT ;  /* 0x000000060400780c */ /* 0x000fda0003f04270 */
[----:B------:R-:W-:Y:S05]  /*19f0*/  @P0 BRA `(.L_x_934) ;  /* 0x0000000000240947 */ /* 0x000fea0003800000 */
[----:B------:R-:W-:-:S13]  /*1a00*/  ISETP.NE.AND P0, PT, R4, 0x5, PT ;  /* 0x000000050400780c */ /* 0x000fda0003f05270 */
[----:B------:R-:W-:Y:S05]  /*1a10*/  @!P0 BRA `(.L_x_935) ;  /* 0x0000000000148947 */ /* 0x000fea0003800000 */
[----:B------:R-:W-:-:S13]  /*1a20*/  ISETP.NE.AND P0, PT, R4, 0x6, PT ;  /* 0x000000060400780c */ /* 0x000fda0003f05270 */
[----:B------:R-:W-:Y:S05]  /*1a30*/  @P0 BRA `(.L_x_930) ;  /* 0x0000000800e40947 */ /* 0x000fea0003800000 */
[----:B------:R-:W2:Y:S02]  /*1a40*/  LDG.E R2, desc[UR36][R2.64] ;  /* 0x0000002402027981 */ /* 0x000ea4000c1e1900 */
[----:B--2---:R-:W-:Y:S01]  /*1a50*/  F2FP.F16.F32.PACK_AB R19, RZ, R2 ;  /* 0x00000002ff13723e */ /* 0x004fe200000000ff */
[----:B------:R-:W-:Y:S06]  /*1a60*/  BRA `(.L_x_931) ;  /* 0x0000000c00447947 */ /* 0x000fec0003800000 */
.L_x_935:
[----:B------:R0:W5:Y:S01]  /*1a70*/  LDG.E.U16 R19, desc[UR36][R2.64] ;  /* 0x0000002402137981 */ /* 0x000162000c1e1500 */
[----:B------:R-:W-:Y:S05]  /*1a80*/  BRA `(.L_x_931) ;  /* 0x0000000c003c7947 */ /* 0x000fea0003800000 */
.L_x_934:
[----:B------:R-:W-:-:S13]  /*1a90*/  ISETP.NE.AND P0, PT, R4, 0x7, PT ;  /* 0x000000070400780c */ /* 0x000fda0003f05270 */
[----:B------:R-:W-:Y:S05]  /*1aa0*/  @!P0 BRA `(.L_x_936) ;  /* 0x0000000000248947 */ /* 0x000fea0003800000 */
[----:B------:R-:W-:-:S13]  /*1ab0*/  ISETP.NE.AND P0, PT, R4, 0x8, PT ;  /* 0x000000080400780c */ /* 0x000fda0003f05270 */
[----:B------:R-:W-:Y:S05]  /*1ac0*/  @!P0 BRA `(.L_x_937) ;  /* 0x0000000000148947 */ /* 0x000fea0003800000 */
[----:B------:R-:W-:-:S13]  /*1ad0*/  ISETP.NE.AND P0, PT, R4, 0x9, PT ;  /* 0x000000090400780c */ /* 0x000fda0003f05270 */
[----:B------:R-:W-:Y:S05]  /*1ae0*/  @P0 BRA `(.L_x_930) ;  /* 0x0000000800b80947 */ /* 0x000fea0003800000 */
[----:B------:R-:W2:Y:S02]  /*1af0*/  LDG.E R2, desc[UR36][R2.64] ;  /* 0x0000002402027981 */ /* 0x000ea4000c1e1900 */
[----:B--2---:R-:W-:Y:S01]  /*1b00*/  F2FP.F16.F32.PACK_AB R19, RZ, R2 ;  /* 0x00000002ff13723e */ /* 0x004fe200000000ff */
[----:B------:R-:W-:Y:S06]  /*1b10*/  BRA `(.L_x_931) ;  /* 0x0000000c00187947 */ /* 0x000fec0003800000 */
.L_x_937:
[----:B------:R1:W5:Y:S01]  /*1b20*/  LDG.E.U16 R19, desc[UR36][R2.64] ;  /* 0x0000002402137981 */ /* 0x000362000c1e1500 */
[----:B------:R-:W-:Y:S05]  /*1b30*/  BRA `(.L_x_931) ;  /* 0x0000000c00107947 */ /* 0x000fea0003800000 */
.L_x_936:
[----:B------:R-:W2:Y:S01]  /*1b40*/  LDG.E.64 R2, desc[UR36][R2.64] ;  /* 0x0000002402027981 */ /* 0x000ea2000c1e1b00 */
[----:B------:R-:W-:Y:S01]  /*1b50*/  UMOV UR4, 0xf0000000 ;  /* 0xf000000000047882 */ /* 0x000fe20000000000 */
[----:B------:R-:W-:Y:S01]  /*1b60*/  UMOV UR5, 0x380fffff ;  /* 0x380fffff00057882 */ /* 0x000fe20000000000 */
[----:B--2---:R-:W0:Y:S01]  /*1b70*/  F2F.F32.F64 R0, R2 ;  /* 0x0000000200007310 */ /* 0x004e220000301000 */
[----:B------:R-:W-:-:S14]  /*1b80*/  DSETP.GEU.AND P0, PT, |R2|, UR4, PT ;  /* 0x0000000402007e2a */ /* 0x000fdc000bf0e200 */
[----:B0-----:R-:W-:-:S05]  /*1b90*/  @!P0 FMUL R0, R0, 1.175494350822287508e-38 ;  /* 0x0080000000008820 */ /* 0x001fca0000400000 */
[----:B------:R-:W-:-:S04]  /*1ba0*/  F2FP.F16.F32.PACK_AB R0, RZ, R0 ;  /* 0x00000000ff00723e */ /* 0x000fc800000000ff */
[----:B------:R-:W-:Y:S01]  /*1bb0*/  PRMT R19, R0, 0x7610, R19 ;  /* 0x0000761000137816 */ /* 0x000fe20000000013 */
[----:B------:R-:W-:Y:S06]  /*1bc0*/  BRA `(.L_x_931) ;  /* 0x0000000800ec7947 */ /* 0x000fec0003800000 */
.L_x_926:
        /* <DEDUP_REMOVED lines=11> */
[----:B------:R-:W-:-:S04]  /*1c80*/  F2FP.F16.F32.PACK_AB R0, RZ, R0 ;  /* 0x00000000ff00723e */ /* 0x000fc800000000ff */
[----:B------:R-:W-:Y:S01]  /*1c90*/  PRMT R19, R0, 0x7610, R19 ;  /* 0x0000761000137816 */ /* 0x000fe20000000013 */
[----:B------:R-:W-:Y:S06]  /*1ca0*/  BRA `(.L_x_931) ;  /* 0x0000000800b47947 */ /* 0x000fec0003800000 */
.L_x_940:
        /* <DEDUP_REMOVED lines=9> */
.L_x_939:
        /* <DEDUP_REMOVED lines=25> */
[----:B------:R-:W-:-:S04]  /*1ed0*/  F2FP.F16.F32.PACK_AB R5, RZ, R5 ;  /* 0x00000005ff05723e */ /* 0x000fc800000000ff */
[----:B------:R-:W-:Y:S01]  /*1ee0*/  PRMT R19, R5, 0x7610, R19 ;  /* 0x0000761005137816 */ /* 0x000fe20000000013 */
[----:B------:R-:W-:Y:S06]  /*1ef0*/  BRA `(.L_x_931) ;  /* 0x0000000800207947 */ /* 0x000fec0003800000 */
.L_x_942:
        /* <DEDUP_REMOVED lines=12> */
[----:B------:R-:W-:-:S04]  /*1fc0*/  F2FP.F16.F32.PACK_AB R4, RZ, R4 ;  /* 0x00000004ff04723e */ /* 0x000fc800000000ff */
[----:B------:R-:W-:Y:S01]  /*1fd0*/  PRMT R19, R4, 0x7610, R19 ;  /* 0x0000761004137816 */ /* 0x000fe20000000013 */
[----:B------:R-:W-:Y:S06]  /*1fe0*/  BRA `(.L_x_931) ;  /* 0x0000000400e47947 */ /* 0x000fec0003800000 */
.L_x_941:
[----:B------:R-:W2:Y:S02]  /*1ff0*/  LDG.E.U16 R0, desc[UR36][R2.64] ;  /* 0x0000002402007981 */ /* 0x000ea4000c1e1500 */
[----:B--2---:R-:W-:-:S05]  /*2000*/  IMAD.U32 R0, R0, 0x10000, RZ ;  /* 0x0001000000007824 */ /* 0x004fca00078e00ff */
[----:B------:R-:W-:-:S04]  /*2010*/  F2FP.F16.F32.PACK_AB R0, RZ, R0 ;  /* 0x00000000ff00723e */ /* 0x000fc800000000ff */
[----:B------:R-:W-:Y:S01]  /*2020*/  PRMT R19, R0, 0x7610, R19 ;  /* 0x0000761000137816 */ /* 0x000fe20000000013 */
[----:B------:R-:W-:Y:S06]  /*2030*/  BRA `(.L_x_931) ;  /* 0x0000000400d07947 */ /* 0x000fec0003800000 */
.L_x_938:
        /* <DEDUP_REMOVED lines=10> */
[----:B------:R-:W-:-:S04]  /*20e0*/  F2FP.F16.F32.PACK_AB R0, RZ, R0 ;  /* 0x00000000ff00723e */ /* 0x000fc800000000ff */
[----:B------:R-:W-:Y:S01]  /*20f0*/  PRMT R19, R0, 0x7610, R19 ;  /* 0x0000761000137816 */ /* 0x000fe20000000013 */
[----:B------:R-:W-:Y:S06]  /*2100*/  BRA `(.L_x_931) ;  /* 0x00000004009c7947 */ /* 0x000fec0003800000 */
.L_x_945:
        /* <DEDUP_REMOVED lines=21> */
.L_x_949:
[----:B------:R-:W-:Y:S05]  /*2260*/  BSYNC B1 ;  /* 0x0000000000017941 */ /* 0x000fea0003800000 */
.L_x_948:
[----:B------:R-:W-:Y:S01]  /*2270*/  LEA R3, R0, 0x3b800000, 0x17 ;  /* 0x3b80000000037811 */ /* 0x000fe200078eb8ff */
[----:B------:R-:W-:-:S05]  /*2280*/  IMAD.SHL.U32 R0, R2, 0x100000, RZ ;  /* 0x0010000002007824 */ /* 0x000fca00078e00ff */
[----:B------:R-:W-:-:S07]  /*2290*/  LOP3.LUT R0, R3, R0, R4, 0xfe, !PT ;  /* 0x0000000003007212 */ /* 0x000fce00078efe04 */
.L_x_947:
[----:B------:R-:W-:Y:S05]  /*22a0*/  BSYNC B0 ;  /* 0x0000000000007941 */ /* 0x000fea0003800000 */
.L_x_946:
[----:B------:R-:W-:-:S04]  /*22b0*/  F2FP.F16.F32.PACK_AB R0, RZ, R0 ;  /* 0x00000000ff00723e */ /* 0x000fc800000000ff */
[----:B------:R-:W-:Y:S01]  /*22c0*/  PRMT R19, R0, 0x7610, R19 ;  /* 0x0000761000137816 */ /* 0x000fe20000000013 */
[----:B------:R-:W-:Y:S06]  /*22d0*/  BRA `(.L_x_931) ;  /* 0x0000000400287947 */ /* 0x000fec0003800000 */
.L_x_944:
        /* <DEDUP_REMOVED lines=21> */
.L_x_953:
[----:B------:R-:W-:Y:S05]  /*2430*/  BSYNC B1 ;  /* 0x0000000000017941 */ /* 0x000fea0003800000 */
.L_x_952:
[----:B------:R-:W-:Y:S01]  /*2440*/  LEA R3, R0, 0x37800000, 0x17 ;  /* 0x3780000000037811 */ /* 0x000fe200078eb8ff */
[----:B------:R-:W-:-:S05]  /*2450*/  IMAD.SHL.U32 R0, R2, 0x200000, RZ ;  /* 0x0020000002007824 */ /* 0x000fca00078e00ff */
[----:B------:R-:W-:-:S07]  /*2460*/  LOP3.LUT R0, R3, R0, R4, 0xfe, !PT ;  /* 0x0000000003007212 */ /* 0x000fce00078efe04 */
.L_x_951:
[----:B------:R-:W-:Y:S05]  /*2470*/  BSYNC B0 ;  /* 0x0000000000007941 */ /* 0x000fea0003800000 */
.L_x_950:
[----:B------:R-:W-:-:S04]  /*2480*/  F2FP.F16.F32.PACK_AB R0, RZ, R0 ;  /* 0x00000000ff00723e */ /* 0x000fc800000000ff */
[----:B------:R-:W-:Y:S01]  /*2490*/  PRMT R19, R0, 0x7610, R19 ;  /* 0x0000761000137816 */ /* 0x000fe20000000013 */
[----:B------:R-:W-:Y:S06]  /*24a0*/  BRA `(.L_x_931) ;  /* 0x0000000000b47947 */ /* 0x000fec0003800000 */
.L_x_943:
        /* <DEDUP_REMOVED lines=14> */
.L_x_957:
[----:B------:R-:W-:Y:S05]  /*2590*/  BSYNC B0 ;  /* 0x0000000000007941 */ /* 0x000fea0003800000 */
.L_x_956:
[----:B------:R-:W-:-:S04]  /*25a0*/  F2FP.F16.F32.PACK_AB R0, RZ, R0 ;  /* 0x00000000ff00723e */ /* 0x000fc800000000ff */
[----:B------:R-:W-:Y:S01]  /*25b0*/  PRMT R19, R0, 0x7610, R19 ;  /* 0x0000761000137816 */ /* 0x000fe20000000013 */
[----:B------:R-:W-:Y:S06]  /*25c0*/  BRA `(.L_x_931) ;  /* 0x00000000006c7947 */ /* 0x000fec0003800000 */
.L_x_930:
        /* <DEDUP_REMOVED lines=16> */
.L_x_958:
[----:B------:R-:W-:Y:S01]  /*26d0*/  PRMT R19, RZ, 0x7610, R19 ;  /* 0x00007610ff137816 */ /* 0x000fe20000000013 */
[----:B------:R-:W-:Y:S06]  /*26e0*/  BRA `(.L_x_931) ;  /* 0x0000000000247947 */ /* 0x000fec0003800000 */
.L_x_955:
[----:B------:R-:W2:Y:S02]  /*26f0*/  LDG.E.64 R2, desc[UR36][R2.64] ;  /* 0x0000002402027981 */ /* 0x000ea4000c1e1b00 */
[----:B--2---:R-:W0:Y:S02]  /*2700*/  I2F.U64 R0, R2 ;  /* 0x0000000200007312 */ /* 0x004e240000301000 */
[----:B0-----:R-:W-:-:S04]  /*2710*/  F2FP.F16.F32.PACK_AB R0, RZ, R0 ;  /* 0x00000000ff00723e */ /* 0x001fc800000000ff */
[----:B------:R-:W-:Y:S01]  /*2720*/  PRMT R19, R0, 0x7610, R19 ;  /* 0x0000761000137816 */ /* 0x000fe20000000013 */
[----:B------:R-:W-:Y:S06]  /*2730*/  BRA `(.L_x_931) ;  /* 0x0000000000107947 */ /* 0x000fec0003800000 */
.L_x_954:
[----:B------:R-:W2:Y:S02]  /*2740*/  LDG.E R2, desc[UR36][R2.64] ;  /* 0x0000002402027981 */ /* 0x000ea4000c1e1900 */
[----:B--2---:R-:W-:-:S04]  /*2750*/  I2FP.F32.U32 R0, R2 ;  /* 0x0000000200007245 */ /* 0x004fc80000201000 */
[----:B------:R-:W-:-:S04]  /*2760*/  F2FP.F16.F32.PACK_AB R0, RZ, R0 ;  /* 0x00000000ff00723e */ /* 0x000fc800000000ff */
[----:B------:R-:W-:-:S07]  /*2770*/  PRMT R19, R0, 0x7610, R19 ;  /* 0x0000761000137816 */ /* 0x000fce0000000013 */
.L_x_931:
[----:B------:R-:W2:Y:S01]  /*2780*/  LDC.U8 R4, c[0x0][0x493] ;  /* 0x000124c0ff047b82 */ /* 0x000ea20000000000 */
[----:B------:R-:W-:Y:S02]  /*2790*/  ULDC.64 UR4, c[0x0][0x488] ;  /* 0x0001220000047ab9 */ /* 0x000fe40000000a00 */
[----:B01----:R-:W-:-:S05]  /*27a0*/  IADD3 R2, P1, R22, UR4, RZ ;  /* 0x0000000416027c10 */ /* 0x003fca000ff3e0ff */
[----:B------:R-:W-:Y:S01]  /*27b0*/  IMAD.X R3, RZ, RZ, UR5, P1 ;  /* 0x00000005ff037e24 */ /* 0x000fe200088e06ff */
[----:B--2---:R-:W-:-:S04]  /*27c0*/  PRMT R0, R4, 0x9910, RZ ;  /* 0x0000991004007816 */ /* 0x004fc800000000ff */
        /* <DEDUP_REMOVED lines=12> */
[----:B0-----:R-:W-:Y:S01]  /*2890*/  F2FP.F16.F32.PACK_AB R0, RZ, R0 ;  /* 0x00000000ff00723e */ /* 0x001fe200000000ff */
[----:B------:R-:W-:Y:S06]  /*28a0*/  BRA `(.L_x_964) ;  /* 0x0000000c00987947 */ /* 0x000fec0003800000 */
.L_x_962:
[----:B------:R-:W2:Y:S02]  /*28b0*/  LDG.E.U8 R2, desc[UR36][R2.64] ;  /* 0x0000002402027981 */ /* 0x000ea4000c1e1100 */
[----:B--2---:R-:W-:-:S04]  /*28c0*/  I2FP.F32.U32 R0, R2 ;  /* 0x0000000200007245 */ /* 0x004fc80000201000 */
[----:B------:R-:W-:Y:S01]  /*28d0*/  F2FP.F16.F32.PACK_AB R0, RZ, R0 ;  /* 0x00000000ff00723e */ /* 0x000fe200000000ff */
[----:B------:R-:W-:Y:S06]  /*28e0*/  BRA `(.L_x_964) ;  /* 0x0000000c00887947 */ /* 0x000fec0003800000 */
.L_x_961:
        /* <DEDUP_REMOVED lines=8> */
[----:B0-----:R-:W-:Y:S01]  /*2970*/  F2FP.F16.F32.PACK_AB R0, RZ, R0 ;  /* 0x00000000ff00723e */ /* 0x001fe200000000ff */
[----:B------:R-:W-:Y:S06]  /*2980*/  BRA `(.L_x_964) ;  /* 0x0000000c00607947 */ /* 0x000fec0003800000 */
.L_x_966:
[----:B------:R-:W2:Y:S02]  /*2990*/  LDG.E R2, desc[UR36][R2.64] ;  /* 0x0000002402027981 */ /* 0x000ea4000c1e1900 */
[----:B--2---:R-:W-:-:S04]  /*29a0*/  I2FP.F32.S32 R0, R2 ;  /* 0x0000000200007245 */ /* 0x004fc80000201400 */
[----:B------:R-:W-:Y:S01]  /*29b0*/  F2FP.F16.F32.PACK_AB R0, RZ, R0 ;  /* 0x00000000ff00723e */ /* 0x000fe200000000ff */
[----:B------:R-:W-:Y:S06]  /*29c0*/  BRA `(.L_x_964) ;  /* 0x0000000c00507947 */ /* 0x000fec0003800000 */
.L_x_965:
[----:B------:R-:W2:Y:S02]  /*29d0*/  LDG.E.U16 R2, desc[UR36][R2.64] ;  /* 0x0000002402027981 */ /* 0x000ea4000c1e1500 */
[----:B--2---:R-:W0:Y:S02]  /*29e0*/  I2F.S16 R0, R2 ;  /* 0x0000000200007306 */ /* 0x004e240000101400 */
[----:B0-----:R-:W-:Y:S01]  /*29f0*/  F2FP.F16.F32.PACK_AB R0, RZ, R0 ;  /* 0x00000000ff00723e */ /* 0x001fe200000000ff */
[----:B------:R-:W-:Y:S06]  /*2a00*/  BRA `(.L_x_964) ;  /* 0x0000000c00407947 */ /* 0x000fec0003800000 */
.L_x_960:
        /* <DEDUP_REMOVED lines=9> */
.L_x_968:
[----:B------:R1:W5:Y:S01]  /*2aa0*/  LDG.E.U16 R0, desc[UR36][R2.64] ;  /* 0x0000002402007981 */ /* 0x000362000c1e1500 */
[----:B------:R-:W-:Y:S05]  /*2ab0*/  BRA `(.L_x_964) ;  /* 0x0000000c00147947 */ /* 0x000fea0003800000 */
.L_x_967:
        /* <DEDUP_REMOVED lines=9> */
.L_x_970:
[----:B------:R0:W5:Y:S01]  /*2b50*/  LDG.E.U16 R0, desc[UR36][R2.64] ;  /* 0x0000002402007981 */ /* 0x000162000c1e1500 */
[----:B------:R-:W-:Y:S05]  /*2b60*/  BRA `(.L_x_964) ;  /* 0x0000000800e87947 */ /* 0x000fea0003800000 */
.L_x_969:
[----:B------:R-:W2:Y:S01]  /*2b70*/  LDG.E.64 R2, desc[UR36][R2.64] ;  /* 0x0000002402027981 */ /* 0x000ea2000c1e1b00 */
[----:B------:R-:W-:Y:S01]  /*2b80*/  UMOV UR4, 0xf0000000 ;  /* 0xf000000000047882 */ /* 0x000fe20000000000 */
[----:B------:R-:W-:Y:S01]  /*2b90*/  UMOV UR5, 0x380fffff ;  /* 0x380fffff00057882 */ /* 0x000fe20000000000 */
[----:B--2---:R-:W0:Y:S01]  /*2ba0*/  F2F.F32.F64 R0, R2 ;  /* 0x0000000200007310 */ /* 0x004e220000301000 */
[----:B------:R-:W-:-:S14]  /*2bb0*/  DSETP.GEU.AND P0, PT, |R2|, UR4, PT ;  /* 0x0000000402007e2a */ /* 0x000fdc000bf0e200 */
[----:B0-----:R-:W-:-:S05]  /*2bc0*/  @!P0 FMUL R0, R0, 1.175494350822287508e-38 ;  /* 0x0080000000008820 */ /* 0x001fca0000400000 */
[----:B------:R-:W-:Y:S01]  /*2bd0*/  F2FP.F16.F32.PACK_AB R0, RZ, R0 ;  /* 0x00000000ff00723e */ /* 0x000fe200000000ff */
[----:B------:R-:W-:Y:S06]  /*2be0*/  BRA `(.L_x_964) ;  /* 0x0000000800c87947 */ /* 0x000fec0003800000 */
.L_x_959:
        /* <DEDUP_REMOVED lines=11> */
[----:B------:R-:W-:Y:S01]  /*2ca0*/  F2FP.F16.F32.PACK_AB R0, RZ, R0 ;  /* 0x00000000ff00723e */ /* 0x000fe200000000ff */
[----:B------:R-:W-:Y:S06]  /*2cb0*/  BRA `(.L_x_964) ;  /* 0x0000000800947947 */ /* 0x000fec0003800000 */
.L_x_973:
        /* <DEDUP_REMOVED lines=8> */
.L_x_972:
        /* <DEDUP_REMOVED lines=28> */
.L_x_975:
        /* <DEDUP_REMOVED lines=15> */
.L_x_974:
[----:B------:R-:W2:Y:S02]  /*2ff0*/  LDG.E.U16 R0, desc[UR36][R2.64] ;  /* 0x0000002402007981 */ /* 0x000ea4000c1e1500 */
[----:B--2---:R-:W-:-:S05]  /*3000*/  IMAD.U32 R0, R0, 0x10000, RZ ;  /* 0x0001000000007824 */ /* 0x004fca00078e00ff */
[----:B------:R-:W-:Y:S01]  /*3010*/  F2FP.F16.F32.PACK_AB R0, RZ, R0 ;  /* 0x00000000ff00723e */ /* 0x000fe200000000ff */
[----:B------:R-:W-:Y:S06]  /*3020*/  BRA `(.L_x_964) ;  /* 0x0000000400b87947 */ /* 0x000fec0003800000 */
.L_x_971:
        /* <DEDUP_REMOVED lines=10> */
[----:B------:R-:W-:Y:S01]  /*30d0*/  F2FP.F16.F32.PACK_AB R0, RZ, R0 ;  /* 0x00000000ff00723e */ /* 0x000fe200000000ff */
[----:B------:R-:W-:Y:S06]  /*30e0*/  BRA `(.L_x_964) ;  /* 0x0000000400887947 */ /* 0x000fec0003800000 */
.L_x_978:
        /* <DEDUP_REMOVED lines=21> */
.L_x_982:
[----:B------:R-:W-:Y:S05]  /*3240*/  BSYNC B1 ;  /* 0x0000000000017941 */ /* 0x000fea0003800000 */
.L_x_981:
[----:B------:R-:W-:Y:S01]  /*3250*/  LEA R3, R0, 0x3b800000, 0x17 ;  /* 0x3b80000000037811 */ /* 0x000fe200078eb8ff */
[----:B------:R-:W-:-:S05]  /*3260*/  IMAD.SHL.U32 R0, R2, 0x100000, RZ ;  /* 0x0010000002007824 */ /* 0x000fca00078e00ff */
[----:B------:R-:W-:-:S07]  /*3270*/  LOP3.LUT R0, R3, R0, R4, 0xfe, !PT ;  /* 0x0000000003007212 */ /* 0x000fce00078efe04 */
.L_x_980:
[----:B------:R-:W-:Y:S05]  /*3280*/  BSYNC B0 ;  /* 0x0000000000007941 */ /* 0x000fea0003800000 */
.L_x_979:
[----:B------:R-:W-:Y:S01]  /*3290*/  F2FP.F16.F32.PACK_AB R0, RZ, R0 ;  /* 0x00000000ff00723e */ /* 0x000fe200000000ff */
[----:B------:R-:W-:Y:S06]  /*32a0*/  BRA `(.L_x_964) ;  /* 0x0000000400187947 */ /* 0x000fec0003800000 */
.L_x_977:
        /* <DEDUP_REMOVED lines=21> */
.L_x_986:
[----:B------:R-:W-:Y:S05]  /*3400*/  BSYNC B1 ;  /* 0x0000000000017941 */ /* 0x000fea0003800000 */
.L_x_985:
[----:B------:R-:W-:Y:S01]  /*3410*/  LEA R3, R0, 0x37800000, 0x17 ;  /* 0x3780000000037811 */ /* 0x000fe200078eb8ff */
[----:B------:R-:W-:-:S05]  /*3420*/  IMAD.SHL.U32 R0, R2, 0x200000, RZ ;  /* 0x0020000002007824 */ /* 0x000fca00078e00ff */
[----:B------:R-:W-:-:S07]  /*3430*/  LOP3.LUT R0, R3, R0, R4, 0xfe, !PT ;  /* 0x0000000003007212 */ /* 0x000fce00078efe04 */
.L_x_984:
[----:B------:R-:W-:Y:S05]  /*3440*/  BSYNC B0 ;  /* 0x0000000000007941 */ /* 0x000fea0003800000 */
.L_x_983:
[----:B------:R-:W-:Y:S01]  /*3450*/  F2FP.F16.F32.PACK_AB R0, RZ, R0 ;  /* 0x00000000ff00723e */ /* 0x000fe200000000ff */
[----:B------:R-:W-:Y:S06]  /*3460*/  BRA `(.L_x_964) ;  /* 0x0000000000a87947 */ /* 0x000fec0003800000 */
.L_x_976:
        /* <DEDUP_REMOVED lines=14> */
.L_x_990:
[----:B------:R-:W-:Y:S05]  /*3550*/  BSYNC B0 ;  /* 0x0000000000007941 */ /* 0x000fea0003800000 */
.L_x_989:
[----:B------:R-:W-:Y:S01]  /*3560*/  F2FP.F16.F32.PACK_AB R0, RZ, R0 ;  /* 0x00000000ff00723e */ /* 0x000fe200000000ff */
[----:B------:R-:W-:Y:S06]  /*3570*/  BRA `(.L_x_964) ;  /* 0x0000000000647947 */ /* 0x000fec0003800000 */
.L_x_963:
        /* <DEDUP_REMOVED lines=16> */
.L_x_991:
[----:B------:R-:W-:Y:S01]  /*3680*/  PRMT R0, RZ, 0x7610, R0 ;  /* 0x00007610ff007816 */ /* 0x000fe20000000000 */
[----:B------:R-:W-:Y:S06]  /*3690*/  BRA `(.L_x_964) ;  /* 0x00000000001c7947 */ /* 0x000fec0003800000 */
.L_x_988:
[----:B------:R-:W2:Y:S02]  /*36a0*/  LDG.E.64 R2, desc[UR36][R2.64] ;  /* 0x0000002402027981 */ /* 0x000ea4000c1e1b00 */
[----:B--2---:R-:W0:Y:S02]  /*36b0*/  I2F.U64 R0, R2 ;  /* 0x0000000200007312 */ /* 0x004e240000301000 */
[----:B0-----:R-:W-:Y:S01]  /*36c0*/  F2FP.F16.F32.PACK_AB R0, RZ, R0 ;  /* 0x00000000ff00723e */ /* 0x001fe200000000ff */
[----:B------:R-:W-:Y:S06]  /*36d0*/  BRA `(.L_x_964) ;  /* 0x00000000000c7947 */ /* 0x000fec0003800000 */
.L_x_987:
[----:B------:R-:W2:Y:S02]  /*36e0*/  LDG.E R2, desc[UR36][R2.64] ;  /* 0x0000002402027981 */ /* 0x000ea4000c1e1900 */
[----:B--2---:R-:W-:-:S04]  /*36f0*/  I2FP.F32.U32 R0, R2 ;  /* 0x0000000200007245 */ /* 0x004fc80000201000 */
[----:B------:R-:W-:-:S07]  /*3700*/  F2FP.F16.F32.PACK_AB R0, RZ, R0 ;  /* 0x00000000ff00723e */ /* 0x000fce00000000ff */
.L_x_964:
[----:B-----5:R-:W-:Y:S01]  /*3710*/  HADD2.F32 R0, -RZ, R0.H0_H0 ;  /* 0x20000000ff007230 */ /* 0x020fe20000004100 */
[----:B------:R-:W2:Y:S01]  /*3720*/  LDC.U8 R7, c[0x0][0x491] ;  /* 0x00012440ff077b82 */ /* 0x000ea20000000000 */
[----:B------:R-:W-:-:S03]  /*3730*/  HADD2.F32 R19, -RZ, R19.H0_H0 ;  /* 0x20000013ff137230 */ /* 0x000fc60000004100 */
[----:B01----:R-:W-:-:S06]  /*3740*/  FMUL.FTZ R2, R0, -1.4426950216293334961 ;  /* 0xbfb8aa3b00027820 */ /* 0x003fcc0000410000 */
[----:B------:R-:W0:Y:S01]  /*3750*/  MUFU.EX2 R2, R2 ;  /* 0x0000000200027308 */ /* 0x000e220000000800 */
[----:B--2---:R-:W-:Y:S01]  /*3760*/  PRMT R6, R7, 0x9910, RZ ;  /* 0x0000991007067816 */ /* 0x004fe200000000ff */
[----:B0-----:R-:W-:-:S03]  /*3770*/  FADD.FTZ R3, R2, 1 ;  /* 0x3f80000002037421 */ /* 0x001fc60000010000 */
[----:B------:R-:W-:-:S03]  /*3780*/  ISETP.GT.AND P0, PT, R6, 0x9, PT ;  /* 0x000000090600780c */ /* 0x000fc60003f04270 */
[----:B------:R-:W0:Y:S02]  /*3790*/  MUFU.RCP R4, R3 ;  /* 0x0000000300047308 */ /* 0x000e240000001000 */
[----:B0-----:R-:W-:Y:S01]  /*37a0*/  FADD.FTZ R5, -R4, 1 ;  /* 0x3f80000004057421 */ /* 0x001fe20000010100 */
[----:B------:R-:W-:-:S03]  /*37b0*/  FMUL.FTZ R19, R19, R4 ;  /* 0x0000000413137220 */ /* 0x000fc60000410000 */
[----:B------:R-:W-:-:S04]  /*37c0*/  FFMA.FTZ R0, R0, R5, 1 ;  /* 0x3f80000000007423 */ /* 0x000fc80000010005 */
[----:B------:R-:W-:-:S05]  /*37d0*/  FMUL.FTZ R0, R19, R0 ;  /* 0x0000000013007220 */ /* 0x000fca0000410000 */
[----:B------:R-:W-:Y:S01]  /*37e0*/  F2FP.F16.F32.PACK_AB R0, RZ, R0 ;  /* 0x00000000ff00723e */ /* 0x000fe200000000ff */
        /* <DEDUP_REMOVED lines=9> */
[----:B------:R-:W-:-:S04]  /*3880*/  HADD2.F32 R0, -RZ, R0.H0_H0 ;  /* 0x20000000ff007230 */ /* 0x000fc80000004100 */
[----:B------:R-:W0:Y:S02]  /*3890*/  F2I.FTZ.TRUNC.NTZ R3, R0 ;  /* 0x0000000000037305 */ /* 0x000e24000021f100 */
[----:B0-----:R0:W-:Y:S01]  /*38a0*/  STG.E.U8 desc[UR36][R16.64], R3 ;  /* 0x0000000310007986 */ /* 0x0011e2000c101124 */
[----:B------:R-:W-:Y:S05]  /*38b0*/  BRA `(.L_x_997) ;  /* 0x0000000c00947947 */ /* 0x000fea0003800000 */
.L_x_995:
[----:B------:R-:W-:-:S06]  /*38c0*/  HADD2.F32 R3, -RZ, R0.H0_H0 ;  /* 0x20000000ff037230 */ /* 0x000fcc0000004100 */
[----:B------:R-:W0:Y:S02]  /*38d0*/  F2I.S64.TRUNC R2, R3 ;  /* 0x0000000300027311 */ /* 0x000e24000020d900 */
[----:B0-----:R1:W-:Y:S01]  /*38e0*/  STG.E.U8 desc[UR36][R16.64], R2 ;  /* 0x0000000210007986 */ /* 0x0013e2000c101124 */
[----:B------:R-:W-:Y:S05]  /*38f0*/  BRA `(.L_x_997) ;  /* 0x0000000c00847947 */ /* 0x000fea0003800000 */
.L_x_994:
[----:B------:R-:W-:-:S13]  /*3900*/  ISETP.NE.AND P0, PT, R6, 0x2, PT ;  /* 0x000000020600780c */ /* 0x000fda0003f05270 */
[----:B------:R-:W-:Y:S05]  /*3910*/  @!P0 BRA `(.L_x_998) ;  /* 0x0000000000308947 */ /* 0x000fea0003800000 */
[----:B------:R-:W-:-:S13]  /*3920*/  ISETP.NE.AND P0, PT, R6, 0x3, PT ;  /* 0x000000030600780c */ /* 0x000fda0003f05270 */
[----:B------:R-:W-:Y:S05]  /*3930*/  @!P0 BRA `(.L_x_999) ;  /* 0x0000000000188947 */ /* 0x000fea0003800000 */
[----:B------:R-:W-:-:S13]  /*3940*/  ISETP.NE.AND P0, PT, R6, 0x4, PT ;  /* 0x000000040600780c */ /* 0x000fda0003f05270 */
[----:B------:R-:W-:Y:S05]  /*3950*/  @P0 BRA `(.L_x_996) ;  /* 0x0000000c000c0947 */ /* 0x000fea0003800000 */
[----:B------:R-:W-:-:S06]  /*3960*/  HADD2.F32 R2, -RZ, R0.H0_H0 ;  /* 0x20000000ff027230 */ /* 0x000fcc0000004100 */
[----:B------:R-:W0:Y:S02]  /*3970*/  F2I.S64.TRUNC R2, R2 ;  /* 0x0000000200027311 */ /* 0x000e24000020d900 */
[----:B0-----:R4:W-:Y:S01]  /*3980*/  STG.E.64 desc[UR36][R16.64], R2 ;  /* 0x0000000210007986 */ /* 0x0019e2000c101b24 */
[----:B------:R-:W-:Y:S05]  /*3990*/  BRA `(.L_x_997) ;  /* 0x0000000c005c7947 */ /* 0x000fea0003800000 */
.L_x_999:
[----:B------:R-:W-:-:S04]  /*39a0*/  HADD2.F32 R0, -RZ, R0.H0_H0 ;  /* 0x20000000ff007230 */ /* 0x000fc80000004100 */
[----:B------:R-:W0:Y:S02]  /*39b0*/  F2I.FTZ.TRUNC.NTZ R3, R0 ;  /* 0x0000000000037305 */ /* 0x000e24000021f100 */
[----:B0-----:R3:W-:Y:S01]  /*39c0*/  STG.E desc[UR36][R16.64], R3 ;  /* 0x0000000310007986 */ /* 0x0017e2000c101924 */
[----:B------:R-:W-:Y:S05]  /*39d0*/  BRA `(.L_x_997) ;  /* 0x0000000c004c7947 */ /* 0x000fea0003800000 */
.L_x_998:
[----:B------:R-:W-:-:S04]  /*39e0*/  HADD2.F32 R0, -RZ, R0.H0_H0 ;  /* 0x20000000ff007230 */ /* 0x000fc80000004100 */
[----:B------:R-:W0:Y:S02]  /*39f0*/  F2I.FTZ.TRUNC.NTZ R3, R0 ;  /* 0x0000000000037305 */ /* 0x000e24000021f100 */
[----:B0-----:R2:W-:Y:S01]  /*3a00*/  STG.E.U16 desc[UR36][R16.64], R3 ;  /* 0x0000000310007986 */ /* 0x0015e2000c101524 */
[----:B------:R-:W-:Y:S05]  /*3a10*/  BRA `(.L_x_997) ;  /* 0x0000000c003c7947 */ /* 0x000fea0003800000 */
.L_x_993:
[----:B------:R-:W-:-:S13]  /*3a20*/  ISETP.GT.AND P0, PT, R6, 0x6, PT ;  /* 0x000000060600780c */ /* 0x000fda0003f04270 */
[----:B------:R-:W-:Y:S05]  /*3a30*/  @P0 BRA `(.L_x_1000) ;  /* 0x0000000000240947 */ /* 0x000fea0003800000 */
[----:B------:R-:W-:-:S13]  /*3a40*/  ISETP.NE.AND P0, PT, R6, 0x5, PT ;  /* 0x000000050600780c */ /* 0x000fda0003f05270 */
[----:B------:R-:W-:Y:S05]  /*3a50*/  @!P0 BRA `(.L_x_1001) ;  /* 0x0000000000148947 */ /* 0x000fea0003800000 */
[----:B------:R-:W-:-:S13]  /*3a60*/  ISETP.NE.AND P0, PT, R6, 0x6, PT ;  /* 0x000000060600780c */ /* 0x000fda0003f05270 */
[----:B------:R-:W-:Y:S05]  /*3a70*/  @P0 BRA `(.L_x_996) ;  /* 0x0000000800c40947 */ /* 0x000fea0003800000 */
[----:B------:R-:W-:-:S05]  /*3a80*/  HADD2.F32 R3, -RZ, R0.H0_H0 ;  /* 0x20000000ff037230 */ /* 0x000fca0000004100 */
[----:B------:R0:W-:Y:S01]  /*3a90*/  STG.E desc[UR36][R16.64], R3 ;  /* 0x0000000310007986 */ /* 0x0001e2000c101924 */
[----:B------:R-:W-:Y:S05]  /*3aa0*/  BRA `(.L_x_997) ;  /* 0x0000000c00187947 */ /* 0x000fea0003800000 */
.L_x_1001:
[----:B------:R0:W-:Y:S01]  /*3ab0*/  STG.E.U16 desc[UR36][R16.64], R0 ;  /* 0x0000000010007986 */ /* 0x0001e2000c101524 */
[----:B------:R-:W-:Y:S05]  /*3ac0*/  BRA `(.L_x_997) ;  /* 0x0000000c00107947 */ /* 0x000fea0003800000 */
.L_x_1000:
[----:B------:R-:W-:-:S13]  /*3ad0*/  ISETP.NE.AND P0, PT, R6, 0x7, PT ;  /* 0x000000070600780c */ /* 0x000fda0003f05270 */
[----:B------:R-:W-:Y:S05]  /*3ae0*/  @!P0 BRA `(.L_x_1002) ;  /* 0x0000000000348947 */ /* 0x000fea0003800000 */
[----:B------:R-:W-:-:S13]  /*3af0*/  ISETP.NE.AND P0, PT, R6, 0x8, PT ;  /* 0x000000080600780c */ /* 0x000fda0003f05270 */
[----:B------:R-:W-:Y:S05]  /*3b00*/  @!P0 BRA `(.L_x_1003) ;  /* 0x0000000000188947 */ /* 0x000fea0003800000 */
[----:B------:R-:W-:-:S13]  /*3b10*/  ISETP.NE.AND P0, PT, R6, 0x9, PT ;  /* 0x000000090600780c */ /* 0x000fda0003f05270 */
[----:B------:R-:W-:Y:S05]  /*3b20*/  @P0 BRA `(.L_x_996) ;  /* 0x0000000800980947 */ /* 0x000fea0003800000 */
[----:B------:R-:W-:Y:S02]  /*3b30*/  HADD2.F32 R2, -RZ, R0.H0_H0 ;  /* 0x20000000ff027230 */ /* 0x000fe40000004100 */
[----:B------:R-:W-:-:S05]  /*3b40*/  IMAD.MOV.U32 R3, RZ, RZ, RZ ;  /* 0x000000ffff037224 */ /* 0x000fca00078e00ff */
[----:B------:R0:W-:Y:S01]  /*3b50*/  STG.E.64 desc[UR36][R16.64], R2 ;  /* 0x0000000210007986 */ /* 0x0001e2000c101b24 */
[----:B------:R-:W-:Y:S05]  /*3b60*/  BRA `(.L_x_997) ;  /* 0x0000000800e87947 */ /* 0x000fea0003800000 */
.L_x_1003:
[----:B------:R-:W-:-:S05]  /*3b70*/  HADD2.F32 R0, -RZ, R0.H0_H0 ;  /* 0x20000000ff007230 */ /* 0x000fca0000004100 */
[----:B------:R-:W-:-:S04]  /*3b80*/  F2FP.F16.F32.PACK_AB R0, RZ, R0 ;  /* 0x00000000ff00723e */ /* 0x000fc800000000ff */
[----:B------:R-:W-:-:S05]  /*3b90*/  PRMT R0, R0, 0x5410, RZ ;  /* 0x0000541000007816 */ /* 0x000fca00000000ff */
[----:B------:R0:W-:Y:S01]  /*3ba0*/  STG.E desc[UR36][R16.64], R0 ;  /* 0x0000000010007986 */ /* 0x0001e2000c101924 */
[----:B------:R-:W-:Y:S05]  /*3bb0*/  BRA `(.L_x_997) ;  /* 0x0000000800d47947 */ /* 0x000fea0003800000 */
.L_x_1002:
[----:B------:R-:W-:-:S05]  /*3bc0*/  HADD2.F32 R2, -RZ, R0.H0_H0 ;  /* 0x20000000ff027230 */ /* 0x000fca0000004100 */
[----:B------:R-:W-:-:S06]  /*3bd0*/  FMUL.FTZ R2, R2, 1 ;  /* 0x3f80000002027820 */ /* 0x000fcc0000410000 */
[----:B------:R-:W0:Y:S02]  /*3be0*/  F2F.F64.F32 R2, R2 ;  /* 0x0000000200027310 */ /* 0x000e240000201800 */
[----:B0-----:R0:W-:Y:S01]  /*3bf0*/  STG.E.64 desc[UR36][R16.64], R2 ;  /* 0x0000000210007986 */ /* 0x0011e2000c101b24 */
[----:B------:R-:W-:Y:S05]  /*3c00*/  BRA `(.L_x_997) ;  /* 0x0000000800c07947 */ /* 0x000fea0003800000 */
.L_x_992:
        /* <DEDUP_REMOVED lines=8> */
[----:B------:R-:W-:-:S05]  /*3c90*/  HADD2.F32 R0, -RZ, R0.H0_H0 ;  /* 0x20000000ff007230 */ /* 0x000fca0000004100 */
[----:B------:R-:W-:-:S04]  /*3ca0*/  FSETP.NEU.FTZ.AND P0, PT, R0, RZ, PT ;  /* 0x000000ff0000720b */ /* 0x000fc80003f1d000 */
[----:B------:R-:W-:-:S05]  /*3cb0*/  SEL R3, RZ, 0x1, !P0 ;  /* 0x00000001ff037807 */ /* 0x000fca0004000000 */
[----:B------:R0:W-:Y:S01]  /*3cc0*/  STG.E.U8 desc[UR36][R16.64], R3 ;  /* 0x0000000310007986 */ /* 0x0001e2000c101124 */
[----:B------:R-:W-:Y:S05]  /*3cd0*/  BRA `(.L_x_997) ;  /* 0x00000008008c7947 */ /* 0x000fea0003800000 */
.L_x_1006:
[----:B------:R-:W-:Y:S01]  /*3ce0*/  HADD2.F32 R0, -RZ, R0.H0_H0 ;  /* 0x20000000ff007230 */ /* 0x000fe20000004100 */
[----:B------:R-:W-:-:S04]  /*3cf0*/  CS2R R6, SRZ ;  /* 0x0000000000067805 */ /* 0x000fc8000001ff00 */
[----:B------:R-:W-:-:S04]  /*3d00*/  FMUL.FTZ R0, R0, 1 ;  /* 0x3f80000000007820 */ /* 0x000fc80000410000 */
[----:B------:R-:W0:Y:S02]  /*3d10*/  F2F.F64.F32 R4, R0 ;  /* 0x0000000000047310 */ /* 0x000e240000201800 */
[----:B0-----:R0:W-:Y:S01]  /*3d20*/  STG.E.128 desc[UR36][R16.64], R4 ;  /* 0x0000000410007986 */ /* 0x0011e2000c101d24 */
[----:B------:R-:W-:Y:S05]  /*3d30*/  BRA `(.L_x_997) ;  /* 0x0000000800747947 */ /* 0x000fea0003800000 */
.L_x_1005:
[----:B------:R-:W-:-:S13]  /*3d40*/  ISETP.NE.AND P0, PT, R6, 0xf, PT ;  /* 0x0000000f0600780c */ /* 0x000fda0003f05270 */
[----:B------:R-:W-:Y:S05]  /*3d50*/  @!P0 BRA `(.L_x_1007) ;  /* 0x0000000000b48947 */ /* 0x000fea0003800000 */
[----:B------:R-:W-:-:S13]  /*3d60*/  ISETP.NE.AND P0, PT, R6, 0x17, PT ;  /* 0x000000170600780c */ /* 0x000fda0003f05270 */
[----:B------:R-:W-:Y:S05]  /*3d70*/  @!P0 BRA `(.L_x_1008) ;  /* 0x0000000000548947 */ /* 0x000fea0003800000 */
[----:B------:R-:W-:-:S13]  /*3d80*/  ISETP.NE.AND P0, PT, R6, 0x18, PT ;  /* 0x000000180600780c */ /* 0x000fda0003f05270 */
[----:B------:R-:W-:Y:S05]  /*3d90*/  @P0 BRA `(.L_x_996) ;  /* 0x0000000400fc0947 */ /* 0x000fea0003800000 */
[----:B------:R-:W-:Y:S01]  /*3da0*/  HADD2.F32 R5, -RZ, R0.H0_H0 ;  /* 0x20000000ff057230 */ /* 0x000fe20000004100 */
        /* <DEDUP_REMOVED lines=14> */
.L_x_1010:
[----:B------:R-:W-:Y:S05]  /*3e90*/  BSYNC B0 ;  /* 0x0000000000007941 */ /* 0x000fea0003800000 */
.L_x_1009:
[----:B------:R-:W-:-:S05]  /*3ea0*/  LOP3.LUT R3, R0, R3, RZ, 0xfc, !PT ;  /* 0x0000000300037212 */ /* 0x000fca00078efcff */
[----:B------:R0:W-:Y:S01]  /*3eb0*/  STG.E.U8 desc[UR36][R16.64], R3 ;  /* 0x0000000310007986 */ /* 0x0001e2000c101124 */
[----:B------:R-:W-:Y:S05]  /*3ec0*/  BRA `(.L_x_997) ;  /* 0x0000000800107947 */ /* 0x000fea0003800000 */
.L_x_1008:
[----:B------:R-:W-:Y:S01]  /*3ed0*/  HADD2.F32 R3, -RZ, R0.H0_H0 ;  /* 0x20000000ff037230 */ /* 0x000fe20000004100 */
        /* <DEDUP_REMOVED lines=12> */
.L_x_1012:
[----:B------:R-:W-:Y:S01]  /*3fa0*/  IMAD.MOV.U32 R0, RZ, RZ, 0x7f ;  /* 0x0000007fff007424 */ /* 0x000fe200078e00ff */
[----:B------:R-:W-:-:S04]  /*3fb0*/  ISETP.GT.U32.AND P0, PT, R2, 0x7f800000, PT ;  /* 0x7f8000000200780c */ /* 0x000fc80003f04070 */
[----:B------:R-:W-:-:S09]  /*3fc0*/  SEL R0, R0, 0x7c, P0 ;  /* 0x0000007c00007807 */ /* 0x000fd20000000000 */
.L_x_1013:
[----:B------:R-:W-:Y:S05]  /*3fd0*/  BSYNC B0 ;  /* 0x0000000000007941 */ /* 0x000fea0003800000 */
.L_x_1011:
[----:B------:R-:W-:-:S04]  /*3fe0*/  LOP3.LUT R2, R3, 0x80000000, RZ, 0xc0, !PT ;  /* 0x8000000003027812 */ /* 0x000fc800078ec0ff */
[----:B------:R-:W-:-:S04]  /*3ff0*/  SHF.R.U32.HI R3, RZ, 0x18, R2 ;  /* 0x00000018ff037819 */ /* 0x000fc80000011602 */
[----:B------:R-:W-:-:S05]  /*4000*/  LOP3.LUT R3, R0, R3, RZ, 0xfc, !PT ;  /* 0x0000000300037212 */ /* 0x000fca00078efcff */
[----:B------:R0:W-:Y:S01]  /*4010*/  STG.E.U8 desc[UR36][R16.64], R3 ;  /* 0x0000000310007986 */ /* 0x0001e2000c101124 */
[----:B------:R-:W-:Y:S05]  /*4020*/  BRA `(.L_x_997) ;  /* 0x0000000400b87947 */ /* 0x000fea0003800000 */
.L_x_1007:
[----:B------:R-:W-:-:S05]  /*4030*/  HADD2.F32 R0, -RZ, R0.H0_H0 ;  /* 0x20000000ff007230 */ /* 0x000fca0000004100 */
[----:B------:R-:W-:-:S05]  /*4040*/  F2FP.BF16.F32.PACK_AB R0, RZ, R0 ;  /* 0x00000000ff00723e */ /* 0x000fca00000010ff */
[----:B------:R0:W-:Y:S01]  /*4050*/  STG.E.U16 desc[UR36][R16.64], R0 ;  /* 0x0000000010007986 */ /* 0x0001e2000c101524 */
[----:B------:R-:W-:Y:S05]  /*4060*/  BRA `(.L_x_997) ;  /* 0x0000000400a87947 */ /* 0x000fea0003800000 */
.L_x_1004:
        /* <DEDUP_REMOVED lines=8> */
[----:B------:R-:W-:-:S06]  /*40f0*/  HADD2.F32 R3, -RZ, R0.H0_H0 ;  /* 0x20000000ff037230 */ /* 0x000fcc0000004100 */
[----:B------:R-:W0:Y:S02]  /*4100*/  F2I.FTZ.U32.TRUNC.NTZ R3, R3 ;  /* 0x0000000300037305 */ /* 0x000e24000021f000 */
[----:B0-----:R0:W-:Y:S01]  /*4110*/  STG.E.U16 desc[UR36][R16.64], R3 ;  /* 0x0000000310007986 */ /* 0x0011e2000c101524 */
[----:B------:R-:W-:Y:S05]  /*4120*/  BRA `(.L_x_997) ;  /* 0x0000000400787947 */ /* 0x000fea0003800000 */
.L_x_1016:
[----:B------:R-:W-:Y:S01]  /*4130*/  HADD2.F32 R3, -RZ, R0.H0_H0 ;  /* 0x20000000ff037230 */ /* 0x000fe20000004100 */
        /* <DEDUP_REMOVED lines=16> */
.L_x_1019:
[----:B------:R-:W-:-:S04]  /*4240*/  LOP3.LUT R2, R3, 0x80000000, RZ, 0xc0, !PT ;  /* 0x8000000003027812 */ /* 0x000fc800078ec0ff */
[----:B------:R-:W-:-:S04]  /*4250*/  SHF.R.U32.HI R3, RZ, 0x18, R2 ;  /* 0x00000018ff037819 */ /* 0x000fc80000011602 */
[----:B------:R-:W-:-:S04]  /*4260*/  LOP3.LUT R0, R0, R3, RZ, 0xfc, !PT ;  /* 0x0000000300007212 */ /* 0x000fc800078efcff */
[----:B------:R-:W-:-:S07]  /*4270*/  PRMT R8, R0, 0x7610, R8 ;  /* 0x0000761000087816 */ /* 0x000fce0000000008 */
.L_x_1018:
[----:B------:R-:W-:Y:S05]  /*4280*/  BSYNC B0 ;  /* 0x0000000000007941 */ /* 0x000fea0003800000 */
.L_x_1017:
[----:B------:R0:W-:Y:S01]  /*4290*/  STG.E.U8 desc[UR36][R16.64], R8 ;  /* 0x0000000810007986 */ /* 0x0001e2000c101124 */
[----:B------:R-:W-:Y:S05]  /*42a0*/  BRA `(.L_x_997) ;  /* 0x0000000400187947 */ /* 0x000fea0003800000 */
.L_x_1015:
        /* <DEDUP_REMOVED lines=17> */
.L_x_1022:
[----:B------:R-:W-:-:S04]  /*43c0*/  LOP3.LUT R2, R3, 0x80000000, RZ, 0xc0, !PT ;  /* 0x8000000003027812 */ /* 0x000fc800078ec0ff */
[----:B------:R-:W-:-:S04]  /*43d0*/  SHF.R.U32.HI R3, RZ, 0x18, R2 ;  /* 0x00000018ff037819 */ /* 0x000fc80000011602 */
[----:B------:R-:W-:-:S04]  /*43e0*/  LOP3.LUT R0, R0, R3, RZ, 0xfc, !PT ;  /* 0x0000000300007212 */ /* 0x000fc800078efcff */
[----:B------:R-:W-:-:S07]  /*43f0*/  PRMT R8, R0, 0x7610, R8 ;  /* 0x0000761000087816 */ /* 0x000fce0000000008 */
.L_x_1021:
[----:B------:R-:W-:Y:S05]  /*4400*/  BSYNC B0 ;  /* 0x0000000000007941 */ /* 0x000fea0003800000 */
.L_x_1020:
[----:B------:R0:W-:Y:S01]  /*4410*/  STG.E.U8 desc[UR36][R16.64], R8 ;  /* 0x0000000810007986 */ /* 0x0001e2000c101124 */
[----:B------:R-:W-:Y:S05]  /*4420*/  BRA `(.L_x_997) ;  /* 0x0000000000b87947 */ /* 0x000fea0003800000 */
.L_x_1014:
[----:B------:R-:W-:-:S13]  /*4430*/  ISETP.NE.AND P0, PT, R6, 0x1c, PT ;  /* 0x0000001c0600780c */ /* 0x000fda0003f05270 */
[----:B------:R-:W-:Y:S05]  /*4440*/  @!P0 BRA `(.L_x_1023) ;  /* 0x0000000000a48947 */ /* 0x000fea0003800000 */
[----:B------:R-:W-:-:S13]  /*4450*/  ISETP.NE.AND P0, PT, R6, 0x1d, PT ;  /* 0x0000001d0600780c */ /* 0x000fda0003f05270 */
[----:B------:R-:W-:Y:S05]  /*4460*/  @!P0 BRA `(.L_x_1024) ;  /* 0x00000000008c8947 */ /* 0x000fea0003800000 */
[----:B------:R-:W-:-:S13]  /*4470*/  ISETP.NE.AND P0, PT, R6, 0x2c, PT ;  /* 0x0000002c0600780c */ /* 0x000fda0003f05270 */
[----:B------:R-:W-:Y:S05]  /*4480*/  @P0 BRA `(.L_x_996) ;  /* 0x0000000000400947 */ /* 0x000fea0003800000 */
[----:B------:R-:W-:-:S05]  /*4490*/  HADD2.F32 R3, -RZ, R0.H0_H0 ;  /* 0x20000000ff037230 */ /* 0x000fca0000004100 */
        /* <DEDUP_REMOVED lines=15> */
.L_x_996:
        /* <DEDUP_REMOVED lines=16> */
.L_x_1025:
[----:B------:R-:W-:Y:S05]  /*4690*/  BRA `(.L_x_997) ;  /* 0x00000000001c7947 */ /* 0x000fea0003800000 */
.L_x_1024:
[----:B------:R-:W-:-:S06]  /*46a0*/  HADD2.F32 R2, -RZ, R0.H0_H0 ;  /* 0x20000000ff027230 */ /* 0x000fcc0000004100 */
[----:B------:R-:W0:Y:S02]  /*46b0*/  F2I.U64.TRUNC R2, R2 ;  /* 0x0000000200027311 */ /* 0x000e24000020d800 */
[----:B0-----:R0:W-:Y:S01]  /*46c0*/  STG.E.64 desc[UR36][R16.64], R2 ;  /* 0x0000000210007986 */ /* 0x0011e2000c101b24 */
[----:B------:R-:W-:Y:S05]  /*46d0*/  BRA `(.L_x_997) ;  /* 0x00000000000c7947 */ /* 0x000fea0003800000 */
.L_x_1023:
[----:B------:R-:W-:-:S04]  /*46e0*/  HADD2.F32 R0, -RZ, R0.H0_H0 ;  /* 0x20000000ff007230 */ /* 0x000fc80000004100 */
[----:B------:R-:W0:Y:S02]  /*46f0*/  F2I.FTZ.U32.TRUNC.NTZ R3, R0 ;  /* 0x0000000000037305 */ /* 0x000e24000021f000 */
[----:B0-----:R0:W-:Y:S02]  /*4700*/  STG.E desc[UR36][R16.64], R3 ;  /* 0x0000000310007986 */ /* 0x0011e4000c101924 */
.L_x_997:
[----:B------:R-:W-:-:S04]  /*4710*/  IMAD R18, R18, 0x200, R23 ;  /* 0x0000020012127824 */ /* 0x000fc800078e0217 */
[----:B------:R-:W-:-:S07]  /*4720*/  VIADD R19, R18, 0x80 ;  /* 0x0000008012137836 */ /* 0x000fce0000000000 */
.L_x_924:
[----:B------:R-:W-:Y:S05]  /*4730*/  BSYNC B6 ;  /* 0x0000000000067941 */ /* 0x000fea0003800000 */
.L_x_923:
[----:B------:R-:W-:Y:S01]  /*4740*/  ULDC UR4, c[0x0][0x210] ;  /* 0x0000840000047ab9 */ /* 0x000fe20000000800 */
[----:B------:R-:W-:Y:S01]  /*4750*/  BSSY B6, `(.L_x_1026) ;  /* 0x000046a000067945 */ /* 0x000fe20003800000 */
[----:B------:R-:W-:-:S13]  /*4760*/  ISETP.GE.AND P0, PT, R19, UR4, PT ;  /* 0x0000000413007c0c */ /* 0x000fda000bf06270 */
[----:B------:R-:W-:Y:S05]  /*4770*/  @P0 BRA `(.L_x_1027) ;  /* 0x00000044009c0947 */ /* 0x000fea0003800000 */
[----:B0-----:R-:W0:Y:S01]  /*4780*/  LDC R6, c[0x0][0x218] ;  /* 0x00008600ff067b82 */ /* 0x001e220000000800 */
[----:B------:R-:W-:Y:S02]  /*4790*/  IMAD.MOV.U32 R18, RZ, RZ, RZ ;  /* 0x000000ffff127224 */ /* 0x000fe400078e00ff */
[----:B------:R-:W-:Y:S02]  /*47a0*/  IMAD.MOV.U32 R0, RZ, RZ, RZ ;  /* 0x000000ffff007224 */ /* 0x000fe400078e00ff */
[----:B-1234-:R-:W-:Y:S01]  /*47b0*/  IMAD.MOV.U32 R16, RZ, RZ, RZ ;  /* 0x000000ffff107224 */ /* 0x01efe200078e00ff */
        /* <DEDUP_REMOVED lines=350> */
.L_x_1028:
        /* <DEDUP_REMOVED lines=23> */
.L_x_1032:
[----:B------:R-:W2:Y:S02]  /*5f10*/  LDG.E.U8 R2, desc[UR36][R2.64] ;  /* 0x0000002402027981 */ /* 0x000ea4000c1e1100 */
[----:B--2---:R-:W-:-:S04]  /*5f20*/  I2FP.F32.U32 R0, R2 ;  /* 0x0000000200007245 */ /* 0x004fc80000201000 */
[----:B------:R-:W-:-:S04]  /*5f30*/  F2FP.F16.F32.PACK_AB R0, RZ, R0 ;  /* 0x00000000ff00723e */ /* 0x000fc800000000ff */
[----:B------:R-:W-:Y:S01]  /*5f40*/  PRMT R22, R0, 0x7610, R22 ;  /* 0x0000761000167816 */ /* 0x000fe20000000016 */
[----:B------:R-:W-:Y:S06]  /*5f50*/  BRA `(.L_x_1034) ;  /* 0x0000000c00bc7947 */ /* 0x000fec0003800000 */
.L_x_1031:
        /* <DEDUP_REMOVED lines=11> */
.L_x_1036:
[----:B------:R-:W2:Y:S02]  /*6010*/  LDG.E R2, desc[UR36][R2.64] ;  /* 0x0000002402027981 */ /* 0x000ea4000c1e1900 */
[----:B--2---:R-:W-:-:S04]  /*6020*/  I2FP.F32.S32 R0, R2 ;  /* 0x0000000200007245 */ /* 0x004fc80000201400 */
[----:B------:R-:W-:-:S04]  /*6030*/  F2FP.F16.F32.PACK_AB R0, RZ, R0 ;  /* 0x00000000ff00723e */ /* 0x000fc800000000ff */
[----:B------:R-:W-:Y:S01]  /*6040*/  PRMT R22, R0, 0x7610, R22 ;  /* 0x0000761000167816 */ /* 0x000fe20000000016 */
[----:B------:R-:W-:Y:S06]  /*6050*/  BRA `(.L_x_1034) ;  /* 0x0000000c007c7947 */ /* 0x000fec0003800000 */
.L_x_1035:
[----:B------:R-:W2:Y:S02]  /*6060*/  LDG.E.U16 R2, desc[UR36][R2.64] ;  /* 0x0000002402027981 */ /* 0x000ea4000c1e1500 */
[----:B--2---:R-:W0:Y:S02]  /*6070*/  I2F.S16 R0, R2 ;  /* 0x0000000200007306 */ /* 0x004e240000101400 */
[----:B0-----:R-:W-:-:S04]  /*6080*/  F2FP.F16.F32.PACK_AB R0, RZ, R0 ;  /* 0x00000000ff00723e */ /* 0x001fc800000000ff */
[----:B------:R-:W-:Y:S01]  /*6090*/  PRMT R22, R0, 0x7610, R22 ;  /* 0x0000761000167816 */ /* 0x000fe20000000016 */
[----:B------:R-:W-:Y:S06]  /*60a0*/  BRA `(.L_x_1034) ;  /* 0x0000000c00687947 */ /* 0x000fec0003800000 */
.L_x_1030:
        /* <DEDUP_REMOVED lines=9> */
.L_x_1038:
[----:B------:R1:W5:Y:S01]  /*6140*/  LDG.E.U16 R22, desc[UR36][R2.64] ;  /* 0x0000002402167981 */ /* 0x000362000c1e1500 */
[----:B------:R-:W-:Y:S05]  /*6150*/  BRA `(.L_x_1034) ;  /* 0x0000000c003c7947 */ /* 0x000fea0003800000 */
.L_x_1037:
        /* <DEDUP_REMOVED lines=9> */
.L_x_1040:
[----:B------:R0:W5:Y:S01]  /*61f0*/  LDG.E.U16 R22, desc[UR36][R2.64] ;  /* 0x0000002402167981 */ /* 0x000162000c1e1500 */
[----:B------:R-:W-:Y:S05]  /*6200*/  BRA `(.L_x_1034) ;  /* 0x0000000c00107947 */ /* 0x000fea0003800000 */
.L_x_1039:
        /* <DEDUP_REMOVED lines=9> */
.L_x_1029:
        /* <DEDUP_REMOVED lines=14> */
.L_x_1043:
        /* <DEDUP_REMOVED lines=9> */
.L_x_1042:
        /* <DEDUP_REMOVED lines=28> */
.L_x_1045:
        /* <DEDUP_REMOVED lines=15> */
.L_x_1044:
[----:B------:R-:W2:Y:S02]  /*66c0*/  LDG.E.U16 R0, desc[UR36][R2.64] ;  /* 0x0000002402007981 */ /* 0x000ea4000c1e1500 */
[----:B--2---:R-:W-:-:S05]  /*66d0*/  IMAD.U32 R0, R0, 0x10000, RZ ;  /* 0x0001000000007824 */ /* 0x004fca00078e00ff */
[----:B------:R-:W-:-:S04]  /*66e0*/  F2FP.F16.F32.PACK_AB R0, RZ, R0 ;  /* 0x00000000ff00723e */ /* 0x000fc800000000ff */
[----:B------:R-:W-:Y:S01]  /*66f0*/  PRMT R22, R0, 0x7610, R22 ;  /* 0x0000761000167816 */ /* 0x000fe20000000016 */
[----:B------:R-:W-:Y:S06]  /*6700*/  BRA `(.L_x_1034) ;  /* 0x0000000400d07947 */ /* 0x000fec0003800000 */
.L_x_1041:
        /* <DEDUP_REMOVED lines=13> */
.L_x_1048:
        /* <DEDUP_REMOVED lines=21> */
.L_x_1052:
[----:B------:R-:W-:Y:S05]  /*6930*/  BSYNC B1 ;  /* 0x0000000000017941 */ /* 0x000fea0003800000 */
.L_x_1051:
[----:B------:R-:W-:Y:S01]  /*6940*/  LEA R3, R0, 0x3b800000, 0x17 ;  /* 0x3b80000000037811 */ /* 0x000fe200078eb8ff */
[----:B------:R-:W-:-:S05]  /*6950*/  IMAD.SHL.U32 R0, R2, 0x100000, RZ ;  /* 0x0010000002007824 */ /* 0x000fca00078e00ff */
[----:B------:R-:W-:-:S07]  /*6960*/  LOP3.LUT R0, R3, R0, R4, 0xfe, !PT ;  /* 0x0000000003007212 */ /* 0x000fce00078efe04 */
.L_x_1050:
[----:B------:R-:W-:Y:S05]  /*6970*/  BSYNC B0 ;  /* 0x0000000000007941 */ /* 0x000fea0003800000 */
.L_x_1049:
[----:B------:R-:W-:-:S04]  /*6980*/  F2FP.F16.F32.PACK_AB R0, RZ, R0 ;  /* 0x00000000ff00723e */ /* 0x000fc800000000ff */
[----:B------:R-:W-:Y:S01]  /*6990*/  PRMT R22, R0, 0x7610, R22 ;  /* 0x0000761000167816 */ /* 0x000fe20000000016 */
[----:B------:R-:W-:Y:S06]  /*69a0*/  BRA `(.L_x_1034) ;  /* 0x0000000400287947 */ /* 0x000fec0003800000 */
.L_x_1047:
        /* <DEDUP_REMOVED lines=21> */
.L_x_1056:
[----:B------:R-:W-:Y:S05]  /*6b00*/  BSYNC B1 ;  /* 0x0000000000017941 */ /* 0x000fea0003800000 */
.L_x_1055:
[----:B------:R-:W-:Y:S01]  /*6b10*/  LEA R3, R0, 0x37800000, 0x17 ;  /* 0x3780000000037811 */ /* 0x000fe200078eb8ff */
[----:B------:R-:W-:-:S05]  /*6b20*/  IMAD.SHL.U32 R0, R2, 0x200000, RZ ;  /* 0x0020000002007824 */ /* 0x000fca00078e00ff */
[----:B------:R-:W-:-:S07]  /*6b30*/  LOP3.LUT R0, R3, R0, R4, 0xfe, !PT ;  /* 0x0000000003007212 */ /* 0x000fce00078efe04 */
.L_x_1054:
[----:B------:R-:W-:Y:S05]  /*6b40*/  BSYNC B0 ;  /* 0x0000000000007941 */ /* 0x000fea0003800000 */
.L_x_1053:
[----:B------:R-:W-:-:S04]  /*6b50*/  F2FP.F16.F32.PACK_AB R0, RZ, R0 ;  /* 0x00000000ff00723e */ /* 0x000fc800000000ff */
[----:B------:R-:W-:Y:S01]  /*6b60*/  PRMT R22, R0, 0x7610, R22 ;  /* 0x0000761000167816 */ /* 0x000fe20000000016 */
[----:B------:R-:W-:Y:S06]  /*6b70*/  BRA `(.L_x_1034) ;  /* 0x0000000000b47947 */ /* 0x000fec0003800000 */
.L_x_1046:
        /* <DEDUP_REMOVED lines=14> */
.L_x_1060:
[----:B------:R-:W-:Y:S05]  /*6c60*/  BSYNC B0 ;  /* 0x0000000000007941 */ /* 0x000fea0003800000 */
.L_x_1059:
[----:B------:R-:W-:-:S04]  /*6c70*/  F2FP.F16.F32.PACK_AB R0, RZ, R0 ;  /* 0x00000000ff00723e */ /* 0x000fc800000000ff */
[----:B------:R-:W-:Y:S01]  /*6c80*/  PRMT R22, R0, 0x7610, R22 ;  /* 0x0000761000167816 */ /* 0x000fe20000000016 */
[----:B------:R-:W-:Y:S06]  /*6c90*/  BRA `(.L_x_1034) ;  /* 0x00000000006c7947 */ /* 0x000fec0003800000 */
.L_x_1033:
        /* <DEDUP_REMOVED lines=16> */
.L_x_1061:
[----:B------:R-:W-:Y:S01]  /*6da0*/  PRMT R22, RZ, 0x7610, R22 ;  /* 0x00007610ff167816 */ /* 0x000fe20000000016 */
[----:B------:R-:W-:Y:S06]  /*6db0*/  BRA `(.L_x_1034) ;  /* 0x0000000000247947 */ /* 0x000fec0003800000 */
.L_x_1058:
[----:B------:R-:W2:Y:S02]  /*6dc0*/  LDG.E.64 R2, desc[UR36][R2.64] ;  /* 0x0000002402027981 */ /* 0x000ea4000c1e1b00 */
[----:B--2---:R-:W0:Y:S02]  /*6dd0*/  I2F.U64 R0, R2 ;  /* 0x0000000200007312 */ /* 0x004e240000301000 */
[----:B0-----:R-:W-:-:S04]  /*6de0*/  F2FP.F16.F32.PACK_AB R0, RZ, R0 ;  /* 0x00000000ff00723e */ /* 0x001fc800000000ff */
[----:B------:R-:W-:Y:S01]  /*6df0*/  PRMT R22, R0, 0x7610, R22 ;  /* 0x0000761000167816 */ /* 0x000fe20000000016 */
[----:B------:R-:W-:Y:S06]  /*6e00*/  BRA `(.L_x_1034) ;  /* 0x0000000000107947 */ /* 0x000fec0003800000 */
.L_x_1057:
[----:B------:R-:W2:Y:S02]  /*6e10*/  LDG.E R2, desc[UR36][R2.64] ;  /* 0x0000002402027981 */ /* 0x000ea4000c1e1900 */
[----:B--2---:R-:W-:-:S04]  /*6e20*/  I2FP.F32.U32 R0, R2 ;  /* 0x0000000200007245 */ /* 0x004fc80000201000 */
[----:B------:R-:W-:-:S04]  /*6e30*/  F2FP.F16.F32.PACK_AB R0, RZ, R0 ;  /* 0x00000000ff00723e */ /* 0x000fc800000000ff */
[----:B------:R-:W-:-:S07]  /*6e40*/  PRMT R22, R0, 0x7610, R22 ;  /* 0x0000761000167816 */ /* 0x000fce0000000016 */
.L_x_1034:
        /* <DEDUP_REMOVED lines=19> */
.L_x_1065:
[----:B------:R-:W2:Y:S02]  /*6f80*/  LDG.E.U8 R2, desc[UR36][R2.64] ;  /* 0x0000002402027981 */ /* 0x000ea4000c1e1100 */
[----:B--2---:R-:W-:-:S04]  /*6f90*/  I2FP.F32.U32 R0, R2 ;  /* 0x0000000200007245 */ /* 0x004fc80000201000 */
[----:B------:R-:W-:Y:S01]  /*6fa0*/  F2FP.F16.F32.PACK_AB R0, RZ, R0 ;  /* 0x00000000ff00723e */ /* 0x000fe200000000ff */
[----:B------:R-:W-:Y:S06]  /*6fb0*/  BRA `(.L_x_1067) ;  /* 0x0000000c00887947 */ /* 0x000fec0003800000 */
.L_x_1064:
        /* <DEDUP_REMOVED lines=10> */
.L_x_1069:
[----:B------:R-:W2:Y:S02]  /*7060*/  LDG.E R2, desc[UR36][R2.64] ;  /* 0x0000002402027981 */ /* 0x000ea4000c1e1900 */
[----:B--2---:R-:W-:-:S04]  /*7070*/  I2FP.F32.S32 R0, R2 ;  /* 0x0000000200007245 */ /* 0x004fc80000201400 */
[----:B------:R-:W-:Y:S01]  /*7080*/  F2FP.F16.F32.PACK_AB R0, RZ, R0 ;  /* 0x00000000ff00723e */ /* 0x000fe200000000ff */
[----:B------:R-:W-:Y:S06]  /*7090*/  BRA `(.L_x_1067) ;  /* 0x0000000c00507947 */ /* 0x000fec0003800000 */
.L_x_1068:
[----:B------:R-:W2:Y:S02]  /*70a0*/  LDG.E.U16 R2, desc[UR36][R2.64] ;  /* 0x0000002402027981 */ /* 0x000ea4000c1e1500 */
[----:B--2---:R-:W0:Y:S02]  /*70b0*/  I2F.S16 R0, R2 ;  /* 0x0000000200007306 */ /* 0x004e240000101400 */
[----:B0-----:R-:W-:Y:S01]  /*70c0*/  F2FP.F16.F32.PACK_AB R0, RZ, R0 ;  /* 0x00000000ff00723e */ /* 0x001fe200000000ff */
[----:B------:R-:W-:Y:S06]  /*70d0*/  BRA `(.L_x_1067) ;  /* 0x0000000c00407947 */ /* 0x000fec0003800000 */
.L_x_1063:
        /* <DEDUP_REMOVED lines=9> */
.L_x_1071:
[----:B------:R1:W5:Y:S01]  /*7170*/  LDG.E.U16 R0, desc[UR36][R2.64] ;  /* 0x0000002402007981 */ /* 0x000362000c1e1500 */
[----:B------:R-:W-:Y:S05]  /*7180*/  BRA `(.L_x_1067) ;  /* 0x0000000c00147947 */ /* 0x000fea0003800000 */
.L_x_1070:
        /* <DEDUP_REMOVED lines=9> */
.L_x_1073:
[----:B------:R0:W5:Y:S01]  /*7220*/  LDG.E.U16 R0, desc[UR36][R2.64] ;  /* 0x0000002402007981 */ /* 0x000162000c1e1500 */
[----:B------:R-:W-:Y:S05]  /*7230*/  BRA `(.L_x_1067) ;  /* 0x0000000800e87947 */ /* 0x000fea0003800000 */
.L_x_1072:
        /* <DEDUP_REMOVED lines=8> */
.L_x_1062:
        /* <DEDUP_REMOVED lines=13> */
.L_x_1076:
        /* <DEDUP_REMOVED lines=8> */
.L_x_1075:
        /* <DEDUP_REMOVED lines=28> */
.L_x_1078:
        /* <DEDUP_REMOVED lines=15> */
.L_x_1077:
[----:B------:R-:W2:Y:S02]  /*76c0*/  LDG.E.U16 R0, desc[UR36][R2.64] ;  /* 0x0000002402007981 */ /* 0x000ea4000c1e1500 */
[----:B--2---:R-:W-:-:S05]  /*76d0*/  IMAD.U32 R0, R0, 0x10000, RZ ;  /* 0x0001000000007824 */ /* 0x004fca00078e00ff */
[----:B------:R-:W-:Y:S01]  /*76e0*/  F2FP.F16.F32.PACK_AB R0, RZ, R0 ;  /* 0x00000000ff00723e */ /* 0x000fe200000000ff */
[----:B------:R-:W-:Y:S06]  /*76f0*/  BRA `(.L_x_1067) ;  /* 0x0000000400b87947 */ /* 0x000fec0003800000 */
.L_x_1074:
        /* <DEDUP_REMOVED lines=12> */
.L_x_1081:
        /* <DEDUP_REMOVED lines=21> */
.L_x_1085:
[----:B------:R-:W-:Y:S05]  /*7910*/  BSYNC B1 ;  /* 0x0000000000017941 */ /* 0x000fea0003800000 */
.L_x_1084:
[----:B------:R-:W-:Y:S01]  /*7920*/  LEA R3, R0, 0x3b800000, 0x17 ;  /* 0x3b80000000037811 */ /* 0x000fe200078eb8ff */
[----:B------:R-:W-:-:S05]  /*7930*/  IMAD.SHL.U32 R0, R2, 0x100000, RZ ;  /* 0x0010000002007824 */ /* 0x000fca00078e00ff */
[----:B------:R-:W-:-:S07]  /*7940*/  LOP3.LUT R0, R3, R0, R4, 0xfe, !PT ;  /* 0x0000000003007212 */ /* 0x000fce00078efe04 */
.L_x_1083:
[----:B------:R-:W-:Y:S05]  /*7950*/  BSYNC B0 ;  /* 0x0000000000007941 */ /* 0x000fea0003800000 */
.L_x_1082:
[----:B------:R-:W-:Y:S01]  /*7960*/  F2FP.F16.F32.PACK_AB R0, RZ, R0 ;  /* 0x00000000ff00723e */ /* 0x000fe200000000ff */
[----:B------:R-:W-:Y:S06]  /*7970*/  BRA `(.L_x_1067) ;  /* 0x0000000400187947 */ /* 0x000fec0003800000 */
.L_x_1080:
        /* <DEDUP_REMOVED lines=21> */
.L_x_1089:
[----:B------:R-:W-:Y:S05]  /*7ad0*/  BSYNC B1 ;  /* 0x0000000000017941 */ /* 0x000fea0003800000 */
.L_x_1088:
[----:B------:R-:W-:Y:S01]  /*7ae0*/  LEA R3, R0, 0x37800000, 0x17 ;  /* 0x3780000000037811 */ /* 0x000fe200078eb8ff */
[----:B------:R-:W-:-:S05]  /*7af0*/  IMAD.SHL.U32 R0, R2, 0x200000, RZ ;  /* 0x0020000002007824 */ /* 0x000fca00078e00ff */
[----:B------:R-:W-:-:S07]  /*7b00*/  LOP3.LUT R0, R3, R0, R4, 0xfe, !PT ;  /* 0x0000000003007212 */ /* 0x000fce00078efe04 */
.L_x_1087:
[----:B------:R-:W-:Y:S05]  /*7b10*/  BSYNC B0 ;  /* 0x0000000000007941 */ /* 0x000fea0003800000 */
.L_x_1086:
[----:B------:R-:W-:Y:S01]  /*7b20*/  F2FP.F16.F32.PACK_AB R0, RZ, R0 ;  /* 0x00000000ff00723e */ /* 0x000fe200000000ff */
[----:B------:R-:W-:Y:S06]  /*7b30*/  BRA `(.L_x_1067) ;  /* 0x0000000000a87947 */ /* 0x000fec0003800000 */
.L_x_1079:
        /* <DEDUP_REMOVED lines=14> */
.L_x_1093:
[----:B------:R-:W-:Y:S05]  /*7c20*/  BSYNC B0 ;  /* 0x0000000000007941 */ /* 0x000fea0003800000 */
.L_x_1092:
[----:B------:R-:W-:Y:S01]  /*7c30*/  F2FP.F16.F32.PACK_AB R0, RZ, R0 ;  /* 0x00000000ff00723e */ /* 0x000fe200000000ff */
[----:B------:R-:W-:Y:S06]  /*7c40*/  BRA `(.L_x_1067) ;  /* 0x0000000000647947 */ /* 0x000fec0003800000 */
.L_x_1066:
        /* <DEDUP_REMOVED lines=16> */
.L_x_1094:
[----:B------:R-:W-:Y:S01]  /*7d50*/  PRMT R0, RZ, 0x7610, R0 ;  /* 0x00007610ff007816 */ /* 0x000fe20000000000 */
[----:B------:R-:W-:Y:S06]  /*7d60*/  BRA `(.L_x_1067) ;  /* 0x00000000001c7947 */ /* 0x000fec0003800000 */
.L_x_1091:
[----:B------:R-:W2:Y:S02]  /*7d70*/  LDG.E.64 R2, desc[UR36][R2.64] ;  /* 0x0000002402027981 */ /* 0x000ea4000c1e1b00 */
[----:B--2---:R-:W0:Y:S02]  /*7d80*/  I2F.U64 R0, R2 ;  /* 0x0000000200007312 */ /* 0x004e240000301000 */
[----:B0-----:R-:W-:Y:S01]  /*7d90*/  F2FP.F16.F32.PACK_AB R0, RZ, R0 ;  /* 0x00000000ff00723e */ /* 0x001fe200000000ff */
[----:B------:R-:W-:Y:S06]  /*7da0*/  BRA `(.L_x_1067) ;  /* 0x00000000000c7947 */ /* 0x000fec0003800000 */
.L_x_1090:
[----:B------:R-:W2:Y:S02]  /*7db0*/  LDG.E R2, desc[UR36][R2.64] ;  /* 0x0000002402027981 */ /* 0x000ea4000c1e1900 */
[----:B--2---:R-:W-:-:S04]  /*7dc0*/  I2FP.F32.U32 R0, R2 ;  /* 0x0000000200007245 */ /* 0x004fc80000201000 */
[----:B------:R-:W-:-:S07]  /*7dd0*/  F2FP.F16.F32.PACK_AB R0, RZ, R0 ;  /* 0x00000000ff00723e */ /* 0x000fce00000000ff */
.L_x_1067:
        /* <DEDUP_REMOVED lines=27> */
.L_x_1098:
[----:B------:R-:W-:-:S06]  /*7f90*/  HADD2.F32 R3, -RZ, R5.H0_H0 ;  /* 0x20000005ff037230 */ /* 0x000fcc0000004100 */
[----:B------:R-:W0:Y:S02]  /*7fa0*/  F2I.S64.TRUNC R2, R3 ;  /* 0x0000000300027311 */ /* 0x000e24000020d900 */
[----:B0-----:R0:W-:Y:S01]  /*7fb0*/  STG.E.U8 desc[UR36][R16.64], R2 ;  /* 0x0000000210007986 */ /* 0x0011e2000c101124 */
[----:B------:R-:W-:Y:S05]  /*7fc0*/  BRA `(.L_x_1100) ;  /* 0x0000000c00847947 */ /* 0x000fea0003800000 */
.L_x_1097:
        /* <DEDUP_REMOVED lines=10> */
.L_x_1102:
[----:B------:R-:W-:-:S06]  /*8070*/  HADD2.F32 R5, -RZ, R5.H0_H0 ;  /* 0x20000005ff057230 */ /* 0x000fcc0000004100 */
[----:B------:R-:W0:Y:S02]  /*8080*/  F2I.FTZ.TRUNC.NTZ R5, R5 ;  /* 0x0000000500057305 */ /* 0x000e24000021f100 */
[----:B0-----:R3:W-:Y:S01]  /*8090*/  STG.E desc[UR36][R16.64], R5 ;  /* 0x0000000510007986 */ /* 0x0017e2000c101924 */
[----:B------:R-:W-:Y:S05]  /*80a0*/  BRA `(.L_x_1100) ;  /* 0x0000000c004c7947 */ /* 0x000fea0003800000 */
.L_x_1101:
[----:B------:R-:W-:-:S06]  /*80b0*/  HADD2.F32 R5, -RZ, R5.H0_H0 ;  /* 0x20000005ff057230 */ /* 0x000fcc0000004100 */
[----:B------:R-:W0:Y:S02]  /*80c0*/  F2I.FTZ.TRUNC.NTZ R5, R5 ;  /* 0x0000000500057305 */ /* 0x000e24000021f100 */
[----:B0-----:R2:W-:Y:S01]  /*80d0*/  STG.E.U16 desc[UR36][R16.64], R5 ;  /* 0x0000000510007986 */ /* 0x0015e2000c101524 */
[----:B------:R-:W-:Y:S05]  /*80e0*/  BRA `(.L_x_1100) ;  /* 0x0000000c003c7947 */ /* 0x000fea0003800000 */
.L_x_1096:
        /* <DEDUP_REMOVED lines=9> */
.L_x_1104:
[----:B------:R0:W-:Y:S01]  /*8180*/  STG.E.U16 desc[UR36][R16.64], R5 ;  /* 0x0000000510007986 */ /* 0x0001e2000c101524 */
[----:B------:R-:W-:Y:S05]  /*8190*/  BRA `(.L_x_1100) ;  /* 0x0000000c00107947 */ /* 0x000fea0003800000 */
.L_x_1103:
        /* <DEDUP_REMOVED lines=10> */
.L_x_1106:
[----:B------:R-:W-:-:S05]  /*8240*/  HADD2.F32 R0, -RZ, R5.H0_H0 ;  /* 0x20000005ff007230 */ /* 0x000fca0000004100 */
[----:B------:R-:W-:-:S04]  /*8250*/  F2FP.F16.F32.PACK_AB R0, RZ, R0 ;  /* 0x00000000ff00723e */ /* 0x000fc800000000ff */
[----:B------:R-:W-:-:S05]  /*8260*/  PRMT R0, R0, 0x5410, RZ ;  /* 0x0000541000007816 */ /* 0x000fca00000000ff */
[----:B------:R0:W-:Y:S01]  /*8270*/  STG.E desc[UR36][R16.64], R0 ;  /* 0x0000000010007986 */ /* 0x0001e2000c101924 */
[----:B------:R-:W-:Y:S05]  /*8280*/  BRA `(.L_x_1100) ;  /* 0x0000000800d47947 */ /* 0x000fea0003800000 */
.L_x_1105:
[----:B------:R-:W-:-:S05]  /*8290*/  HADD2.F32 R2, -RZ, R5.H0_H0 ;  /* 0x20000005ff027230 */ /* 0x000fca0000004100 */
[----:B------:R-:W-:-:S06]  /*82a0*/  FMUL.FTZ R2, R2, 1 ;  /* 0x3f80000002027820 */ /* 0x000fcc0000410000 */
[----:B------:R-:W0:Y:S02]  /*82b0*/  F2F.F64.F32 R2, R2 ;  /* 0x0000000200027310 */ /* 0x000e240000201800 */
[----:B0-----:R0:W-:Y:S01]  /*82c0*/  STG.E.64 desc[UR36][R16.64], R2 ;  /* 0x0000000210007986 */ /* 0x0011e2000c101b24 */
[----:B------:R-:W-:Y:S05]  /*82d0*/  BRA `(.L_x_1100) ;  /* 0x0000000800c07947 */ /* 0x000fea0003800000 */
.L_x_1095:
        /* <DEDUP_REMOVED lines=13> */
.L_x_1109:
[----:B------:R-:W-:Y:S01]  /*83b0*/  HADD2.F32 R5, -RZ, R5.H0_H0 ;  /* 0x20000005ff057230 */ /* 0x000fe20000004100 */
[----:B------:R-:W-:-:S04]  /*83c0*/  CS2R R6, SRZ ;  /* 0x0000000000067805 */ /* 0x000fc8000001ff00 */
[----:B------:R-:W-:-:S06]  /*83d0*/  FMUL.FTZ R5, R5, 1 ;  /* 0x3f80000005057820 */ /* 0x000fcc0000410000 */
[----:B------:R-:W0:Y:S02]  /*83e0*/  F2F.F64.F32 R4, R5 ;  /* 0x0000000500047310 */ /* 0x000e240000201800 */
[----:B0-----:R0:W-:Y:S01]  /*83f0*/  STG.E.128 desc[UR36][R16.64], R4 ;  /* 0x0000000410007986 */ /* 0x0011e2000c101d24 */
[----:B------:R-:W-:Y:S05]  /*8400*/  BRA `(.L_x_1100) ;  /* 0x0000000800747947 */ /* 0x000fea0003800000 */
.L_x_1108:
        /* <DEDUP_REMOVED lines=21> */
.L_x_1113:
[----:B------:R-:W-:Y:S05]  /*8560*/  BSYNC B0 ;  /* 0x0000000000007941 */ /* 0x000fea0003800000 */
.L_x_1112:
[----:B------:R-:W-:-:S05]  /*8570*/  LOP3.LUT R3, R0, R3, RZ, 0xfc, !PT ;  /* 0x0000000300037212 */ /* 0x000fca00078efcff */
[----:B------:R0:W-:Y:S01]  /*8580*/  STG.E.U8 desc[UR36][R16.64], R3 ;  /* 0x0000000310007986 */ /* 0x0001e2000c101124 */
[----:B------:R-:W-:Y:S05]  /*8590*/  BRA `(.L_x_1100) ;  /* 0x0000000800107947 */ /* 0x000fea0003800000 */
.L_x_1111:
        /* <DEDUP_REMOVED lines=13> */
.L_x_1115:
[----:B------:R-:W-:Y:S01]  /*8670*/  IMAD.MOV.U32 R0, RZ, RZ, 0x7f ;  /* 0x0000007fff007424 */ /* 0x000fe200078e00ff */
[----:B------:R-:W-:-:S04]  /*8680*/  ISETP.GT.U32.AND P0, PT, R2, 0x7f800000, PT ;  /* 0x7f8000000200780c */ /* 0x000fc80003f04070 */
[----:B------:R-:W-:-:S09]  /*8690*/  SEL R0, R0, 0x7c, P0 ;  /* 0x0000007c00007807 */ /* 0x000fd20000000000 */
.L_x_1116:
[----:B------:R-:W-:Y:S05]  /*86a0*/  BSYNC B0 ;  /* 0x0000000000007941 */ /* 0x000fea0003800000 */
.L_x_1114:
[----:B------:R-:W-:-:S04]  /*86b0*/  LOP3.LUT R2, R5, 0x80000000, RZ, 0xc0, !PT ;  /* 0x8000000005027812 */ /* 0x000fc800078ec0ff */
[----:B------:R-:W-:-:S04]  /*86c0*/  SHF.R.U32.HI R3, RZ, 0x18, R2 ;  /* 0x00000018ff037819 */ /* 0x000fc80000011602 */
[----:B------:R-:W-:-:S05]  /*86d0*/  LOP3.LUT R3, R0, R3, RZ, 0xfc, !PT ;  /* 0x0000000300037212 */ /* 0x000fca00078efcff */
[----:B------:R0:W-:Y:S01]  /*86e0*/  STG.E.U8 desc[UR36][R16.64], R3 ;  /* 0x0000000310007986 */ /* 0x0001e2000c101124 */
[----:B------:R-:W-:Y:S05]  /*86f0*/  BRA `(.L_x_1100) ;  /* 0x0000000400b87947 */ /* 0x000fea0003800000 */
.L_x_1110:
[----:B------:R-:W-:-:S05]  /*8700*/  HADD2.F32 R0, -RZ, R5.H0_H0 ;  /* 0x20000005ff007230 */ /* 0x000fca0000004100 */
[----:B------:R-:W-:-:S05]  /*8710*/  F2FP.BF16.F32.PACK_AB R0, RZ, R0 ;  /* 0x00000000ff00723e */ /* 0x000fca00000010ff */
[----:B------:R0:W-:Y:S01]  /*8720*/  STG.E.U16 desc[UR36][R16.64], R0 ;  /* 0x0000000010007986 */ /* 0x0001e2000c101524 */
[----:B------:R-:W-:Y:S05]  /*8730*/  BRA `(.L_x_1100) ;  /* 0x0000000400a87947 */ /* 0x000fea0003800000 */
.L_x_1107:
        /* <DEDUP_REMOVED lines=12> */
.L_x_1119:
        /* <DEDUP_REMOVED lines=17> */
.L_x_1122:
[----:B------:R-:W-:-:S04]  /*8910*/  LOP3.LUT R2, R5, 0x80000000, RZ, 0xc0, !PT ;  /* 0x8000000005027812 */ /* 0x000fc800078ec0ff */
[----:B------:R-:W-:-:S04]  /*8920*/  SHF.R.U32.HI R3, RZ, 0x18, R2 ;  /* 0x00000018ff037819 */ /* 0x000fc80000011602 */
[----:B------:R-:W-:-:S04]  /*8930*/  LOP3.LUT R0, R0, R3, RZ, 0xfc, !PT ;  /* 0x0000000300007212 */ /* 0x000fc800078efcff */
[----:B------:R-:W-:-:S07]  /*8940*/  PRMT R8, R0, 0x7610, R8 ;  /* 0x0000761000087816 */ /* 0x000fce0000000008 */
.L_x_1121:
[----:B------:R-:W-:Y:S05]  /*8950*/  BSYNC B0 ;  /* 0x0000000000007941 */ /* 0x000fea0003800000 */
.L_x_1120:
[----:B------:R0:W-:Y:S01]  /*8960*/  STG.E.U8 desc[UR36][R16.64], R8 ;  /* 0x0000000810007986 */ /* 0x0001e2000c101124 */
[----:B------:R-:W-:Y:S05]  /*8970*/  BRA `(.L_x_1100) ;  /* 0x0000000400187947 */ /* 0x000fea0003800000 */
.L_x_1118:
        /* <DEDUP_REMOVED lines=17> */
.L_x_1125:
[----:B------:R-:W-:-:S04]  /*8a90*/  LOP3.LUT R2, R5, 0x80000000, RZ, 0xc0, !PT ;  /* 0x8000000005027812 */ /* 0x000fc800078ec0ff */
[----:B------:R-:W-:-:S04]  /*8aa0*/  SHF.R.U32.HI R3, RZ, 0x18, R2 ;  /* 0x00000018ff037819 */ /* 0x000fc80000011602 */
[----:B------:R-:W-:-:S04]  /*8ab0*/  LOP3.LUT R0, R0, R3, RZ, 0xfc, !PT ;  /* 0x0000000300007212 */ /* 0x000fc800078efcff */
[----:B------:R-:W-:-:S07]  /*8ac0*/  PRMT R8, R0, 0x7610, R8 ;  /* 0x0000761000087816 */ /* 0x000fce0000000008 */
.L_x_1124:
[----:B------:R-:W-:Y:S05]  /*8ad0*/  BSYNC B0 ;  /* 0x0000000000007941 */ /* 0x000fea0003800000 */
.L_x_1123:
[----:B------:R0:W-:Y:S01]  /*8ae0*/  STG.E.U8 desc[UR36][R16.64], R8 ;  /* 0x0000000810007986 */ /* 0x0001e2000c101124 */
[----:B------:R-:W-:Y:S05]  /*8af0*/  BRA `(.L_x_1100) ;  /* 0x0000000000b87947 */ /* 0x000fea0003800000 */
.L_x_1117:
[----:B------:R-:W-:-:S13]  /*8b00*/  ISETP.NE.AND P0, PT, R6, 0x1c, PT ;  /* 0x0000001c0600780c */ /* 0x000fda0003f05270 */
[----:B------:R-:W-:Y:S05]  /*8b10*/  @!P0 BRA `(.L_x_1126) ;  /* 0x0000000000a48947 */ /* 0x000fea0003800000 */
[----:B------:R-:W-:-:S13]  /*8b20*/  ISETP.NE.AND P0, PT, R6, 0x1d, PT ;  /* 0x0000001d0600780c */ /* 0x000fda0003f05270 */
[----:B------:R-:W-:Y:S05]  /*8b30*/  @!P0 BRA `(.L_x_1127) ;  /* 0x00000000008c8947 */ /* 0x000fea0003800000 */
[----:B------:R-:W-:-:S13]  /*8b40*/  ISETP.NE.AND P0, PT, R6, 0x2c, PT ;  /* 0x0000002c0600780c */ /* 0x000fda0003f05270 */
[----:B------:R-:W-:Y:S05]  /*8b50*/  @P0 BRA `(.L_x_1099) ;  /* 0x0000000000400947 */ /* 0x000fea0003800000 */
[----:B------:R-:W-:Y:S02]  /*8b60*/  HADD2.F32 R5, -RZ, R5.H0_H0 ;  /* 0x20000005ff057230 */ /* 0x000fe40000004100 */
        /* <DEDUP_REMOVED lines=15> */
.L_x_1099:
        /* <DEDUP_REMOVED lines=15> */
[----:B-1----:R-:W-:Y:S05]  /*8d50*/  CALL.ABS.NOINC R2 ;  /* 0x0000000002007343 */ /* 0x002fea0003c00000 */
.L_x_1128:
[----:B------:R-:W-:Y:S05]  /*8d60*/  BRA `(.L_x_1100) ;  /* 0x00000000001c7947 */ /* 0x000fea0003800000 */
.L_x_1127:
[----:B------:R-:W-:-:S06]  /*8d70*/  HADD2.F32 R2, -RZ, R5.H0_H0 ;  /* 0x20000005ff027230 */ /* 0x000fcc0000004100 */
[----:B------:R-:W0:Y:S02]  /*8d80*/  F2I.U64.TRUNC R2, R2 ;  /* 0x0000000200027311 */ /* 0x000e24000020d800 */
[----:B0-----:R0:W-:Y:S01]  /*8d90*/  STG.E.64 desc[UR36][R16.64], R2 ;  /* 0x0000000210007986 */ /* 0x0011e2000c101b24 */
[----:B------:R-:W-:Y:S05]  /*8da0*/  BRA `(.L_x_1100) ;  /* 0x00000000000c7947 */ /* 0x000fea0003800000 */
.L_x_1126:
[----:B------:R-:W-:-:S06]  /*8db0*/  HADD2.F32 R5, -RZ, R5.H0_H0 ;  /* 0x20000005ff057230 */ /* 0x000fcc0000004100 */
[----:B------:R-:W0:Y:S02]  /*8dc0*/  F2I.FTZ.U32.TRUNC.NTZ R5, R5 ;  /* 0x0000000500057305 */ /* 0x000e24000021f000 */
[----:B0-----:R0:W-:Y:S02]  /*8dd0*/  STG.E desc[UR36][R16.64], R5 ;  /* 0x0000000510007986 */ /* 0x0011e4000c101924 */
.L_x_1100:
[----:B------:R-:W-:-:S07]  /*8de0*/  VIADD R19, R19, 0x80 ;  /* 0x0000008013137836 */ /* 0x000fce0000000000 */
.L_x_1027:
[----:B------:R-:W-:Y:S05]  /*8df0*/  BSYNC B6 ;  /* 0x0000000000067941 */ /* 0x000fea0003800000 */
.L_x_1026:
        /* <DEDUP_REMOVED lines=358> */
.L_x_1131:
        /* <DEDUP_REMOVED lines=23> */
.L_x_1135:
[----:B------:R-:W2:Y:S02]  /*a5d0*/  LDG.E.U8 R2, desc[UR36][R2.64] ;  /* 0x0000002402027981 */ /* 0x000ea4000c1e1100 */
[----:B--2---:R-:W-:-:S04]  /*a5e0*/  I2FP.F32.U32 R0, R2 ;  /* 0x0000000200007245 */ /* 0x004fc80000201000 */
[----:B------:R-:W-:-:S04]  /*a5f0*/  F2FP.F16.F32.PACK_AB R0, RZ, R0 ;  /* 0x00000000ff00723e */ /* 0x000fc800000000ff */
[----:B------:R-:W-:Y:S01]  /*a600*/  PRMT R22, R0, 0x7610, R22 ;  /* 0x0000761000167816 */ /* 0x000fe20000000016 */
[----:B------:R-:W-:Y:S06]  /*a610*/  BRA `(.L_x_1137) ;  /* 0x0000000c00bc7947 */ /* 0x000fec0003800000 */
.L_x_1134:
        /* <DEDUP_REMOVED lines=11> */
.L_x_1139:
[----:B------:R-:W2:Y:S02]  /*a6d0*/  LDG.E R2, desc[UR36][R2.64] ;  /* 0x0000002402027981 */ /* 0x000ea4000c1e1900 */
[----:B--2---:R-:W-:-:S04]  /*a6e0*/  I2FP.F32.S32 R0, R2 ;  /* 0x0000000200007245 */ /* 0x004fc80000201400 */
[----:B------:R-:W-:-:S04]  /*a6f0*/  F2FP.F16.F32.PACK_AB R0, RZ, R0 ;  /* 0x00000000ff00723e */ /* 0x000fc800000000ff */
[----:B------:R-:W-:Y:S01]  /*a700*/  PRMT R22, R0, 0x7610, R22 ;  /* 0x0000761000167816 */ /* 0x000fe20000000016 */
[----:B------:R-:W-:Y:S06]  /*a710*/  BRA `(.L_x_1137) ;  /* 0x0000000c007c7947 */ /* 0x000fec0003800000 */
.L_x_1138:
[----:B------:R-:W2:Y:S02]  /*a720*/  LDG.E.U16 R2, desc[UR36][R2.64] ;  /* 0x0000002402027981 */ /* 0x000ea4000c1e1500 */
[----:B--2---:R-:W0:Y:S02]  /*a730*/  I2F.S16 R0, R2 ;  /* 0x0000000200007306 */ /* 0x004e240000101400 */
[----:B0-----:R-:W-:-:S04]  /*a740*/  F2FP.F16.F32.PACK_AB R0, RZ, R0 ;  /* 0x00000000ff00723e */ /* 0x001fc800000000ff */
[----:B------:R-:W-:Y:S01]  /*a750*/  PRMT R22, R0, 0x7610, R22 ;  /* 0x0000761000167816 */ /* 0x000fe20000000016 */
[----:B------:R-:W-:Y:S06]  /*a760*/  BRA `(.L_x_1137) ;  /* 0x0000000c00687947 */ /* 0x000fec0003800000 */
.L_x_1133:
        /* <DEDUP_REMOVED lines=9> */
.L_x_1141:
[----:B------:R0:W5:Y:S01]  /*a800*/  LDG.E.U16 R22, desc[UR36][R2.64] ;  /* 0x0000002402167981 */ /* 0x000162000c1e1500 */
[----:B------:R-:W-:Y:S05]  /*a810*/  BRA `(.L_x_1137) ;  /* 0x0000000c003c7947 */ /* 0x000fea0003800000 */
.L_x_1140:
        /* <DEDUP_REMOVED lines=9> */
.L_x_1143:
[----:B------:R1:W5:Y:S01]  /*a8b0*/  LDG.E.U16 R22, desc[UR36][R2.64] ;  /* 0x0000002402167981 */ /* 0x000362000c1e1500 */
[----:B------:R-:W-:Y:S05]  /*a8c0*/  BRA `(.L_x_1137) ;  /* 0x0000000c00107947 */ /* 0x000fea0003800000 */
.L_x_1142:
        /* <DEDUP_REMOVED lines=9> */
.L_x_1132:
        /* <DEDUP_REMOVED lines=14> */
.L_x_1146:
        /* <DEDUP_REMOVED lines=9> */
.L_x_1145:
        /* <DEDUP_REMOVED lines=28> */
.L_x_1148:
        /* <DEDUP_REMOVED lines=15> */
.L_x_1147:
[----:B------:R-:W2:Y:S02]  /*ad80*/  LDG.E.U16 R0, desc[UR36][R2.64] ;  /* 0x0000002402007981 */ /* 0x000ea4000c1e1500 */
[----:B--2---:R-:W-:-:S05]  /*ad90*/  IMAD.U32 R0, R0, 0x10000, RZ ;  /* 0x0001000000007824 */ /* 0x004fca00078e00ff */
[----:B------:R-:W-:-:S04]  /*ada0*/  F2FP.F16.F32.PACK_AB R0, RZ, R0 ;  /* 0x00000000ff00723e */ /* 0x000fc800000000ff */
[----:B------:R-:W-:Y:S01]  /*adb0*/  PRMT R22, R0, 0x7610, R22 ;  /* 0x0000761000167816 */ /* 0x000fe20000000016 */
[----:B------:R-:W-:Y:S06]  /*adc0*/  BRA `(.L_x_1137) ;  /* 0x0000000400d07947 */ /* 0x000fec0003800000 */
.L_x_1144:
        /* <DEDUP_REMOVED lines=13> */
.L_x_1151:
        /* <DEDUP_REMOVED lines=21> */
.L_x_1155:
[----:B------:R-:W-:Y:S05]  /*aff0*/  BSYNC B1 ;  /* 0x0000000000017941 */ /* 0x000fea0003800000 */
.L_x_1154:
[----:B------:R-:W-:Y:S01]  /*b000*/  LEA R3, R0, 0x3b800000, 0x17 ;  /* 0x3b80000000037811 */ /* 0x000fe200078eb8ff */
[----:B------:R-:W-:-:S05]  /*b010*/  IMAD.SHL.U32 R0, R2, 0x100000, RZ ;  /* 0x0010000002007824 */ /* 0x000fca00078e00ff */
[----:B------:R-:W-:-:S07]  /*b020*/  LOP3.LUT R0, R3, R0, R4, 0xfe, !PT ;  /* 0x0000000003007212 */ /* 0x000fce00078efe04 */
.L_x_1153:
[----:B------:R-:W-:Y:S05]  /*b030*/  BSYNC B0 ;  /* 0x0000000000007941 */ /* 0x000fea0003800000 */
.L_x_1152:
[----:B------:R-:W-:-:S04]  /*b040*/  F2FP.F16.F32.PACK_AB R0, RZ, R0 ;  /* 0x00000000ff00723e */ /* 0x000fc800000000ff */
[----:B------:R-:W-:Y:S01]  /*b050*/  PRMT R22, R0, 0x7610, R22 ;  /* 0x0000761000167816 */ /* 0x000fe20000000016 */
[----:B------:R-:W-:Y:S06]  /*b060*/  BRA `(.L_x_1137) ;  /* 0x0000000400287947 */ /* 0x000fec0003800000 */
.L_x_1150:
        /* <DEDUP_REMOVED lines=21> */
.L_x_1159:
[----:B------:R-:W-:Y:S05]  /*b1c0*/  BSYNC B1 ;  /* 0x0000000000017941 */ /* 0x000fea0003800000 */
.L_x_1158:
[----:B------:R-:W-:Y:S01]  /*b1d0*/  LEA R3, R0, 0x37800000, 0x17 ;  /* 0x3780000000037811 */ /* 0x000fe200078eb8ff */
[----:B------:R-:W-:-:S05]  /*b1e0*/  IMAD.SHL.U32 R0, R2, 0x200000, RZ ;  /* 0x0020000002007824 */ /* 0x000fca00078e00ff */
[----:B------:R-:W-:-:S07]  /*b1f0*/  LOP3.LUT R0, R3, R0, R4, 0xfe, !PT ;  /* 0x0000000003007212 */ /* 0x000fce00078efe04 */
.L_x_1157:
[----:B------:R-:W-:Y:S05]  /*b200*/  BSYNC B0 ;  /* 0x0000000000007941 */ /* 0x000fea0003800000 */
.L_x_1156:
[----:B------:R-:W-:-:S04]  /*b210*/  F2FP.F16.F32.PACK_AB R0, RZ, R0 ;  /* 0x00000000ff00723e */ /* 0x000fc800000000ff */
[----:B------:R-:W-:Y:S01]  /*b220*/  PRMT R22, R0, 0x7610, R22 ;  /* 0x0000761000167816 */ /* 0x000fe20000000016 */
[----:B------:R-:W-:Y:S06]  /*b230*/  BRA `(.L_x_1137) ;  /* 0x0000000000b47947 */ /* 0x000fec0003800000 */
.L_x_1149:
        /* <DEDUP_REMOVED lines=14> */
.L_x_1163:
[----:B------:R-:W-:Y:S05]  /*b320*/  BSYNC B0 ;  /* 0x0000000000007941 */ /* 0x000fea0003800000 */
.L_x_1162:
[----:B------:R-:W-:-:S04]  /*b330*/  F2FP.F16.F32.PACK_AB R0, RZ, R0 ;  /* 0x00000000ff00723e */ /* 0x000fc800000000ff */
[----:B------:R-:W-:Y:S01]  /*b340*/  PRMT R22, R0, 0x7610, R22 ;  /* 0x0000761000167816 */ /* 0x000fe20000000016 */
[----:B------:R-:W-:Y:S06]  /*b350*/  BRA `(.L_x_1137) ;  /* 0x00000000006c7947 */ /* 0x000fec0003800000 */
.L_x_1136:
        /* <DEDUP_REMOVED lines=16> */
.L_x_1164:
[----:B------:R-:W-:Y:S01]  /*b460*/  PRMT R22, RZ, 0x7610, R22 ;  /* 0x00007610ff167816 */ /* 0x000fe20000000016 */
[----:B------:R-:W-:Y:S06]  /*b470*/  BRA `(.L_x_1137) ;  /* 0x0000000000247947 */ /* 0x000fec0003800000 */
.L_x_1161:
[----:B------:R-:W2:Y:S02]  /*b480*/  LDG.E.64 R2, desc[UR36][R2.64] ;  /* 0x0000002402027981 */ /* 0x000ea4000c1e1b00 */
[----:B--2---:R-:W0:Y:S02]  /*b490*/  I2F.U64 R0, R2 ;  /* 0x0000000200007312 */ /* 0x004e240000301000 */
[----:B0-----:R-:W-:-:S04]  /*b4a0*/  F2FP.F16.F32.PACK_AB R0, RZ, R0 ;  /* 0x00000000ff00723e */ /* 0x001fc800000000ff */
[----:B------:R-:W-:Y:S01]  /*b4b0*/  PRMT R22, R0, 0x7610, R22 ;  /* 0x0000761000167816 */ /* 0x000fe20000000016 */
[----:B------:R-:W-:Y:S06]  /*b4c0*/  BRA `(.L_x_1137) ;  /* 0x0000000000107947 */ /* 0x000fec0003800000 */
.L_x_1160:
[----:B------:R-:W2:Y:S02]  /*b4d0*/  LDG.E R2, desc[UR36][R2.64] ;  /* 0x0000002402027981 */ /* 0x000ea4000c1e1900 */
[----:B--2---:R-:W-:-:S04]  /*b4e0*/  I2FP.F32.U32 R0, R2 ;  /* 0x0000000200007245 */ /* 0x004fc80000201000 */
[----:B------:R-:W-:-:S04]  /*b4f0*/  F2FP.F16.F32.PACK_AB R0, RZ, R0 ;  /* 0x00000000ff00723e */ /* 0x000fc800000000ff */
[----:B------:R-:W-:-:S07]  /*b500*/  PRMT R22, R0, 0x7610, R22 ;  /* 0x0000761000167816 */ /* 0x000fce0000000016 */
.L_x_1137:
        /* <DEDUP_REMOVED lines=19> */
.L_x_1168:
[----:B------:R-:W2:Y:S02]  /*b640*/  LDG.E.U8 R2, desc[UR36][R2.64] ;  /* 0x0000002402027981 */ /* 0x000ea4000c1e1100 */
[----:B--2---:R-:W-:-:S04]  /*b650*/  I2FP.F32.U32 R0, R2 ;  /* 0x0000000200007245 */ /* 0x004fc80000201000 */
[----:B------:R-:W-:Y:S01]  /*b660*/  F2FP.F16.F32.PACK_AB R0, RZ, R0 ;  /* 0x00000000ff00723e */ /* 0x000fe200000000ff */
[----:B------:R-:W-:Y:S06]  /*b670*/  BRA `(.L_x_1170) ;  /* 0x0000000c00887947 */ /* 0x000fec0003800000 */
.L_x_1167:
        /* <DEDUP_REMOVED lines=10> */
.L_x_1172:
[----:B------:R-:W2:Y:S02]  /*b720*/  LDG.E R2, desc[UR36][R2.64] ;  /* 0x0000002402027981 */ /* 0x000ea4000c1e1900 */
[----:B--2---:R-:W-:-:S04]  /*b730*/  I2FP.F32.S32 R0, R2 ;  /* 0x0000000200007245 */ /* 0x004fc80000201400 */
[----:B------:R-:W-:Y:S01]  /*b740*/  F2FP.F16.F32.PACK_AB R0, RZ, R0 ;  /* 0x00000000ff00723e */ /* 0x000fe200000000ff */
[----:B------:R-:W-:Y:S06]  /*b750*/  BRA `(.L_x_1170) ;  /* 0x0000000c00507947 */ /* 0x000fec0003800000 */
.L_x_1171:
[----:B------:R-:W2:Y:S02]  /*b760*/  LDG.E.U16 R2, desc[UR36][R2.64] ;  /* 0x0000002402027981 */ /* 0x000ea4000c1e1500 */
[----:B--2---:R-:W0:Y:S02]  /*b770*/  I2F.S16 R0, R2 ;  /* 0x0000000200007306 */ /* 0x004e240000101400 */
[----:B0-----:R-:W-:Y:S01]  /*b780*/  F2FP.F16.F32.PACK_AB R0, RZ, R0 ;  /* 0x00000000ff00723e */ /* 0x001fe200000000ff */
[----:B------:R-:W-:Y:S06]  /*b790*/  BRA `(.L_x_1170) ;  /* 0x0000000c00407947 */ /* 0x000fec0003800000 */
.L_x_1166:
        /* <DEDUP_REMOVED lines=9> */
.L_x_1174:
[----:B------:R0:W5:Y:S01]  /*b830*/  LDG.E.U16 R0, desc[UR36][R2.64] ;  /* 0x0000002402007981 */ /* 0x000162000c1e1500 */
[----:B------:R-:W-:Y:S05]  /*b840*/  BRA `(.L_x_1170) ;  /* 0x0000000c00147947 */ /* 0x000fea0003800000 */
.L_x_1173:
        /* <DEDUP_REMOVED lines=9> */
.L_x_1176:
[----:B------:R1:W5:Y:S01]  /*b8e0*/  LDG.E.U16 R0, desc[UR36][R2.64] ;  /* 0x0000002402007981 */ /* 0x000362000c1e1500 */
[----:B------:R-:W-:Y:S05]  /*b8f0*/  BRA `(.L_x_1170) ;  /* 0x0000000800e87947 */ /* 0x000fea0003800000 */
.L_x_1175:
        /* <DEDUP_REMOVED lines=8> */
.L_x_1165:
        /* <DEDUP_REMOVED lines=13> */
.L_x_1179:
        /* <DEDUP_REMOVED lines=8> */
.L_x_1178:
        /* <DEDUP_REMOVED lines=28> */
.L_x_1181:
        /* <DEDUP_REMOVED lines=15> */
.L_x_1180:
[----:B------:R-:W2:Y:S02]  /*bd80*/  LDG.E.U16 R0, desc[UR36][R2.64] ;  /* 0x0000002402007981 */ /* 0x000ea4000c1e1500 */
[----:B--2---:R-:W-:-:S05]  /*bd90*/  IMAD.U32 R0, R0, 0x10000, RZ ;  /* 0x0001000000007824 */ /* 0x004fca00078e00ff */
[----:B------:R-:W-:Y:S01]  /*bda0*/  F2FP.F16.F32.PACK_AB R0, RZ, R0 ;  /* 0x00000000ff00723e */ /* 0x000fe200000000ff */
[----:B------:R-:W-:Y:S06]  /*bdb0*/  BRA `(.L_x_1170) ;  /* 0x0000000400b87947 */ /* 0x000fec0003800000 */
.L_x_1177:
        /* <DEDUP_REMOVED lines=12> */
.L_x_1184:
        /* <DEDUP_REMOVED lines=21> */
.L_x_1188:
[----:B------:R-:W-:Y:S05]  /*bfd0*/  BSYNC B1 ;  /* 0x0000000000017941 */ /* 0x000fea0003800000 */
.L_x_1187:
[----:B------:R-:W-:Y:S01]  /*bfe0*/  LEA R3, R0, 0x3b800000, 0x17 ;  /* 0x3b80000000037811 */ /* 0x000fe200078eb8ff */
[----:B------:R-:W-:-:S05]  /*bff0*/  IMAD.SHL.U32 R0, R2, 0x100000, RZ ;  /* 0x0010000002007824 */ /* 0x000fca00078e00ff */
[----:B------:R-:W-:-:S07]  /*c000*/  LOP3.LUT R0, R3, R0, R4, 0xfe, !PT ;  /* 0x0000000003007212 */ /* 0x000fce00078efe04 */
.L_x_1186:
[----:B------:R-:W-:Y:S05]  /*c010*/  BSYNC B0 ;  /* 0x0000000000007941 */ /* 0x000fea0003800000 */
.L_x_1185:
[----:B------:R-:W-:Y:S01]  /*c020*/  F2FP.F16.F32.PACK_AB R0, RZ, R0 ;  /* 0x00000000ff00723e */ /* 0x000fe200000000ff */
[----:B------:R-:W-:Y:S06]  /*c030*/  BRA `(.L_x_1170) ;  /* 0x0000000400187947 */ /* 0x000fec0003800000 */
.L_x_1183:
        /* <DEDUP_REMOVED lines=21> */
.L_x_1192:
[----:B------:R-:W-:Y:S05]  /*c190*/  BSYNC B1 ;  /* 0x0000000000017941 */ /* 0x000fea0003800000 */
.L_x_1191:
[----:B------:R-:W-:Y:S01]  /*c1a0*/  LEA R3, R0, 0x37800000, 0x17 ;  /* 0x3780000000037811 */ /* 0x000fe200078eb8ff */
[----:B------:R-:W-:-:S05]  /*c1b0*/  IMAD.SHL.U32 R0, R2, 0x200000, RZ ;  /* 0x0020000002007824 */ /* 0x000fca00078e00ff */
[----:B------:R-:W-:-:S07]  /*c1c0*/  LOP3.LUT R0, R3, R0, R4, 0xfe, !PT ;  /* 0x0000000003007212 */ /* 0x000fce00078efe04 */
.L_x_1190:
[----:B------:R-:W-:Y:S05]  /*c1d0*/  BSYNC B0 ;  /* 0x0000000000007941 */ /* 0x000fea0003800000 */
.L_x_1189:
[----:B------:R-:W-:Y:S01]  /*c1e0*/  F2FP.F16.F32.PACK_AB R0, RZ, R0 ;  /* 0x00000000ff00723e */ /* 0x000fe200000000ff */
[----:B------:R-:W-:Y:S06]  /*c1f0*/  BRA `(.L_x_1170) ;  /* 0x0000000000a87947 */ /* 0x000fec0003800000 */
.L_x_1182:
        /* <DEDUP_REMOVED lines=14> */
.L_x_1196:
[----:B------:R-:W-:Y:S05]  /*c2e0*/  BSYNC B0 ;  /* 0x0000000000007941 */ /* 0x000fea0003800000 */
.L_x_1195:
[----:B------:R-:W-:Y:S01]  /*c2f0*/  F2FP.F16.F32.PACK_AB R0, RZ, R0 ;  /* 0x00000000ff00723e */ /* 0x000fe200000000ff */
[----:B------:R-:W-:Y:S06]  /*c300*/  BRA `(.L_x_1170) ;  /* 0x0000000000647947 */ /* 0x000fec0003800000 */
.L_x_1169:
        /* <DEDUP_REMOVED lines=16> */
.L_x_1197:
[----:B------:R-:W-:Y:S01]  /*c410*/  PRMT R0, RZ, 0x7610, R0 ;  /* 0x00007610ff007816 */ /* 0x000fe20000000000 */
[----:B------:R-:W-:Y:S06]  /*c420*/  BRA `(.L_x_1170) ;  /* 0x00000000001c7947 */ /* 0x000fec0003800000 */
.L_x_1194:
[----:B------:R-:W2:Y:S02]  /*c430*/  LDG.E.64 R2, desc[UR36][R2.64] ;  /* 0x0000002402027981 */ /* 0x000ea4000c1e1b00 */
[----:B--2---:R-:W0:Y:S02]  /*c440*/  I2F.U64 R0, R2 ;  /* 0x0000000200007312 */ /* 0x004e240000301000 */
[----:B0-----:R-:W-:Y:S01]  /*c450*/  F2FP.F16.F32.PACK_AB R0, RZ, R0 ;  /* 0x00000000ff00723e */ /* 0x001fe200000000ff */
[----:B------:R-:W-:Y:S06]  /*c460*/  BRA `(.L_x_1170) ;  /* 0x00000000000c7947 */ /* 0x000fec0003800000 */
.L_x_1193:
[----:B------:R-:W2:Y:S02]  /*c470*/  LDG.E R2, desc[UR36][R2.64] ;  /* 0x0000002402027981 */ /* 0x000ea4000c1e1900 */
[----:B--2---:R-:W-:-:S04]  /*c480*/  I2FP.F32.U32 R0, R2 ;  /* 0x0000000200007245 */ /* 0x004fc80000201000 */
[----:B------:R-:W-:-:S07]  /*c490*/  F2FP.F16.F32.PACK_AB R0, RZ, R0 ;  /* 0x00000000ff00723e */ /* 0x000fce00000000ff */
.L_x_1170:
        /* <DEDUP_REMOVED lines=27> */
.L_x_1201:
[----:B------:R-:W-:-:S06]  /*c650*/  HADD2.F32 R3, -RZ, R5.H0_H0 ;  /* 0x20000005ff037230 */ /* 0x000fcc0000004100 */
[----:B------:R-:W0:Y:S02]  /*c660*/  F2I.S64.TRUNC R2, R3 ;  /* 0x0000000300027311 */ /* 0x000e24000020d900 */
[----:B0-----:R0:W-:Y:S01]  /*c670*/  STG.E.U8 desc[UR36][R16.64], R2 ;  /* 0x0000000210007986 */ /* 0x0011e2000c101124 */
[----:B------:R-:W-:Y:S05]  /*c680*/  BRA `(.L_x_1203) ;  /* 0x0000000c00847947 */ /* 0x000fea0003800000 */
.L_x_1200:
        /* <DEDUP_REMOVED lines=10> */
.L_x_1205:
[----:B------:R-:W-:-:S06]  /*c730*/  HADD2.F32 R5, -RZ, R5.H0_H0 ;  /* 0x20000005ff057230 */ /* 0x000fcc0000004100 */
[----:B------:R-:W0:Y:S02]  /*c740*/  F2I.FTZ.TRUNC.NTZ R5, R5 ;  /* 0x0000000500057305 */ /* 0x000e24000021f100 */
[----:B0-----:R0:W-:Y:S01]  /*c750*/  STG.E desc[UR36][R16.64], R5 ;  /* 0x0000000510007986 */ /* 0x0011e2000c101924 */
[----:B------:R-:W-:Y:S05]  /*c760*/  BRA `(.L_x_1203) ;  /* 0x0000000c004c7947 */ /* 0x000fea0003800000 */
.L_x_1204:
[----:B------:R-:W-:-:S06]  /*c770*/  HADD2.F32 R5, -RZ, R5.H0_H0 ;  /* 0x20000005ff057230 */ /* 0x000fcc0000004100 */
[----:B------:R-:W0:Y:S02]  /*c780*/  F2I.FTZ.TRUNC.NTZ R5, R5 ;  /* 0x0000000500057305 */ /* 0x000e24000021f100 */
[----:B0-----:R0:W-:Y:S01]  /*c790*/  STG.E.U16 desc[UR36][R16.64], R5 ;  /* 0x0000000510007986 */ /* 0x0011e2000c101524 */
[----:B------:R-:W-:Y:S05]  /*c7a0*/  BRA `(.L_x_1203) ;  /* 0x0000000c003c7947 */ /* 0x000fea0003800000 */
.L_x_1199:
        /* <DEDUP_REMOVED lines=9> */
.L_x_1207:
[----:B------:R0:W-:Y:S01]  /*c840*/  STG.E.U16 desc[UR36][R16.64], R5 ;  /* 0x0000000510007986 */ /* 0x0001e2000c101524 */
[----:B------:R-:W-:Y:S05]  /*c850*/  BRA `(.L_x_1203) ;  /* 0x0000000c00107947 */ /* 0x000fea0003800000 */
.L_x_1206:
        /* <DEDUP_REMOVED lines=10> */
.L_x_1209:
[----:B------:R-:W-:-:S05]  /*c900*/  HADD2.F32 R0, -RZ, R5.H0_H0 ;  /* 0x20000005ff007230 */ /* 0x000fca0000004100 */
[----:B------:R-:W-:-:S04]  /*c910*/  F2FP.F16.F32.PACK_AB R0, RZ, R0 ;  /* 0x00000000ff00723e */ /* 0x000fc800000000ff */
[----:B------:R-:W-:-:S05]  /*c920*/  PRMT R0, R0, 0x5410, RZ ;  /* 0x0000541000007816 */ /* 0x000fca00000000ff */
[----:B------:R0:W-:Y:S01]  /*c930*/  STG.E desc[UR36][R16.64], R0 ;  /* 0x0000000010007986 */ /* 0x0001e2000c101924 */
[----:B------:R-:W-:Y:S05]  /*c940*/  BRA `(.L_x_1203) ;  /* 0x0000000800d47947 */ /* 0x000fea0003800000 */
.L_x_1208:
[----:B------:R-:W-:-:S05]  /*c950*/  HADD2.F32 R2, -RZ, R5.H0_H0 ;  /* 0x20000005ff027230 */ /* 0x000fca0000004100 */
[----:B------:R-:W-:-:S06]  /*c960*/  FMUL.FTZ R2, R2, 1 ;  /* 0x3f80000002027820 */ /* 0x000fcc0000410000 */
[----:B------:R-:W0:Y:S02]  /*c970*/  F2F.F64.F32 R2, R2 ;  /* 0x0000000200027310 */ /* 0x000e240000201800 */
[----:B0-----:R0:W-:Y:S01]  /*c980*/  STG.E.64 desc[UR36][R16.64], R2 ;  /* 0x0000000210007986 */ /* 0x0011e2000c101b24 */
[----:B------:R-:W-:Y:S05]  /*c990*/  BRA `(.L_x_1203) ;  /* 0x0000000800c07947 */ /* 0x000fea0003800000 */
.L_x_1198:
        /* <DEDUP_REMOVED lines=13> */
.L_x_1212:
[----:B------:R-:W-:Y:S01]  /*ca70*/  HADD2.F32 R5, -RZ, R5.H0_H0 ;  /* 0x20000005ff057230 */ /* 0x000fe20000004100 */
[----:B------:R-:W-:-:S04]  /*ca80*/  CS2R R6, SRZ ;  /* 0x0000000000067805 */ /* 0x000fc8000001ff00 */
[----:B------:R-:W-:-:S06]  /*ca90*/  FMUL.FTZ R5, R5, 1 ;  /* 0x3f80000005057820 */ /* 0x000fcc0000410000 */
[----:B------:R-:W0:Y:S02]  /*caa0*/  F2F.F64.F32 R4, R5 ;  /* 0x0000000500047310 */ /* 0x000e240000201800 */
[----:B0-----:R0:W-:Y:S01]  /*cab0*/  STG.E.128 desc[UR36][R16.64], R4 ;  /* 0x0000000410007986 */ /* 0x0011e2000c101d24 */
[----:B------:R-:W-:Y:S05]  /*cac0*/  BRA `(.L_x_1203) ;  /* 0x0000000800747947 */ /* 0x000fea0003800000 */
.L_x_1211:
        /* <DEDUP_REMOVED lines=21> */
.L_x_1216:
[----:B------:R-:W-:Y:S05]  /*cc20*/  BSYNC B0 ;  /* 0x0000000000007941 */ /* 0x000fea0003800000 */
.L_x_1215:
[----:B------:R-:W-:-:S05]  /*cc30*/  LOP3.LUT R3, R0, R3, RZ, 0xfc, !PT ;  /* 0x0000000300037212 */ /* 0x000fca00078efcff */
[----:B------:R0:W-:Y:S01]  /*cc40*/  STG.E.U8 desc[UR36][R16.64], R3 ;  /* 0x0000000310007986 */ /* 0x0001e2000c101124 */
[----:B------:R-:W-:Y:S05]  /*cc50*/  BRA `(.L_x_1203) ;  /* 0x0000000800107947 */ /* 0x000fea0003800000 */
.L_x_1214:
        /* <DEDUP_REMOVED lines=13> */
.L_x_1218:
[----:B------:R-:W-:Y:S01]  /*cd30*/  IMAD.MOV.U32 R0, RZ, RZ, 0x7f ;  /* 0x0000007fff007424 */ /* 0x000fe200078e00ff */
[----:B------:R-:W-:-:S04]  /*cd40*/  ISETP.GT.U32.AND P0, PT, R2, 0x7f800000, PT ;  /* 0x7f8000000200780c */ /* 0x000fc80003f04070 */
[----:B------:R-:W-:-:S09]  /*cd50*/  SEL R0, R0, 0x7c, P0 ;  /* 0x0000007c00007807 */ /* 0x000fd20000000000 */
.L_x_1219:
[----:B------:R-:W-:Y:S05]  /*cd60*/  BSYNC B0 ;  /* 0x0000000000007941 */ /* 0x000fea0003800000 */
.L_x_1217:
[----:B------:R-:W-:-:S04]  /*cd70*/  LOP3.LUT R2, R5, 0x80000000, RZ, 0xc0, !PT ;  /* 0x8000000005027812 */ /* 0x000fc800078ec0ff */
[----:B------:R-:W-:-:S04]  /*cd80*/  SHF.R.U32.HI R3, RZ, 0x18, R2 ;  /* 0x00000018ff037819 */ /* 0x000fc80000011602 */
[----:B------:R-:W-:-:S05]  /*cd90*/  LOP3.LUT R3, R0, R3, RZ, 0xfc, !PT ;  /* 0x0000000300037212 */ /* 0x000fca00078efcff */
[----:B------:R0:W-:Y:S01]  /*cda0*/  STG.E.U8 desc[UR36][R16.64], R3 ;  /* 0x0000000310007986 */ /* 0x0001e2000c101124 */
[----:B------:R-:W-:Y:S05]  /*cdb0*/  BRA `(.L_x_1203) ;  /* 0x0000000400b87947 */ /* 0x000fea0003800000 */
.L_x_1213:
[----:B------:R-:W-:-:S05]  /*cdc0*/  HADD2.F32 R0, -RZ, R5.H0_H0 ;  /* 0x20000005ff007230 */ /* 0x000fca0000004100 */
[----:B------:R-:W-:-:S05]  /*cdd0*/  F2FP.BF16.F32.PACK_AB R0, RZ, R0 ;  /* 0x00000000ff00723e */ /* 0x000fca00000010ff */
[----:B------:R0:W-:Y:S01]  /*cde0*/  STG.E.U16 desc[UR36][R16.64], R0 ;  /* 0x0000000010007986 */ /* 0x0001e2000c101524 */
[----:B------:R-:W-:Y:S05]  /*cdf0*/  BRA `(.L_x_1203) ;  /* 0x0000000400a87947 */ /* 0x000fea0003800000 */
.L_x_1210:
        /* <DEDUP_REMOVED lines=12> */
.L_x_1222:
        /* <DEDUP_REMOVED lines=17> */
.L_x_1225:
[----:B------:R-:W-:-:S04]  /*cfd0*/  LOP3.LUT R2, R5, 0x80000000, RZ, 0xc0, !PT ;  /* 0x8000000005027812 */ /* 0x000fc800078ec0ff */
[----:B------:R-:W-:-:S04]  /*cfe0*/  SHF.R.U32.HI R3, RZ, 0x18, R2 ;  /* 0x00000018ff037819 */ /* 0x000fc80000011602 */
[----:B------:R-:W-:-:S04]  /*cff0*/  LOP3.LUT R0, R0, R3, RZ, 0xfc, !PT ;  /* 0x0000000300007212 */ /* 0x000fc800078efcff */
[----:B------:R-:W-:-:S07]  /*d000*/  PRMT R8, R0, 0x7610, R8 ;  /* 0x0000761000087816 */ /* 0x000fce0000000008 */
.L_x_1224:
[----:B------:R-:W-:Y:S05]  /*d010*/  BSYNC B0 ;  /* 0x0000000000007941 */ /* 0x000fea0003800000 */
.L_x_1223:
[----:B------:R3:W-:Y:S01]  /*d020*/  STG.E.U8 desc[UR36][R16.64], R8 ;  /* 0x0000000810007986 */ /* 0x0007e2000c101124 */
[----:B------:R-:W-:Y:S05]  /*d030*/  BRA `(.L_x_1203) ;  /* 0x0000000400187947 */ /* 0x000fea0003800000 */
.L_x_1221:
        /* <DEDUP_REMOVED lines=17> */
.L_x_1228:
[----:B------:R-:W-:-:S04]  /*d150*/  LOP3.LUT R2, R5, 0x80000000, RZ, 0xc0, !PT ;  /* 0x8000000005027812 */ /* 0x000fc800078ec0ff */
[----:B------:R-:W-:-:S04]  /*d160*/  SHF.R.U32.HI R3, RZ, 0x18, R2 ;  /* 0x00000018ff037819 */ /* 0x000fc80000011602 */
[----:B------:R-:W-:-:S04]  /*d170*/  LOP3.LUT R0, R0, R3, RZ, 0xfc, !PT ;  /* 0x0000000300007212 */ /* 0x000fc800078efcff */
[----:B------:R-:W-:-:S07]  /*d180*/  PRMT R8, R0, 0x7610, R8 ;  /* 0x0000761000087816 */ /* 0x000fce0000000008 */
.L_x_1227:
[----:B------:R-:W-:Y:S05]  /*d190*/  BSYNC B0 ;  /* 0x0000000000007941 */ /* 0x000fea0003800000 */
.L_x_1226:
[----:B------:R0:W-:Y:S01]  /*d1a0*/  STG.E.U8 desc[UR36][R16.64], R8 ;  /* 0x0000000810007986 */ /* 0x0001e2000c101124 */
[----:B------:R-:W-:Y:S05]  /*d1b0*/  BRA `(.L_x_1203) ;  /* 0x0000000000b87947 */ /* 0x000fea0003800000 */
.L_x_1220:
        /* <DEDUP_REMOVED lines=22> */
.L_x_1202:
        /* <DEDUP_REMOVED lines=16> */
.L_x_1231:
[----:B------:R-:W-:Y:S05]  /*d420*/  BRA `(.L_x_1203) ;  /* 0x00000000001c7947 */ /* 0x000fea0003800000 */
.L_x_1230:
[----:B------:R-:W-:-:S06]  /*d430*/  HADD2.F32 R2, -RZ, R5.H0_H0 ;  /* 0x20000005ff027230 */ /* 0x000fcc0000004100 */
[----:B------:R-:W0:Y:S02]  /*d440*/  F2I.U64.TRUNC R2, R2 ;  /* 0x0000000200027311 */ /* 0x000e24000020d800 */
[----:B0-----:R1:W-:Y:S01]  /*d450*/  STG.E.64 desc[UR36][R16.64], R2 ;  /* 0x0000000210007986 */ /* 0x0013e2000c101b24 */
[----:B------:R-:W-:Y:S05]  /*d460*/  BRA `(.L_x_1203) ;  /* 0x00000000000c7947 */ /* 0x000fea0003800000 */
.L_x_1229:
[----:B------:R-:W-:-:S06]  /*d470*/  HADD2.F32 R5, -RZ, R5.H0_H0 ;  /* 0x20000005ff057230 */ /* 0x000fcc0000004100 */
[----:B------:R-:W0:Y:S02]  /*d480*/  F2I.FTZ.U32.TRUNC.NTZ R5, R5 ;  /* 0x0000000500057305 */ /* 0x000e24000021f000 */
[----:B0-----:R0:W-:Y:S02]  /*d490*/  STG.E desc[UR36][R16.64], R5 ;  /* 0x0000000510007986 */ /* 0x0011e4000c101924 */
.L_x_1203:
[----:B------:R-:W-:-:S07]  /*d4a0*/  VIADD R19, R19, 0x80 ;  /* 0x0000008013137836 */ /* 0x000fce0000000000 */
.L_x_1130:
[----:B------:R-:W-:Y:S05]  /*d4b0*/  BSYNC B6 ;  /* 0x0000000000067941 */ /* 0x000fea0003800000 */
.L_x_1129:
[----:B------:R-:W-:Y:S02]  /*d4c0*/  ULDC UR4, c[0x0][0x210] ;  /* 0x0000840000047ab9 */ /* 0x000fe40000000800 */
[----:B------:R-:W-:-:S13]  /*d4d0*/  ISETP.GE.AND P0, PT, R19, UR4, PT ;  /* 0x0000000413007c0c */ /* 0x000fda000bf06270 */
[----:B------:R-:W-:Y:S05]  /*d4e0*/  @P0 EXIT ;  /* 0x000000000000094d */ /* 0x000fea0003800000 */
        /* <DEDUP_REMOVED lines=354> */
.L_x_1232:
        /* <DEDUP_REMOVED lines=23> */
.L_x_1236:
[----:B------:R-:W2:Y:S02]  /*ec80*/  LDG.E.U8 R2, desc[UR36][R2.64] ;  /* 0x0000002402027981 */ /* 0x000ea4000c1e1100 */
[----:B--2---:R-:W-:-:S04]  /*ec90*/  I2FP.F32.U32 R0, R2 ;  /* 0x0000000200007245 */ /* 0x004fc80000201000 */
[----:B------:R-:W-:-:S04]  /*eca0*/  F2FP.F16.F32.PACK_AB R0, RZ, R0 ;  /* 0x00000000ff00723e */ /* 0x000fc800000000ff */
[----:B------:R-:W-:Y:S01]  /*ecb0*/  PRMT R19, R0, 0x7610, R19 ;  /* 0x0000761000137816 */ /* 0x000fe20000000013 */
[----:B------:R-:W-:Y:S06]  /*ecc0*/  BRA `(.L_x_1238) ;  /* 0x0000000c00bc7947 */ /* 0x000fec0003800000 */
.L_x_1235:
        /* <DEDUP_REMOVED lines=11> */
.L_x_1240:
[----:B------:R-:W2:Y:S02]  /*ed80*/  LDG.E R2, desc[UR36][R2.64] ;  /* 0x0000002402027981 */ /* 0x000ea4000c1e1900 */
[----:B--2---:R-:W-:-:S04]  /*ed90*/  I2FP.F32.S32 R0, R2 ;  /* 0x0000000200007245 */ /* 0x004fc80000201400 */
[----:B------:R-:W-:-:S04]  /*eda0*/  F2FP.F16.F32.PACK_AB R0, RZ, R0 ;  /* 0x00000000ff00723e */ /* 0x000fc800000000ff */
[----:B------:R-:W-:Y:S01]  /*edb0*/  PRMT R19, R0, 0x7610, R19 ;  /* 0x0000761000137816 */ /* 0x000fe20000000013 */
[----:B------:R-:W-:Y:S06]  /*edc0*/  BRA `(.L_x_1238) ;  /* 0x0000000c007c7947 */ /* 0x000fec0003800000 */
.L_x_1239:
[----:B------:R-:W2:Y:S02]  /*edd0*/  LDG.E.U16 R2, desc[UR36][R2.64] ;  /* 0x0000002402027981 */ /* 0x000ea4000c1e1500 */
[----:B--2---:R-:W0:Y:S02]  /*ede0*/  I2F.S16 R0, R2 ;  /* 0x0000000200007306 */ /* 0x004e240000101400 */
[----:B0-----:R-:W-:-:S04]  /*edf0*/  F2FP.F16.F32.PACK_AB R0, RZ, R0 ;  /* 0x00000000ff00723e */ /* 0x001fc800000000ff */
[----:B------:R-:W-:Y:S01]  /*ee00*/  PRMT R19, R0, 0x7610, R19 ;  /* 0x0000761000137816 */ /* 0x000fe20000000013 */
[----:B------:R-:W-:Y:S06]  /*ee10*/  BRA `(.L_x_1238) ;  /* 0x0000000c00687947 */ /* 0x000fec0003800000 */
.L_x_1234:
        /* <DEDUP_REMOVED lines=9> */
.L_x_1242:
[----:B------:R1:W5:Y:S01]  /*eeb0*/  LDG.E.U16 R19, desc[UR36][R2.64] ;  /* 0x0000002402137981 */ /* 0x000362000c1e1500 */
[----:B------:R-:W-:Y:S05]  /*eec0*/  BRA `(.L_x_1238) ;  /* 0x0000000c003c7947 */ /* 0x000fea0003800000 */
.L_x_1241:
        /* <DEDUP_REMOVED lines=9> */
.L_x_1244:
[----:B------:R0:W5:Y:S01]  /*ef60*/  LDG.E.U16 R19, desc[UR36][R2.64] ;  /* 0x0000002402137981 */ /* 0x000162000c1e1500 */
[----:B------:R-:W-:Y:S05]  /*ef70*/  BRA `(.L_x_1238) ;  /* 0x0000000c00107947 */ /* 0x000fea0003800000 */
.L_x_1243:
        /* <DEDUP_REMOVED lines=9> */
.L_x_1233:
        /* <DEDUP_REMOVED lines=14> */
.L_x_1247:
        /* <DEDUP_REMOVED lines=9> */
.L_x_1246:
        /* <DEDUP_REMOVED lines=28> */
.L_x_1249:
        /* <DEDUP_REMOVED lines=15> */
.L_x_1248:
[----:B------:R-:W2:Y:S02]  /*f430*/  LDG.E.U16 R0, desc[UR36][R2.64] ;  /* 0x0000002402007981 */ /* 0x000ea4000c1e1500 */
[----:B--2---:R-:W-:-:S05]  /*f440*/  IMAD.U32 R0, R0, 0x10000, RZ ;  /* 0x0001000000007824 */ /* 0x004fca00078e00ff */
[----:B------:R-:W-:-:S04]  /*f450*/  F2FP.F16.F32.PACK_AB R0, RZ, R0 ;  /* 0x00000000ff00723e */ /* 0x000fc800000000ff */
[----:B------:R-:W-:Y:S01]  /*f460*/  PRMT R19, R0, 0x7610, R19 ;  /* 0x0000761000137816 */ /* 0x000fe20000000013 */
[----:B------:R-:W-:Y:S06]  /*f470*/  BRA `(.L_x_1238) ;  /* 0x0000000400d07947 */ /* 0x000fec0003800000 */
.L_x_1245:
        /* <DEDUP_REMOVED lines=13> */
.L_x_1252:
        /* <DEDUP_REMOVED lines=21> */
.L_x_1256:
[----:B------:R-:W-:Y:S05]  /*f6a0*/  BSYNC B1 ;  /* 0x0000000000017941 */ /* 0x000fea0003800000 */
.L_x_1255:
[----:B------:R-:W-:Y:S01]  /*f6b0*/  LEA R3, R0, 0x3b800000, 0x17 ;  /* 0x3b80000000037811 */ /* 0x000fe200078eb8ff */
[----:B------:R-:W-:-:S05]  /*f6c0*/  IMAD.SHL.U32 R0, R2, 0x100000, RZ ;  /* 0x0010000002007824 */ /* 0x000fca00078e00ff */
[----:B------:R-:W-:-:S07]  /*f6d0*/  LOP3.LUT R0, R3, R0, R4, 0xfe, !PT ;  /* 0x0000000003007212 */ /* 0x000fce00078efe04 */
.L_x_1254:
[----:B------:R-:W-:Y:S05]  /*f6e0*/  BSYNC B0 ;  /* 0x0000000000007941 */ /* 0x000fea0003800000 */
.L_x_1253:
[----:B------:R-:W-:-:S04]  /*f6f0*/  F2FP.F16.F32.PACK_AB R0, RZ, R0 ;  /* 0x00000000ff00723e */ /* 0x000fc800000000ff */
[----:B------:R-:W-:Y:S01]  /*f700*/  PRMT R19, R0, 0x7610, R19 ;  /* 0x0000761000137816 */ /* 0x000fe20000000013 */
[----:B------:R-:W-:Y:S06]  /*f710*/  BRA `(.L_x_1238) ;  /* 0x0000000400287947 */ /* 0x000fec0003800000 */
.L_x_1251:
        /* <DEDUP_REMOVED lines=21> */
.L_x_1260:
[----:B------:R-:W-:Y:S05]  /*f870*/  BSYNC B1 ;  /* 0x0000000000017941 */ /* 0x000fea0003800000 */
.L_x_1259:
[----:B------:R-:W-:Y:S01]  /*f880*/  LEA R3, R0, 0x37800000, 0x17 ;  /* 0x3780000000037811 */ /* 0x000fe200078eb8ff */
[----:B------:R-:W-:-:S05]  /*f890*/  IMAD.SHL.U32 R0, R2, 0x200000, RZ ;  /* 0x0020000002007824 */ /* 0x000fca00078e00ff */
[----:B------:R-:W-:-:S07]  /*f8a0*/  LOP3.LUT R0, R3, R0, R4, 0xfe, !PT ;  /* 0x0000000003007212 */ /* 0x000fce00078efe04 */
.L_x_1258:
[----:B------:R-:W-:Y:S05]  /*f8b0*/  BSYNC B0 ;  /* 0x0000000000007941 */ /* 0x000fea0003800000 */
.L_x_1257:
[----:B------:R-:W-:-:S04]  /*f8c0*/  F2FP.F16.F32.PACK_AB R0, RZ, R0 ;  /* 0x00000000ff00723e */ /* 0x000fc800000000ff */
[----:B------:R-:W-:Y:S01]  /*f8d0*/  PRMT R19, R0, 0x7610, R19 ;  /* 0x0000761000137816 */ /* 0x000fe20000000013 */
[----:B------:R-:W-:Y:S06]  /*f8e0*/  BRA `(.L_x_1238) ;  /* 0x0000000000b47947 */ /* 0x000fec0003800000 */
.L_x_1250:
        /* <DEDUP_REMOVED lines=14> */
.L_x_1264:
[----:B------:R-:W-:Y:S05]  /*f9d0*/  BSYNC B0 ;  /* 0x0000000000007941 */ /* 0x000fea0003800000 */
.L_x_1263:
[----:B------:R-:W-:-:S04]  /*f9e0*/  F2FP.F16.F32.PACK_AB R0, RZ, R0 ;  /* 0x00000000ff00723e */ /* 0x000fc800000000ff */
[----:B------:R-:W-:Y:S01]  /*f9f0*/  PRMT R19, R0, 0x7610, R19 ;  /* 0x0000761000137816 */ /* 0x000fe20000000013 */
[----:B------:R-:W-:Y:S06]  /*fa00*/  BRA `(.L_x_1238) ;  /* 0x00000000006c7947 */ /* 0x000fec0003800000 */
.L_x_1237:
        /* <DEDUP_REMOVED lines=16> */
.L_x_1265:
[----:B------:R-:W-:Y:S01]  /*fb10*/  PRMT R19, RZ, 0x7610, R19 ;  /* 0x00007610ff137816 */ /* 0x000fe20000000013 */
[----:B------:R-:W-:Y:S06]  /*fb20*/  BRA `(.L_x_1238) ;  /* 0x0000000000247947 */ /* 0x000fec0003800000 */
.L_x_1262:
[----:B------:R-:W2:Y:S02]  /*fb30*/  LDG.E.64 R2, desc[UR36][R2.64] ;  /* 0x0000002402027981 */ /* 0x000ea4000c1e1b00 */
[----:B--2---:R-:W0:Y:S02]  /*fb40*/  I2F.U64 R0, R2 ;  /* 0x0000000200007312 */ /* 0x004e240000301000 */
[----:B0-----:R-:W-:-:S04]  /*fb50*/  F2FP.F16.F32.PACK_AB R0, RZ, R0 ;  /* 0x00000000ff00723e */ /* 0x001fc800000000ff */
[----:B------:R-:W-:Y:S01]  /*fb60*/  PRMT R19, R0, 0x7610, R19 ;  /* 0x0000761000137816 */ /* 0x000fe20000000013 */
[----:B------:R-:W-:Y:S06]  /*fb70*/  BRA `(.L_x_1238) ;  /* 0x0000000000107947 */ /* 0x000fec0003800000 */
.L_x_1261:
[----:B------:R-:W2:Y:S02]  /*fb80*/  LDG.E R2, desc[UR36][R2.64] ;  /* 0x0000002402027981 */ /* 0x000ea4000c1e1900 */
[----:B--2---:R-:W-:-:S04]  /*fb90*/  I2FP.F32.U32 R0, R2 ;  /* 0x0000000200007245 */ /* 0x004fc80000201000 */
[----:B------:R-:W-:-:S04]  /*fba0*/  F2FP.F16.F32.PACK_AB R0, RZ, R0 ;  /* 0x00000000ff00723e */ /* 0x000fc800000000ff */
[----:B------:R-:W-:-:S07]  /*fbb0*/  PRMT R19, R0, 0x7610, R19 ;  /* 0x0000761000137816 */ /* 0x000fce0000000013 */
.L_x_1238:
        /* <DEDUP_REMOVED lines=19> */
.L_x_1269:
[----:B------:R-:W2:Y:S02]  /*fcf0*/  LDG.E.U8 R2, desc[UR36][R2.64] ;  /* 0x0000002402027981 */ /* 0x000ea4000c1e1100 */
[----:B--2---:R-:W-:-:S04]  /*fd00*/  I2FP.F32.U32 R0, R2 ;  /* 0x0000000200007245 */ /* 0x004fc80000201000 */
[----:B------:R-:W-:Y:S01]  /*fd10*/  F2FP.F16.F32.PACK_AB R0, RZ, R0 ;  /* 0x00000000ff00723e */ /* 0x000fe200000000ff */
[----:B------:R-:W-:Y:S06]  /*fd20*/  BRA `(.L_x_1271) ;  /* 0x0000000c00887947 */ /* 0x000fec0003800000 */
.L_x_1268:
        /* <DEDUP_REMOVED lines=10> */
.L_x_1273:
[----:B------:R-:W2:Y:S02]  /*fdd0*/  LDG.E R2, desc[UR36][R2.64] ;  /* 0x0000002402027981 */ /* 0x000ea4000c1e1900 */
[----:B--2---:R-:W-:-:S04]  /*fde0*/  I2FP.F32.S32 R0, R2 ;  /* 0x0000000200007245 */ /* 0x004fc80000201400 */
[----:B------:R-:W-:Y:S01]  /*fdf0*/  F2FP.F16.F32.PACK_AB R0, RZ, R0 ;  /* 0x00000000ff00723e */ /* 0x000fe200000000ff */
[----:B------:R-:W-:Y:S06]  /*fe00*/  BRA `(.L_x_1271) ;  /* 0x0000000c00507947 */ /* 0x000fec0003800000 */
.L_x_1272:
[----:B------:R-:W2:Y:S02]  /*fe10*/  LDG.E.U16 R2, desc[UR36][R2.64] ;  /* 0x0000002402027981 */ /* 0x000ea4000c1e1500 */
[----:B--2---:R-:W0:Y:S02]  /*fe20*/  I2F.S16 R0, R2 ;  /* 0x0000000200007306 */ /* 0x004e240000101400 */
[----:B0-----:R-:W-:Y:S01]  /*fe30*/  F2FP.F16.F32.PACK_AB R0, RZ, R0 ;  /* 0x00000000ff00723e */ /* 0x001fe200000000ff */
[----:B------:R-:W-:Y:S06]  /*fe40*/  BRA `(.L_x_1271) ;  /* 0x0000000c00407947 */ /* 0x000fec0003800000 */
.L_x_1267:
        /* <DEDUP_REMOVED lines=9> */
.L_x_1275:
[----:B------:R1:W5:Y:S01]  /*fee0*/  LDG.E.U16 R0, desc[UR36][R2.64] ;  /* 0x0000002402007981 */ /* 0x000362000c1e1500 */
[----:B------:R-:W-:Y:S05]  /*fef0*/  BRA `(.L_x_1271) ;  /* 0x0000000c00147947 */ /* 0x000fea0003800000 */
.L_x_1274:
        /* <DEDUP_REMOVED lines=9> */
.L_x_1277:
[----:B------:R0:W5:Y:S01]  /*ff90*/  LDG.E.U16 R0, desc[UR36][R2.64] ;  /* 0x0000002402007981 */ /* 0x000162000c1e1500 */
[----:B------:R-:W-:Y:S05]  /*ffa0*/  BRA `(.L_x_1271) ;  /* 0x0000000800e87947 */ /* 0x000fea0003800000 */
.L_x_1276:
        /* <DEDUP_REMOVED lines=8> */
.L_x_1266:
        /* <DEDUP_REMOVED lines=13> */
.L_x_1280:
        /* <DEDUP_REMOVED lines=8> */
.L_x_1279:
        /* <DEDUP_REMOVED lines=28> */
.L_x_1282:
        /* <DEDUP_REMOVED lines=15> */
.L_x_1281:
[----:B------:R-:W2:Y:S02]  /*10430*/  LDG.E.U16 R0, desc[UR36][R2.64] ;  /* 0x0000002402007981 */ /* 0x000ea4000c1e1500 */
[----:B--2---:R-:W-:-:S05]  /*10440*/  IMAD.U32 R0, R0, 0x10000, RZ ;  /* 0x0001000000007824 */ /* 0x004fca00078e00ff */
[----:B------:R-:W-:Y:S01]  /*10450*/  F2FP.F16.F32.PACK_AB R0, RZ, R0 ;  /* 0x00000000ff00723e */ /* 0x000fe200000000ff */
[----:B------:R-:W-:Y:S06]  /*10460*/  BRA `(.L_x_1271) ;  /* 0x0000000400b87947 */ /* 0x000fec0003800000 */
.L_x_1278:
        /* <DEDUP_REMOVED lines=12> */
.L_x_1285:
        /* <DEDUP_REMOVED lines=21> */
.L_x_1289:
[----:B------:R-:W-:Y:S05]  /*10680*/  BSYNC B1 ;  /* 0x0000000000017941 */ /* 0x000fea0003800000 */
.L_x_1288:
[----:B------:R-:W-:Y:S01]  /*10690*/  LEA R3, R0, 0x3b800000, 0x17 ;  /* 0x3b80000000037811 */ /* 0x000fe200078eb8ff */
[----:B------:R-:W-:-:S05]  /*106a0*/  IMAD.SHL.U32 R0, R2, 0x100000, RZ ;  /* 0x0010000002007824 */ /* 0x000fca00078e00ff */
[----:B------:R-:W-:-:S07]  /*106b0*/  LOP3.LUT R0, R3, R0, R4, 0xfe, !PT ;  /* 0x0000000003007212 */ /* 0x000fce00078efe04 */
.L_x_1287:
[----:B------:R-:W-:Y:S05]  /*106c0*/  BSYNC B0 ;  /* 0x0000000000007941 */ /* 0x000fea0003800000 */
.L_x_1286:
[----:B------:R-:W-:Y:S01]  /*106d0*/  F2FP.F16.F32.PACK_AB R0, RZ, R0 ;  /* 0x00000000ff00723e */ /* 0x000fe200000000ff */
[----:B------:R-:W-:Y:S06]  /*106e0*/  BRA `(.L_x_1271) ;  /* 0x0000000400187947 */ /* 0x000fec0003800000 */
.L_x_1284:
        /* <DEDUP_REMOVED lines=21> */
.L_x_1293:
[----:B------:R-:W-:Y:S05]  /*10840*/  BSYNC B1 ;  /* 0x0000000000017941 */ /* 0x000fea0003800000 */
.L_x_1292:
[----:B------:R-:W-:Y:S01]  /*10850*/  LEA R3, R0, 0x37800000, 0x17 ;  /* 0x3780000000037811 */ /* 0x000fe200078eb8ff */
[----:B------:R-:W-:-:S05]  /*10860*/  IMAD.SHL.U32 R0, R2, 0x200000, RZ ;  /* 0x0020000002007824 */ /* 0x000fca00078e00ff */
[----:B------:R-:W-:-:S07]  /*10870*/  LOP3.LUT R0, R3, R0, R4, 0xfe, !PT ;  /* 0x0000000003007212 */ /* 0x000fce00078efe04 */
.L_x_1291:
[----:B------:R-:W-:Y:S05]  /*10880*/  BSYNC B0 ;  /* 0x0000000000007941 */ /* 0x000fea0003800000 */
.L_x_1290:
[----:B------:R-:W-:Y:S01]  /*10890*/  F2FP.F16.F32.PACK_AB R0, RZ, R0 ;  /* 0x00000000ff00723e */ /* 0x000fe200000000ff */
[----:B------:R-:W-:Y:S06]  /*108a0*/  BRA `(.L_x_1271) ;  /* 0x0000000000a87947 */ /* 0x000fec0003800000 */
.L_x_1283:
        /* <DEDUP_REMOVED lines=14> */
.L_x_1297:
[----:B------:R-:W-:Y:S05]  /*10990*/  BSYNC B0 ;  /* 0x0000000000007941 */ /* 0x000fea0003800000 */
.L_x_1296:
[----:B------:R-:W-:Y:S01]  /*109a0*/  F2FP.F16.F32.PACK_AB R0, RZ, R0 ;  /* 0x00000000ff00723e */ /* 0x000fe200000000ff */
[----:B------:R-:W-:Y:S06]  /*109b0*/  BRA `(.L_x_1271) ;  /* 0x0000000000647947 */ /* 0x000fec0003800000 */
.L_x_1270:
        /* <DEDUP_REMOVED lines=16> */
.L_x_1298:
[----:B------:R-:W-:Y:S01]  /*10ac0*/  PRMT R0, RZ, 0x7610, R0 ;  /* 0x00007610ff007816 */ /* 0x000fe20000000000 */
[----:B------:R-:W-:Y:S06]  /*10ad0*/  BRA `(.L_x_1271) ;  /* 0x00000000001c7947 */ /* 0x000fec0003800000 */
.L_x_1295:
[----:B------:R-:W2:Y:S02]  /*10ae0*/  LDG.E.64 R2, desc[UR36][R2.64] ;  /* 0x0000002402027981 */ /* 0x000ea4000c1e1b00 */
[----:B--2---:R-:W0:Y:S02]  /*10af0*/  I2F.U64 R0, R2 ;  /* 0x0000000200007312 */ /* 0x004e240000301000 */
[----:B0-----:R-:W-:Y:S01]  /*10b00*/  F2FP.F16.F32.PACK_AB R0, RZ, R0 ;  /* 0x00000000ff00723e */ /* 0x001fe200000000ff */
[----:B------:R-:W-:Y:S06]  /*10b10*/  BRA `(.L_x_1271) ;  /* 0x00000000000c7947 */ /* 0x000fec0003800000 */
.L_x_1294:
[----:B------:R-:W2:Y:S02]  /*10b20*/  LDG.E R2, desc[UR36][R2.64] ;  /* 0x0000002402027981 */ /* 0x000ea4000c1e1900 */
[----:B--2---:R-:W-:-:S04]  /*10b30*/  I2FP.F32.U32 R0, R2 ;  /* 0x0000000200007245 */ /* 0x004fc80000201000 */
[----:B------:R-:W-:-:S07]  /*10b40*/  F2FP.F16.F32.PACK_AB R0, RZ, R0 ;  /* 0x00000000ff00723e */ /* 0x000fce00000000ff */
.L_x_1271:
        /* <DEDUP_REMOVED lines=25> */
[----:B0-----:R-:W-:Y:S01]  /*10ce0*/  STG.E.U8 desc[UR36][R16.64], R3 ;  /* 0x0000000310007986 */ /* 0x001fe2000c101124 */
[----:B------:R-:W-:Y:S05]  /*10cf0*/  EXIT ;  /* 0x000000000000794d */ /* 0x000fea0003800000 */
.L_x_1302:
[----:B------:R-:W-:-:S06]  /*10d00*/  HADD2.F32 R3, -RZ, R0.H0_H0 ;  /* 0x20000000ff037230 */ /* 0x000fcc0000004100 */
[----:B------:R-:W0:Y:S02]  /*10d10*/  F2I.S64.TRUNC R2, R3 ;  /* 0x0000000300027311 */ /* 0x000e24000020d900 */
[----:B0-----:R-:W-:Y:S01]  /*10d20*/  STG.E.U8 desc[UR36][R16.64], R2 ;  /* 0x0000000210007986 */ /* 0x001fe2000c101124 */
[----:B------:R-:W-:Y:S05]  /*10d30*/  EXIT ;  /* 0x000000000000794d */ /* 0x000fea0003800000 */
.L_x_1301:
        /* <DEDUP_REMOVED lines=8> */
[----:B0-----:R-:W-:Y:S01]  /*10dc0*/  STG.E.64 desc[UR36][R16.64], R2 ;  /* 0x0000000210007986 */ /* 0x001fe2000c101b24 */
[----:B------:R-:W-:Y:S05]  /*10dd0*/  EXIT ;  /* 0x000000000000794d */ /* 0x000fea0003800000 */
.L_x_1305:
[----:B------:R-:W-:-:S04]  /*10de0*/  HADD2.F32 R0, -RZ, R0.H0_H0 ;  /* 0x20000000ff007230 */ /* 0x000fc80000004100 */
[----:B------:R-:W0:Y:S02]  /*10df0*/  F2I.FTZ.TRUNC.NTZ R3, R0 ;  /* 0x0000000000037305 */ /* 0x000e24000021f100 */
[----:B0-----:R-:W-:Y:S01]  /*10e00*/  STG.E desc[UR36][R16.64], R3 ;  /* 0x0000000310007986 */ /* 0x001fe2000c101924 */
[----:B------:R-:W-:Y:S05]  /*10e10*/  EXIT ;  /* 0x000000000000794d */ /* 0x000fea0003800000 */
.L_x_1304:
[----:B------:R-:W-:-:S04]  /*10e20*/  HADD2.F32 R0, -RZ, R0.H0_H0 ;  /* 0x20000000ff007230 */ /* 0x000fc80000004100 */
[----:B------:R-:W0:Y:S02]  /*10e30*/  F2I.FTZ.TRUNC.NTZ R3, R0 ;  /* 0x0000000000037305 */ /* 0x000e24000021f100 */
[----:B0-----:R-:W-:Y:S01]  /*10e40*/  STG.E.U16 desc[UR36][R16.64], R3 ;  /* 0x0000000310007986 */ /* 0x001fe2000c101524 */
[----:B------:R-:W-:Y:S05]  /*10e50*/  EXIT ;  /* 0x000000000000794d */ /* 0x000fea0003800000 */
.L_x_1300:
[----:B------:R-:W-:-:S13]  /*10e60*/  ISETP.GT.AND P0, PT, R7, 0x6, PT ;  /* 0x000000060700780c */ /* 0x000fda0003f04270 */
[----:B------:R-:W-:Y:S05]  /*10e70*/  @P0 BRA `(.L_x_1306) ;  /* 0x0000000000240947 */ /* 0x000fea0003800000 */
[----:B------:R-:W-:-:S13]  /*10e80*/  ISETP.NE.AND P0, PT, R7, 0x5, PT ;  /* 0x000000050700780c */ /* 0x000fda0003f05270 */
[----:B------:R-:W-:Y:S05]  /*10e90*/  @!P0 BRA `(.L_x_1307) ;  /* 0x0000000000148947 */ /* 0x000fea0003800000 */
[----:B------:R-:W-:-:S13]  /*10ea0*/  ISETP.NE.AND P0, PT, R7, 0x6, PT ;  /* 0x000000060700780c */ /* 0x000fda0003f05270 */
[----:B------:R-:W-:Y:S05]  /*10eb0*/  @P0 BRA `(.L_x_1303) ;  /* 0x0000000800c40947 */ /* 0x000fea0003800000 */
[----:B------:R-:W-:-:S05]  /*10ec0*/  HADD2.F32 R3, -RZ, R0.H0_H0 ;  /* 0x20000000ff037230 */ /* 0x000fca0000004100 */
[----:B------:R-:W-:Y:S01]  /*10ed0*/  STG.E desc[UR36][R16.64], R3 ;  /* 0x0000000310007986 */ /* 0x000fe2000c101924 */
[----:B------:R-:W-:Y:S05]  /*10ee0*/  EXIT ;  /* 0x000000000000794d */ /* 0x000fea0003800000 */
.L_x_1307:
[----:B------:R-:W-:Y:S01]  /*10ef0*/  STG.E.U16 desc[UR36][R16.64], R0 ;  /* 0x0000000010007986 */ /* 0x000fe2000c101524 */
[----:B------:R-:W-:Y:S05]  /*10f00*/  EXIT ;  /* 0x000000000000794d */ /* 0x000fea0003800000 */
.L_x_1306:
        /* <DEDUP_REMOVED lines=8> */
[----:B------:R-:W-:Y:S01]  /*10f90*/  STG.E.64 desc[UR36][R16.64], R2 ;  /* 0x0000000210007986 */ /* 0x000fe2000c101b24 */
[----:B------:R-:W-:Y:S05]  /*10fa0*/  EXIT ;  /* 0x000000000000794d */ /* 0x000fea0003800000 */
.L_x_1309:
[----:B------:R-:W-:-:S05]  /*10fb0*/  HADD2.F32 R0, -RZ, R0.H0_H0 ;  /* 0x20000000ff007230 */ /* 0x000fca0000004100 */
[----:B------:R-:W-:-:S04]  /*10fc0*/  F2FP.F16.F32.PACK_AB R0, RZ, R0 ;  /* 0x00000000ff00723e */ /* 0x000fc800000000ff */
[----:B------:R-:W-:-:S05]  /*10fd0*/  PRMT R0, R0, 0x5410, RZ ;  /* 0x0000541000007816 */ /* 0x000fca00000000ff */
[----:B------:R-:W-:Y:S01]  /*10fe0*/  STG.E desc[UR36][R16.64], R0 ;  /* 0x0000000010007986 */ /* 0x000fe2000c101924 */
[----:B------:R-:W-:Y:S05]  /*10ff0*/  EXIT ;  /* 0x000000000000794d */ /* 0x000fea0003800000 */
.L_x_1308:
[----:B------:R-:W-:-:S05]  /*11000*/  HADD2.F32 R2, -RZ, R0.H0_H0 ;  /* 0x20000000ff027230 */ /* 0x000fca0000004100 */
[----:B------:R-:W-:-:S06]  /*11010*/  FMUL.FTZ R2, R2, 1 ;  /* 0x3f80000002027820 */ /* 0x000fcc0000410000 */
[----:B------:R-:W0:Y:S02]  /*11020*/  F2F.F64.F32 R2, R2 ;  /* 0x0000000200027310 */ /* 0x000e240000201800 */
[----:B0-----:R-:W-:Y:S01]  /*11030*/  STG.E.64 desc[UR36][R16.64], R2 ;  /* 0x0000000210007986 */ /* 0x001fe2000c101b24 */
[----:B------:R-:W-:Y:S05]  /*11040*/  EXIT ;  /* 0x000000000000794d */ /* 0x000fea0003800000 */
.L_x_1299:
        /* <DEDUP_REMOVED lines=11> */
[----:B------:R-:W-:Y:S01]  /*11100*/  STG.E.U8 desc[UR36][R16.64], R3 ;  /* 0x0000000310007986 */ /* 0x000fe2000c101124 */
[----:B------:R-:W-:Y:S05]  /*11110*/  EXIT ;  /* 0x000000000000794d */ /* 0x000fea0003800000 */
.L_x_1312:
[----:B------:R-:W-:Y:S01]  /*11120*/  HADD2.F32 R0, -RZ, R0.H0_H0 ;  /* 0x20000000ff007230 */ /* 0x000fe20000004100 */
[----:B------:R-:W-:-:S04]  /*11130*/  CS2R R6, SRZ ;  /* 0x0000000000067805 */ /* 0x000fc8000001ff00 */
[----:B------:R-:W-:-:S04]  /*11140*/  FMUL.FTZ R0, R0, 1 ;  /* 0x3f80000000007820 */ /* 0x000fc80000410000 */
[----:B------:R-:W0:Y:S02]  /*11150*/  F2F.F64.F32 R4, R0 ;  /* 0x0000000000047310 */ /* 0x000e240000201800 */
[----:B0-----:R-:W-:Y:S01]  /*11160*/  STG.E.128 desc[UR36][R16.64], R4 ;  /* 0x0000000410007986 */ /* 0x001fe2000c101d24 */
[----:B------:R-:W-:Y:S05]  /*11170*/  EXIT ;  /* 0x000000000000794d */ /* 0x000fea0003800000 */
.L_x_1311:
        /* <DEDUP_REMOVED lines=21> */
.L_x_1316:
[----:B------:R-:W-:Y:S05]  /*112d0*/  BSYNC B0 ;  /* 0x0000000000007941 */ /* 0x000fea0003800000 */
.L_x_1315:
[----:B------:R-:W-:-:S05]  /*112e0*/  LOP3.LUT R3, R0, R3, RZ, 0xfc, !PT ;  /* 0x0000000300037212 */ /* 0x000fca00078efcff */
[----:B------:R-:W-:Y:S01]  /*112f0*/  STG.E.U8 desc[UR36][R16.64], R3 ;  /* 0x0000000310007986 */ /* 0x000fe2000c101124 */
[----:B------:R-:W-:Y:S05]  /*11300*/  EXIT ;  /* 0x000000000000794d */ /* 0x000fea0003800000 */
.L_x_1314:
        /* <DEDUP_REMOVED lines=13> */
.L_x_1318:
[----:B------:R-:W-:Y:S01]  /*113e0*/  IMAD.MOV.U32 R0, RZ, RZ, 0x7f ;  /* 0x0000007fff007424 */ /* 0x000fe200078e00ff */
[----:B------:R-:W-:-:S04]  /*113f0*/  ISETP.GT.U32.AND P0, PT, R2, 0x7f800000, PT ;  /* 0x7f8000000200780c */ /* 0x000fc80003f04070 */
[----:B------:R-:W-:-:S09]  /*11400*/  SEL R0, R0, 0x7c, P0 ;  /* 0x0000007c00007807 */ /* 0x000fd20000000000 */
.L_x_1319:
[----:B------:R-:W-:Y:S05]  /*11410*/  BSYNC B0 ;  /* 0x0000000000007941 */ /* 0x000fea0003800000 */
.L_x_1317:
[----:B------:R-:W-:-:S04]  /*11420*/  LOP3.LUT R2, R3, 0x80000000, RZ, 0xc0, !PT ;  /* 0x8000000003027812 */ /* 0x000fc800078ec0ff */
[----:B------:R-:W-:-:S04]  /*11430*/  SHF.R.U32.HI R3, RZ, 0x18, R2 ;  /* 0x00000018ff037819 */ /* 0x000fc80000011602 */
[----:B------:R-:W-:-:S05]  /*11440*/  LOP3.LUT R3, R0, R3, RZ, 0xfc, !PT ;  /* 0x0000000300037212 */ /* 0x000fca00078efcff */
[----:B------:R-:W-:Y:S01]  /*11450*/  STG.E.U8 desc[UR36][R16.64], R3 ;  /* 0x0000000310007986 */ /* 0x000fe2000c101124 */
[----:B------:R-:W-:Y:S05]  /*11460*/  EXIT ;  /* 0x000000000000794d */ /* 0x000fea0003800000 */
.L_x_1313:
[----:B------:R-:W-:-:S05]  /*11470*/  HADD2.F32 R0, -RZ, R0.H0_H0 ;  /* 0x20000000ff007230 */ /* 0x000fca0000004100 */
[----:B------:R-:W-:-:S05]  /*11480*/  F2FP.BF16.F32.PACK_AB R0, RZ, R0 ;  /* 0x00000000ff00723e */ /* 0x000fca00000010ff */
[----:B------:R-:W-:Y:S01]  /*11490*/  STG.E.U16 desc[UR36][R16.64], R0 ;  /* 0x0000000010007986 */ /* 0x000fe2000c101524 */
[----:B------:R-:W-:Y:S05]  /*114a0*/  EXIT ;  /* 0x000000000000794d */ /* 0x000fea0003800000 */
.L_x_1310:
        /* <DEDUP_REMOVED lines=10> */
[----:B0-----:R-:W-:Y:S01]  /*11550*/  STG.E.U16 desc[UR36][R16.64], R3 ;  /* 0x0000000310007986 */ /* 0x001fe2000c101524 */
[----:B------:R-:W-:Y:S05]  /*11560*/  EXIT ;  /* 0x000000000000794d */ /* 0x000fea0003800000 */
.L_x_1322:
        /* <DEDUP_REMOVED lines=17> */
.L_x_1325:
[----:B------:R-:W-:-:S04]  /*11680*/  LOP3.LUT R2, R3, 0x80000000, RZ, 0xc0, !PT ;  /* 0x8000000003027812 */ /* 0x000fc800078ec0ff */
[----:B------:R-:W-:-:S04]  /*11690*/  SHF.R.U32.HI R3, RZ, 0x18, R2 ;  /* 0x00000018ff037819 */ /* 0x000fc80000011602 */
[----:B------:R-:W-:-:S04]  /*116a0*/  LOP3.LUT R0, R0, R3, RZ, 0xfc, !PT ;  /* 0x0000000300007212 */ /* 0x000fc800078efcff */
[----:B------:R-:W-:-:S07]  /*116b0*/  PRMT R8, R0, 0x7610, R8 ;  /* 0x0000761000087816 */ /* 0x000fce0000000008 */
.L_x_1324:
[----:B------:R-:W-:Y:S05]  /*116c0*/  BSYNC B0 ;  /* 0x0000000000007941 */ /* 0x000fea0003800000 */
.L_x_1323:
[----:B------:R-:W-:Y:S01]  /*116d0*/  STG.E.U8 desc[UR36][R16.64], R8 ;  /* 0x0000000810007986 */ /* 0x000fe2000c101124 */
[----:B------:R-:W-:Y:S05]  /*116e0*/  EXIT ;  /* 0x000000000000794d */ /* 0x000fea0003800000 */
.L_x_1321:
        /* <DEDUP_REMOVED lines=17> */
.L_x_1328:
[----:B------:R-:W-:-:S04]  /*11800*/  LOP3.LUT R2, R3, 0x80000000, RZ, 0xc0, !PT ;  /* 0x8000000003027812 */ /* 0x000fc800078ec0ff */
[----:B------:R-:W-:-:S04]  /*11810*/  SHF.R.U32.HI R3, RZ, 0x18, R2 ;  /* 0x00000018ff037819 */ /* 0x000fc80000011602 */
[----:B------:R-:W-:-:S04]  /*11820*/  LOP3.LUT R0, R0, R3, RZ, 0xfc, !PT ;  /* 0x0000000300007212 */ /* 0x000fc800078efcff */
[----:B------:R-:W-:-:S07]  /*11830*/  PRMT R8, R0, 0x7610, R8 ;  /* 0x0000761000087816 */ /* 0x000fce0000000008 */
.L_x_1327:
[----:B------:R-:W-:Y:S05]  /*11840*/  BSYNC B0 ;  /* 0x0000000000007941 */ /* 0x000fea0003800000 */
.L_x_1326:
[----:B------:R-:W-:Y:S01]  /*11850*/  STG.E.U8 desc[UR36][R16.64], R8 ;  /* 0x0000000810007986 */ /* 0x000fe2000c101124 */
[----:B------:R-:W-:Y:S05]  /*11860*/  EXIT ;  /* 0x000000000000794d */ /* 0x000fea0003800000 */
.L_x_1320:
        /* <DEDUP_REMOVED lines=22> */
.L_x_1303:
        /* <DEDUP_REMOVED lines=16> */
.L_x_1331:
[----:B------:R-:W-:Y:S05]  /*11ad0*/  EXIT ;  /* 0x000000000000794d */ /* 0x000fea0003800000 */
.L_x_1330:
[----:B------:R-:W-:-:S06]  /*11ae0*/  HADD2.F32 R2, -RZ, R0.H0_H0 ;  /* 0x20000000ff027230 */ /* 0x000fcc0000004100 */
[----:B------:R-:W0:Y:S02]  /*11af0*/  F2I.U64.TRUNC R2, R2 ;  /* 0x0000000200027311 */ /* 0x000e24000020d800 */
[----:B0-----:R-:W-:Y:S01]  /*11b00*/  STG.E.64 desc[UR36][R16.64], R2 ;  /* 0x0000000210007986 */ /* 0x001fe2000c101b24 */
[----:B------:R-:W-:Y:S05]  /*11b10*/  EXIT ;  /* 0x000000000000794d */ /* 0x000fea0003800000 */
.L_x_1329:
[----:B------:R-:W-:-:S04]  /*11b20*/  HADD2.F32 R0, -RZ, R0.H0_H0 ;  /* 0x20000000ff007230 */ /* 0x000fc80000004100 */
[----:B------:R-:W0:Y:S02]  /*11b30*/  F2I.FTZ.U32.TRUNC.NTZ R3, R0 ;  /* 0x0000000000037305 */ /* 0x000e24000021f000 */
[----:B0-----:R-:W-:Y:S01]  /*11b40*/  STG.E desc[UR36][R16.64], R3 ;  /* 0x0000000310007986 */ /* 0x001fe2000c101924 */
[----:B------:R-:W-:Y:S05]  /*11b50*/  EXIT ;  /* 0x000000000000794d */ /* 0x000fea0003800000 */
.L_x_1332:
        /* <DEDUP_REMOVED lines=10> */
.L_x_11088:


//--------------------- .text._ZN2at6native27unrolled_elementwise_kernelIZZZNS0_61_GLOBAL__N__132982cb_23_ActivationSiluKernel_cu_f5210f67_354620silu_backward_kernelERNS_18TensorIteratorBaseEENKUlvE_clEvENKUlvE1_clEvEUlN3c104HalfES8_E_St5arrayIPcLm3EELi4E23TrivialOffsetCalculatorILi2EjESD_ILi1EjENS0_6memory12LoadWithCastILi2EEENSG_13StoreWithCastILi1EEEEEviT_T0_T2_T3_T4_T5_ --------------------------
	.section	.text._ZN2at6native27unrolled_elementwise_kernelIZZZNS0_61_GLOBAL__N__132982cb_23_ActivationSiluKernel_cu_f5210f67_354620silu_backward_kernelERNS_18TensorIteratorBaseEENKUlvE_clEvENKUlvE1_clEvEUlN3c104HalfES8_E_St5arrayIPcLm3EELi4E23TrivialOffsetCalculatorILi2EjESD_ILi1EjENS0_6memory12LoadWithCastILi2EEENSG_13StoreWithCastILi1EEEEEviT_T0_T2_T3_T4_T5_,"ax",@progbits
	.align	128
        .global         _ZN2at6native27unrolled_elementwise_kernelIZZZNS0_61_GLOBAL__N__132982cb_23_ActivationSiluKernel_cu_f5210f67_354620silu_backward_kernelERNS_18TensorIteratorBaseEENKUlvE_clEvENKUlvE1_clEvEUlN3c104HalfES8_E_St5arrayIPcLm3EELi4E23TrivialOffsetCalculatorILi2EjESD_ILi1EjENS0_6memory12LoadWithCastILi2EEENSG_13StoreWithCastILi1EEEEEviT_T0_T2_T3_T4_T5_
        .type           _ZN2at6native27unrolled_elementwise_kernelIZZZNS0_61_GLOBAL__N__132982cb_23_ActivationSiluKernel_cu_f5210f67_354620silu_backward_kernelERNS_18TensorIteratorBaseEENKUlvE_clEvENKUlvE1_clEvEUlN3c104HalfES8_E_St5arrayIPcLm3EELi4E23TrivialOffsetCalculatorILi2EjESD_ILi1EjENS0_6memory12LoadWithCastILi2EEENSG_13StoreWithCastILi1EEEEEviT_T0_T2_T3_T4_T5_,@function
        .size           _ZN2at6native27unrolled_elementwise_kernelIZZZNS0_61_GLOBAL__N__132982cb_23_ActivationSiluKernel_cu_f5210f67_354620silu_backward_kernelERNS_18TensorIteratorBaseEENKUlvE_clEvENKUlvE1_clEvEUlN3c104HalfES8_E_St5arrayIPcLm3EELi4E23TrivialOffsetCalculatorILi2EjESD_ILi1EjENS0_6memory12LoadWithCastILi2EEENSG_13StoreWithCastILi1EEEEEviT_T0_T2_T3_T4_T5_,(.L_x_11089 - _ZN2at6native27unrolled_elementwise_kernelIZZZNS0_61_GLOBAL__N__132982cb_23_ActivationSiluKernel_cu_f5210f67_354620silu_backward_kernelERNS_18TensorIteratorBaseEENKUlvE_clEvENKUlvE1_clEvEUlN3c104HalfES8_E_St5arrayIPcLm3EELi4E23TrivialOffsetCalculatorILi2EjESD_ILi1EjENS0_6memory12LoadWithCastILi2EEENSG_13StoreWithCastILi1EEEEEviT_T0_T2_T3_T4_T5_)
        .other          _ZN2at6native27unrolled_elementwise_kernelIZZZNS0_61_GLOBAL__N__132982cb_23_ActivationSiluKernel_cu_f5210f67_354620silu_backward_kernelERNS_18TensorIteratorBaseEENKUlvE_clEvENKUlvE1_clEvEUlN3c104HalfES8_E_St5arrayIPcLm3EELi4E23TrivialOffsetCalculatorILi2EjESD_ILi1EjENS0_6memory12LoadWithCastILi2EEENSG_13StoreWithCastILi1EEEEEviT_T0_T2_T3_T4_T5_,@"STO_CUDA_ENTRY STV_DEFAULT"
_ZN2at6native27unrolled_elementwise_kernelIZZZNS0_61_GLOBAL__N__132982cb_23_ActivationSiluKernel_cu_f5210f67_354620silu_backward_kernelERNS_18TensorIteratorBaseEENKUlvE_clEvENKUlvE1_clEvEUlN3c104HalfES8_E_St5arrayIPcLm3EELi4E23TrivialOffsetCalculatorILi2EjESD_ILi1EjENS0_6memory12LoadWithCastILi2EEENSG_13StoreWithCastILi1EEEEEviT_T0_T2_T3_T4_T5_:
.text._ZN2at6native27unrolled_elementwise_kernelIZZZNS0_61_GLOBAL__N__132982cb_23_ActivationSiluKernel_cu_f5210f67_354620silu_backward_kernelERNS_18TensorIteratorBaseEENKUlvE_clEvENKUlvE1_clEvEUlN3c104HalfES8_E_St5arrayIPcLm3EELi4E23TrivialOffsetCalculatorILi2EjESD_ILi1EjENS0_6memory12LoadWithCastILi2EEENSG_13StoreWithCastILi1EEEEEviT_T0_T2_T3_T4_T5_:
        /* <DEDUP_REMOVED lines=36> */
.L_x_1338:
[----:B------:R-:W2:Y:S02]  /*0240*/  LDG.E.U8 R4, desc[UR36][R4.64] ;  /* 0x0000002404047981 */ /* 0x000ea4000c1e1100 */
[----:B--2---:R-:W-:-:S04]  /*0250*/  I2FP.F32.U32 R0, R4 ;  /* 0x0000000400007245 */ /* 0x004fc80000201000 */
[----:B------:R-:W-:-:S04]  /*0260*/  F2FP.F16.F32.PACK_AB R0, RZ, R0 ;  /* 0x00000000ff00723e */ /* 0x000fc800000000ff */
[----:B------:R-:W-:Y:S01]  /*0270*/  PRMT R17, R0, 0x7610, R17 ;  /* 0x0000761000117816 */ /* 0x000fe20000000011 */
[----:B------:R-:W-:Y:S06]  /*0280*/  BRA `(.L_x_1340) ;  /* 0x0000000c00bc7947 */ /* 0x000fec0003800000 */
.L_x_1337:
        /* <DEDUP_REMOVED lines=11> */
.L_x_1342:
[----:B------:R-:W2:Y:S02]  /*0340*/  LDG.E R4, desc[UR36][R4.64] ;  /* 0x0000002404047981 */ /* 0x000ea4000c1e1900 */
[----:B--2---:R-:W-:-:S04]  /*0350*/  I2FP.F32.S32 R0, R4 ;  /* 0x0000000400007245 */ /* 0x004fc80000201400 */
[----:B------:R-:W-:-:S04]  /*0360*/  F2FP.F16.F32.PACK_AB R0, RZ, R0 ;  /* 0x00000000ff00723e */ /* 0x000fc800000000ff */
[----:B------:R-:W-:Y:S01]  /*0370*/  PRMT R17, R0, 0x7610, R17 ;  /* 0x0000761000117816 */ /* 0x000fe20000000011 */
[----:B------:R-:W-:Y:S06]  /*0380*/  BRA `(.L_x_1340) ;  /* 0x0000000c007c7947 */ /* 0x000fec0003800000 */
.L_x_1341:
[----:B------:R-:W2:Y:S02]  /*0390*/  LDG.E.U16 R4, desc[UR36][R4.64] ;  /* 0x0000002404047981 */ /* 0x000ea4000c1e1500 */
[----:B--2---:R-:W0:Y:S02]  /*03a0*/  I2F.S16 R0, R4 ;  /* 0x0000000400007306 */ /* 0x004e240000101400 */
[----:B0-----:R-:W-:-:S04]  /*03b0*/  F2FP.F16.F32.PACK_AB R0, RZ, R0 ;  /* 0x00000000ff00723e */ /* 0x001fc800000000ff */
[----:B------:R-:W-:Y:S01]  /*03c0*/  PRMT R17, R0, 0x7610, R17 ;  /* 0x0000761000117816 */ /* 0x000fe20000000011 */
[----:B------:R-:W-:Y:S06]  /*03d0*/  BRA `(.L_x_1340) ;  /* 0x0000000c00687947 */ /* 0x000fec0003800000 */
.L_x_1336:
        /* <DEDUP_REMOVED lines=9> */
.L_x_1344:
[----:B------:R1:W5:Y:S01]  /*0470*/  LDG.E.U16 R17, desc[UR36][R4.64] ;  /* 0x0000002404117981 */ /* 0x000362000c1e1500 */
[----:B------:R-:W-:Y:S05]  /*0480*/  BRA `(.L_x_1340) ;  /* 0x0000000c003c7947 */ /* 0x000fea0003800000 */
.L_x_1343:
        /* <DEDUP_REMOVED lines=9> */
.L_x_1346:
[----:B------:R0:W5:Y:S01]  /*0520*/  LDG.E.U16 R17, desc[UR36][R4.64] ;  /* 0x0000002404117981 */ /* 0x000162000c1e1500 */
[----:B------:R-:W-:Y:S05]  /*0530*/  BRA `(.L_x_1340) ;  /* 0x0000000c00107947 */ /* 0x000fea0003800000 */
.L_x_1345:
        /* <DEDUP_REMOVED lines=9> */
.L_x_1335:
        /* <DEDUP_REMOVED lines=14> */
.L_x_1349:
        /* <DEDUP_REMOVED lines=9> */
.L_x_1348:
        /* <DEDUP_REMOVED lines=28> */
.L_x_1351:
        /* <DEDUP_REMOVED lines=12> */
[----:B------:R-:W-:-:S04]  /*09c0*/  F2FP.F16.F32.PACK_AB R0, RZ, R0 ;  /* 0x00000000ff00723e */ /* 0x000fc800000000ff */
[----:B------:R-:W-:Y:S01]  /*09d0*/  PRMT R17, R0, 0x7610, R17 ;  /* 0x0000761000117816 */ /* 0x000fe20000000011 */
[----:B------:R-:W-:Y:S06]  /*09e0*/  BRA `(.L_x_1340) ;  /* 0x0000000400e47947 */ /* 0x000fec0003800000 */
.L_x_1350:
[----:B------:R-:W2:Y:S02]  /*09f0*/  LDG.E.U16 R0, desc[UR36][R4.64] ;  /* 0x0000002404007981 */ /* 0x000ea4000c1e1500 */
[----:B--2---:R-:W-:-:S05]  /*0a00*/  IMAD.U32 R0, R0, 0x10000, RZ ;  /* 0x0001000000007824 */ /* 0x004fca00078e00ff */
[----:B------:R-:W-:-:S04]  /*0a10*/  F2FP.F16.F32.PACK_AB R0, RZ, R0 ;  /* 0x00000000ff00723e */ /* 0x000fc800000000ff */
[----:B------:R-:W-:Y:S01]  /*0a20*/  PRMT R17, R0, 0x7610, R17 ;  /* 0x0000761000117816 */ /* 0x000fe20000000011 */
[----:B------:R-:W-:Y:S06]  /*0a30*/  BRA `(.L_x_1340) ;  /* 0x0000000400d07947 */ /* 0x000fec0003800000 */
.L_x_1347:
        /* <DEDUP_REMOVED lines=13> */
.L_x_1354:
        /* <DEDUP_REMOVED lines=21> */
.L_x_1358:
[----:B------:R-:W-:Y:S05]  /*0c60*/  BSYNC B1 ;  /* 0x0000000000017941 */ /* 0x000fea0003800000 */
.L_x_1357:
[----:B------:R-:W-:Y:S01]  /*0c70*/  LEA R5, R0, 0x3b800000, 0x17 ;  /* 0x3b80000000057811 */ /* 0x000fe200078eb8ff */
[----:B------:R-:W-:-:S05]  /*0c80*/  IMAD.SHL.U32 R0, R3, 0x100000, RZ ;  /* 0x0010000003007824 */ /* 0x000fca00078e00ff */
[----:B------:R-:W-:-:S07]  /*0c90*/  LOP3.LUT R0, R5, R0, R6, 0xfe, !PT ;  /* 0x0000000005007212 */ /* 0x000fce00078efe06 */
.L_x_1356:
[----:B------:R-:W-:Y:S05]  /*0ca0*/  BSYNC B0 ;  /* 0x0000000000007941 */ /* 0x000fea0003800000 */
.L_x_1355:
[----:B------:R-:W-:-:S04]  /*0cb0*/  F2FP.F16.F32.PACK_AB R0, RZ, R0 ;  /* 0x00000000ff00723e */ /* 0x000fc800000000ff */
[----:B------:R-:W-:Y:S01]  /*0cc0*/  PRMT R17, R0, 0x7610, R17 ;  /* 0x0000761000117816 */ /* 0x000fe20000000011 */
[----:B------:R-:W-:Y:S06]  /*0cd0*/  BRA `(.L_x_1340) ;  /* 0x0000000400287947 */ /* 0x000fec0003800000 */
.L_x_1353:
        /* <DEDUP_REMOVED lines=21> */
.L_x_1362:
[----:B------:R-:W-:Y:S05]  /*0e30*/  BSYNC B1 ;  /* 0x0000000000017941 */ /* 0x000fea0003800000 */
.L_x_1361:
[----:B------:R-:W-:Y:S01]  /*0e40*/  LEA R5, R0, 0x37800000, 0x17 ;  /* 0x3780000000057811 */ /* 0x000fe200078eb8ff */
[----:B------:R-:W-:-:S05]  /*0e50*/  IMAD.SHL.U32 R0, R3, 0x200000, RZ ;  /* 0x0020000003007824 */ /* 0x000fca00078e00ff */
[----:B------:R-:W-:-:S07]  /*0e60*/  LOP3.LUT R0, R5, R0, R6, 0xfe, !PT ;  /* 0x0000000005007212 */ /* 0x000fce00078efe06 */
.L_x_1360:
[----:B------:R-:W-:Y:S05]  /*0e70*/  BSYNC B0 ;  /* 0x0000000000007941 */ /* 0x000fea0003800000 */
.L_x_1359:
[----:B------:R-:W-:-:S04]  /*0e80*/  F2FP.F16.F32.PACK_AB R0, RZ, R0 ;  /* 0x00000000ff00723e */ /* 0x000fc800000000ff */
[----:B------:R-:W-:Y:S01]  /*0e90*/  PRMT R17, R0, 0x7610, R17 ;  /* 0x0000761000117816 */ /* 0x000fe20000000011 */
[----:B------:R-:W-:Y:S06]  /*0ea0*/  BRA `(.L_x_1340) ;  /* 0x0000000000b47947 */ /* 0x000fec0003800000 */
.L_x_1352:
        /* <DEDUP_REMOVED lines=14> */
.L_x_1366:
[----:B------:R-:W-:Y:S05]  /*0f90*/  BSYNC B0 ;  /* 0x0000000000007941 */ /* 0x000fea0003800000 */
.L_x_1365:
[----:B------:R-:W-:-:S04]  /*0fa0*/  F2FP.F16.F32.PACK_AB R0, RZ, R0 ;  /* 0x00000000ff00723e */ /* 0x000fc800000000ff */
[----:B------:R-:W-:Y:S01]  /*0fb0*/  PRMT R17, R0, 0x7610, R17 ;  /* 0x0000761000117816 */ /* 0x000fe20000000011 */
[----:B------:R-:W-:Y:S06]  /*0fc0*/  BRA `(.L_x_1340) ;  /* 0x00000000006c7947 */ /* 0x000fec0003800000 */
.L_x_1339:
        /* <DEDUP_REMOVED lines=16> */
.L_x_1367:
[----:B------:R-:W-:Y:S01]  /*10d0*/  PRMT R17, RZ, 0x7610, R17 ;  /* 0x00007610ff117816 */ /* 0x000fe20000000011 */
[----:B------:R-:W-:Y:S06]  /*10e0*/  BRA `(.L_x_1340) ;  /* 0x0000000000247947 */ /* 0x000fec0003800000 */
.L_x_1364:
[----:B------:R-:W2:Y:S02]  /*10f0*/  LDG.E.64 R4, desc[UR36][R4.64] ;  /* 0x0000002404047981 */ /* 0x000ea4000c1e1b00 */
[----:B--2---:R-:W0:Y:S02]  /*1100*/  I2F.U64 R0, R4 ;  /* 0x0000000400007312 */ /* 0x004e240000301000 */
[----:B0-----:R-:W-:-:S04]  /*1110*/  F2FP.F16.F32.PACK_AB R0, RZ, R0 ;  /* 0x00000000ff00723e */ /* 0x001fc800000000ff */
[----:B------:R-:W-:Y:S01]  /*1120*/  PRMT R17, R0, 0x7610, R17 ;  /* 0x0000761000117816 */ /* 0x000fe20000000011 */
[----:B------:R-:W-:Y:S06]  /*1130*/  BRA `(.L_x_1340) ;  /* 0x0000000000107947 */ /* 0x000fec0003800000 */
.L_x_1363:
[----:B------:R-:W2:Y:S02]  /*1140*/  LDG.E R4, desc[UR36][R4.64] ;  /* 0x0000002404047981 */ /* 0x000ea4000c1e1900 */
[----:B--2---:R-:W-:-:S04]  /*1150*/  I2FP.F32.U32 R0, R4 ;  /* 0x0000000400007245 */ /* 0x004fc80000201000 */
[----:B------:R-:W-:-:S04]  /*1160*/  F2FP.F16.F32.PACK_AB R0, RZ, R0 ;  /* 0x00000000ff00723e */ /* 0x000fc800000000ff */
[----:B------:R-:W-:-:S07]  /*1170*/  PRMT R17, R0, 0x7610, R17 ;  /* 0x0000761000117816 */ /* 0x000fce0000000011 */
.L_x_1340:
[----:B01----:R-:W0:Y:S01]  /*1180*/  LDC.64 R4, c[0x0][0x228] ;  /* 0x00008a00ff047b82 */ /* 0x003e220000000a00 */
        /* <DEDUP_REMOVED lines=20> */
.L_x_1371:
[----:B------:R-:W2:Y:S02]  /*12d0*/  LDG.E.U8 R4, desc[UR36][R4.64] ;  /* 0x0000002404047981 */ /* 0x000ea4000c1e1100 */
[----:B--2---:R-:W-:-:S04]  /*12e0*/  I2FP.F32.U32 R0, R4 ;  /* 0x0000000400007245 */ /* 0x004fc80000201000 */
[----:B------:R-:W-:-:S04]  /*12f0*/  F2FP.F16.F32.PACK_AB R0, RZ, R0 ;  /* 0x00000000ff00723e */ /* 0x000fc800000000ff */
[----:B------:R-:W-:Y:S01]  /*1300*/  PRMT R18, R0, 0x7610, R18 ;  /* 0x0000761000127816 */ /* 0x000fe20000000012 */
[----:B------:R-:W-:Y:S06]  /*1310*/  BRA `(.L_x_1373) ;  /* 0x0000000c00bc7947 */ /* 0x000fec0003800000 */
.L_x_1370:
        /* <DEDUP_REMOVED lines=11> */
.L_x_1375:
[----:B------:R-:W2:Y:S02]  /*13d0*/  LDG.E R4, desc[UR36][R4.64] ;  /* 0x0000002404047981 */ /* 0x000ea4000c1e1900 */
[----:B--2---:R-:W-:-:S04]  /*13e0*/  I2FP.F32.S32 R0, R4 ;  /* 0x0000000400007245 */ /* 0x004fc80000201400 */
[----:B------:R-:W-:-:S04]  /*13f0*/  F2FP.F16.F32.PACK_AB R0, RZ, R0 ;  /* 0x00000000ff00723e */ /* 0x000fc800000000ff */
[----:B------:R-:W-:Y:S01]  /*1400*/  PRMT R18, R0, 0x7610, R18 ;  /* 0x0000761000127816 */ /* 0x000fe20000000012 */
[----:B------:R-:W-:Y:S06]  /*1410*/  BRA `(.L_x_1373) ;  /* 0x0000000c007c7947 */ /* 0x000fec0003800000 */
.L_x_1374:
[----:B------:R-:W2:Y:S02]  /*1420*/  LDG.E.U16 R4, desc[UR36][R4.64] ;  /* 0x0000002404047981 */ /* 0x000ea4000c1e1500 */
[----:B--2---:R-:W0:Y:S02]  /*1430*/  I2F.S16 R0, R4 ;  /* 0x0000000400007306 */ /* 0x004e240000101400 */
[----:B0-----:R-:W-:-:S04]  /*1440*/  F2FP.F16.F32.PACK_AB R0, RZ, R0 ;  /* 0x00000000ff00723e */ /* 0x001fc800000000ff */
[----:B------:R-:W-:Y:S01]  /*1450*/  PRMT R18, R0, 0x7610, R18 ;  /* 0x0000761000127816 */ /* 0x000fe20000000012 */
[----:B------:R-:W-:Y:S06]  /*1460*/  BRA `(.L_x_1373) ;  /* 0x0000000c00687947 */ /* 0x000fec0003800000 */
.L_x_1369:
        /* <DEDUP_REMOVED lines=9> */
.L_x_1377:
[----:B------:R1:W5:Y:S01]  /*1500*/  LDG.E.U16 R18, desc[UR36][R4.64] ;  /* 0x0000002404127981 */ /* 0x000362000c1e1500 */
[----:B------:R-:W-:Y:S05]  /*1510*/  BRA `(.L_x_1373) ;  /* 0x0000000c003c7947 */ /* 0x000fea0003800000 */
.L_x_1376:
        /* <DEDUP_REMOVED lines=9> */
.L_x_1379:
[----:B------:R0:W5:Y:S01]  /*15b0*/  LDG.E.U16 R18, desc[UR36][R4.64] ;  /* 0x0000002404127981 */ /* 0x000162000c1e1500 */
[----:B------:R-:W-:Y:S05]  /*15c0*/  BRA `(.L_x_1373) ;  /* 0x0000000c00107947 */ /* 0x000fea0003800000 */
.L_x_1378:
        /* <DEDUP_REMOVED lines=9> */
.L_x_1368:
        /* <DEDUP_REMOVED lines=14> */
.L_x_1382:
        /* <DEDUP_REMOVED lines=9> */
.L_x_1381:
        /* <DEDUP_REMOVED lines=28> */
.L_x_1384:
        /* <DEDUP_REMOVED lines=15> */
.L_x_1383:
[----:B------:R-:W2:Y:S02]  /*1a80*/  LDG.E.U16 R0, desc[UR36][R4.64] ;  /* 0x0000002404007981 */ /* 0x000ea4000c1e1500 */
[----:B--2---:R-:W-:-:S05]  /*1a90*/  IMAD.U32 R0, R0, 0x10000, RZ ;  /* 0x0001000000007824 */ /* 0x004fca00078e00ff */
[----:B------:R-:W-:-:S04]  /*1aa0*/  F2FP.F16.F32.PACK_AB R0, RZ, R0 ;  /* 0x00000000ff00723e */ /* 0x000fc800000000ff */
[----:B------:R-:W-:Y:S01]  /*1ab0*/  PRMT R18, R0, 0x7610, R18 ;  /* 0x0000761000127816 */ /* 0x000fe20000000012 */
[----:B------:R-:W-:Y:S06]  /*1ac0*/  BRA `(.L_x_1373) ;  /* 0x0000000400d07947 */ /* 0x000fec0003800000 */
.L_x_1380:
        /* <DEDUP_REMOVED lines=13> */
.L_x_1387:
        /* <DEDUP_REMOVED lines=21> */
.L_x_1391:
[----:B------:R-:W-:Y:S05]  /*1cf0*/  BSYNC B1 ;  /* 0x0000000000017941 */ /* 0x000fea0003800000 */
.L_x_1390:
[----:B------:R-:W-:Y:S01]  /*1d00*/  LEA R5, R0, 0x3b800000, 0x17 ;  /* 0x3b80000000057811 */ /* 0x000fe200078eb8ff */
[----:B------:R-:W-:-:S05]  /*1d10*/  IMAD.SHL.U32 R0, R3, 0x100000, RZ ;  /* 0x0010000003007824 */ /* 0x000fca00078e00ff */
[----:B------:R-:W-:-:S07]  /*1d20*/  LOP3.LUT R0, R5, R0, R6, 0xfe, !PT ;  /* 0x0000000005007212 */ /* 0x000fce00078efe06 */
.L_x_1389:
[----:B------:R-:W-:Y:S05]  /*1d30*/  BSYNC B0 ;  /* 0x0000000000007941 */ /* 0x000fea0003800000 */
.L_x_1388:
[----:B------:R-:W-:-:S04]  /*1d40*/  F2FP.F16.F32.PACK_AB R0, RZ, R0 ;  /* 0x00000000ff00723e */ /* 0x000fc800000000ff */
[----:B------:R-:W-:Y:S01]  /*1d50*/  PRMT R18, R0, 0x7610, R18 ;  /* 0x0000761000127816 */ /* 0x000fe20000000012 */
[----:B------:R-:W-:Y:S06]  /*1d60*/  BRA `(.L_x_1373) ;  /* 0x0000000400287947 */ /* 0x000fec0003800000 */
.L_x_1386:
        /* <DEDUP_REMOVED lines=21> */
.L_x_1395:
[----:B------:R-:W-:Y:S05]  /*1ec0*/  BSYNC B1 ;  /* 0x0000000000017941 */ /* 0x000fea0003800000 */
.L_x_1394:
[----:B------:R-:W-:Y:S01]  /*1ed0*/  LEA R5, R0, 0x37800000, 0x17 ;  /* 0x3780000000057811 */ /* 0x000fe200078eb8ff */
[----:B------:R-:W-:-:S05]  /*1ee0*/  IMAD.SHL.U32 R0, R3, 0x200000, RZ ;  /* 0x0020000003007824 */ /* 0x000fca00078e00ff */
[----:B------:R-:W-:-:S07]  /*1ef0*/  LOP3.LUT R0, R5, R0, R6, 0xfe, !PT ;  /* 0x0000000005007212 */ /* 0x000fce00078efe06 */
.L_x_1393:
[----:B------:R-:W-:Y:S05]  /*1f00*/  BSYNC B0 ;  /* 0x0000000000007941 */ /* 0x000fea0003800000 */
.L_x_1392:
[----:B------:R-:W-:-:S04]  /*1f10*/  F2FP.F16.F32.PACK_AB R0, RZ, R0 ;  /* 0x00000000ff00723e */ /* 0x000fc800000000ff */
[----:B------:R-:W-:Y:S01]  /*1f20*/  PRMT R18, R0, 0x7610, R18 ;  /* 0x0000761000127816 */ /* 0x000fe20000000012 */
[----:B------:R-:W-:Y:S06]  /*1f30*/  BRA `(.L_x_1373) ;  /* 0x0000000000b47947 */ /* 0x000fec0003800000 */
.L_x_1385:
        /* <DEDUP_REMOVED lines=14> */
.L_x_1399:
[----:B------:R-:W-:Y:S05]  /*2020*/  BSYNC B0 ;  /* 0x0000000000007941 */ /* 0x000fea0003800000 */
.L_x_1398:
[----:B------:R-:W-:-:S04]  /*2030*/  F2FP.F16.F32.PACK_AB R0, RZ, R0 ;  /* 0x00000000ff00723e */ /* 0x000fc800000000ff */
[----:B------:R-:W-:Y:S01]  /*2040*/  PRMT R18, R0, 0x7610, R18 ;  /* 0x0000761000127816 */ /* 0x000fe20000000012 */
[----:B------:R-:W-:Y:S06]  /*2050*/  BRA `(.L_x_1373) ;  /* 0x00000000006c7947 */ /* 0x000fec0003800000 */
.L_x_1372:
        /* <DEDUP_REMOVED lines=16> */
.L_x_1400:
[----:B------:R-:W-:Y:S01]  /*2160*/  PRMT R18, RZ, 0x7610, R18 ;  /* 0x00007610ff127816 */ /* 0x000fe20000000012 */
[----:B------:R-:W-:Y:S06]  /*2170*/  BRA `(.L_x_1373) ;  /* 0x0000000000247947 */ /* 0x000fec0003800000 */
.L_x_1397:
[----:B------:R-:W2:Y:S02]  /*2180*/  LDG.E.64 R4, desc[UR36][R4.64] ;  /* 0x0000002404047981 */ /* 0x000ea4000c1e1b00 */
[----:B--2---:R-:W0:Y:S02]  /*2190*/  I2F.U64 R0, R4 ;  /* 0x0000000400007312 */ /* 0x004e240000301000 */
[----:B0-----:R-:W-:-:S04]  /*21a0*/  F2FP.F16.F32.PACK_AB R0, RZ, R0 ;  /* 0x00000000ff00723e */ /* 0x001fc800000000ff */
[----:B------:R-:W-:Y:S01]  /*21b0*/  PRMT R18, R0, 0x7610, R18 ;  /* 0x0000761000127816 */ /* 0x000fe20000000012 */
[----:B------:R-:W-:Y:S06]  /*21c0*/  BRA `(.L_x_1373) ;  /* 0x0000000000107947 */ /* 0x000fec0003800000 */
.L_x_1396:
[----:B------:R-:W2:Y:S02]  /*21d0*/  LDG.E R4, desc[UR36][R4.64] ;  /* 0x0000002404047981 */ /* 0x000ea4000c1e1900 */
[----:B--2---:R-:W-:-:S04]  /*21e0*/  I2FP.F32.U32 R0, R4 ;  /* 0x0000000400007245 */ /* 0x004fc80000201000 */
[----:B------:R-:W-:-:S04]  /*21f0*/  F2FP.F16.F32.PACK_AB R0, RZ, R0 ;  /* 0x00000000ff00723e */ /* 0x000fc800000000ff */
[----:B------:R-:W-:-:S07]  /*2200*/  PRMT R18, R0, 0x7610, R18 ;  /* 0x0000761000127816 */ /* 0x000fce0000000012 */
.L_x_1373:
[----:B------:R-:W-:-:S07]  /*2210*/  VIADD R27, R27, 0x80 ;  /* 0x000000801b1b7836 */ /* 0x000fce0000000000 */
.L_x_1334:
[----:B------:R-:W-:Y:S05]  /*2220*/  BSYNC B6 ;  /* 0x0000000000067941 */ /* 0x000fea0003800000 */
.L_x_1333:
[----:B------:R-:W-:Y:S01]  /*2230*/  ISETP.GE.AND P0, PT, R27, R28, PT ;  /* 0x0000001c1b00720c */ /* 0x000fe20003f06270 */
[----:B------:R-:W-:Y:S01]  /*2240*/  BSSY B6, `(.L_x_1401) ;  /* 0x0000218000067945 */ /* 0x000fe20003800000 */
[----:B------:R-:W-:-:S11]  /*2250*/  PRMT R19, RZ, 0x7610, R19 ;  /* 0x00007610ff137816 */ /* 0x000fd60000000013 */
[----:B------:R-:W-:Y:S05]  /*2260*/  @P0 BRA `(.L_x_1402) ;  /* 0x0000002000540947 */ /* 0x000fea0003800000 */
[----:B01----:R-:W0:Y:S01]  /*2270*/  LDC.64 R4, c[0x0][0x220] ;  /* 0x00008800ff047b82 */ /* 0x003e220000000a00 */
        /* <DEDUP_REMOVED lines=21> */
.L_x_1406:
[----:B------:R-:W2:Y:S02]  /*23d0*/  LDG.E.U8 R4, desc[UR36][R4.64] ;  /* 0x0000002404047981 */ /* 0x000ea4000c1e1100 */
[----:B--2---:R-:W-:-:S04]  /*23e0*/  I2FP.F32.U32 R0, R4 ;  /* 0x0000000400007245 */ /* 0x004fc80000201000 */
[----:B------:R-:W-:-:S04]  /*23f0*/  F2FP.F16.F32.PACK_AB R0, RZ, R0 ;  /* 0x00000000ff00723e */ /* 0x000fc800000000ff */
[----:B------:R-:W-:Y:S01]  /*2400*/  PRMT R16, R0, 0x7610, R16 ;  /* 0x0000761000107816 */ /* 0x000fe20000000010 */
[----:B------:R-:W-:Y:S06]  /*2410*/  BRA `(.L_x_1408) ;  /* 0x0000000c00c07947 */ /* 0x000fec0003800000 */
.L_x_1405:
        /* <DEDUP_REMOVED lines=11> */
.L_x_1410:
[----:B------:R-:W2:Y:S02]  /*24d0*/  LDG.E R4, desc[UR36][R4.64] ;  /* 0x0000002404047981 */ /* 0x000ea4000c1e1900 */
[----:B--2---:R-:W-:-:S04]  /*24e0*/  I2FP.F32.S32 R0, R4 ;  /* 0x0000000400007245 */ /* 0x004fc80000201400 */
[----:B------:R-:W-:-:S04]  /*24f0*/  F2FP.F16.F32.PACK_AB R0, RZ, R0 ;  /* 0x00000000ff00723e */ /* 0x000fc800000000ff */
[----:B------:R-:W-:Y:S01]  /*2500*/  PRMT R16, R0, 0x7610, R16 ;  /* 0x0000761000107816 */ /* 0x000fe20000000010 */
[----:B------:R-:W-:Y:S06]  /*2510*/  BRA `(.L_x_1408) ;  /* 0x0000000c00807947 */ /* 0x000fec0003800000 */
.L_x_1409:
[----:B------:R-:W2:Y:S02]  /*2520*/  LDG.E.U16 R4, desc[UR36][R4.64] ;  /* 0x0000002404047981 */ /* 0x000ea4000c1e1500 */
[----:B--2---:R-:W0:Y:S02]  /*2530*/  I2F.S16 R0, R4 ;  /* 0x0000000400007306 */ /* 0x004e240000101400 */
[----:B0-----:R-:W-:-:S04]  /*2540*/  F2FP.F16.F32.PACK_AB R0, RZ, R0 ;  /* 0x00000000ff00723e */ /* 0x001fc800000000ff */
[----:B------:R-:W-:Y:S01]  /*2550*/  PRMT R16, R0, 0x7610, R16 ;  /* 0x0000761000107816 */ /* 0x000fe20000000010 */
[----:B------:R-:W-:Y:S06]  /*2560*/  BRA `(.L_x_1408) ;  /* 0x0000000c006c7947 */ /* 0x000fec0003800000 */
.L_x_1404:
        /* <DEDUP_REMOVED lines=9> */
.L_x_1412:
[----:B------:R1:W5:Y:S01]  /*2600*/  LDG.E.U16 R16, desc[UR36][R4.64] ;  /* 0x0000002404107981 */ /* 0x000362000c1e1500 */
[----:B------:R-:W-:Y:S05]  /*2610*/  BRA `(.L_x_1408) ;  /* 0x0000000c00407947 */ /* 0x000fea0003800000 */
.L_x_1411:
        /* <DEDUP_REMOVED lines=9> */
.L_x_1414:
[----:B------:R0:W5:Y:S01]  /*26b0*/  LDG.E.U16 R16, desc[UR36][R4.64] ;  /* 0x0000002404107981 */ /* 0x000162000c1e1500 */
[----:B------:R-:W-:Y:S05]  /*26c0*/  BRA `(.L_x_1408) ;  /* 0x0000000c00147947 */ /* 0x000fea0003800000 */
.L_x_1413:
        /* <DEDUP_REMOVED lines=9> */
.L_x_1403:
        /* <DEDUP_REMOVED lines=14> */
.L_x_1417:
        /* <DEDUP_REMOVED lines=9> */
.L_x_1416:
        /* <DEDUP_REMOVED lines=28> */
.L_x_1419:
        /* <DEDUP_REMOVED lines=16> */
.L_x_1418:
[----:B------:R-:W2:Y:S02]  /*2b90*/  LDG.E.U16 R0, desc[UR36][R4.64] ;  /* 0x0000002404007981 */ /* 0x000ea4000c1e1500 */
[----:B--2---:R-:W-:-:S05]  /*2ba0*/  IMAD.U32 R0, R0, 0x10000, RZ ;  /* 0x0001000000007824 */ /* 0x004fca00078e00ff */
[----:B------:R-:W-:-:S04]  /*2bb0*/  F2FP.F16.F32.PACK_AB R0, RZ, R0 ;  /* 0x00000000ff00723e */ /* 0x000fc800000000ff */
[----:B------:R-:W-:Y:S01]  /*2bc0*/  PRMT R16, R0, 0x7610, R16 ;  /* 0x0000761000107816 */ /* 0x000fe20000000010 */
[----:B------:R-:W-:Y:S06]  /*2bd0*/  BRA `(.L_x_1408) ;  /* 0x0000000400d07947 */ /* 0x000fec0003800000 */
.L_x_1415:
        /* <DEDUP_REMOVED lines=13> */
.L_x_1422:
        /* <DEDUP_REMOVED lines=21> */
.L_x_1426:
[----:B------:R-:W-:Y:S05]  /*2e00*/  BSYNC B1 ;  /* 0x0000000000017941 */ /* 0x000fea0003800000 */
.L_x_1425:
[----:B------:R-:W-:Y:S01]  /*2e10*/  LEA R5, R0, 0x3b800000, 0x17 ;  /* 0x3b80000000057811 */ /* 0x000fe200078eb8ff */
[----:B------:R-:W-:-:S05]  /*2e20*/  IMAD.SHL.U32 R0, R3, 0x100000, RZ ;  /* 0x0010000003007824 */ /* 0x000fca00078e00ff */
[----:B------:R-:W-:-:S07]  /*2e30*/  LOP3.LUT R0, R5, R0, R6, 0xfe, !PT ;  /* 0x0000000005007212 */ /* 0x000fce00078efe06 */
.L_x_1424:
[----:B------:R-:W-:Y:S05]  /*2e40*/  BSYNC B0 ;  /* 0x0000000000007941 */ /* 0x000fea0003800000 */
.L_x_1423:
[----:B------:R-:W-:-:S04]  /*2e50*/  F2FP.F16.F32.PACK_AB R0, RZ, R0 ;  /* 0x00000000ff00723e */ /* 0x000fc800000000ff */
[----:B------:R-:W-:Y:S01]  /*2e60*/  PRMT R16, R0, 0x7610, R16 ;  /* 0x0000761000107816 */ /* 0x000fe20000000010 */
[----:B------:R-:W-:Y:S06]  /*2e70*/  BRA `(.L_x_1408) ;  /* 0x0000000400287947 */ /* 0x000fec0003800000 */
.L_x_1421:
        /* <DEDUP_REMOVED lines=21> */
.L_x_1430:
[----:B------:R-:W-:Y:S05]  /*2fd0*/  BSYNC B1 ;  /* 0x0000000000017941 */ /* 0x000fea0003800000 */
.L_x_1429:
[----:B------:R-:W-:Y:S01]  /*2fe0*/  LEA R5, R0, 0x37800000, 0x17 ;  /* 0x3780000000057811 */ /* 0x000fe200078eb8ff */
[----:B------:R-:W-:-:S05]  /*2ff0*/  IMAD.SHL.U32 R0, R3, 0x200000, RZ ;  /* 0x0020000003007824 */ /* 0x000fca00078e00ff */
[----:B------:R-:W-:-:S07]  /*3000*/  LOP3.LUT R0, R5, R0, R6, 0xfe, !PT ;  /* 0x0000000005007212 */ /* 0x000fce00078efe06 */
.L_x_1428:
[----:B------:R-:W-:Y:S05]  /*3010*/  BSYNC B0 ;  /* 0x0000000000007941 */ /* 0x000fea0003800000 */
.L_x_1427:
[----:B------:R-:W-:-:S04]  /*3020*/  F2FP.F16.F32.PACK_AB R0, RZ, R0 ;  /* 0x00000000ff00723e */ /* 0x000fc800000000ff */
[----:B------:R-:W-:Y:S01]  /*3030*/  PRMT R16, R0, 0x7610, R16 ;  /* 0x0000761000107816 */ /* 0x000fe20000000010 */
[----:B------:R-:W-:Y:S06]  /*3040*/  BRA `(.L_x_1408) ;  /* 0x0000000000b47947 */ /* 0x000fec0003800000 */
.L_x_1420:
        /* <DEDUP_REMOVED lines=14> */
.L_x_1434:
[----:B------:R-:W-:Y:S05]  /*3130*/  BSYNC B0 ;  /* 0x0000000000007941 */ /* 0x000fea0003800000 */
.L_x_1433:
[----:B------:R-:W-:-:S04]  /*3140*/  F2FP.F16.F32.PACK_AB R0, RZ, R0 ;  /* 0x00000000ff00723e */ /* 0x000fc800000000ff */
[----:B------:R-:W-:Y:S01]  /*3150*/  PRMT R16, R0, 0x7610, R16 ;  /* 0x0000761000107816 */ /* 0x000fe20000000010 */
[----:B------:R-:W-:Y:S06]  /*3160*/  BRA `(.L_x_1408) ;  /* 0x00000000006c7947 */ /* 0x000fec0003800000 */
.L_x_1407:
        /* <DEDUP_REMOVED lines=16> */
.L_x_1435:
[----:B------:R-:W-:Y:S01]  /*3270*/  PRMT R16, RZ, 0x7610, R16 ;  /* 0x00007610ff107816 */ /* 0x000fe20000000010 */
[----:B------:R-:W-:Y:S06]  /*3280*/  BRA `(.L_x_1408) ;  /* 0x0000000000247947 */ /* 0x000fec0003800000 */
.L_x_1432:
[----:B------:R-:W2:Y:S02]  /*3290*/  LDG.E.64 R4, desc[UR36][R4.64] ;  /* 0x0000002404047981 */ /* 0x000ea4000c1e1b00 */
[----:B--2---:R-:W0:Y:S02]  /*32a0*/  I2F.U64 R0, R4 ;  /* 0x0000000400007312 */ /* 0x004e240000301000 */
[----:B0-----:R-:W-:-:S04]  /*32b0*/  F2FP.F16.F32.PACK_AB R0, RZ, R0 ;  /* 0x00000000ff00723e */ /* 0x001fc800000000ff */
[----:B------:R-:W-:Y:S01]  /*32c0*/  PRMT R16, R0, 0x7610, R16 ;  /* 0x0000761000107816 */ /* 0x000fe20000000010 */
[----:B------:R-:W-:Y:S06]  /*32d0*/  BRA `(.L_x_1408) ;  /* 0x0000000000107947 */ /* 0x000fec0003800000 */
.L_x_1431:
[----:B------:R-:W2:Y:S02]  /*32e0*/  LDG.E R4, desc[UR36][R4.64] ;  /* 0x0000002404047981 */ /* 0x000ea4000c1e1900 */
[----:B--2---:R-:W-:-:S04]  /*32f0*/  I2FP.F32.U32 R0, R4 ;  /* 0x0000000400007245 */ /* 0x004fc80000201000 */
[----:B------:R-:W-:-:S04]  /*3300*/  F2FP.F16.F32.PACK_AB R0, RZ, R0 ;  /* 0x00000000ff00723e */ /* 0x000fc800000000ff */
[----:B------:R-:W-:-:S07]  /*3310*/  PRMT R16, R0, 0x7610, R16 ;  /* 0x0000761000107816 */ /* 0x000fce0000000010 */
.L_x_1408:
        /* <DEDUP_REMOVED lines=21> */
.L_x_1439:
[----:B------:R-:W2:Y:S02]  /*3470*/  LDG.E.U8 R4, desc[UR36][R4.64] ;  /* 0x0000002404047981 */ /* 0x000ea4000c1e1100 */
[----:B--2---:R-:W-:-:S04]  /*3480*/  I2FP.F32.U32 R0, R4 ;  /* 0x0000000400007245 */ /* 0x004fc80000201000 */
[----:B------:R-:W-:-:S04]  /*3490*/  F2FP.F16.F32.PACK_AB R0, RZ, R0 ;  /* 0x00000000ff00723e */ /* 0x000fc800000000ff */
[----:B------:R-:W-:Y:S01]  /*34a0*/  PRMT R19, R0, 0x7610, R19 ;  /* 0x0000761000137816 */ /* 0x000fe20000000013 */
[----:B------:R-:W-:Y:S06]  /*34b0*/  BRA `(.L_x_1441) ;  /* 0x0000000c00bc7947 */ /* 0x000fec0003800000 */
.L_x_1438:
        /* <DEDUP_REMOVED lines=11> */
.L_x_1443:
[----:B------:R-:W2:Y:S02]  /*3570*/  LDG.E R4, desc[UR36][R4.64] ;  /* 0x0000002404047981 */ /* 0x000ea4000c1e1900 */
[----:B--2---:R-:W-:-:S04]  /*3580*/  I2FP.F32.S32 R0, R4 ;  /* 0x0000000400007245 */ /* 0x004fc80000201400 */
[----:B------:R-:W-:-:S04]  /*3590*/  F2FP.F16.F32.PACK_AB R0, RZ, R0 ;  /* 0x00000000ff00723e */ /* 0x000fc800000000ff */
[----:B------:R-:W-:Y:S01]  /*35a0*/  PRMT R19, R0, 0x7610, R19 ;  /* 0x0000761000137816 */ /* 0x000fe20000000013 */
[----:B------:R-:W-:Y:S06]  /*35b0*/  BRA `(.L_x_1441) ;  /* 0x0000000c007c7947 */ /* 0x000fec0003800000 */
.L_x_1442:
[----:B------:R-:W2:Y:S02]  /*35c0*/  LDG.E.U16 R4, desc[UR36][R4.64] ;  /* 0x0000002404047981 */ /* 0x000ea4000c1e1500 */
[----:B--2---:R-:W0:Y:S02]  /*35d0*/  I2F.S16 R0, R4 ;  /* 0x0000000400007306 */ /* 0x004e240000101400 */
[----:B0-----:R-:W-:-:S04]  /*35e0*/  F2FP.F16.F32.PACK_AB R0, RZ, R0 ;  /* 0x00000000ff00723e */ /* 0x001fc800000000ff */
[----:B------:R-:W-:Y:S01]  /*35f0*/  PRMT R19, R0, 0x7610, R19 ;  /* 0x0000761000137816 */ /* 0x000fe20000000013 */
[----:B------:R-:W-:Y:S06]  /*3600*/  BRA `(.L_x_1441) ;  /* 0x0000000c00687947 */ /* 0x000fec0003800000 */
.L_x_1437:
        /* <DEDUP_REMOVED lines=9> */
.L_x_1445:
[----:B------:R1:W5:Y:S01]  /*36a0*/  LDG.E.U16 R19, desc[UR36][R4.64] ;  /* 0x0000002404137981 */ /* 0x000362000c1e1500 */
[----:B------:R-:W-:Y:S05]  /*36b0*/  BRA `(.L_x_1441) ;  /* 0x0000000c003c7947 */ /* 0x000fea0003800000 */
.L_x_1444:
        /* <DEDUP_REMOVED lines=9> */
.L_x_1447:
[----:B------:R0:W5:Y:S01]  /*3750*/  LDG.E.U16 R19, desc[UR36][R4.64] ;  /* 0x0000002404137981 */ /* 0x000162000c1e1500 */
[----:B------:R-:W-:Y:S05]  /*3760*/  BRA `(.L_x_1441) ;  /* 0x0000000c00107947 */ /* 0x000fea0003800000 */
.L_x_1446:
        /* <DEDUP_REMOVED lines=9> */
.L_x_1436:
        /* <DEDUP_REMOVED lines=14> */
.L_x_1450:
        /* <DEDUP_REMOVED lines=9> */
.L_x_1449:
        /* <DEDUP_REMOVED lines=28> */
.L_x_1452:
        /* <DEDUP_REMOVED lines=15> */
.L_x_1451:
[----:B------:R-:W2:Y:S02]  /*3c20*/  LDG.E.U16 R0, desc[UR36][R4.64] ;  /* 0x0000002404007981 */ /* 0x000ea4000c1e1500 */
[----:B--2---:R-:W-:-:S05]  /*3c30*/  IMAD.U32 R0, R0, 0x10000, RZ ;  /* 0x0001000000007824 */ /* 0x004fca00078e00ff */
[----:B------:R-:W-:-:S04]  /*3c40*/  F2FP.F16.F32.PACK_AB R0, RZ, R0 ;  /* 0x00000000ff00723e */ /* 0x000fc800000000ff */
[----:B------:R-:W-:Y:S01]  /*3c50*/  PRMT R19, R0, 0x7610, R19 ;  /* 0x0000761000137816 */ /* 0x000fe20000000013 */
[----:B------:R-:W-:Y:S06]  /*3c60*/  BRA `(.L_x_1441) ;  /* 0x0000000400d07947 */ /* 0x000fec0003800000 */
.L_x_1448:
        /* <DEDUP_REMOVED lines=13> */
.L_x_1455:
        /* <DEDUP_REMOVED lines=21> */
.L_x_1459:
[----:B------:R-:W-:Y:S05]  /*3e90*/  BSYNC B1 ;  /* 0x0000000000017941 */ /* 0x000fea0003800000 */
.L_x_1458:
[----:B------:R-:W-:Y:S01]  /*3ea0*/  LEA R5, R0, 0x3b800000, 0x17 ;  /* 0x3b80000000057811 */ /* 0x000fe200078eb8ff */
[----:B------:R-:W-:-:S05]  /*3eb0*/  IMAD.SHL.U32 R0, R3, 0x100000, RZ ;  /* 0x0010000003007824 */ /* 0x000fca00078e00ff */
[----:B------:R-:W-:-:S07]  /*3ec0*/  LOP3.LUT R0, R5, R0, R6, 0xfe, !PT ;  /* 0x0000000005007212 */ /* 0x000fce00078efe06 */
.L_x_1457:
[----:B------:R-:W-:Y:S05]  /*3ed0*/  BSYNC B0 ;  /* 0x0000000000007941 */ /* 0x000fea0003800000 */
.L_x_1456:
[----:B------:R-:W-:-:S04]  /*3ee0*/  F2FP.F16.F32.PACK_AB R0, RZ, R0 ;  /* 0x00000000ff00723e */ /* 0x000fc800000000ff */
[----:B------:R-:W-:Y:S01]  /*3ef0*/  PRMT R19, R0, 0x7610, R19 ;  /* 0x0000761000137816 */ /* 0x000fe20000000013 */
[----:B------:R-:W-:Y:S06]  /*3f00*/  BRA `(.L_x_1441) ;  /* 0x0000000400287947 */ /* 0x000fec0003800000 */
.L_x_1454:
        /* <DEDUP_REMOVED lines=21> */
.L_x_1463:
[----:B------:R-:W-:Y:S05]  /*4060*/  BSYNC B1 ;  /* 0x0000000000017941 */ /* 0x000fea0003800000 */
.L_x_1462:
[----:B------:R-:W-:Y:S01]  /*4070*/  LEA R5, R0, 0x37800000, 0x17 ;  /* 0x3780000000057811 */ /* 0x000fe200078eb8ff */
[----:B------:R-:W-:-:S05]  /*4080*/  IMAD.SHL.U32 R0, R3, 0x200000, RZ ;  /* 0x0020000003007824 */ /* 0x000fca00078e00ff */
[----:B------:R-:W-:-:S07]  /*4090*/  LOP3.LUT R0, R5, R0, R6, 0xfe, !PT ;  /* 0x0000000005007212 */ /* 0x000fce00078efe06 */
.L_x_1461:
[----:B------:R-:W-:Y:S05]  /*40a0*/  BSYNC B0 ;  /* 0x0000000000007941 */ /* 0x000fea0003800000 */
.L_x_1460:
[----:B------:R-:W-:-:S04]  /*40b0*/  F2FP.F16.F32.PACK_AB R0, RZ, R0 ;  /* 0x00000000ff00723e */ /* 0x000fc800000000ff */
[----:B------:R-:W-:Y:S01]  /*40c0*/  PRMT R19, R0, 0x7610, R19 ;  /* 0x0000761000137816 */ /* 0x000fe20000000013 */
[----:B------:R-:W-:Y:S06]  /*40d0*/  BRA `(.L_x_1441) ;  /* 0x0000000000b47947 */ /* 0x000fec0003800000 */
.L_x_1453:
        /* <DEDUP_REMOVED lines=14> */
.L_x_1467:
[----:B------:R-:W-:Y:S05]  /*41c0*/  BSYNC B0 ;  /* 0x0000000000007941 */ /* 0x000fea0003800000 */
.L_x_1466:
[----:B------:R-:W-:-:S04]  /*41d0*/  F2FP.F16.F32.PACK_AB R0, RZ, R0 ;  /* 0x00000000ff00723e */ /* 0x000fc800000000ff */
[----:B------:R-:W-:Y:S01]  /*41e0*/  PRMT R19, R0, 0x7610, R19 ;  /* 0x0000761000137816 */ /* 0x000fe20000000013 */
[----:B------:R-:W-:Y:S06]  /*41f0*/  BRA `(.L_x_1441) ;  /* 0x00000000006c7947 */ /* 0x000fec0003800000 */
.L_x_1440:
        /* <DEDUP_REMOVED lines=16> */
.L_x_1468:
[----:B------:R-:W-:Y:S01]  /*4300*/  PRMT R19, RZ, 0x7610, R19 ;  /* 0x00007610ff137816 */ /* 0x000fe20000000013 */
[----:B------:R-:W-:Y:S06]  /*4310*/  BRA `(.L_x_1441) ;  /* 0x0000000000247947 */ /* 0x000fec0003800000 */
.L_x_1465:
[----:B------:R-:W2:Y:S02]  /*4320*/  LDG.E.64 R4, desc[UR36][R4.64] ;  /* 0x0000002404047981 */ /* 0x000ea4000c1e1b00 */
[----:B--2---:R-:W0:Y:S02]  /*4330*/  I2F.U64 R0, R4 ;  /* 0x0000000400007312 */ /* 0x004e240000301000 */
[----:B0-----:R-:W-:-:S04]  /*4340*/  F2FP.F16.F32.PACK_AB R0, RZ, R0 ;  /* 0x00000000ff00723e */ /* 0x001fc800000000ff */
[----:B------:R-:W-:Y:S01]  /*4350*/  PRMT R19, R0, 0x7610, R19 ;  /* 0x0000761000137816 */ /* 0x000fe20000000013 */
[----:B------:R-:W-:Y:S06]  /*4360*/  BRA `(.L_x_1441) ;  /* 0x0000000000107947 */ /* 0x000fec0003800000 */
.L_x_1464:
[----:B------:R-:W2:Y:S02]  /*4370*/  LDG.E R4, desc[UR36][R4.64] ;  /* 0x0000002404047981 */ /* 0x000ea4000c1e1900 */
[----:B--2---:R-:W-:-:S04]  /*4380*/  I2FP.F32.U32 R0, R4 ;  /* 0x0000000400007245 */ /* 0x004fc80000201000 */
[----:B------:R-:W-:-:S04]  /*4390*/  F2FP.F16.F32.PACK_AB R0, RZ, R0 ;  /* 0x00000000ff00723e */ /* 0x000fc800000000ff */
[----:B------:R-:W-:-:S07]  /*43a0*/  PRMT R19, R0, 0x7610, R19 ;  /* 0x0000761000137816 */ /* 0x000fce0000000013 */
.L_x_1441:
[----:B------:R-:W-:-:S07]  /*43b0*/  VIADD R27, R27, 0x80 ;  /* 0x000000801b1b7836 */ /* 0x000fce0000000000 */
.L_x_1402:
[----:B------:R-:W-:Y:S05]  /*43c0*/  BSYNC B6 ;  /* 0x0000000000067941 */ /* 0x000fea0003800000 */
.L_x_1401:
[----:B------:R-:W-:Y:S01]  /*43d0*/  ISETP.GE.AND P0, PT, R27, R28, PT ;  /* 0x0000001c1b00720c */ /* 0x000fe20003f06270 */
[----:B------:R-:W-:Y:S01]  /*43e0*/  BSSY B6, `(.L_x_1469) ;  /* 0x000021a000067945 */ /* 0x000fe20003800000 */
[----:B------:R-:W-:Y:S02]  /*43f0*/  PRMT R22, RZ, 0x7610, R22 ;  /* 0x00007610ff167816 */ /* 0x000fe40000000016 */
[----:B------:R-:W-:Y:S02]  /*4400*/  PRMT R23, RZ, 0x7610, R23 ;  /* 0x00007610ff177816 */ /* 0x000fe40000000017 */
[----:B------:R-:W-:-:S07]  /*4410*/  PRMT R24, RZ, 0x7610, R24 ;  /* 0x00007610ff187816 */ /* 0x000fce0000000018 */
        /* <DEDUP_REMOVED lines=23> */
.L_x_1474:
[----:B------:R-:W2:Y:S02]  /*4590*/  LDG.E.U8 R4, desc[UR36][R4.64] ;  /* 0x0000002404047981 */ /* 0x000ea4000c1e1100 */
[----:B--2---:R-:W-:-:S04]  /*45a0*/  I2FP.F32.U32 R0, R4 ;  /* 0x0000000400007245 */ /* 0x004fc80000201000 */
[----:B------:R-:W-:-:S04]  /*45b0*/  F2FP.F16.F32.PACK_AB R0, RZ, R0 ;  /* 0x00000000ff00723e */ /* 0x000fc800000000ff */
[----:B------:R-:W-:Y:S01]  /*45c0*/  PRMT R23, R0, 0x7610, R23 ;  /* 0x0000761000177816 */ /* 0x000fe20000000017 */
[----:B------:R-:W-:Y:S06]  /*45d0*/  BRA `(.L_x_1476) ;  /* 0x0000000c00bc7947 */ /* 0x000fec0003800000 */
.L_x_1473:
        /* <DEDUP_REMOVED lines=11> */
.L_x_1478:
[----:B------:R-:W2:Y:S02]  /*4690*/  LDG.E R4, desc[UR36][R4.64] ;  /* 0x0000002404047981 */ /* 0x000ea4000c1e1900 */
[----:B--2---:R-:W-:-:S04]  /*46a0*/  I2FP.F32.S32 R0, R4 ;  /* 0x0000000400007245 */ /* 0x004fc80000201400 */
[----:B------:R-:W-:-:S04]  /*46b0*/  F2FP.F16.F32.PACK_AB R0, RZ, R0 ;  /* 0x00000000ff00723e */ /* 0x000fc800000000ff */
[----:B------:R-:W-:Y:S01]  /*46c0*/  PRMT R23, R0, 0x7610, R23 ;  /* 0x0000761000177816 */ /* 0x000fe20000000017 */
[----:B------:R-:W-:Y:S06]  /*46d0*/  BRA `(.L_x_1476) ;  /* 0x0000000c007c7947 */ /* 0x000fec0003800000 */
.L_x_1477:
[----:B------:R-:W2:Y:S02]  /*46e0*/  LDG.E.U16 R4, desc[UR36][R4.64] ;  /* 0x0000002404047981 */ /* 0x000ea4000c1e1500 */
[----:B--2---:R-:W0:Y:S02]  /*46f0*/  I2F.S16 R0, R4 ;  /* 0x0000000400007306 */ /* 0x004e240000101400 */
[----:B0-----:R-:W-:-:S04]  /*4700*/  F2FP.F16.F32.PACK_AB R0, RZ, R0 ;  /* 0x00000000ff00723e */ /* 0x001fc800000000ff */
[----:B------:R-:W-:Y:S01]  /*4710*/  PRMT R23, R0, 0x7610, R23 ;  /* 0x0000761000177816 */ /* 0x000fe20000000017 */
[----:B------:R-:W-:Y:S06]  /*4720*/  BRA `(.L_x_1476) ;  /* 0x0000000c00687947 */ /* 0x000fec0003800000 */
.L_x_1472:
        /* <DEDUP_REMOVED lines=9> */
.L_x_1480:
[----:B------:R1:W5:Y:S01]  /*47c0*/  LDG.E.U16 R23, desc[UR36][R4.64] ;  /* 0x0000002404177981 */ /* 0x000362000c1e1500 */
[----:B------:R-:W-:Y:S05]  /*47d0*/  BRA `(.L_x_1476) ;  /* 0x0000000c003c7947 */ /* 0x000fea0003800000 */
.L_x_1479:
        /* <DEDUP_REMOVED lines=9> */
.L_x_1482:
[----:B------:R0:W5:Y:S01]  /*4870*/  LDG.E.U16 R23, desc[UR36][R4.64] ;  /* 0x0000002404177981 */ /* 0x000162000c1e1500 */
[----:B------:R-:W-:Y:S05]  /*4880*/  BRA `(.L_x_1476) ;  /* 0x0000000c00107947 */ /* 0x000fea0003800000 */
.L_x_1481:
        /* <DEDUP_REMOVED lines=9> */
.L_x_1471:
        /* <DEDUP_REMOVED lines=14> */
.L_x_1485:
        /* <DEDUP_REMOVED lines=9> */
.L_x_1484:
        /* <DEDUP_REMOVED lines=28> */
.L_x_1487:
        /* <DEDUP_REMOVED lines=15> */
.L_x_1486:
[----:B------:R-:W2:Y:S02]  /*4d40*/  LDG.E.U16 R0, desc[UR36][R4.64] ;  /* 0x0000002404007981 */ /* 0x000ea4000c1e1500 */
[----:B--2---:R-:W-:-:S05]  /*4d50*/  IMAD.U32 R0, R0, 0x10000, RZ ;  /* 0x0001000000007824 */ /* 0x004fca00078e00ff */
[----:B------:R-:W-:-:S04]  /*4d60*/  F2FP.F16.F32.PACK_AB R0, RZ, R0 ;  /* 0x00000000ff00723e */ /* 0x000fc800000000ff */
[----:B------:R-:W-:Y:S01]  /*4d70*/  PRMT R23, R0, 0x7610, R23 ;  /* 0x0000761000177816 */ /* 0x000fe20000000017 */
[----:B------:R-:W-:Y:S06]  /*4d80*/  BRA `(.L_x_1476) ;  /* 0x0000000400d07947 */ /* 0x000fec0003800000 */
.L_x_1483:
        /* <DEDUP_REMOVED lines=13> */
.L_x_1490:
        /* <DEDUP_REMOVED lines=21> */
.L_x_1494:
[----:B------:R-:W-:Y:S05]  /*4fb0*/  BSYNC B1 ;  /* 0x0000000000017941 */ /* 0x000fea0003800000 */
.L_x_1493:
[----:B------:R-:W-:Y:S01]  /*4fc0*/  LEA R5, R0, 0x3b800000, 0x17 ;  /* 0x3b80000000057811 */ /* 0x000fe200078eb8ff */
[----:B------:R-:W-:-:S05]  /*4fd0*/  IMAD.SHL.U32 R0, R3, 0x100000, RZ ;  /* 0x0010000003007824 */ /* 0x000fca00078e00ff */
[----:B------:R-:W-:-:S07]  /*4fe0*/  LOP3.LUT R0, R5, R0, R6, 0xfe, !PT ;  /* 0x0000000005007212 */ /* 0x000fce00078efe06 */
.L_x_1492:
[----:B------:R-:W-:Y:S05]  /*4ff0*/  BSYNC B0 ;  /* 0x0000000000007941 */ /* 0x000fea0003800000 */
.L_x_1491:
[----:B------:R-:W-:-:S04]  /*5000*/  F2FP.F16.F32.PACK_AB R0, RZ, R0 ;  /* 0x00000000ff00723e */ /* 0x000fc800000000ff */
[----:B------:R-:W-:Y:S01]  /*5010*/  PRMT R23, R0, 0x7610, R23 ;  /* 0x0000761000177816 */ /* 0x000fe20000000017 */
[----:B------:R-:W-:Y:S06]  /*5020*/  BRA `(.L_x_1476) ;  /* 0x0000000400287947 */ /* 0x000fec0003800000 */
.L_x_1489:
        /* <DEDUP_REMOVED lines=21> */
.L_x_1498:
[----:B------:R-:W-:Y:S05]  /*5180*/  BSYNC B1 ;  /* 0x0000000000017941 */ /* 0x000fea0003800000 */
.L_x_1497:
[----:B------:R-:W-:Y:S01]  /*5190*/  LEA R5, R0, 0x37800000, 0x17 ;  /* 0x3780000000057811 */ /* 0x000fe200078eb8ff */
[----:B------:R-:W-:-:S05]  /*51a0*/  IMAD.SHL.U32 R0, R3, 0x200000, RZ ;  /* 0x0020000003007824 */ /* 0x000fca00078e00ff */
[----:B------:R-:W-:-:S07]  /*51b0*/  LOP3.LUT R0, R5, R0, R6, 0xfe, !PT ;  /* 0x0000000005007212 */ /* 0x000fce00078efe06 */
.L_x_1496:
[----:B------:R-:W-:Y:S05]  /*51c0*/  BSYNC B0 ;  /* 0x0000000000007941 */ /* 0x000fea0003800000 */
.L_x_1495:
[----:B------:R-:W-:-:S04]  /*51d0*/  F2FP.F16.F32.PACK_AB R0, RZ, R0 ;  /* 0x00000000ff00723e */ /* 0x000fc800000000ff */
[----:B------:R-:W-:Y:S01]  /*51e0*/  PRMT R23, R0, 0x7610, R23 ;  /* 0x0000761000177816 */ /* 0x000fe20000000017 */
[----:B------:R-:W-:Y:S06]  /*51f0*/  BRA `(.L_x_1476) ;  /* 0x0000000000b47947 */ /* 0x000fec0003800000 */
.L_x_1488:
        /* <DEDUP_REMOVED lines=14> */
.L_x_1502:
[----:B------:R-:W-:Y:S05]  /*52e0*/  BSYNC B0 ;  /* 0x0000000000007941 */ /* 0x000fea0003800000 */
.L_x_1501:
[----:B------:R-:W-:-:S04]  /*52f0*/  F2FP.F16.F32.PACK_AB R0, RZ, R0 ;  /* 0x00000000ff00723e */ /* 0x000fc800000000ff */
[----:B------:R-:W-:Y:S01]  /*5300*/  PRMT R23, R0, 0x7610, R23 ;  /* 0x0000761000177816 */ /* 0x000fe20000000017 */
[----:B------:R-:W-:Y:S06]  /*5310*/  BRA `(.L_x_1476) ;  /* 0x00000000006c7947 */ /* 0x000fec0003800000 */
.L_x_1475:
        /* <DEDUP_REMOVED lines=16> */
.L_x_1503:
[----:B------:R-:W-:Y:S01]  /*5420*/  PRMT R23, RZ, 0x7610, R23 ;  /* 0x00007610ff177816 */ /* 0x000fe20000000017 */
[----:B------:R-:W-:Y:S06]  /*5430*/  BRA `(.L_x_1476) ;  /* 0x0000000000247947 */ /* 0x000fec0003800000 */
.L_x_1500:
[----:B------:R-:W2:Y:S02]  /*5440*/  LDG.E.64 R4, desc[UR36][R4.64] ;  /* 0x0000002404047981 */ /* 0x000ea4000c1e1b00 */
[----:B--2---:R-:W0:Y:S02]  /*5450*/  I2F.U64 R0, R4 ;  /* 0x0000000400007312 */ /* 0x004e240000301000 */
[----:B0-----:R-:W-:-:S04]  /*5460*/  F2FP.F16.F32.PACK_AB R0, RZ, R0 ;  /* 0x00000000ff00723e */ /* 0x001fc800000000ff */
[----:B------:R-:W-:Y:S01]  /*5470*/  PRMT R23, R0, 0x7610, R23 ;  /* 0x0000761000177816 */ /* 0x000fe20000000017 */
[----:B------:R-:W-:Y:S06]  /*5480*/  BRA `(.L_x_1476) ;  /* 0x0000000000107947 */ /* 0x000fec0003800000 */
.L_x_1499:
[----:B------:R-:W2:Y:S02]  /*5490*/  LDG.E R4, desc[UR36][R4.64] ;  /* 0x0000002404047981 */ /* 0x000ea4000c1e1900 */
[----:B--2---:R-:W-:-:S04]  /*54a0*/  I2FP.F32.U32 R0, R4 ;  /* 0x0000000400007245 */ /* 0x004fc80000201000 */
[----:B------:R-:W-:-:S04]  /*54b0*/  F2FP.F16.F32.PACK_AB R0, RZ, R0 ;  /* 0x00000000ff00723e */ /* 0x000fc800000000ff */
[----:B------:R-:W-:-:S07]  /*54c0*/  PRMT R23, R0, 0x7610, R23 ;  /* 0x0000761000177816 */ /* 0x000fce0000000017 */
.L_x_1476:
[----:B------:R-:W2:Y:S01]  /*54d0*/  LDC.U8 R6, c[0x0][0x235] ;  /* 0x00008d40ff067b82 */ /* 0x000ea20000000000 */
[----:B------:R-:W-:Y:S02]  /*54e0*/  ULDC UR4, c[0x0][0x23c] ;  /* 0x00008f0000047ab9 */ /* 0x000fe40000000800 */
[----:B------:R-:W-:-:S05]  /*54f0*/  IMAD R3, R24, UR4, RZ ;  /* 0x0000000418037c24 */ /* 0x000fca000f8e02ff */
[----:B01----:R-:W0:Y:S01]  /*5500*/  LDC.64 R4, c[0x0][0x228] ;  /* 0x00008a00ff047b82 */ /* 0x003e220000000a00 */
[----:B--2---:R-:W-:-:S04]  /*5510*/  PRMT R0, R6, 0x9910, RZ ;  /* 0x0000991006007816 */ /* 0x004fc800000000ff */
        /* <DEDUP_REMOVED lines=17> */
.L_x_1507:
[----:B------:R-:W2:Y:S02]  /*5630*/  LDG.E.U8 R4, desc[UR36][R4.64] ;  /* 0x0000002404047981 */ /* 0x000ea4000c1e1100 */
[----:B--2---:R-:W-:-:S04]  /*5640*/  I2FP.F32.U32 R0, R4 ;  /* 0x0000000400007245 */ /* 0x004fc80000201000 */
[----:B------:R-:W-:-:S04]  /*5650*/  F2FP.F16.F32.PACK_AB R0, RZ, R0 ;  /* 0x00000000ff00723e */ /* 0x000fc800000000ff */
[----:B------:R-:W-:Y:S01]  /*5660*/  PRMT R24, R0, 0x7610, R24 ;  /* 0x0000761000187816 */ /* 0x000fe20000000018 */
[----:B------:R-:W-:Y:S06]  /*5670*/  BRA `(.L_x_1509) ;  /* 0x0000000c00bc7947 */ /* 0x000fec0003800000 */
.L_x_1506:
        /* <DEDUP_REMOVED lines=11> */
.L_x_1511:
[----:B------:R-:W2:Y:S02]  /*5730*/  LDG.E R4, desc[UR36][R4.64] ;  /* 0x0000002404047981 */ /* 0x000ea4000c1e1900 */
[----:B--2---:R-:W-:-:S04]  /*5740*/  I2FP.F32.S32 R0, R4 ;  /* 0x0000000400007245 */ /* 0x004fc80000201400 */
[----:B------:R-:W-:-:S04]  /*5750*/  F2FP.F16.F32.PACK_AB R0, RZ, R0 ;  /* 0x00000000ff00723e */ /* 0x000fc800000000ff */
[----:B------:R-:W-:Y:S01]  /*5760*/  PRMT R24, R0, 0x7610, R24 ;  /* 0x0000761000187816 */ /* 0x000fe20000000018 */
[----:B------:R-:W-:Y:S06]  /*5770*/  BRA `(.L_x_1509) ;  /* 0x0000000c007c7947 */ /* 0x000fec0003800000 */
.L_x_1510:
[----:B------:R-:W2:Y:S02]  /*5780*/  LDG.E.U16 R4, desc[UR36][R4.64] ;  /* 0x0000002404047981 */ /* 0x000ea4000c1e1500 */
[----:B--2---:R-:W0:Y:S02]  /*5790*/  I2F.S16 R0, R4 ;  /* 0x0000000400007306 */ /* 0x004e240000101400 */
[----:B0-----:R-:W-:-:S04]  /*57a0*/  F2FP.F16.F32.PACK_AB R0, RZ, R0 ;  /* 0x00000000ff00723e */ /* 0x001fc800000000ff */
[----:B------:R-:W-:Y:S01]  /*57b0*/  PRMT R24, R0, 0x7610, R24 ;  /* 0x0000761000187816 */ /* 0x000fe20000000018 */
[----:B------:R-:W-:Y:S06]  /*57c0*/  BRA `(.L_x_1509) ;  /* 0x0000000c00687947 */ /* 0x000fec0003800000 */
.L_x_1505:
        /* <DEDUP_REMOVED lines=9> */
.L_x_1513:
[----:B------:R1:W5:Y:S01]  /*5860*/  LDG.E.U16 R24, desc[UR36][R4.64] ;  /* 0x0000002404187981 */ /* 0x000362000c1e1500 */
[----:B------:R-:W-:Y:S05]  /*5870*/  BRA `(.L_x_1509) ;  /* 0x0000000c003c7947 */ /* 0x000fea0003800000 */
.L_x_1512:
        /* <DEDUP_REMOVED lines=9> */
.L_x_1515:
[----:B------:R0:W5:Y:S01]  /*5910*/  LDG.E.U16 R24, desc[UR36][R4.64] ;  /* 0x0000002404187981 */ /* 0x000162000c1e1500 */
[----:B------:R-:W-:Y:S05]  /*5920*/  BRA `(.L_x_1509) ;  /* 0x0000000c00107947 */ /* 0x000fea0003800000 */
.L_x_1514:
        /* <DEDUP_REMOVED lines=9> */
.L_x_1504:
        /* <DEDUP_REMOVED lines=14> */
.L_x_1518:
        /* <DEDUP_REMOVED lines=9> */
.L_x_1517:
        /* <DEDUP_REMOVED lines=28> */
.L_x_1520:
        /* <DEDUP_REMOVED lines=15> */
.L_x_1519:
[----:B------:R-:W2:Y:S02]  /*5de0*/  LDG.E.U16 R0, desc[UR36][R4.64] ;  /* 0x0000002404007981 */ /* 0x000ea4000c1e1500 */
[----:B--2---:R-:W-:-:S05]  /*5df0*/  IMAD.U32 R0, R0, 0x10000, RZ ;  /* 0x0001000000007824 */ /* 0x004fca00078e00ff */
[----:B------:R-:W-:-:S04]  /*5e00*/  F2FP.F16.F32.PACK_AB R0, RZ, R0 ;  /* 0x00000000ff00723e */ /* 0x000fc800000000ff */
[----:B------:R-:W-:Y:S01]  /*5e10*/  PRMT R24, R0, 0x7610, R24 ;  /* 0x0000761000187816 */ /* 0x000fe20000000018 */
[----:B------:R-:W-:Y:S06]  /*5e20*/  BRA `(.L_x_1509) ;  /* 0x0000000400d07947 */ /* 0x000fec0003800000 */
.L_x_1516:
        /* <DEDUP_REMOVED lines=13> */
.L_x_1523:
        /* <DEDUP_REMOVED lines=21> */
.L_x_1527:
[----:B------:R-:W-:Y:S05]  /*6050*/  BSYNC B1 ;  /* 0x0000000000017941 */ /* 0x000fea0003800000 */
.L_x_1526:
[----:B------:R-:W-:Y:S01]  /*6060*/  LEA R5, R0, 0x3b800000, 0x17 ;  /* 0x3b80000000057811 */ /* 0x000fe200078eb8ff */
[----:B------:R-:W-:-:S05]  /*6070*/  IMAD.SHL.U32 R0, R3, 0x100000, RZ ;  /* 0x0010000003007824 */ /* 0x000fca00078e00ff */
[----:B------:R-:W-:-:S07]  /*6080*/  LOP3.LUT R0, R5, R0, R6, 0xfe, !PT ;  /* 0x0000000005007212 */ /* 0x000fce00078efe06 */
.L_x_1525:
[----:B------:R-:W-:Y:S05]  /*6090*/  BSYNC B0 ;  /* 0x0000000000007941 */ /* 0x000fea0003800000 */
.L_x_1524:
[----:B------:R-:W-:-:S04]  /*60a0*/  F2FP.F16.F32.PACK_AB R0, RZ, R0 ;  /* 0x00000000ff00723e */ /* 0x000fc800000000ff */
[----:B------:R-:W-:Y:S01]  /*60b0*/  PRMT R24, R0, 0x7610, R24 ;  /* 0x0000761000187816 */ /* 0x000fe20000000018 */
[----:B------:R-:W-:Y:S06]  /*60c0*/  BRA `(.L_x_1509) ;  /* 0x0000000400287947 */ /* 0x000fec0003800000 */
.L_x_1522:
        /* <DEDUP_REMOVED lines=21> */
.L_x_1531:
[----:B------:R-:W-:Y:S05]  /*6220*/  BSYNC B1 ;  /* 0x0000000000017941 */ /* 0x000fea0003800000 */
.L_x_1530:
[----:B------:R-:W-:Y:S01]  /*6230*/  LEA R5, R0, 0x37800000, 0x17 ;  /* 0x3780000000057811 */ /* 0x000fe200078eb8ff */
[----:B------:R-:W-:-:S05]  /*6240*/  IMAD.SHL.U32 R0, R3, 0x200000, RZ ;  /* 0x0020000003007824 */ /* 0x000fca00078e00ff */
[----:B------:R-:W-:-:S07]  /*6250*/  LOP3.LUT R0, R5, R0, R6, 0xfe, !PT ;  /* 0x0000000005007212 */ /* 0x000fce00078efe06 */
.L_x_1529:
[----:B------:R-:W-:Y:S05]  /*6260*/  BSYNC B0 ;  /* 0x0000000000007941 */ /* 0x000fea0003800000 */
.L_x_1528:
[----:B------:R-:W-:-:S04]  /*6270*/  F2FP.F16.F32.PACK_AB R0, RZ, R0 ;  /* 0x00000000ff00723e */ /* 0x000fc800000000ff */
[----:B------:R-:W-:Y:S01]  /*6280*/  PRMT R24, R0, 0x7610, R24 ;  /* 0x0000761000187816 */ /* 0x000fe20000000018 */
[----:B------:R-:W-:Y:S06]  /*6290*/  BRA `(.L_x_1509) ;  /* 0x0000000000b47947 */ /* 0x000fec0003800000 */
.L_x_1521:
        /* <DEDUP_REMOVED lines=14> */
.L_x_1535:
[----:B------:R-:W-:Y:S05]  /*6380*/  BSYNC B0 ;  /* 0x0000000000007941 */ /* 0x000fea0003800000 */
.L_x_1534:
[----:B------:R-:W-:-:S04]  /*6390*/  F2FP.F16.F32.PACK_AB R0, RZ, R0 ;  /* 0x00000000ff00723e */ /* 0x000fc800000000ff */
[----:B------:R-:W-:Y:S01]  /*63a0*/  PRMT R24, R0, 0x7610, R24 ;  /* 0x0000761000187816 */ /* 0x000fe20000000018 */
[----:B------:R-:W-:Y:S06]  /*63b0*/  BRA `(.L_x_1509) ;  /* 0x00000000006c7947 */ /* 0x000fec0003800000 */
.L_x_1508:
        /* <DEDUP_REMOVED lines=16> */
.L_x_1536:
[----:B------:R-:W-:Y:S01]  /*64c0*/  PRMT R24, RZ, 0x7610, R24 ;  /* 0x00007610ff187816 */ /* 0x000fe20000000018 */
[----:B------:R-:W-:Y:S06]  /*64d0*/  BRA `(.L_x_1509) ;  /* 0x0000000000247947 */ /* 0x000fec0003800000 */
.L_x_1533:
[----:B------:R-:W2:Y:S02]  /*64e0*/  LDG.E.64 R4, desc[UR36][R4.64] ;  /* 0x0000002404047981 */ /* 0x000ea4000c1e1b00 */
[----:B--2---:R-:W0:Y:S02]  /*64f0*/  I2F.U64 R0, R4 ;  /* 0x0000000400007312 */ /* 0x004e240000301000 */
[----:B0-----:R-:W-:-:S04]  /*6500*/  F2FP.F16.F32.PACK_AB R0, RZ, R0 ;  /* 0x00000000ff00723e */ /* 0x001fc800000000ff */
[----:B------:R-:W-:Y:S01]  /*6510*/  PRMT R24, R0, 0x7610, R24 ;  /* 0x0000761000187816 */ /* 0x000fe20000000018 */
[----:B------:R-:W-:Y:S06]  /*6520*/  BRA `(.L_x_1509) ;  /* 0x0000000000107947 */ /* 0x000fec0003800000 */
.L_x_1532:
[----:B------:R-:W2:Y:S02]  /*6530*/  LDG.E R4, desc[UR36][R4.64] ;  /* 0x0000002404047981 */ /* 0x000ea4000c1e1900 */
[----:B--2---:R-:W-:-:S04]  /*6540*/  I2FP.F32.U32 R0, R4 ;  /* 0x0000000400007245 */ /* 0x004fc80000201000 */
[----:B------:R-:W-:-:S04]  /*6550*/  F2FP.F16.F32.PACK_AB R0, RZ, R0 ;  /* 0x00000000ff00723e */ /* 0x000fc800000000ff */
[----:B------:R-:W-:-:S07]  /*6560*/  PRMT R24, R0, 0x7610, R24 ;  /* 0x0000761000187816 */ /* 0x000fce0000000018 */
.L_x_1509:
[----:B------:R-:W-:-:S07]  /*6570*/  VIADD R27, R27, 0x80 ;  /* 0x000000801b1b7836 */ /* 0x000fce0000000000 */
.L_x_1470:
[----:B------:R-:W-:Y:S05]  /*6580*/  BSYNC B6 ;  /* 0x0000000000067941 */ /* 0x000fea0003800000 */
.L_x_1469:
        /* <DEDUP_REMOVED lines=26> */
.L_x_1542:
[----:B------:R-:W2:Y:S02]  /*6730*/  LDG.E.U8 R4, desc[UR36][R4.64] ;  /* 0x0000002404047981 */ /* 0x000ea4000c1e1100 */
[----:B--2---:R-:W-:-:S04]  /*6740*/  I2FP.F32.U32 R0, R4 ;  /* 0x0000000400007245 */ /* 0x004fc80000201000 */
[----:B------:R-:W-:-:S04]  /*6750*/  F2FP.F16.F32.PACK_AB R0, RZ, R0 ;  /* 0x00000000ff00723e */ /* 0x000fc800000000ff */
[----:B------:R-:W-:Y:S01]  /*6760*/  PRMT R22, R0, 0x7610, R22 ;  /* 0x0000761000167816 */ /* 0x000fe20000000016 */
[----:B------:R-:W-:Y:S06]  /*6770*/  BRA `(.L_x_1544) ;  /* 0x0000000c00bc7947 */ /* 0x000fec0003800000 */
.L_x_1541:
        /* <DEDUP_REMOVED lines=11> */
.L_x_1546:
[----:B------:R-:W2:Y:S02]  /*6830*/  LDG.E R4, desc[UR36][R4.64] ;  /* 0x0000002404047981 */ /* 0x000ea4000c1e1900 */
[----:B--2---:R-:W-:-:S04]  /*6840*/  I2FP.F32.S32 R0, R4 ;  /* 0x0000000400007245 */ /* 0x004fc80000201400 */
[----:B------:R-:W-:-:S04]  /*6850*/  F2FP.F16.F32.PACK_AB R0, RZ, R0 ;  /* 0x00000000ff00723e */ /* 0x000fc800000000ff */
[----:B------:R-:W-:Y:S01]  /*6860*/  PRMT R22, R0, 0x7610, R22 ;  /* 0x0000761000167816 */ /* 0x000fe20000000016 */
[----:B------:R-:W-:Y:S06]  /*6870*/  BRA `(.L_x_1544) ;  /* 0x0000000c007c7947 */ /* 0x000fec0003800000 */
.L_x_1545:
[----:B------:R-:W2:Y:S02]  /*6880*/  LDG.E.U16 R4, desc[UR36][R4.64] ;  /* 0x0000002404047981 */ /* 0x000ea4000c1e1500 */
[----:B--2---:R-:W0:Y:S02]  /*6890*/  I2F.S16 R0, R4 ;  /* 0x0000000400007306 */ /* 0x004e240000101400 */
[----:B0-----:R-:W-:-:S04]  /*68a0*/  F2FP.F16.F32.PACK_AB R0, RZ, R0 ;  /* 0x00000000ff00723e */ /* 0x001fc800000000ff */
[----:B------:R-:W-:Y:S01]  /*68b0*/  PRMT R22, R0, 0x7610, R22 ;  /* 0x0000761000167816 */ /* 0x000fe20000000016 */
[----:B------:R-:W-:Y:S06]  /*68c0*/  BRA `(.L_x_1544) ;  /* 0x0000000c00687947 */ /* 0x000fec0003800000 */
.L_x_1540:
        /* <DEDUP_REMOVED lines=9> */
.L_x_1548:
[----:B------:R0:W5:Y:S01]  /*6960*/  LDG.E.U16 R22, desc[UR36][R4.64] ;  /* 0x0000002404167981 */ /* 0x000162000c1e1500 */
[----:B------:R-:W-:Y:S05]  /*6970*/  BRA `(.L_x_1544) ;  /* 0x0000000c003c7947 */ /* 0x000fea0003800000 */
.L_x_1547:
        /* <DEDUP_REMOVED lines=9> */
.L_x_1550:
[----:B------:R1:W5:Y:S01]  /*6a10*/  LDG.E.U16 R22, desc[UR36][R4.64] ;  /* 0x0000002404167981 */ /* 0x000362000c1e1500 */
[----:B------:R-:W-:Y:S05]  /*6a20*/  BRA `(.L_x_1544) ;  /* 0x0000000c00107947 */ /* 0x000fea0003800000 */
.L_x_1549:
        /* <DEDUP_REMOVED lines=9> */
.L_x_1539:
        /* <DEDUP_REMOVED lines=14> */
.L_x_1553:
        /* <DEDUP_REMOVED lines=9> */
.L_x_1552:
        /* <DEDUP_REMOVED lines=28> */
.L_x_1555:
        /* <DEDUP_REMOVED lines=15> */
.L_x_1554:
[----:B------:R-:W2:Y:S02]  /*6ee0*/  LDG.E.U16 R0, desc[UR36][R4.64] ;  /* 0x0000002404007981 */ /* 0x000ea4000c1e1500 */
[----:B--2---:R-:W-:-:S05]  /*6ef0*/  IMAD.U32 R0, R0, 0x10000, RZ ;  /* 0x0001000000007824 */ /* 0x004fca00078e00ff */
[----:B------:R-:W-:-:S04]  /*6f00*/  F2FP.F16.F32.PACK_AB R0, RZ, R0 ;  /* 0x00000000ff00723e */ /* 0x000fc800000000ff */
[----:B------:R-:W-:Y:S01]  /*6f10*/  PRMT R22, R0, 0x7610, R22 ;  /* 0x0000761000167816 */ /* 0x000fe20000000016 */
[----:B------:R-:W-:Y:S06]  /*6f20*/  BRA `(.L_x_1544) ;  /* 0x0000000400d07947 */ /* 0x000fec0003800000 */
.L_x_1551:
        /* <DEDUP_REMOVED lines=13> */
.L_x_1558:
        /* <DEDUP_REMOVED lines=21> */
.L_x_1562:
[----:B------:R-:W-:Y:S05]  /*7150*/  BSYNC B1 ;  /* 0x0000000000017941 */ /* 0x000fea0003800000 */
.L_x_1561:
[----:B------:R-:W-:Y:S01]  /*7160*/  LEA R5, R0, 0x3b800000, 0x17 ;  /* 0x3b80000000057811 */ /* 0x000fe200078eb8ff */
[----:B------:R-:W-:-:S05]  /*7170*/  IMAD.SHL.U32 R0, R3, 0x100000, RZ ;  /* 0x0010000003007824 */ /* 0x000fca00078e00ff */
[----:B------:R-:W-:-:S07]  /*7180*/  LOP3.LUT R0, R5, R0, R6, 0xfe, !PT ;  /* 0x0000000005007212 */ /* 0x000fce00078efe06 */
.L_x_1560:
[----:B------:R-:W-:Y:S05]  /*7190*/  BSYNC B0 ;  /* 0x0000000000007941 */ /* 0x000fea0003800000 */
.L_x_1559:
[----:B------:R-:W-:-:S04]  /*71a0*/  F2FP.F16.F32.PACK_AB R0, RZ, R0 ;  /* 0x00000000ff00723e */ /* 0x000fc800000000ff */
[----:B------:R-:W-:Y:S01]  /*71b0*/  PRMT R22, R0, 0x7610, R22 ;  /* 0x0000761000167816 */ /* 0x000fe20000000016 */
[----:B------:R-:W-:Y:S06]  /*71c0*/  BRA `(.L_x_1544) ;  /* 0x0000000400287947 */ /* 0x000fec0003800000 */
.L_x_1557:
        /* <DEDUP_REMOVED lines=21> */
.L_x_1566:
[----:B------:R-:W-:Y:S05]  /*7320*/  BSYNC B1 ;  /* 0x0000000000017941 */ /* 0x000fea0003800000 */
.L_x_1565:
[----:B------:R-:W-:Y:S01]  /*7330*/  LEA R5, R0, 0x37800000, 0x17 ;  /* 0x3780000000057811 */ /* 0x000fe200078eb8ff */
[----:B------:R-:W-:-:S05]  /*7340*/  IMAD.SHL.U32 R0, R3, 0x200000, RZ ;  /* 0x0020000003007824 */ /* 0x000fca00078e00ff */
[----:B------:R-:W-:-:S07]  /*7350*/  LOP3.LUT R0, R5, R0, R6, 0xfe, !PT ;  /* 0x0000000005007212 */ /* 0x000fce00078efe06 */
.L_x_1564:
[----:B------:R-:W-:Y:S05]  /*7360*/  BSYNC B0 ;  /* 0x0000000000007941 */ /* 0x000fea0003800000 */
.L_x_1563:
[----:B------:R-:W-:-:S04]  /*7370*/  F2FP.F16.F32.PACK_AB R0, RZ, R0 ;  /* 0x00000000ff00723e */ /* 0x000fc800000000ff */
[----:B------:R-:W-:Y:S01]  /*7380*/  PRMT R22, R0, 0x7610, R22 ;  /* 0x0000761000167816 */ /* 0x000fe20000000016 */
[----:B------:R-:W-:Y:S06]  /*7390*/  BRA `(.L_x_1544) ;  /* 0x0000000000b47947 */ /* 0x000fec0003800000 */
.L_x_1556:
        /* <DEDUP_REMOVED lines=14> */
.L_x_1570:
[----:B------:R-:W-:Y:S05]  /*7480*/  BSYNC B0 ;  /* 0x0000000000007941 */ /* 0x000fea0003800000 */
.L_x_1569:
[----:B------:R-:W-:-:S04]  /*7490*/  F2FP.F16.F32.PACK_AB R0, RZ, R0 ;  /* 0x00000000ff00723e */ /* 0x000fc800000000ff */
[----:B------:R-:W-:Y:S01]  /*74a0*/  PRMT R22, R0, 0x7610, R22 ;  /* 0x0000761000167816 */ /* 0x000fe20000000016 */
[----:B------:R-:W-:Y:S06]  /*74b0*/  BRA `(.L_x_1544) ;  /* 0x00000000006c7947 */ /* 0x000fec0003800000 */
.L_x_1543:
        /* <DEDUP_REMOVED lines=16> */
.L_x_1571:
[----:B------:R-:W-:Y:S01]  /*75c0*/  PRMT R22, RZ, 0x7610, R22 ;  /* 0x00007610ff167816 */ /* 0x000fe20000000016 */
[----:B------:R-:W-:Y:S06]  /*75d0*/  BRA `(.L_x_1544) ;  /* 0x0000000000247947 */ /* 0x000fec0003800000 */
.L_x_1568:
[----:B------:R-:W2:Y:S02]  /*75e0*/  LDG.E.64 R4, desc[UR36][R4.64] ;  /* 0x0000002404047981 */ /* 0x000ea4000c1e1b00 */
[----:B--2---:R-:W0:Y:S02]  /*75f0*/  I2F.U64 R0, R4 ;  /* 0x0000000400007312 */ /* 0x004e240000301000 */
[----:B0-----:R-:W-:-:S04]  /*7600*/  F2FP.F16.F32.PACK_AB R0, RZ, R0 ;  /* 0x00000000ff00723e */ /* 0x001fc800000000ff */
[----:B------:R-:W-:Y:S01]  /*7610*/  PRMT R22, R0, 0x7610, R22 ;  /* 0x0000761000167816 */ /* 0x000fe20000000016 */
[----:B------:R-:W-:Y:S06]  /*7620*/  BRA `(.L_x_1544) ;  /* 0x0000000000107947 */ /* 0x000fec0003800000 */
.L_x_1567:
[----:B------:R-:W2:Y:S02]  /*7630*/  LDG.E R4, desc[UR36][R4.64] ;  /* 0x0000002404047981 */ /* 0x000ea4000c1e1900 */
[----:B--2---:R-:W-:-:S04]  /*7640*/  I2FP.F32.U32 R0, R4 ;  /* 0x0000000400007245 */ /* 0x004fc80000201000 */
[----:B------:R-:W-:-:S04]  /*7650*/  F2FP.F16.F32.PACK_AB R0, RZ, R0 ;  /* 0x00000000ff00723e */ /* 0x000fc800000000ff */
[----:B------:R-:W-:-:S07]  /*7660*/  PRMT R22, R0, 0x7610, R22 ;  /* 0x0000761000167816 */ /* 0x000fce0000000016 */
.L_x_1544:
        /* <DEDUP_REMOVED lines=21> */
.L_x_1575:
[----:B------:R-:W2:Y:S02]  /*77c0*/  LDG.E.U8 R4, desc[UR36][R4.64] ;  /* 0x0000002404047981 */ /* 0x000ea4000c1e1100 */
[----:B--2---:R-:W-:-:S04]  /*77d0*/  I2FP.F32.U32 R0, R4 ;  /* 0x0000000400007245 */ /* 0x004fc80000201000 */
[----:B------:R-:W-:Y:S01]  /*77e0*/  F2FP.F16.F32.PACK_AB R0, RZ, R0 ;  /* 0x00000000ff00723e */ /* 0x000fe200000000ff */
[----:B------:R-:W-:Y:S06]  /*77f0*/  BRA `(.L_x_1538) ;  /* 0x0000000c00847947 */ /* 0x000fec0003800000 */
.L_x_1574:
        /* <DEDUP_REMOVED lines=10> */
.L_x_1578:
[----:B------:R-:W2:Y:S02]  /*78a0*/  LDG.E R4, desc[UR36][R4.64] ;  /* 0x0000002404047981 */ /* 0x000ea4000c1e1900 */
[----:B--2---:R-:W-:-:S04]  /*78b0*/  I2FP.F32.S32 R0, R4 ;  /* 0x0000000400007245 */ /* 0x004fc80000201400 */
[----:B------:R-:W-:Y:S01]  /*78c0*/  F2FP.F16.F32.PACK_AB R0, RZ, R0 ;  /* 0x00000000ff00723e */ /* 0x000fe200000000ff */
[----:B------:R-:W-:Y:S06]  /*78d0*/  BRA `(.L_x_1538) ;  /* 0x0000000c004c7947 */ /* 0x000fec0003800000 */
.L_x_1577:
[----:B------:R-:W2:Y:S02]  /*78e0*/  LDG.E.U16 R4, desc[UR36][R4.64] ;  /* 0x0000002404047981 */ /* 0x000ea4000c1e1500 */
[----:B--2---:R-:W0:Y:S02]  /*78f0*/  I2F.S16 R0, R4 ;  /* 0x0000000400007306 */ /* 0x004e240000101400 */
[----:B0-----:R-:W-:Y:S01]  /*7900*/  F2FP.F16.F32.PACK_AB R0, RZ, R0 ;  /* 0x00000000ff00723e */ /* 0x001fe200000000ff */
[----:B------:R-:W-:Y:S06]  /*7910*/  BRA `(.L_x_1538) ;  /* 0x0000000c003c7947 */ /* 0x000fec0003800000 */
.L_x_1573:
        /* <DEDUP_REMOVED lines=9> */
.L_x_1580:
[----:B------:R2:W5:Y:S01]  /*79b0*/  LDG.E.U16 R0, desc[UR36][R4.64] ;  /* 0x0000002404007981 */ /* 0x000562000c1e1500 */
[----:B------:R-:W-:Y:S05]  /*79c0*/  BRA `(.L_x_1538) ;  /* 0x0000000c00107947 */ /* 0x000fea0003800000 */
.L_x_1579:
        /* <DEDUP_REMOVED lines=9> */
.L_x_1582:
[----:B------:R3:W5:Y:S01]  /*7a60*/  LDG.E.U16 R0, desc[UR36][R4.64] ;  /* 0x0000002404007981 */ /* 0x000762000c1e1500 */
[----:B------:R-:W-:Y:S05]  /*7a70*/  BRA `(.L_x_1538) ;  /* 0x0000000800e47947 */ /* 0x000fea0003800000 */
.L_x_1581:
        /* <DEDUP_REMOVED lines=8> */
.L_x_1572:
        /* <DEDUP_REMOVED lines=13> */
.L_x_1585:
        /* <DEDUP_REMOVED lines=8> */
.L_x_1584:
        /* <DEDUP_REMOVED lines=28> */
.L_x_1587:
        /* <DEDUP_REMOVED lines=12> */
[----:B------:R-:W-:Y:S01]  /*7ed0*/  F2FP.F16.F32.PACK_AB R0, RZ, R0 ;  /* 0x00000000ff00723e */ /* 0x000fe200000000ff */
[----:B------:R-:W-:Y:S06]  /*7ee0*/  BRA `(.L_x_1538) ;  /* 0x0000000400c87947 */ /* 0x000fec0003800000 */
.L_x_1586:
[----:B------:R-:W2:Y:S02]  /*7ef0*/  LDG.E.U16 R0, desc[UR36][R4.64] ;  /* 0x0000002404007981 */ /* 0x000ea4000c1e1500 */
[----:B--2---:R-:W-:-:S05]  /*7f00*/  IMAD.U32 R0, R0, 0x10000, RZ ;  /* 0x0001000000007824 */ /* 0x004fca00078e00ff */
[----:B------:R-:W-:Y:S01]  /*7f10*/  F2FP.F16.F32.PACK_AB R0, RZ, R0 ;  /* 0x00000000ff00723e */ /* 0x000fe200000000ff */
[----:B------:R-:W-:Y:S06]  /*7f20*/  BRA `(.L_x_1538) ;  /* 0x0000000400b87947 */ /* 0x000fec0003800000 */
.L_x_1583:
        /* <DEDUP_REMOVED lines=12> */
.L_x_1590:
        /* <DEDUP_REMOVED lines=21> */
.L_x_1594:
[----:B------:R-:W-:Y:S05]  /*8140*/  BSYNC B1 ;  /* 0x0000000000017941 */ /* 0x000fea0003800000 */
.L_x_1593:
[----:B------:R-:W-:Y:S01]  /*8150*/  LEA R5, R0, 0x3b800000, 0x17 ;  /* 0x3b80000000057811 */ /* 0x000fe200078eb8ff */
[----:B------:R-:W-:-:S05]  /*8160*/  IMAD.SHL.U32 R0, R3, 0x100000, RZ ;  /* 0x0010000003007824 */ /* 0x000fca00078e00ff */
[----:B------:R-:W-:-:S07]  /*8170*/  LOP3.LUT R0, R5, R0, R6, 0xfe, !PT ;  /* 0x0000000005007212 */ /* 0x000fce00078efe06 */
.L_x_1592:
[----:B------:R-:W-:Y:S05]  /*8180*/  BSYNC B0 ;  /* 0x0000000000007941 */ /* 0x000fea0003800000 */
.L_x_1591:
[----:B------:R-:W-:Y:S01]  /*8190*/  F2FP.F16.F32.PACK_AB R0, RZ, R0 ;  /* 0x00000000ff00723e */ /* 0x000fe200000000ff */
[----:B------:R-:W-:Y:S06]  /*81a0*/  BRA `(.L_x_1538) ;  /* 0x0000000400187947 */ /* 0x000fec0003800000 */
.L_x_1589:
        /* <DEDUP_REMOVED lines=21> */
.L_x_1598:
[----:B------:R-:W-:Y:S05]  /*8300*/  BSYNC B1 ;  /* 0x0000000000017941 */ /* 0x000fea0003800000 */
.L_x_1597:
[----:B------:R-:W-:Y:S01]  /*8310*/  LEA R5, R0, 0x37800000, 0x17 ;  /* 0x3780000000057811 */ /* 0x000fe200078eb8ff */
[----:B------:R-:W-:-:S05]  /*8320*/  IMAD.SHL.U32 R0, R3, 0x200000, RZ ;  /* 0x0020000003007824 */ /* 0x000fca00078e00ff */
[----:B------:R-:W-:-:S07]  /*8330*/  LOP3.LUT R0, R5, R0, R6, 0xfe, !PT ;  /* 0x0000000005007212 */ /* 0x000fce00078efe06 */
.L_x_1596:
[----:B------:R-:W-:Y:S05]  /*8340*/  BSYNC B0 ;  /* 0x0000000000007941 */ /* 0x000fea0003800000 */
.L_x_1595:
[----:B------:R-:W-:Y:S01]  /*8350*/  F2FP.F16.F32.PACK_AB R0, RZ, R0 ;  /* 0x00000000ff00723e */ /* 0x000fe200000000ff */
[----:B------:R-:W-:Y:S06]  /*8360*/  BRA `(.L_x_1538) ;  /* 0x0000000000a87947 */ /* 0x000fec0003800000 */
.L_x_1588:
        /* <DEDUP_REMOVED lines=14> */
.L_x_1602:
[----:B------:R-:W-:Y:S05]  /*8450*/  BSYNC B0 ;  /* 0x0000000000007941 */ /* 0x000fea0003800000 */
.L_x_1601:
[----:B------:R-:W-:Y:S01]  /*8460*/  F2FP.F16.F32.PACK_AB R0, RZ, R0 ;  /* 0x00000000ff00723e */ /* 0x000fe200000000ff */
[----:B------:R-:W-:Y:S06]  /*8470*/  BRA `(.L_x_1538) ;  /* 0x0000000000647947 */ /* 0x000fec0003800000 */
.L_x_1576:
        /* <DEDUP_REMOVED lines=16> */
.L_x_1603:
[----:B------:R-:W-:Y:S01]  /*8580*/  PRMT R0, RZ, 0x7610, R0 ;  /* 0x00007610ff007816 */ /* 0x000fe20000000000 */
[----:B------:R-:W-:Y:S06]  /*8590*/  BRA `(.L_x_1538) ;  /* 0x00000000001c7947 */ /* 0x000fec0003800000 */
.L_x_1600:
[----:B------:R-:W2:Y:S02]  /*85a0*/  LDG.E.64 R4, desc[UR36][R4.64] ;  /* 0x0000002404047981 */ /* 0x000ea4000c1e1b00 */
[----:B--2---:R-:W0:Y:S02]  /*85b0*/  I2F.U64 R0, R4 ;  /* 0x0000000400007312 */ /* 0x004e240000301000 */
[----:B0-----:R-:W-:Y:S01]  /*85c0*/  F2FP.F16.F32.PACK_AB R0, RZ, R0 ;  /* 0x00000000ff00723e */ /* 0x001fe200000000ff */
[----:B------:R-:W-:Y:S06]  /*85d0*/  BRA `(.L_x_1538) ;  /* 0x00000000000c7947 */ /* 0x000fec0003800000 */
.L_x_1599:
[----:B------:R-:W2:Y:S02]  /*85e0*/  LDG.E R4, desc[UR36][R4.64] ;  /* 0x0000002404047981 */ /* 0x000ea4000c1e1900 */
[----:B--2---:R-:W-:-:S04]  /*85f0*/  I2FP.F32.U32 R0, R4 ;  /* 0x0000000400007245 */ /* 0x004fc80000201000 */
[----:B------:R-:W-:-:S07]  /*8600*/  F2FP.F16.F32.PACK_AB R0, RZ, R0 ;  /* 0x00000000ff00723e */ /* 0x000fce00000000ff */
.L_x_1538:
[----:B------:R-:W-:Y:S05]  /*8610*/  BSYNC B6 ;  /* 0x0000000000067941 */ /* 0x000fea0003800000 */
.L_x_1537:
[----:B------:R-:W4:Y:S01]  /*8620*/  S2R R27, SR_TID.X ;  /* 0x00000000001b7919 */ /* 0x000f220000002100 */
[----:B------:R-:W0:Y:S01]  /*8630*/  LDC.U8 R25, c[0x0][0x240] ;  /* 0x00009000ff197b82 */ /* 0x000e220000000000 */
[----:B------:R-:W-:Y:S01]  /*8640*/  BSSY B0, `(.L_x_1604) ;  /* 0x0000014000007945 */ /* 0x000fe20003800000 */
[CC--:B----4-:R-:W-:Y:S01]  /*8650*/  ISETP.GE.AND P3, PT, R27.reuse, R28.reuse, PT ;  /* 0x0000001c1b00720c */ /* 0x0d0fe20003f66270 */
[C---:B------:R-:W-:Y:S02]  /*8660*/  VIADD R3, R27.reuse, 0x100 ;  /* 0x000001001b037836 */ /* 0x040fe40000000000 */
[C---:B0123--:R-:W-:Y:S02]  /*8670*/  VIADD R5, R27.reuse, 0x180 ;  /* 0x000001801b057836 */ /* 0x04ffe40000000000 */
[----:B------:R-:W-:Y:S01]  /*8680*/  VIADD R26, R27, 0x80 ;  /* 0x000000801b1a7836 */ /* 0x000fe20000000000 */
[-C--:B------:R-:W-:Y:S02]  /*8690*/  ISETP.GE.AND P1, PT, R3, R28.reuse, PT ;  /* 0x0000001c0300720c */ /* 0x080fe40003f26270 */
[----:B------:R-:W-:-:S02]  /*86a0*/  ISETP.GE.AND P2, PT, R5, R28, PT ;  /* 0x0000001c0500720c */ /* 0x000fc40003f46270 */
[----:B------:R-:W-:-:S03]  /*86b0*/  ISETP.GE.AND P0, PT, R26, R28, PT ;  /* 0x0000001c1a00720c */ /* 0x000fc60003f06270 */
[----:B------:R-:W-:Y:S10]  /*86c0*/  @P3 BRA `(.L_x_1605) ;  /* 0x00000000002c3947 */ /* 0x000ff40003800000 */
[----:B-----5:R-:W-:Y:S02]  /*86d0*/  HADD2.F32 R18, -RZ, R18.H0_H0 ;  /* 0x20000012ff127230 */ /* 0x020fe40000004100 */
[----:B------:R-:W-:-:S03]  /*86e0*/  HADD2.F32 R17, -RZ, R17.H0_H0 ;  /* 0x20000011ff117230 */ /* 0x000fc60000004100 */
        /* <DEDUP_REMOVED lines=8> */
[----:B------:R-:W-:-:S07]  /*8770*/  F2FP.F16.F32.PACK_AB R3, RZ, R3 ;  /* 0x00000003ff03723e */ /* 0x000fce00000000ff */
.L_x_1605:
[----:B------:R-:W-:Y:S05]  /*8780*/  BSYNC B0 ;  /* 0x0000000000007941 */ /* 0x000fea0003800000 */
.L_x_1604:
[----:B------:R-:W-:Y:S04]  /*8790*/  BSSY B0, `(.L_x_1606) ;  /* 0x000000d000007945 */ /* 0x000fe80003800000 */
[----:B------:R-:W-:Y:S05]  /*87a0*/  @P0 BRA `(.L_x_1607) ;  /* 0x00000000002c0947 */ /* 0x000fea0003800000 */
        /* <DEDUP_REMOVED lines=11> */
.L_x_1607:
[----:B------:R-:W-:Y:S05]  /*8860*/  BSYNC B0 ;  /* 0x0000000000007941 */ /* 0x000fea0003800000 */
.L_x_1606:
        /* <DEDUP_REMOVED lines=13> */
.L_x_1609:
[----:B------:R-:W-:Y:S05]  /*8940*/  BSYNC B0 ;  /* 0x0000000000007941 */ /* 0x000fea0003800000 */
.L_x_1608:
        /* <DEDUP_REMOVED lines=13> */
.L_x_1611:
[----:B------:R-:W-:Y:S05]  /*8a20*/  BSYNC B0 ;  /* 0x0000000000007941 */ /* 0x000fea0003800000 */
.L_x_1610:
[----:B------:R-:W-:Y:S04]  /*8a30*/  BSSY B6, `(.L_x_1612) ;  /* 0x0000112000067945 */ /* 0x000fe80003800000 */
[----:B------:R-:W-:Y:S05]  /*8a40*/  @P3 BRA `(.L_x_1613) ;  /* 0x0000001000403947 */ /* 0x000fea0003800000 */
[----:B------:R-:W0:Y:S01]  /*8a50*/  LDC.64 R8, c[0x0][0x218] ;  /* 0x00008600ff087b82 */ /* 0x000e220000000a00 */
[----:B-----5:R-:W-:Y:S01]  /*8a60*/  PRMT R0, R25, 0x9910, RZ ;  /* 0x0000991019007816 */ /* 0x020fe200000000ff */
        /* <DEDUP_REMOVED lines=15> */
[----:B------:R-:W-:Y:S02]  /*8b60*/  HADD2.F32 R3, -RZ, R3.H0_H0 ;  /* 0x20000003ff037230 */ /* 0x000fe40000004100 */
[----:B------:R-:W-:-:S04]  /*8b70*/  IMAD.MOV.U32 R27, RZ, RZ, R26 ;  /* 0x000000ffff1b7224 */ /* 0x000fc800078e001a */
[----:B------:R-:W0:Y:S02]  /*8b80*/  F2I.FTZ.TRUNC.NTZ R3, R3 ;  /* 0x0000000300037305 */ /* 0x000e24000021f100 */
[----:B0-----:R0:W-:Y:S01]  /*8b90*/  STG.E.U8 desc[UR36][R8.64], R3 ;  /* 0x0000000308007986 */ /* 0x0011e2000c101124 */
[----:B------:R-:W-:Y:S05]  /*8ba0*/  BRA `(.L_x_1613) ;  /* 0x0000000c00e87947 */ /* 0x000fea0003800000 */
.L_x_1617:
[----:B------:R-:W-:Y:S02]  /*8bb0*/  HADD2.F32 R5, -RZ, R3.H0_H0 ;  /* 0x20000003ff057230 */ /* 0x000fe40000004100 */
[----:B------:R-:W-:-:S04]  /*8bc0*/  IMAD.MOV.U32 R27, RZ, RZ, R26 ;  /* 0x000000ffff1b7224 */ /* 0x000fc800078e001a */
[----:B------:R-:W0:Y:S02]  /*8bd0*/  F2I.S64.TRUNC R4, R5 ;  /* 0x0000000500047311 */ /* 0x000e24000020d900 */
[----:B0-----:R0:W-:Y:S01]  /*8be0*/  STG.E.U8 desc[UR36][R8.64], R4 ;  /* 0x0000000408007986 */ /* 0x0011e2000c101124 */
[----:B------:R-:W-:Y:S05]  /*8bf0*/  BRA `(.L_x_1613) ;  /* 0x0000000c00d47947 */ /* 0x000fea0003800000 */
.L_x_1616:
[----:B------:R-:W-:-:S13]  /*8c00*/  ISETP.NE.AND P0, PT, R0, 0x2, PT ;  /* 0x000000020000780c */ /* 0x000fda0003f05270 */
[----:B------:R-:W-:Y:S05]  /*8c10*/  @!P0 BRA `(.L_x_1619) ;  /* 0x0000000000388947 */ /* 0x000fea0003800000 */
[----:B------:R-:W-:-:S13]  /*8c20*/  ISETP.NE.AND P0, PT, R0, 0x3, PT ;  /* 0x000000030000780c */ /* 0x000fda0003f05270 */
[----:B------:R-:W-:Y:S05]  /*8c30*/  @!P0 BRA `(.L_x_1620) ;  /* 0x00000000001c8947 */ /* 0x000fea0003800000 */
[----:B------:R-:W-:-:S13]  /*8c40*/  ISETP.NE.AND P0, PT, R0, 0x4, PT ;  /* 0x000000040000780c */ /* 0x000fda0003f05270 */
[----:B------:R-:W-:Y:S05]  /*8c50*/  @P0 BRA `(.L_x_1618) ;  /* 0x0000000c00500947 */ /* 0x000fea0003800000 */
[----:B------:R-:W-:Y:S02]  /*8c60*/  HADD2.F32 R4, -RZ, R3.H0_H0 ;  /* 0x20000003ff047230 */ /* 0x000fe40000004100 */
[----:B------:R-:W-:-:S04]  /*8c70*/  IMAD.MOV.U32 R27, RZ, RZ, R26 ;  /* 0x000000ffff1b7224 */ /* 0x000fc800078e001a */
[----:B------:R-:W0:Y:S02]  /*8c80*/  F2I.S64.TRUNC R4, R4 ;  /* 0x0000000400047311 */ /* 0x000e24000020d900 */
[----:B0-----:R0:W-:Y:S01]  /*8c90*/  STG.E.64 desc[UR36][R8.64], R4 ;  /* 0x0000000408007986 */ /* 0x0011e2000c101b24 */
[----:B------:R-:W-:Y:S05]  /*8ca0*/  BRA `(.L_x_1613) ;  /* 0x0000000c00a87947 */ /* 0x000fea0003800000 */
.L_x_1620:
[----:B------:R-:W-:Y:S02]  /*8cb0*/  HADD2.F32 R3, -RZ, R3.H0_H0 ;  /* 0x20000003ff037230 */ /* 0x000fe40000004100 */
[----:B------:R-:W-:-:S04]  /*8cc0*/  IMAD.MOV.U32 R27, RZ, RZ, R26 ;  /* 0x000000ffff1b7224 */ /* 0x000fc800078e001a */
[----:B------:R-:W0:Y:S02]  /*8cd0*/  F2I.FTZ.TRUNC.NTZ R3, R3 ;  /* 0x0000000300037305 */ /* 0x000e24000021f100 */
[----:B0-----:R0:W-:Y:S01]  /*8ce0*/  STG.E desc[UR36][R8.64], R3 ;  /* 0x0000000308007986 */ /* 0x0011e2000c101924 */
[----:B------:R-:W-:Y:S05]  /*8cf0*/  BRA `(.L_x_1613) ;  /* 0x0000000c00947947 */ /* 0x000fea0003800000 */
.L_x_1619:
[----:B------:R-:W-:Y:S02]  /*8d00*/  HADD2.F32 R3, -RZ, R3.H0_H0 ;  /* 0x20000003ff037230 */ /* 0x000fe40000004100 */
[----:B------:R-:W-:-:S04]  /*8d10*/  IMAD.MOV.U32 R27, RZ, RZ, R26 ;  /* 0x000000ffff1b7224 */ /* 0x000fc800078e001a */
[----:B------:R-:W0:Y:S02]  /*8d20*/  F2I.FTZ.TRUNC.NTZ R3, R3 ;  /* 0x0000000300037305 */ /* 0x000e24000021f100 */
[----:B0-----:R0:W-:Y:S01]  /*8d30*/  STG.E.U16 desc[UR36][R8.64], R3 ;  /* 0x0000000308007986 */ /* 0x0011e2000c101524 */
[----:B------:R-:W-:Y:S05]  /*8d40*/  BRA `(.L_x_1613) ;  /* 0x0000000c00807947 */ /* 0x000fea0003800000 */
.L_x_1615:
[----:B------:R-:W-:-:S13]  /*8d50*/  ISETP.GT.AND P0, PT, R0, 0x6, PT ;  /* 0x000000060000780c */ /* 0x000fda0003f04270 */
[----:B------:R-:W-:Y:S05]  /*8d60*/  @P0 BRA `(.L_x_1621) ;  /* 0x00000000002c0947 */ /* 0x000fea0003800000 */
[----:B------:R-:W-:-:S13]  /*8d70*/  ISETP.NE.AND P0, PT, R0, 0x5, PT ;  /* 0x000000050000780c */ /* 0x000fda0003f05270 */
[----:B------:R-:W-:Y:S05]  /*8d80*/  @!P0 BRA `(.L_x_1622) ;  /* 0x0000000000188947 */ /* 0x000fea0003800000 */
[----:B------:R-:W-:-:S13]  /*8d90*/  ISETP.NE.AND P0, PT, R0, 0x6, PT ;  /* 0x000000060000780c */ /* 0x000fda0003f05270 */
[----:B------:R-:W-:Y:S05]  /*8da0*/  @P0 BRA `(.L_x_1618) ;  /* 0x0000000800fc0947 */ /* 0x000fea0003800000 */
[----:B------:R-:W-:Y:S02]  /*8db0*/  HADD2.F32 R3, -RZ, R3.H0_H0 ;  /* 0x20000003ff037230 */ /* 0x000fe40000004100 */
[----:B------:R-:W-:-:S03]  /*8dc0*/  IMAD.MOV.U32 R27, RZ, RZ, R26 ;  /* 0x000000ffff1b7224 */ /* 0x000fc600078e001a */
[----:B------:R0:W-:Y:S01]  /*8dd0*/  STG.E desc[UR36][R8.64], R3 ;  /* 0x0000000308007986 */ /* 0x0001e2000c101924 */
[----:B------:R-:W-:Y:S05]  /*8de0*/  BRA `(.L_x_1613) ;  /* 0x0000000c00587947 */ /* 0x000fea0003800000 */
.L_x_1622:
[----:B------:R0:W-:Y:S01]  /*8df0*/  STG.E.U16 desc[UR36][R8.64], R3 ;  /* 0x0000000308007986 */ /* 0x0001e2000c101524 */
[----:B------:R-:W-:Y:S01]  /*8e00*/  IMAD.MOV.U32 R27, RZ, RZ, R26 ;  /* 0x000000ffff1b7224 */ /* 0x000fe200078e001a */
[----:B------:R-:W-:Y:S06]  /*8e10*/  BRA `(.L_x_1613) ;  /* 0x0000000c004c7947 */ /* 0x000fec0003800000 */
.L_x_1621:
[----:B------:R-:W-:-:S13]  /*8e20*/  ISETP.NE.AND P0, PT, R0, 0x7, PT ;  /* 0x000000070000780c */ /* 0x000fda0003f05270 */
[----:B------:R-:W-:Y:S05]  /*8e30*/  @!P0 BRA `(.L_x_1623) ;  /* 0x00000000003c8947 */ /* 0x000fea0003800000 */
[----:B------:R-:W-:-:S13]  /*8e40*/  ISETP.NE.AND P0, PT, R0, 0x8, PT ;  /* 0x000000080000780c */ /* 0x000fda0003f05270 */
[----:B------:R-:W-:Y:S05]  /*8e50*/  @!P0 BRA `(.L_x_1624) ;  /* 0x00000000001c8947 */ /* 0x000fea0003800000 */
[----:B------:R-:W-:-:S13]  /*8e60*/  ISETP.NE.AND P0, PT, R0, 0x9, PT ;  /* 0x000000090000780c */ /* 0x000fda0003f05270 */
[----:B------:R-:W-:Y:S05]  /*8e70*/  @P0 BRA `(.L_x_1618) ;  /* 0x0000000800c80947 */ /* 0x000fea0003800000 */
[----:B------:R-:W-:Y:S02]  /*8e80*/  HADD2.F32 R4, -RZ, R3.H0_H0 ;  /* 0x20000003ff047230 */ /* 0x000fe40000004100 */
[----:B------:R-:W-:Y:S02]  /*8e90*/  IMAD.MOV.U32 R5, RZ, RZ, RZ ;  /* 0x000000ffff057224 */ /* 0x000fe400078e00ff */
[----:B------:R-:W-:-:S03]  /*8ea0*/  IMAD.MOV.U32 R27, RZ, RZ, R26 ;  /* 0x000000ffff1b7224 */ /* 0x000fc600078e001a */
[----:B------:R0:W-:Y:S01]  /*8eb0*/  STG.E.64 desc[UR36][R8.64], R4 ;  /* 0x0000000408007986 */ /* 0x0001e2000c101b24 */
[----:B------:R-:W-:Y:S05]  /*8ec0*/  BRA `(.L_x_1613) ;  /* 0x0000000c00207947 */ /* 0x000fea0003800000 */
.L_x_1624:
[----:B------:R-:W-:Y:S02]  /*8ed0*/  HADD2.F32 R0, -RZ, R3.H0_H0 ;  /* 0x20000003ff007230 */ /* 0x000fe40000004100 */
[----:B------:R-:W-:-:S03]  /*8ee0*/  IMAD.MOV.U32 R27, RZ, RZ, R26 ;  /* 0x000000ffff1b7224 */ /* 0x000fc600078e001a */
[----:B------:R-:W-:-:S04]  /*8ef0*/  F2FP.F16.F32.PACK_AB R0, RZ, R0 ;  /* 0x00000000ff00723e */ /* 0x000fc800000000ff */
[----:B------:R-:W-:-:S05]  /*8f00*/  PRMT R0, R0, 0x5410, RZ ;  /* 0x0000541000007816 */ /* 0x000fca00000000ff */
[----:B------:R0:W-:Y:S01]  /*8f10*/  STG.E desc[UR36][R8.64], R0 ;  /* 0x0000000008007986 */ /* 0x0001e2000c101924 */
[----:B------:R-:W-:Y:S05]  /*8f20*/  BRA `(.L_x_1613) ;  /* 0x0000000c00087947 */ /* 0x000fea0003800000 */
.L_x_1623:
[----:B------:R-:W-:Y:S02]  /*8f30*/  HADD2.F32 R4, -RZ, R3.H0_H0 ;  /* 0x20000003ff047230 */ /* 0x000fe40000004100 */
[----:B------:R-:W-:-:S03]  /*8f40*/  IMAD.MOV.U32 R27, RZ, RZ, R26 ;  /* 0x000000ffff1b7224 */ /* 0x000fc600078e001a */
[----:B------:R-:W-:-:S06]  /*8f50*/  FMUL.FTZ R4, R4, 1 ;  /* 0x3f80000004047820 */ /* 0x000fcc0000410000 */
[----:B------:R-:W0:Y:S02]  /*8f60*/  F2F.F64.F32 R4, R4 ;  /* 0x0000000400047310 */ /* 0x000e240000201800 */
[----:B0-----:R0:W-:Y:S01]  /*8f70*/  STG.E.64 desc[UR36][R8.64], R4 ;  /* 0x0000000408007986 */ /* 0x0011e2000c101b24 */
[----:B------:R-:W-:Y:S05]  /*8f80*/  BRA `(.L_x_1613) ;  /* 0x0000000800f07947 */ /* 0x000fea0003800000 */
.L_x_1614:
        /* <DEDUP_REMOVED lines=10> */
[----:B------:R-:W-:-:S04]  /*9030*/  FSETP.NEU.FTZ.AND P0, PT, R3, RZ, PT ;  /* 0x000000ff0300720b */ /* 0x000fc80003f1d000 */
[----:B------:R-:W-:-:S05]  /*9040*/  SEL R3, RZ, 0x1, !P0 ;  /* 0x00000001ff037807 */ /* 0x000fca0004000000 */
[----:B------:R1:W-:Y:S01]  /*9050*/  STG.E.U8 desc[UR36][R8.64], R3 ;  /* 0x0000000308007986 */ /* 0x0003e2000c101124 */
[----:B------:R-:W-:Y:S05]  /*9060*/  BRA `(.L_x_1613) ;  /* 0x0000000800b87947 */ /* 0x000fea0003800000 */
.L_x_1627:
[----:B------:R-:W-:Y:S01]  /*9070*/  HADD2.F32 R3, -RZ, R3.H0_H0 ;  /* 0x20000003ff037230 */ /* 0x000fe20000004100 */
[----:B------:R-:W-:Y:S01]  /*9080*/  CS2R R6, SRZ ;  /* 0x0000000000067805 */ /* 0x000fe2000001ff00 */
[----:B------:R-:W-:-:S03]  /*9090*/  IMAD.MOV.U32 R27, RZ, RZ, R26 ;  /* 0x000000ffff1b7224 */ /* 0x000fc600078e001a */
[----:B------:R-:W-:-:S04]  /*90a0*/  FMUL.FTZ R3, R3, 1 ;  /* 0x3f80000003037820 */ /* 0x000fc80000410000 */
[----:B------:R-:W0:Y:S02]  /*90b0*/  F2F.F64.F32 R4, R3 ;  /* 0x0000000300047310 */ /* 0x000e240000201800 */
[----:B0-----:R0:W-:Y:S01]  /*90c0*/  STG.E.128 desc[UR36][R8.64], R4 ;  /* 0x0000000408007986 */ /* 0x0011e2000c101d24 */
[----:B------:R-:W-:Y:S05]  /*90d0*/  BRA `(.L_x_1613) ;  /* 0x00000008009c7947 */ /* 0x000fea0003800000 */
.L_x_1626:
        /* <DEDUP_REMOVED lines=21> */
.L_x_1631:
[----:B------:R-:W-:Y:S05]  /*9230*/  BSYNC B0 ;  /* 0x0000000000007941 */ /* 0x000fea0003800000 */
.L_x_1630:
[----:B------:R-:W-:Y:S01]  /*9240*/  LOP3.LUT R5, R0, R5, RZ, 0xfc, !PT ;  /* 0x0000000500057212 */ /* 0x000fe200078efcff */
[----:B------:R-:W-:-:S04]  /*9250*/  IMAD.MOV.U32 R27, RZ, RZ, R26 ;  /* 0x000000ffff1b7224 */ /* 0x000fc800078e001a */
[----:B------:R3:W-:Y:S01]  /*9260*/  STG.E.U8 desc[UR36][R8.64], R5 ;  /* 0x0000000508007986 */ /* 0x0007e2000c101124 */
[----:B------:R-:W-:Y:S05]  /*9270*/  BRA `(.L_x_1613) ;  /* 0x0000000800347947 */ /* 0x000fea0003800000 */
.L_x_1629:
        /* <DEDUP_REMOVED lines=13> */
.L_x_1633:
[----:B------:R-:W-:Y:S01]  /*9350*/  IMAD.MOV.U32 R0, RZ, RZ, 0x7f ;  /* 0x0000007fff007424 */ /* 0x000fe200078e00ff */
[----:B------:R-:W-:-:S04]  /*9360*/  ISETP.GT.U32.AND P0, PT, R3, 0x7f800000, PT ;  /* 0x7f8000000300780c */ /* 0x000fc80003f04070 */
[----:B------:R-:W-:-:S09]  /*9370*/  SEL R0, R0, 0x7c, P0 ;  /* 0x0000007c00007807 */ /* 0x000fd20000000000 */
.L_x_1634:
[----:B------:R-:W-:Y:S05]  /*9380*/  BSYNC B0 ;  /* 0x0000000000007941 */ /* 0x000fea0003800000 */
.L_x_1632:
[----:B------:R-:W-:Y:S01]  /*9390*/  LOP3.LUT R3, R5, 0x80000000, RZ, 0xc0, !PT ;  /* 0x8000000005037812 */ /* 0x000fe200078ec0ff */
[----:B------:R-:W-:-:S03]  /*93a0*/  IMAD.MOV.U32 R27, RZ, RZ, R26 ;  /* 0x000000ffff1b7224 */ /* 0x000fc600078e001a */
[----:B------:R-:W-:-:S04]  /*93b0*/  SHF.R.U32.HI R3, RZ, 0x18, R3 ;  /* 0x00000018ff037819 */ /* 0x000fc80000011603 */
[----:B------:R-:W-:-:S05]  /*93c0*/  LOP3.LUT R3, R0, R3, RZ, 0xfc, !PT ;  /* 0x0000000300037212 */ /* 0x000fca00078efcff */
[----:B------:R4:W-:Y:S01]  /*93d0*/  STG.E.U8 desc[UR36][R8.64], R3 ;  /* 0x0000000308007986 */ /* 0x0009e2000c101124 */
[----:B------:R-:W-:Y:S05]  /*93e0*/  BRA `(.L_x_1613) ;  /* 0x0000000400d87947 */ /* 0x000fea0003800000 */
.L_x_1628:
[----:B------:R-:W-:Y:S02]  /*93f0*/  HADD2.F32 R0, -RZ, R3.H0_H0 ;  /* 0x20000003ff007230 */ /* 0x000fe40000004100 */
[----:B------:R-:W-:-:S03]  /*9400*/  IMAD.MOV.U32 R27, RZ, RZ, R26 ;  /* 0x000000ffff1b7224 */ /* 0x000fc600078e001a */
[----:B------:R-:W-:-:S05]  /*9410*/  F2FP.BF16.F32.PACK_AB R0, RZ, R0 ;  /* 0x00000000ff00723e */ /* 0x000fca00000010ff */
[----:B------:R2:W-:Y:S01]  /*9420*/  STG.E.U16 desc[UR36][R8.64], R0 ;  /* 0x0000000008007986 */ /* 0x0005e2000c101524 */
[----:B------:R-:W-:Y:S05]  /*9430*/  BRA `(.L_x_1613) ;  /* 0x0000000400c47947 */ /* 0x000fea0003800000 */
.L_x_1625:
        /* <DEDUP_REMOVED lines=10> */
[----:B------:R-:W0:Y:S02]  /*94e0*/  F2I.FTZ.U32.TRUNC.NTZ R3, R3 ;  /* 0x0000000300037305 */ /* 0x000e24000021f000 */
[----:B0-----:R0:W-:Y:S01]  /*94f0*/  STG.E.U16 desc[UR36][R8.64], R3 ;  /* 0x0000000308007986 */ /* 0x0011e2000c101524 */
[----:B------:R-:W-:Y:S05]  /*9500*/  BRA `(.L_x_1613) ;  /* 0x0000000400907947 */ /* 0x000fea0003800000 */
.L_x_1637:
        /* <DEDUP_REMOVED lines=17> */
.L_x_1640:
[----:B------:R-:W-:-:S04]  /*9620*/  LOP3.LUT R3, R5, 0x80000000, RZ, 0xc0, !PT ;  /* 0x8000000005037812 */ /* 0x000fc800078ec0ff */
[----:B------:R-:W-:-:S04]  /*9630*/  SHF.R.U32.HI R3, RZ, 0x18, R3 ;  /* 0x00000018ff037819 */ /* 0x000fc80000011603 */
[----:B------:R-:W-:-:S04]  /*9640*/  LOP3.LUT R0, R0, R3, RZ, 0xfc, !PT ;  /* 0x0000000300007212 */ /* 0x000fc800078efcff */
[----:B------:R-:W-:-:S07]  /*9650*/  PRMT R4, R0, 0x7610, R4 ;  /* 0x0000761000047816 */ /* 0x000fce0000000004 */
.L_x_1639:
[----:B------:R-:W-:Y:S05]  /*9660*/  BSYNC B0 ;  /* 0x0000000000007941 */ /* 0x000fea0003800000 */
.L_x_1638:
[----:B------:R0:W-:Y:S01]  /*9670*/  STG.E.U8 desc[UR36][R8.64], R4 ;  /* 0x0000000408007986 */ /* 0x0001e2000c101124 */
[----:B------:R-:W-:Y:S01]  /*9680*/  IMAD.MOV.U32 R27, RZ, RZ, R26 ;  /* 0x000000ffff1b7224 */ /* 0x000fe200078e001a */
[----:B------:R-:W-:Y:S06]  /*9690*/  BRA `(.L_x_1613) ;  /* 0x00000004002c7947 */ /* 0x000fec0003800000 */
.L_x_1636:
        /* <DEDUP_REMOVED lines=17> */
.L_x_1643:
[----:B------:R-:W-:-:S04]  /*97b0*/  LOP3.LUT R3, R5, 0x80000000, RZ, 0xc0, !PT ;  /* 0x8000000005037812 */ /* 0x000fc800078ec0ff */
[----:B------:R-:W-:-:S04]  /*97c0*/  SHF.R.U32.HI R3, RZ, 0x18, R3 ;  /* 0x00000018ff037819 */ /* 0x000fc80000011603 */
[----:B------:R-:W-:-:S04]  /*97d0*/  LOP3.LUT R0, R0, R3, RZ, 0xfc, !PT ;  /* 0x0000000300007212 */ /* 0x000fc800078efcff */
[----:B------:R-:W-:-:S07]  /*97e0*/  PRMT R4, R0, 0x7610, R4 ;  /* 0x0000761000047816 */ /* 0x000fce0000000004 */
.L_x_1642:
[----:B------:R-:W-:Y:S05]  /*97f0*/  BSYNC B0 ;  /* 0x0000000000007941 */ /* 0x000fea0003800000 */
.L_x_1641:
[----:B------:R0:W-:Y:S01]  /*9800*/  STG.E.U8 desc[UR36][R8.64], R4 ;  /* 0x0000000408007986 */ /* 0x0001e2000c101124 */
[----:B------:R-:W-:Y:S01]  /*9810*/  IMAD.MOV.U32 R27, RZ, RZ, R26 ;  /* 0x000000ffff1b7224 */ /* 0x000fe200078e001a */
[----:B------:R-:W-:Y:S06]  /*9820*/  BRA `(.L_x_1613) ;  /* 0x0000000000c87947 */ /* 0x000fec0003800000 */
.L_x_1635:
[----:B------:R-:W-:-:S13]  /*9830*/  ISETP.NE.AND P0, PT, R0, 0x1c, PT ;  /* 0x0000001c0000780c */ /* 0x000fda0003f05270 */
[----:B------:R-:W-:Y:S05]  /*9840*/  @!P0 BRA `(.L_x_1644) ;  /* 0x0000000000b08947 */ /* 0x000fea0003800000 */
[----:B------:R-:W-:-:S13]  /*9850*/  ISETP.NE.AND P0, PT, R0, 0x1d, PT ;  /* 0x0000001d0000780c */ /* 0x000fda0003f05270 */
[----:B------:R-:W-:Y:S05]  /*9860*/  @!P0 BRA `(.L_x_1645) ;  /* 0x0000000000948947 */ /* 0x000fea0003800000 */
[----:B------:R-:W-:-:S13]  /*9870*/  ISETP.NE.AND P0, PT, R0, 0x2c, PT ;  /* 0x0000002c0000780c */ /* 0x000fda0003f05270 */
[----:B------:R-:W-:Y:S05]  /*9880*/  @P0 BRA `(.L_x_1618) ;  /* 0x0000000000440947 */ /* 0x000fea0003800000 */
[----:B------:R-:W-:Y:S02]  /*9890*/  HADD2.F32 R4, -RZ, R3.H0_H0 ;  /* 0x20000003ff047230 */ /* 0x000fe40000004100 */
        /* <DEDUP_REMOVED lines=16> */
.L_x_1618:
        /* <DEDUP_REMOVED lines=16> */
.L_x_1646:
[----:B------:R-:W-:Y:S01]  /*9aa0*/  IMAD.MOV.U32 R27, RZ, RZ, R26 ;  /* 0x000000ffff1b7224 */ /* 0x000fe200078e001a */
[----:B------:R-:W-:Y:S06]  /*9ab0*/  BRA `(.L_x_1613) ;  /* 0x0000000000247947 */ /* 0x000fec0003800000 */
.L_x_1645:
[----:B------:R-:W-:Y:S02]  /*9ac0*/  HADD2.F32 R4, -RZ, R3.H0_H0 ;  /* 0x20000003ff047230 */ /* 0x000fe40000004100 */
[----:B------:R-:W-:-:S04]  /*9ad0*/  IMAD.MOV.U32 R27, RZ, RZ, R26 ;  /* 0x000000ffff1b7224 */ /* 0x000fc800078e001a */
[----:B------:R-:W0:Y:S02]  /*9ae0*/  F2I.U64.TRUNC R4, R4 ;  /* 0x0000000400047311 */ /* 0x000e24000020d800 */
[----:B0-----:R0:W-:Y:S01]  /*9af0*/  STG.E.64 desc[UR36][R8.64], R4 ;  /* 0x0000000408007986 */ /* 0x0011e2000c101b24 */
[----:B------:R-:W-:Y:S05]  /*9b00*/  BRA `(.L_x_1613) ;  /* 0x0000000000107947 */ /* 0x000fea0003800000 */
.L_x_1644:
[----:B------:R-:W-:Y:S02]  /*9b10*/  HADD2.F32 R3, -RZ, R3.H0_H0 ;  /* 0x20000003ff037230 */ /* 0x000fe40000004100 */
[----:B------:R-:W-:-:S04]  /*9b20*/  IMAD.MOV.U32 R27, RZ, RZ, R26 ;  /* 0x000000ffff1b7224 */ /* 0x000fc800078e001a */
[----:B------:R-:W0:Y:S02]  /*9b30*/  F2I.FTZ.U32.TRUNC.NTZ R3, R3 ;  /* 0x0000000300037305 */ /* 0x000e24000021f000 */
[----:B0-----:R0:W-:Y:S02]  /*9b40*/  STG.E desc[UR36][R8.64], R3 ;  /* 0x0000000308007986 */ /* 0x0011e4000c101924 */
.L_x_1613:
[----:B------:R-:W-:Y:S05]  /*9b50*/  BSYNC B6 ;  /* 0x0000000000067941 */ /* 0x000fea0003800000 */
.L_x_1612:
[----:B------:R-:W-:Y:S01]  /*9b60*/  ISETP.GE.AND P0, PT, R27, R28, PT ;  /* 0x0000001c1b00720c */ /* 0x000fe20003f06270 */
[----:B------:R-:W-:-:S12]  /*9b70*/  BSSY B6, `(.L_x_1647) ;  /* 0x00001fc000067945 */ /* 0x000fd80003800000 */
[----:B------:R-:W-:Y:S05]  /*9b80*/  @P0 BRA `(.L_x_1648) ;  /* 0x0000001c00e80947 */ /* 0x000fea0003800000 */
[----:B01234-:R-:W0:Y:S01]  /*9b90*/  LDC.64 R8, c[0x0][0x218] ;  /* 0x00008600ff087b82 */ /* 0x01fe220000000a00 */
[----:B-----5:R-:W-:Y:S01]  /*9ba0*/  IMAD R0, R2, 0x200, R27 ;  /* 0x0000020002007824 */ /* 0x020fe200078e021b */
        /* <DEDUP_REMOVED lines=20> */
.L_x_1652:
[----:B------:R-:W-:-:S06]  /*9cf0*/  HADD2.F32 R5, -RZ, R18.H0_H0 ;  /* 0x20000012ff057230 */ /* 0x000fcc0000004100 */
[----:B------:R-:W0:Y:S02]  /*9d00*/  F2I.S64.TRUNC R4, R5 ;  /* 0x0000000500047311 */ /* 0x000e24000020d900 */
[----:B0-----:R0:W-:Y:S01]  /*9d10*/  STG.E.U8 desc[UR36][R8.64], R4 ;  /* 0x0000000408007986 */ /* 0x0011e2000c101124 */
[----:B------:R-:W-:Y:S05]  /*9d20*/  BRA `(.L_x_1654) ;  /* 0x0000000c00847947 */ /* 0x000fea0003800000 */
.L_x_1651:
        /* <DEDUP_REMOVED lines=10> */
.L_x_1656:
[----:B------:R-:W-:-:S04]  /*9dd0*/  HADD2.F32 R18, -RZ, R18.H0_H0 ;  /* 0x20000012ff127230 */ /* 0x000fc80000004100 */
[----:B------:R-:W0:Y:S02]  /*9de0*/  F2I.FTZ.TRUNC.NTZ R3, R18 ;  /* 0x0000001200037305 */ /* 0x000e24000021f100 */
[----:B0-----:R0:W-:Y:S01]  /*9df0*/  STG.E desc[UR36][R8.64], R3 ;  /* 0x0000000308007986 */ /* 0x0011e2000c101924 */
[----:B------:R-:W-:Y:S05]  /*9e00*/  BRA `(.L_x_1654) ;  /* 0x0000000c004c7947 */ /* 0x000fea0003800000 */
.L_x_1655:
[----:B------:R-:W-:-:S04]  /*9e10*/  HADD2.F32 R18, -RZ, R18.H0_H0 ;  /* 0x20000012ff127230 */ /* 0x000fc80000004100 */
[----:B------:R-:W0:Y:S02]  /*9e20*/  F2I.FTZ.TRUNC.NTZ R3, R18 ;  /* 0x0000001200037305 */ /* 0x000e24000021f100 */
[----:B0-----:R0:W-:Y:S01]  /*9e30*/  STG.E.U16 desc[UR36][R8.64], R3 ;  /* 0x0000000308007986 */ /* 0x0011e2000c101524 */
[----:B------:R-:W-:Y:S05]  /*9e40*/  BRA `(.L_x_1654) ;  /* 0x0000000c003c7947 */ /* 0x000fea0003800000 */
.L_x_1650:
        /* <DEDUP_REMOVED lines=9> */
.L_x_1658:
[----:B------:R0:W-:Y:S01]  /*9ee0*/  STG.E.U16 desc[UR36][R8.64], R18 ;  /* 0x0000001208007986 */ /* 0x0001e2000c101524 */
[----:B------:R-:W-:Y:S05]  /*9ef0*/  BRA `(.L_x_1654) ;  /* 0x0000000c00107947 */ /* 0x000fea0003800000 */
.L_x_1657:
        /* <DEDUP_REMOVED lines=10> */
.L_x_1660:
[----:B------:R-:W-:-:S05]  /*9fa0*/  HADD2.F32 R0, -RZ, R18.H0_H0 ;  /* 0x20000012ff007230 */ /* 0x000fca0000004100 */
[----:B------:R-:W-:-:S04]  /*9fb0*/  F2FP.F16.F32.PACK_AB R0, RZ, R0 ;  /* 0x00000000ff00723e */ /* 0x000fc800000000ff */
[----:B------:R-:W-:-:S05]  /*9fc0*/  PRMT R0, R0, 0x5410, RZ ;  /* 0x0000541000007816 */ /* 0x000fca00000000ff */
[----:B------:R0:W-:Y:S01]  /*9fd0*/  STG.E desc[UR36][R8.64], R0 ;  /* 0x0000000008007986 */ /* 0x0001e2000c101924 */
[----:B------:R-:W-:Y:S05]  /*9fe0*/  BRA `(.L_x_1654) ;  /* 0x0000000800d47947 */ /* 0x000fea0003800000 */
.L_x_1659:
[----:B------:R-:W-:-:S05]  /*9ff0*/  HADD2.F32 R4, -RZ, R18.H0_H0 ;  /* 0x20000012ff047230 */ /* 0x000fca0000004100 */
[----:B------:R-:W-:-:S06]  /*a000*/  FMUL.FTZ R4, R4, 1 ;  /* 0x3f80000004047820 */ /* 0x000fcc0000410000 */
[----:B------:R-:W0:Y:S02]  /*a010*/  F2F.F64.F32 R4, R4 ;  /* 0x0000000400047310 */ /* 0x000e240000201800 */
[----:B0-----:R0:W-:Y:S01]  /*a020*/  STG.E.64 desc[UR36][R8.64], R4 ;  /* 0x0000000408007986 */ /* 0x0011e2000c101b24 */
[----:B------:R-:W-:Y:S05]  /*a030*/  BRA `(.L_x_1654) ;  /* 0x0000000800c07947 */ /* 0x000fea0003800000 */
.L_x_1649:
        /* <DEDUP_REMOVED lines=13> */
.L_x_1663:
[----:B------:R-:W-:Y:S01]  /*a110*/  HADD2.F32 R18, -RZ, R18.H0_H0 ;  /* 0x20000012ff127230 */ /* 0x000fe20000004100 */
[----:B------:R-:W-:-:S04]  /*a120*/  CS2R R6, SRZ ;  /* 0x0000000000067805 */ /* 0x000fc8000001ff00 */
[----:B------:R-:W-:-:S06]  /*a130*/  FMUL.FTZ R4, R18, 1 ;  /* 0x3f80000012047820 */ /* 0x000fcc0000410000 */
[----:B------:R-:W0:Y:S02]  /*a140*/  F2F.F64.F32 R4, R4 ;  /* 0x0000000400047310 */ /* 0x000e240000201800 */
[----:B0-----:R0:W-:Y:S01]  /*a150*/  STG.E.128 desc[UR36][R8.64], R4 ;  /* 0x0000000408007986 */ /* 0x0011e2000c101d24 */
[----:B------:R-:W-:Y:S05]  /*a160*/  BRA `(.L_x_1654) ;  /* 0x0000000800747947 */ /* 0x000fea0003800000 */
.L_x_1662:
        /* <DEDUP_REMOVED lines=21> */
.L_x_1667:
[----:B------:R-:W-:Y:S05]  /*a2c0*/  BSYNC B0 ;  /* 0x0000000000007941 */ /* 0x000fea0003800000 */
.L_x_1666:
[----:B------:R-:W-:-:S05]  /*a2d0*/  LOP3.LUT R5, R0, R5, RZ, 0xfc, !PT ;  /* 0x0000000500057212 */ /* 0x000fca00078efcff */
[----:B------:R3:W-:Y:S01]  /*a2e0*/  STG.E.U8 desc[UR36][R8.64], R5 ;  /* 0x0000000508007986 */ /* 0x0007e2000c101124 */
[----:B------:R-:W-:Y:S05]  /*a2f0*/  BRA `(.L_x_1654) ;  /* 0x0000000800107947 */ /* 0x000fea0003800000 */
.L_x_1665:
        /* <DEDUP_REMOVED lines=13> */
.L_x_1669:
[----:B------:R-:W-:Y:S01]  /*a3d0*/  IMAD.MOV.U32 R0, RZ, RZ, 0x7f ;  /* 0x0000007fff007424 */ /* 0x000fe200078e00ff */
[----:B------:R-:W-:-:S04]  /*a3e0*/  ISETP.GT.U32.AND P0, PT, R3, 0x7f800000, PT ;  /* 0x7f8000000300780c */ /* 0x000fc80003f04070 */
[----:B------:R-:W-:-:S09]  /*a3f0*/  SEL R0, R0, 0x7c, P0 ;  /* 0x0000007c00007807 */ /* 0x000fd20000000000 */
.L_x_1670:
[----:B------:R-:W-:Y:S05]  /*a400*/  BSYNC B0 ;  /* 0x0000000000007941 */ /* 0x000fea0003800000 */
.L_x_1668:
[----:B------:R-:W-:-:S04]  /*a410*/  LOP3.LUT R3, R5, 0x80000000, RZ, 0xc0, !PT ;  /* 0x8000000005037812 */ /* 0x000fc800078ec0ff */
[----:B------:R-:W-:-:S04]  /*a420*/  SHF.R.U32.HI R3, RZ, 0x18, R3 ;  /* 0x00000018ff037819 */ /* 0x000fc80000011603 */
[----:B------:R-:W-:-:S05]  /*a430*/  LOP3.LUT R3, R0, R3, RZ, 0xfc, !PT ;  /* 0x0000000300037212 */ /* 0x000fca00078efcff */
[----:B------:R4:W-:Y:S01]  /*a440*/  STG.E.U8 desc[UR36][R8.64], R3 ;  /* 0x0000000308007986 */ /* 0x0009e2000c101124 */
[----:B------:R-:W-:Y:S05]  /*a450*/  BRA `(.L_x_1654) ;  /* 0x0000000400b87947 */ /* 0x000fea0003800000 */
.L_x_1664:
[----:B------:R-:W-:-:S05]  /*a460*/  HADD2.F32 R0, -RZ, R18.H0_H0 ;  /* 0x20000012ff007230 */ /* 0x000fca0000004100 */
[----:B------:R-:W-:-:S05]  /*a470*/  F2FP.BF16.F32.PACK_AB R0, RZ, R0 ;  /* 0x00000000ff00723e */ /* 0x000fca00000010ff */
[----:B------:R2:W-:Y:S01]  /*a480*/  STG.E.U16 desc[UR36][R8.64], R0 ;  /* 0x0000000008007986 */ /* 0x0005e2000c101524 */
[----:B------:R-:W-:Y:S05]  /*a490*/  BRA `(.L_x_1654) ;  /* 0x0000000400a87947 */ /* 0x000fea0003800000 */
.L_x_1661:
        /* <DEDUP_REMOVED lines=12> */
.L_x_1673:
        /* <DEDUP_REMOVED lines=17> */
.L_x_1676:
[----:B------:R-:W-:-:S04]  /*a670*/  LOP3.LUT R3, R5, 0x80000000, RZ, 0xc0, !PT ;  /* 0x8000000005037812 */ /* 0x000fc800078ec0ff */
[----:B------:R-:W-:-:S04]  /*a680*/  SHF.R.U32.HI R3, RZ, 0x18, R3 ;  /* 0x00000018ff037819 */ /* 0x000fc80000011603 */
[----:B------:R-:W-:-:S04]  /*a690*/  LOP3.LUT R0, R0, R3, RZ, 0xfc, !PT ;  /* 0x0000000300007212 */ /* 0x000fc800078efcff */
[----:B------:R-:W-:-:S07]  /*a6a0*/  PRMT R4, R0, 0x7610, R4 ;  /* 0x0000761000047816 */ /* 0x000fce0000000004 */
.L_x_1675:
[----:B------:R-:W-:Y:S05]  /*a6b0*/  BSYNC B0 ;  /* 0x0000000000007941 */ /* 0x000fea0003800000 */
.L_x_1674:
[----:B------:R0:W-:Y:S01]  /*a6c0*/  STG.E.U8 desc[UR36][R8.64], R4 ;  /* 0x0000000408007986 */ /* 0x0001e2000c101124 */
[----:B------:R-:W-:Y:S05]  /*a6d0*/  BRA `(.L_x_1654) ;  /* 0x0000000400187947 */ /* 0x000fea0003800000 */
.L_x_1672:
        /* <DEDUP_REMOVED lines=17> */
.L_x_1679:
[----:B------:R-:W-:-:S04]  /*a7f0*/  LOP3.LUT R3, R5, 0x80000000, RZ, 0xc0, !PT ;  /* 0x8000000005037812 */ /* 0x000fc800078ec0ff */
[----:B------:R-:W-:-:S04]  /*a800*/  SHF.R.U32.HI R3, RZ, 0x18, R3 ;  /* 0x00000018ff037819 */ /* 0x000fc80000011603 */
[----:B------:R-:W-:-:S04]  /*a810*/  LOP3.LUT R0, R0, R3, RZ, 0xfc, !PT ;  /* 0x0000000300007212 */ /* 0x000fc800078efcff */
[----:B------:R-:W-:-:S07]  /*a820*/  PRMT R4, R0, 0x7610, R4 ;  /* 0x0000761000047816 */ /* 0x000fce0000000004 */
.L_x_1678:
[----:B------:R-:W-:Y:S05]  /*a830*/  BSYNC B0 ;  /* 0x0000000000007941 */ /* 0x000fea0003800000 */
.L_x_1677:
[----:B------:R0:W-:Y:S01]  /*a840*/  STG.E.U8 desc[UR36][R8.64], R4 ;  /* 0x0000000408007986 */ /* 0x0001e2000c101124 */
[----:B------:R-:W-:Y:S05]  /*a850*/  BRA `(.L_x_1654) ;  /* 0x0000000000b87947 */ /* 0x000fea0003800000 */
.L_x_1671:
        /* <DEDUP_REMOVED lines=22> */
.L_x_1653:
        /* <DEDUP_REMOVED lines=16> */
.L_x_1682:
[----:B------:R-:W-:Y:S05]  /*aac0*/  BRA `(.L_x_1654) ;  /* 0x00000000001c7947 */ /* 0x000fea0003800000 */
.L_x_1681:
[----:B------:R-:W-:-:S06]  /*aad0*/  HADD2.F32 R4, -RZ, R18.H0_H0 ;  /* 0x20000012ff047230 */ /* 0x000fcc0000004100 */
[----:B------:R-:W0:Y:S02]  /*aae0*/  F2I.U64.TRUNC R4, R4 ;  /* 0x0000000400047311 */ /* 0x000e24000020d800 */
[----:B0-----:R0:W-:Y:S01]  /*aaf0*/  STG.E.64 desc[UR36][R8.64], R4 ;  /* 0x0000000408007986 */ /* 0x0011e2000c101b24 */
[----:B------:R-:W-:Y:S05]  /*ab00*/  BRA `(.L_x_1654) ;  /* 0x00000000000c7947 */ /* 0x000fea0003800000 */
.L_x_1680:
[----:B------:R-:W-:-:S04]  /*ab10*/  HADD2.F32 R18, -RZ, R18.H0_H0 ;  /* 0x20000012ff127230 */ /* 0x000fc80000004100 */
[----:B------:R-:W0:Y:S02]  /*ab20*/  F2I.FTZ.U32.TRUNC.NTZ R3, R18 ;  /* 0x0000001200037305 */ /* 0x000e24000021f000 */
[----:B0-----:R0:W-:Y:S02]  /*ab30*/  STG.E desc[UR36][R8.64], R3 ;  /* 0x0000000308007986 */ /* 0x0011e4000c101924 */
.L_x_1654:
[----:B------:R-:W-:-:S05]  /*ab40*/  VIADD R27, R27, 0x80 ;  /* 0x000000801b1b7836 */ /* 0x000fca0000000000 */
[----:B------:R-:W-:-:S13]  /*ab50*/  ISETP.GE.AND P0, PT, R27, R28, PT ;  /* 0x0000001c1b00720c */ /* 0x000fda0003f06270 */
[----:B------:R-:W-:Y:S05]  /*ab60*/  @P0 BRA `(.L_x_1648) ;  /* 0x0000000c00f00947 */ /* 0x000fea0003800000 */
[----:B01234-:R-:W0:Y:S01]  /*ab70*/  LDC.64 R8, c[0x0][0x218] ;  /* 0x00008600ff087b82 */ /* 0x01fe220000000a00 */
        /* <DEDUP_REMOVED lines=21> */
.L_x_1686:
[----:B------:R-:W-:-:S06]  /*acd0*/  HADD2.F32 R5, -RZ, R16.H0_H0 ;  /* 0x20000010ff057230 */ /* 0x000fcc0000004100 */
[----:B------:R-:W0:Y:S02]  /*ace0*/  F2I.S64.TRUNC R4, R5 ;  /* 0x0000000500047311 */ /* 0x000e24000020d900 */
[----:B0-----:R0:W-:Y:S01]  /*acf0*/  STG.E.U8 desc[UR36][R8.64], R4 ;  /* 0x0000000408007986 */ /* 0x0011e2000c101124 */
[----:B------:R-:W-:Y:S05]  /*ad00*/  BRA `(.L_x_1688) ;  /* 0x0000000c00847947 */ /* 0x000fea0003800000 */
.L_x_1685:
        /* <DEDUP_REMOVED lines=10> */
.L_x_1690:
[----:B------:R-:W-:-:S04]  /*adb0*/  HADD2.F32 R16, -RZ, R16.H0_H0 ;  /* 0x20000010ff107230 */ /* 0x000fc80000004100 */
[----:B------:R-:W0:Y:S02]  /*adc0*/  F2I.FTZ.TRUNC.NTZ R3, R16 ;  /* 0x0000001000037305 */ /* 0x000e24000021f100 */
[----:B0-----:R0:W-:Y:S01]  /*add0*/  STG.E desc[UR36][R8.64], R3 ;  /* 0x0000000308007986 */ /* 0x0011e2000c101924 */
[----:B------:R-:W-:Y:S05]  /*ade0*/  BRA `(.L_x_1688) ;  /* 0x0000000c004c7947 */ /* 0x000fea0003800000 */
.L_x_1689:
[----:B------:R-:W-:-:S04]  /*adf0*/  HADD2.F32 R16, -RZ, R16.H0_H0 ;  /* 0x20000010ff107230 */ /* 0x000fc80000004100 */
[----:B------:R-:W0:Y:S02]  /*ae00*/  F2I.FTZ.TRUNC.NTZ R3, R16 ;  /* 0x0000001000037305 */ /* 0x000e24000021f100 */
[----:B0-----:R0:W-:Y:S01]  /*ae10*/  STG.E.U16 desc[UR36][R8.64], R3 ;  /* 0x0000000308007986 */ /* 0x0011e2000c101524 */
[----:B------:R-:W-:Y:S05]  /*ae20*/  BRA `(.L_x_1688) ;  /* 0x0000000c003c7947 */ /* 0x000fea0003800000 */
.L_x_1684:
        /* <DEDUP_REMOVED lines=9> */
.L_x_1692:
[----:B------:R0:W-:Y:S01]  /*aec0*/  STG.E.U16 desc[UR36][R8.64], R16 ;  /* 0x0000001008007986 */ /* 0x0001e2000c101524 */
[----:B------:R-:W-:Y:S05]  /*aed0*/  BRA `(.L_x_1688) ;  /* 0x0000000c00107947 */ /* 0x000fea0003800000 */
.L_x_1691:
        /* <DEDUP_REMOVED lines=10> */
.L_x_1694:
[----:B------:R-:W-:-:S05]  /*af80*/  HADD2.F32 R0, -RZ, R16.H0_H0 ;  /* 0x20000010ff007230 */ /* 0x000fca0000004100 */
[----:B------:R-:W-:-:S04]  /*af90*/  F2FP.F16.F32.PACK_AB R0, RZ, R0 ;  /* 0x00000000ff00723e */ /* 0x000fc800000000ff */
[----:B------:R-:W-:-:S05]  /*afa0*/  PRMT R0, R0, 0x5410, RZ ;  /* 0x0000541000007816 */ /* 0x000fca00000000ff */
[----:B------:R2:W-:Y:S01]  /*afb0*/  STG.E desc[UR36][R8.64], R0 ;  /* 0x0000000008007986 */ /* 0x0005e2000c101924 */
[----:B------:R-:W-:Y:S05]  /*afc0*/  BRA `(.L_x_1688) ;  /* 0x0000000800d47947 */ /* 0x000fea0003800000 */
.L_x_1693:
[----:B------:R-:W-:-:S05]  /*afd0*/  HADD2.F32 R4, -RZ, R16.H0_H0 ;  /* 0x20000010ff047230 */ /* 0x000fca0000004100 */
[----:B------:R-:W-:-:S06]  /*afe0*/  FMUL.FTZ R4, R4, 1 ;  /* 0x3f80000004047820 */ /* 0x000fcc0000410000 */
[----:B------:R-:W0:Y:S02]  /*aff0*/  F2F.F64.F32 R4, R4 ;  /* 0x0000000400047310 */ /* 0x000e240000201800 */
[----:B0-----:R4:W-:Y:S01]  /*b000*/  STG.E.64 desc[UR36][R8.64], R4 ;  /* 0x0000000408007986 */ /* 0x0019e2000c101b24 */
[----:B------:R-:W-:Y:S05]  /*b010*/  BRA `(.L_x_1688) ;  /* 0x0000000800c07947 */ /* 0x000fea0003800000 */
.L_x_1683:
        /* <DEDUP_REMOVED lines=13> */
.L_x_1697:
[----:B------:R-:W-:Y:S01]  /*b0f0*/  HADD2.F32 R16, -RZ, R16.H0_H0 ;  /* 0x20000010ff107230 */ /* 0x000fe20000004100 */
[----:B------:R-:W-:-:S04]  /*b100*/  CS2R R6, SRZ ;  /* 0x0000000000067805 */ /* 0x000fc8000001ff00 */
[----:B------:R-:W-:-:S06]  /*b110*/  FMUL.FTZ R4, R16, 1 ;  /* 0x3f80000010047820 */ /* 0x000fcc0000410000 */
[----:B------:R-:W0:Y:S02]  /*b120*/  F2F.F64.F32 R4, R4 ;  /* 0x0000000400047310 */ /* 0x000e240000201800 */
[----:B0-----:R0:W-:Y:S01]  /*b130*/  STG.E.128 desc[UR36][R8.64], R4 ;  /* 0x0000000408007986 */ /* 0x0011e2000c101d24 */
[----:B------:R-:W-:Y:S05]  /*b140*/  BRA `(.L_x_1688) ;  /* 0x0000000800747947 */ /* 0x000fea0003800000 */
.L_x_1696:
        /* <DEDUP_REMOVED lines=21> */
.L_x_1701:
[----:B------:R-:W-:Y:S05]  /*b2a0*/  BSYNC B0 ;  /* 0x0000000000007941 */ /* 0x000fea0003800000 */
.L_x_1700:
[----:B------:R-:W-:-:S05]  /*b2b0*/  LOP3.LUT R5, R0, R5, RZ, 0xfc, !PT ;  /* 0x0000000500057212 */ /* 0x000fca00078efcff */
[----:B------:R0:W-:Y:S01]  /*b2c0*/  STG.E.U8 desc[UR36][R8.64], R5 ;  /* 0x0000000508007986 */ /* 0x0001e2000c101124 */
[----:B------:R-:W-:Y:S05]  /*b2d0*/  BRA `(.L_x_1688) ;  /* 0x0000000800107947 */ /* 0x000fea0003800000 */
.L_x_1699:
        /* <DEDUP_REMOVED lines=13> */
.L_x_1703:
[----:B------:R-:W-:Y:S01]  /*b3b0*/  IMAD.MOV.U32 R0, RZ, RZ, 0x7f ;  /* 0x0000007fff007424 */ /* 0x000fe200078e00ff */
[----:B------:R-:W-:-:S04]  /*b3c0*/  ISETP.GT.U32.AND P0, PT, R3, 0x7f800000, PT ;  /* 0x7f8000000300780c */ /* 0x000fc80003f04070 */
[----:B------:R-:W-:-:S09]  /*b3d0*/  SEL R0, R0, 0x7c, P0 ;  /* 0x0000007c00007807 */ /* 0x000fd20000000000 */
.L_x_1704:
[----:B------:R-:W-:Y:S05]  /*b3e0*/  BSYNC B0 ;  /* 0x0000000000007941 */ /* 0x000fea0003800000 */
.L_x_1702:
[----:B------:R-:W-:-:S04]  /*b3f0*/  LOP3.LUT R3, R5, 0x80000000, RZ, 0xc0, !PT ;  /* 0x8000000005037812 */ /* 0x000fc800078ec0ff */
[----:B------:R-:W-:-:S04]  /*b400*/  SHF.R.U32.HI R3, RZ, 0x18, R3 ;  /* 0x00000018ff037819 */ /* 0x000fc80000011603 */
[----:B------:R-:W-:-:S05]  /*b410*/  LOP3.LUT R3, R0, R3, RZ, 0xfc, !PT ;  /* 0x0000000300037212 */ /* 0x000fca00078efcff */
[----:B------:R0:W-:Y:S01]  /*b420*/  STG.E.U8 desc[UR36][R8.64], R3 ;  /* 0x0000000308007986 */ /* 0x0001e2000c101124 */
[----:B------:R-:W-:Y:S05]  /*b430*/  BRA `(.L_x_1688) ;  /* 0x0000000400b87947 */ /* 0x000fea0003800000 */
.L_x_1698:
[----:B------:R-:W-:-:S05]  /*b440*/  HADD2.F32 R0, -RZ, R16.H0_H0 ;  /* 0x20000010ff007230 */ /* 0x000fca0000004100 */
[----:B------:R-:W-:-:S05]  /*b450*/  F2FP.BF16.F32.PACK_AB R0, RZ, R0 ;  /* 0x00000000ff00723e */ /* 0x000fca00000010ff */
[----:B------:R0:W-:Y:S01]  /*b460*/  STG.E.U16 desc[UR36][R8.64], R0 ;  /* 0x0000000008007986 */ /* 0x0001e2000c101524 */
[----:B------:R-:W-:Y:S05]  /*b470*/  BRA `(.L_x_1688) ;  /* 0x0000000400a87947 */ /* 0x000fea0003800000 */
.L_x_1695:
        /* <DEDUP_REMOVED lines=12> */
.L_x_1707:
        /* <DEDUP_REMOVED lines=17> */
.L_x_1710:
[----:B------:R-:W-:-:S04]  /*b650*/  LOP3.LUT R3, R5, 0x80000000, RZ, 0xc0, !PT ;  /* 0x8000000005037812 */ /* 0x000fc800078ec0ff */
[----:B------:R-:W-:-:S04]  /*b660*/  SHF.R.U32.HI R3, RZ, 0x18, R3 ;  /* 0x00000018ff037819 */ /* 0x000fc80000011603 */
[----:B------:R-:W-:-:S04]  /*b670*/  LOP3.LUT R0, R0, R3, RZ, 0xfc, !PT ;  /* 0x0000000300007212 */ /* 0x000fc800078efcff */
[----:B------:R-:W-:-:S07]  /*b680*/  PRMT R4, R0, 0x7610, R4 ;  /* 0x0000761000047816 */ /* 0x000fce0000000004 */
.L_x_1709:
[----:B------:R-:W-:Y:S05]  /*b690*/  BSYNC B0 ;  /* 0x0000000000007941 */ /* 0x000fea0003800000 */
.L_x_1708:
[----:B------:R0:W-:Y:S01]  /*b6a0*/  STG.E.U8 desc[UR36][R8.64], R4 ;  /* 0x0000000408007986 */ /* 0x0001e2000c101124 */
[----:B------:R-:W-:Y:S05]  /*b6b0*/  BRA `(.L_x_1688) ;  /* 0x0000000400187947 */ /* 0x000fea0003800000 */
.L_x_1706:
        /* <DEDUP_REMOVED lines=17> */
.L_x_1713:
[----:B------:R-:W-:-:S04]  /*b7d0*/  LOP3.LUT R3, R5, 0x80000000, RZ, 0xc0, !PT ;  /* 0x8000000005037812 */ /* 0x000fc800078ec0ff */
[----:B------:R-:W-:-:S04]  /*b7e0*/  SHF.R.U32.HI R3, RZ, 0x18, R3 ;  /* 0x00000018ff037819 */ /* 0x000fc80000011603 */
[----:B------:R-:W-:-:S04]  /*b7f0*/  LOP3.LUT R0, R0, R3, RZ, 0xfc, !PT ;  /* 0x0000000300007212 */ /* 0x000fc800078efcff */
[----:B------:R-:W-:-:S07]  /*b800*/  PRMT R4, R0, 0x7610, R4 ;  /* 0x0000761000047816 */ /* 0x000fce0000000004 */
.L_x_1712:
[----:B------:R-:W-:Y:S05]  /*b810*/  BSYNC B0 ;  /* 0x0000000000007941 */ /* 0x000fea0003800000 */
.L_x_1711:
[----:B------:R0:W-:Y:S01]  /*b820*/  STG.E.U8 desc[UR36][R8.64], R4 ;  /* 0x0000000408007986 */ /* 0x0001e2000c101124 */
[----:B------:R-:W-:Y:S05]  /*b830*/  BRA `(.L_x_1688) ;  /* 0x0000000000b87947 */ /* 0x000fea0003800000 */
.L_x_1705:
        /* <DEDUP_REMOVED lines=22> */
.L_x_1687:
        /* <DEDUP_REMOVED lines=16> */
.L_x_1716:
[----:B------:R-:W-:Y:S05]  /*baa0*/  BRA `(.L_x_1688) ;  /* 0x00000000001c7947 */ /* 0x000fea0003800000 */
.L_x_1715:
[----:B------:R-:W-:-:S06]  /*bab0*/  HADD2.F32 R4, -RZ, R16.H0_H0 ;  /* 0x20000010ff047230 */ /* 0x000fcc0000004100 */
[----:B------:R-:W0:Y:S02]  /*bac0*/  F2I.U64.TRUNC R4, R4 ;  /* 0x0000000400047311 */ /* 0x000e24000020d800 */
[----:B0-----:R0:W-:Y:S01]  /*bad0*/  STG.E.64 desc[UR36][R8.64], R4 ;  /* 0x0000000408007986 */ /* 0x0011e2000c101b24 */
[----:B------:R-:W-:Y:S05]  /*bae0*/  BRA `(.L_x_1688) ;  /* 0x00000000000c7947 */ /* 0x000fea0003800000 */
.L_x_1714:
[----:B------:R-:W-:-:S04]  /*baf0*/  HADD2.F32 R16, -RZ, R16.H0_H0 ;  /* 0x20000010ff107230 */ /* 0x000fc80000004100 */
[----:B------:R-:W0:Y:S02]  /*bb00*/  F2I.FTZ.U32.TRUNC.NTZ R3, R16 ;  /* 0x0000001000037305 */ /* 0x000e24000021f000 */
[----:B0-----:R0:W-:Y:S02]  /*bb10*/  STG.E desc[UR36][R8.64], R3 ;  /* 0x0000000308007986 */ /* 0x0011e4000c101924 */
.L_x_1688:
[----:B------:R-:W-:-:S07]  /*bb20*/  VIADD R27, R27, 0x80 ;  /* 0x000000801b1b7836 */ /* 0x000fce0000000000 */
.L_x_1648:
[----:B------:R-:W-:Y:S05]  /*bb30*/  BSYNC B6 ;  /* 0x0000000000067941 */ /* 0x000fea0003800000 */
.L_x_1647:
[----:B------:R-:W-:-:S13]  /*bb40*/  ISETP.GE.AND P0, PT, R27, R28, PT ;  /* 0x0000001c1b00720c */ /* 0x000fda0003f06270 */
[----:B------:R-:W-:Y:S05]  /*bb50*/  @P0 EXIT ;  /* 0x000000000000094d */ /* 0x000fea0003800000 */
[----:B0--34-:R-:W0:Y:S01]  /*bb60*/  LDC.64 R4, c[0x0][0x218] ;  /* 0x00008600ff047b82 */ /* 0x019e220000000a00 */
[----:B--2--5:R-:W-:Y:S01]  /*bb70*/  PRMT R0, R25, 0x9910, RZ ;  /* 0x0000991019007816 */ /* 0x024fe200000000ff */
[----:B------:R-:W-:Y:S01]  /*bb80*/  IMAD R2, R2, 0x200, R27 ;  /* 0x0000020002027824 */ /* 0x000fe200078e021b */
[----:B------:R-:W-:Y:S02]  /*bb90*/  ULDC UR4, c[0x0][0x244] ;  /* 0x0000910000047ab9 */ /* 0x000fe40000000800 */
[----:B------:R-:W-:Y:S01]  /*bba0*/  ISETP.GT.AND P1, PT, R0, 0x9, PT ;  /* 0x000000090000780c */ /* 0x000fe20003f24270 */
[----:B-1----:R-:W-:-:S05]  /*bbb0*/  IMAD R3, R2, UR4, RZ ;  /* 0x0000000402037c24 */ /* 0x002fca000f8e02ff */
        /* <DEDUP_REMOVED lines=11> */
[----:B------:R-:W-:-:S06]  /*bc70*/  HADD2.F32 R17, -RZ, R17.H0_H0 ;  /* 0x20000011ff117230 */ /* 0x000fcc0000004100 */
[----:B------:R-:W0:Y:S02]  /*bc80*/  F2I.FTZ.TRUNC.NTZ R17, R17 ;  /* 0x0000001100117305 */ /* 0x000e24000021f100 */
[----:B0-----:R-:W-:Y:S01]  /*bc90*/  STG.E.U8 desc[UR36][R2.64], R17 ;  /* 0x0000001102007986 */ /* 0x001fe2000c101124 */
[----:B------:R-:W-:Y:S05]  /*bca0*/  EXIT ;  /* 0x000000000000794d */ /* 0x000fea0003800000 */
.L_x_1720:
[----:B------:R-:W-:-:S06]  /*bcb0*/  HADD2.F32 R5, -RZ, R17.H0_H0 ;  /* 0x20000011ff057230 */ /* 0x000fcc0000004100 */
[----:B------:R-:W0:Y:S02]  /*bcc0*/  F2I.S64.TRUNC R4, R5 ;  /* 0x0000000500047311 */ /* 0x000e24000020d900 */
[----:B0-----:R-:W-:Y:S01]  /*bcd0*/  STG.E.U8 desc[UR36][R2.64], R4 ;  /* 0x0000000402007986 */ /* 0x001fe2000c101124 */
[----:B------:R-:W-:Y:S05]  /*bce0*/  EXIT ;  /* 0x000000000000794d */ /* 0x000fea0003800000 */
.L_x_1719:
        /* <DEDUP_REMOVED lines=10> */
.L_x_1723:
[----:B------:R-:W-:-:S06]  /*bd90*/  HADD2.F32 R17, -RZ, R17.H0_H0 ;  /* 0x20000011ff117230 */ /* 0x000fcc0000004100 */
[----:B------:R-:W0:Y:S02]  /*bda0*/  F2I.FTZ.TRUNC.NTZ R17, R17 ;  /* 0x0000001100117305 */ /* 0x000e24000021f100 */
[----:B0-----:R-:W-:Y:S01]  /*bdb0*/  STG.E desc[UR36][R2.64], R17 ;  /* 0x0000001102007986 */ /* 0x001fe2000c101924 */
[----:B------:R-:W-:Y:S05]  /*bdc0*/  EXIT ;  /* 0x000000000000794d */ /* 0x000fea0003800000 */
.L_x_1722:
[----:B------:R-:W-:-:S06]  /*bdd0*/  HADD2.F32 R17, -RZ, R17.H0_H0 ;  /* 0x20000011ff117230 */ /* 0x000fcc0000004100 */
[----:B------:R-:W0:Y:S02]  /*bde0*/  F2I.FTZ.TRUNC.NTZ R17, R17 ;  /* 0x0000001100117305 */ /* 0x000e24000021f100 */
[----:B0-----:R-:W-:Y:S01]  /*bdf0*/  STG.E.U16 desc[UR36][R2.64], R17 ;  /* 0x0000001102007986 */ /* 0x001fe2000c101524 */
[----:B------:R-:W-:Y:S05]  /*be00*/  EXIT ;  /* 0x000000000000794d */ /* 0x000fea0003800000 */
.L_x_1718:
        /* <DEDUP_REMOVED lines=9> */
.L_x_1725:
[----:B------:R-:W-:Y:S01]  /*bea0*/  STG.E.U16 desc[UR36][R2.64], R17 ;  /* 0x0000001102007986 */ /* 0x000fe2000c101524 */
[----:B------:R-:W-:Y:S05]  /*beb0*/  EXIT ;  /* 0x000000000000794d */ /* 0x000fea0003800000 */
.L_x_1724:
        /* <DEDUP_REMOVED lines=10> */
.L_x_1727:
[----:B------:R-:W-:-:S05]  /*bf60*/  HADD2.F32 R0, -RZ, R17.H0_H0 ;  /* 0x20000011ff007230 */ /* 0x000fca0000004100 */
[----:B------:R-:W-:-:S04]  /*bf70*/  F2FP.F16.F32.PACK_AB R0, RZ, R0 ;  /* 0x00000000ff00723e */ /* 0x000fc800000000ff */
[----:B------:R-:W-:-:S05]  /*bf80*/  PRMT R0, R0, 0x5410, RZ ;  /* 0x0000541000007816 */ /* 0x000fca00000000ff */
[----:B------:R-:W-:Y:S01]  /*bf90*/  STG.E desc[UR36][R2.64], R0 ;  /* 0x0000000002007986 */ /* 0x000fe2000c101924 */
[----:B------:R-:W-:Y:S05]  /*bfa0*/  EXIT ;  /* 0x000000000000794d */ /* 0x000fea0003800000 */
.L_x_1726:
[----:B------:R-:W-:-:S05]  /*bfb0*/  HADD2.F32 R4, -RZ, R17.H0_H0 ;  /* 0x20000011ff047230 */ /* 0x000fca0000004100 */
[----:B------:R-:W-:-:S06]  /*bfc0*/  FMUL.FTZ R4, R4, 1 ;  /* 0x3f80000004047820 */ /* 0x000fcc0000410000 */
[----:B------:R-:W0:Y:S02]  /*bfd0*/  F2F.F64.F32 R4, R4 ;  /* 0x0000000400047310 */ /* 0x000e240000201800 */
[----:B0-----:R-:W-:Y:S01]  /*bfe0*/  STG.E.64 desc[UR36][R2.64], R4 ;  /* 0x0000000402007986 */ /* 0x001fe2000c101b24 */
[----:B------:R-:W-:Y:S05]  /*bff0*/  EXIT ;  /* 0x000000000000794d */ /* 0x000fea0003800000 */
.L_x_1717:
        /* <DEDUP_REMOVED lines=13> */
.L_x_1730:
[----:B------:R-:W-:Y:S01]  /*c0d0*/  HADD2.F32 R17, -RZ, R17.H0_H0 ;  /* 0x20000011ff117230 */ /* 0x000fe20000004100 */
[----:B------:R-:W-:-:S04]  /*c0e0*/  CS2R R6, SRZ ;  /* 0x0000000000067805 */ /* 0x000fc8000001ff00 */
[----:B------:R-:W-:-:S06]  /*c0f0*/  FMUL.FTZ R4, R17, 1 ;  /* 0x3f80000011047820 */ /* 0x000fcc0000410000 */
[----:B------:R-:W0:Y:S02]  /*c100*/  F2F.F64.F32 R4, R4 ;  /* 0x0000000400047310 */ /* 0x000e240000201800 */
[----:B0-----:R-:W-:Y:S01]  /*c110*/  STG.E.128 desc[UR36][R2.64], R4 ;  /* 0x0000000402007986 */ /* 0x001fe2000c101d24 */
[----:B------:R-:W-:Y:S05]  /*c120*/  EXIT ;  /* 0x000000000000794d */ /* 0x000fea0003800000 */
.L_x_1729:
        /* <DEDUP_REMOVED lines=21> */
.L_x_1734:
[----:B------:R-:W-:Y:S05]  /*c280*/  BSYNC B0 ;  /* 0x0000000000007941 */ /* 0x000fea0003800000 */
.L_x_1733:
[----:B------:R-:W-:-:S05]  /*c290*/  LOP3.LUT R5, R0, R5, RZ, 0xfc, !PT ;  /* 0x0000000500057212 */ /* 0x000fca00078efcff */
[----:B------:R-:W-:Y:S01]  /*c2a0*/  STG.E.U8 desc[UR36][R2.64], R5 ;  /* 0x0000000502007986 */ /* 0x000fe2000c101124 */
[----:B------:R-:W-:Y:S05]  /*c2b0*/  EXIT ;  /* 0x000000000000794d */ /* 0x000fea0003800000 */
.L_x_1732:
        /* <DEDUP_REMOVED lines=13> */
.L_x_1736:
[----:B------:R-:W-:Y:S01]  /*c390*/  IMAD.MOV.U32 R0, RZ, RZ, 0x7f ;  /* 0x0000007fff007424 */ /* 0x000fe200078e00ff */
[----:B------:R-:W-:-:S04]  /*c3a0*/  ISETP.GT.U32.AND P0, PT, R4, 0x7f800000, PT ;  /* 0x7f8000000400780c */ /* 0x000fc80003f04070 */
[----:B------:R-:W-:-:S09]  /*c3b0*/  SEL R0, R0, 0x7c, P0 ;  /* 0x0000007c00007807 */ /* 0x000fd20000000000 */
.L_x_1737:
[----:B------:R-:W-:Y:S05]  /*c3c0*/  BSYNC B0 ;  /* 0x0000000000007941 */ /* 0x000fea0003800000 */
.L_x_1735:
[----:B------:R-:W-:-:S04]  /*c3d0*/  LOP3.LUT R4, R17, 0x80000000, RZ, 0xc0, !PT ;  /* 0x8000000011047812 */ /* 0x000fc800078ec0ff */
[----:B------:R-:W-:-:S04]  /*c3e0*/  SHF.R.U32.HI R5, RZ, 0x18, R4 ;  /* 0x00000018ff057819 */ /* 0x000fc80000011604 */
[----:B------:R-:W-:-:S05]  /*c3f0*/  LOP3.LUT R5, R0, R5, RZ, 0xfc, !PT ;  /* 0x0000000500057212 */ /* 0x000fca00078efcff */
[----:B------:R-:W-:Y:S01]  /*c400*/  STG.E.U8 desc[UR36][R2.64], R5 ;  /* 0x0000000502007986 */ /* 0x000fe2000c101124 */
[----:B------:R-:W-:Y:S05]  /*c410*/  EXIT ;  /* 0x000000000000794d */ /* 0x000fea0003800000 */
.L_x_1731:
[----:B------:R-:W-:-:S05]  /*c420*/  HADD2.F32 R0, -RZ, R17.H0_H0 ;  /* 0x20000011ff007230 */ /* 0x000fca0000004100 */
[----:B------:R-:W-:-:S05]  /*c430*/  F2FP.BF16.F32.PACK_AB R0, RZ, R0 ;  /* 0x00000000ff00723e */ /* 0x000fca00000010ff */
[----:B------:R-:W-:Y:S01]  /*c440*/  STG.E.U16 desc[UR36][R2.64], R0 ;  /* 0x0000000002007986 */ /* 0x000fe2000c101524 */
[----:B------:R-:W-:Y:S05]  /*c450*/  EXIT ;  /* 0x000000000000794d */ /* 0x000fea0003800000 */
.L_x_1728:
        /* <DEDUP_REMOVED lines=12> */
.L_x_1740:
        /* <DEDUP_REMOVED lines=17> */
.L_x_1743:
[----:B------:R-:W-:-:S04]  /*c630*/  LOP3.LUT R0, R17, 0x80000000, RZ, 0xc0, !PT ;  /* 0x8000000011007812 */ /* 0x000fc800078ec0ff */
[----:B------:R-:W-:-:S04]  /*c640*/  SHF.R.U32.HI R5, RZ, 0x18, R0 ;  /* 0x00000018ff057819 */ /* 0x000fc80000011600 */
[----:B------:R-:W-:-:S04]  /*c650*/  LOP3.LUT R4, R4, R5, RZ, 0xfc, !PT ;  /* 0x0000000504047212 */ /* 0x000fc800078efcff */
[----:B------:R-:W-:-:S07]  /*c660*/  PRMT R0, R4, 0x7610, R0 ;  /* 0x0000761004007816 */ /* 0x000fce0000000000 */
.L_x_1742:
[----:B------:R-:W-:Y:S05]  /*c670*/  BSYNC B0 ;  /* 0x0000000000007941 */ /* 0x000fea0003800000 */
.L_x_1741:
[----:B------:R-:W-:Y:S01]  /*c680*/  STG.E.U8 desc[UR36][R2.64], R0 ;  /* 0x0000000002007986 */ /* 0x000fe2000c101124 */
[----:B------:R-:W-:Y:S05]  /*c690*/  EXIT ;  /* 0x000000000000794d */ /* 0x000fea0003800000 */
.L_x_1739:
        /* <DEDUP_REMOVED lines=17> */
.L_x_1746:
[----:B------:R-:W-:-:S04]  /*c7b0*/  LOP3.LUT R0, R17, 0x80000000, RZ, 0xc0, !PT ;  /* 0x8000000011007812 */ /* 0x000fc800078ec0ff */
[----:B------:R-:W-:-:S04]  /*c7c0*/  SHF.R.U32.HI R5, RZ, 0x18, R0 ;  /* 0x00000018ff057819 */ /* 0x000fc80000011600 */
[----:B------:R-:W-:-:S04]  /*c7d0*/  LOP3.LUT R4, R4, R5, RZ, 0xfc, !PT ;  /* 0x0000000504047212 */ /* 0x000fc800078efcff */
[----:B------:R-:W-:-:S07]  /*c7e0*/  PRMT R0, R4, 0x7610, R0 ;  /* 0x0000761004007816 */ /* 0x000fce0000000000 */
.L_x_1745:
[----:B------:R-:W-:Y:S05]  /*c7f0*/  BSYNC B0 ;  /* 0x0000000000007941 */ /* 0x000fea0003800000 */
.L_x_1744:
[----:B------:R-:W-:Y:S01]  /*c800*/  STG.E.U8 desc[UR36][R2.64], R0 ;  /* 0x0000000002007986 */ /* 0x000fe2000c101124 */
[----:B------:R-:W-:Y:S05]  /*c810*/  EXIT ;  /* 0x000000000000794d */ /* 0x000fea0003800000 */
.L_x_1738:
        /* <DEDUP_REMOVED lines=22> */
.L_x_1721:
        /* <DEDUP_REMOVED lines=16> */
.L_x_1749:
[----:B------:R-:W-:Y:S05]  /*ca80*/  EXIT ;  /* 0x000000000000794d */ /* 0x000fea0003800000 */
.L_x_1748:
[----:B------:R-:W-:-:S06]  /*ca90*/  HADD2.F32 R4, -RZ, R17.H0_H0 ;  /* 0x20000011ff047230 */ /* 0x000fcc0000004100 */
[----:B------:R-:W0:Y:S02]  /*caa0*/  F2I.U64.TRUNC R4, R4 ;  /* 0x0000000400047311 */ /* 0x000e24000020d800 */
[----:B0-----:R-:W-:Y:S01]  /*cab0*/  STG.E.64 desc[UR36][R2.64], R4 ;  /* 0x0000000402007986 */ /* 0x001fe2000c101b24 */
[----:B------:R-:W-:Y:S05]  /*cac0*/  EXIT ;  /* 0x000000000000794d */ /* 0x000fea0003800000 */
.L_x_1747:
[----:B------:R-:W-:-:S06]  /*cad0*/  HADD2.F32 R17, -RZ, R17.H0_H0 ;  /* 0x20000011ff117230 */ /* 0x000fcc0000004100 */
[----:B------:R-:W0:Y:S02]  /*cae0*/  F2I.FTZ.U32.TRUNC.NTZ R17, R17 ;  /* 0x0000001100117305 */ /* 0x000e24000021f000 */
[----:B0-----:R-:W-:Y:S01]  /*caf0*/  STG.E desc[UR36][R2.64], R17 ;  /* 0x0000001102007986 */ /* 0x001fe2000c101924 */
[----:B------:R-:W-:Y:S05]  /*cb00*/  EXIT ;  /* 0x000000000000794d */ /* 0x000fea0003800000 */
.L_x_1750:
        /* <DEDUP_REMOVED lines=15> */
.L_x_11089:


//--------------------- .text._ZN2at6native18elementwise_kernelILi128ELi4EZNS0_22gpu_kernel_impl_nocastIZZZNS0_61_GLOBAL__N__132982cb_23_ActivationSiluKernel_cu_f5210f67_354620silu_backward_kernelERNS_18TensorIteratorBaseEENKUlvE_clEvENKUlvE1_clEvEUlN3c104HalfES9_E_EEvS5_RKT_EUliE_EEviT1_ --------------------------
	.section	.text._ZN2at6native18elementwise_kernelILi128ELi4EZNS0_22gpu_kernel_impl_nocastIZZZNS0_61_GLOBAL__N__132982cb_23_ActivationSiluKernel_cu_f5210f67_354620silu_backward_kernelERNS_18TensorIteratorBaseEENKUlvE_clEvENKUlvE1_clEvEUlN3c104HalfES9_E_EEvS5_RKT_EUliE_EEviT1_,"ax",@progbits
	.align	128
        .global         _ZN2at6native18elementwise_kernelILi128ELi4EZNS0_22gpu_kernel_impl_nocastIZZZNS0_61_GLOBAL__N__132982cb_23_ActivationSiluKernel_cu_f5210f67_354620silu_backward_kernelERNS_18TensorIteratorBaseEENKUlvE_clEvENKUlvE1_clEvEUlN3c104HalfES9_E_EEvS5_RKT_EUliE_EEviT1_
        .type           _ZN2at6native18elementwise_kernelILi128ELi4EZNS0_22gpu_kernel_impl_nocastIZZZNS0_61_GLOBAL__N__132982cb_23_ActivationSiluKernel_cu_f5210f67_354620silu_backward_kernelERNS_18TensorIteratorBaseEENKUlvE_clEvENKUlvE1_clEvEUlN3c104HalfES9_E_EEvS5_RKT_EUliE_EEviT1_,@function
        .size           _ZN2at6native18elementwise_kernelILi128ELi4EZNS0_22gpu_kernel_impl_nocastIZZZNS0_61_GLOBAL__N__132982cb_23_ActivationSiluKernel_cu_f5210f67_354620silu_backward_kernelERNS_18TensorIteratorBaseEENKUlvE_clEvENKUlvE1_clEvEUlN3c104HalfES9_E_EEvS5_RKT_EUliE_EEviT1_,(.L_x_11090 - _ZN2at6native18elementwise_kernelILi128ELi4EZNS0_22gpu_kernel_impl_nocastIZZZNS0_61_GLOBAL__N__132982cb_23_ActivationSiluKernel_cu_f5210f67_354620silu_backward_kernelERNS_18TensorIteratorBaseEENKUlvE_clEvENKUlvE1_clEvEUlN3c104HalfES9_E_EEvS5_RKT_EUliE_EEviT1_)
        .other          _ZN2at6native18elementwise_kernelILi128ELi4EZNS0_22gpu_kernel_impl_nocastIZZZNS0_61_GLOBAL__N__132982cb_23_ActivationSiluKernel_cu_f5210f67_354620silu_backward_kernelERNS_18TensorIteratorBaseEENKUlvE_clEvENKUlvE1_clEvEUlN3c104HalfES9_E_EEvS5_RKT_EUliE_EEviT1_,@"STO_CUDA_ENTRY STV_DEFAULT"
_ZN2at6native18elementwise_kernelILi128ELi4EZNS0_22gpu_kernel_impl_nocastIZZZNS0_61_GLOBAL__N__132982cb_23_ActivationSiluKernel_cu_f5210f67_354620silu_backward_kernelERNS_18TensorIteratorBaseEENKUlvE_clEvENKUlvE1_clEvEUlN3c104HalfES9_E_EEvS5_RKT_EUliE_EEviT1_:
.text._ZN2at6native18elementwise_kernelILi128ELi4EZNS0_22gpu_kernel_impl_nocastIZZZNS0_61_GLOBAL__N__132982cb_23_ActivationSiluKernel_cu_f5210f67_354620silu_backward_kernelERNS_18TensorIteratorBaseEENKUlvE_clEvENKUlvE1_clEvEUlN3c104HalfES9_E_EEvS5_RKT_EUliE_EEviT1_:
        /* <DEDUP_REMOVED lines=363> */
.L_x_1753:
        /* <DEDUP_REMOVED lines=11> */
[----:B------:R-:W-:Y:S01]  /*1760*/  IADD3.X R5, RZ, UR9, RZ, P0, !PT ;  /* 0x00000009ff057c10 */ /* 0x000fe200087fe4ff */
[----:B--2---:R-:W-:-:S05]  /*1770*/  HADD2.F32 R2, -RZ, R8.H0_H0 ;  /* 0x20000008ff027230 */ /* 0x004fca0000004100 */
[----:B------:R-:W-:Y:S01]  /*1780*/  FMUL.FTZ R10, R2, -1.4426950216293334961 ;  /* 0xbfb8aa3b020a7820 */ /* 0x000fe20000410000 */
[----:B---3--:R-:W-:-:S05]  /*1790*/  HADD2.F32 R0, -RZ, R6.H0_H0 ;  /* 0x20000006ff007230 */ /* 0x008fca0000004100 */
[----:B------:R-:W0:Y:S02]  /*17a0*/  MUFU.EX2 R10, R10 ;  /* 0x0000000a000a7308 */ /* 0x000e240000000800 */
[----:B0-----:R-:W-:-:S06]  /*17b0*/  FADD.FTZ R11, R10, 1 ;  /* 0x3f8000000a0b7421 */ /* 0x001fcc0000010000 */
[----:B------:R-:W0:Y:S02]  /*17c0*/  MUFU.RCP R11, R11 ;  /* 0x0000000b000b7308 */ /* 0x000e240000001000 */
[----:B0-----:R-:W-:Y:S01]  /*17d0*/  FADD.FTZ R9, -R11, 1 ;  /* 0x3f8000000b097421 */ /* 0x001fe20000010100 */
[----:B------:R-:W-:-:S03]  /*17e0*/  FMUL.FTZ R0, R0, R11 ;  /* 0x0000000b00007220 */ /* 0x000fc60000410000 */
[----:B------:R-:W-:-:S04]  /*17f0*/  FFMA.FTZ R9, R2, R9, 1 ;  /* 0x3f80000002097423 */ /* 0x000fc80000010009 */
[----:B------:R-:W-:-:S05]  /*1800*/  FMUL.FTZ R0, R0, R9 ;  /* 0x0000000900007220 */ /* 0x000fca0000410000 */
[----:B------:R-:W-:-:S05]  /*1810*/  F2FP.F16.F32.PACK_AB R0, RZ, R0 ;  /* 0x00000000ff00723e */ /* 0x000fca00000000ff */
[----:B------:R0:W-:Y:S02]  /*1820*/  STG.E.U16 desc[UR4][R4.64], R0 ;  /* 0x0000000004007986 */ /* 0x0001e4000c101504 */
.L_x_1752:
[----:B------:R-:W-:Y:S05]  /*1830*/  BSYNC B0 ;  /* 0x0000000000007941 */ /* 0x000fea0003800000 */
.L_x_1751:
        /* <DEDUP_REMOVED lines=356> */
.L_x_1756:
        /* <DEDUP_REMOVED lines=12> */
[----:B------:R-:W-:Y:S01]  /*2f40*/  ISETP.GE.AND P0, PT, R3, UR6, PT ;  /* 0x0000000603007c0c */ /* 0x000fe2000bf06270 */
        /* <DEDUP_REMOVED lines=366> */
.L_x_1757:
        /* <DEDUP_REMOVED lines=24> */
.L_x_1755:
[----:B------:R-:W-:Y:S05]  /*47b0*/  BSYNC B0 ;  /* 0x0000000000007941 */ /* 0x000fea0003800000 */
.L_x_1754:
        /* <DEDUP_REMOVED lines=355> */
.L_x_1758:
        /* <DEDUP_REMOVED lines=9> */
[----:B--2---:R-:W-:-:S05]  /*5e80*/  HADD2.F32 R4, -RZ, R6.H0_H0 ;  /* 0x20000006ff047230 */ /* 0x004fca0000004100 */
[----:B------:R-:W-:Y:S01]  /*5e90*/  FMUL.FTZ R8, R4, -1.4426950216293334961 ;  /* 0xbfb8aa3b04087820 */ /* 0x000fe20000410000 */
[----:B---3--:R-:W-:-:S05]  /*5ea0*/  HADD2.F32 R0, -RZ, R2.H0_H0 ;  /* 0x20000002ff007230 */ /* 0x008fca0000004100 */
        /* <DEDUP_REMOVED lines=9> */
[----:B------:R-:W-:-:S05]  /*5f40*/  F2FP.F16.F32.PACK_AB R0, RZ, R0 ;  /* 0x00000000ff00723e */ /* 0x000fca00000000ff */
[----:B------:R-:W-:Y:S01]  /*5f50*/  STG.E.U16 desc[UR4][R2.64], R0 ;  /* 0x0000000002007986 */ /* 0x000fe2000c101504 */
[----:B------:R-:W-:Y:S05]  /*5f60*/  EXIT ;  /* 0x000000000000794d */ /* 0x000fea0003800000 */
.L_x_1759:
        /* <DEDUP_REMOVED lines=9> */
.L_x_11090:


//--------------------- .text._ZN2at6native27unrolled_elementwise_kernelIZZZNS0_61_GLOBAL__N__132982cb_23_ActivationSiluKernel_cu_f5210f67_354620silu_backward_kernelERNS_18TensorIteratorBaseEENKUlvE_clEvENKUlvE1_clEvEUlN3c104HalfES8_E_St5arrayIPcLm3EELi4E23TrivialOffsetCalculatorILi2EjESD_ILi1EjENS0_6memory15LoadWithoutCastENSG_16StoreWithoutCastEEEviT_T0_T2_T3_T4_T5_ --------------------------
	.section	.text._ZN2at6native27unrolled_elementwise_kernelIZZZNS0_61_GLOBAL__N__132982cb_23_ActivationSiluKernel_cu_f5210f67_354620silu_backward_kernelERNS_18TensorIteratorBaseEENKUlvE_clEvENKUlvE1_clEvEUlN3c104HalfES8_E_St5arrayIPcLm3EELi4E23TrivialOffsetCalculatorILi2EjESD_ILi1EjENS0_6memory15LoadWithoutCastENSG_16StoreWithoutCastEEEviT_T0_T2_T3_T4_T5_,"ax",@progbits
	.align	128
        .global         _ZN2at6native27unrolled_elementwise_kernelIZZZNS0_61_GLOBAL__N__132982cb_23_ActivationSiluKernel_cu_f5210f67_354620silu_backward_kernelERNS_18TensorIteratorBaseEENKUlvE_clEvENKUlvE1_clEvEUlN3c104HalfES8_E_St5arrayIPcLm3EELi4E23TrivialOffsetCalculatorILi2EjESD_ILi1EjENS0_6memory15LoadWithoutCastENSG_16StoreWithoutCastEEEviT_T0_T2_T3_T4_T5_
        .type           _ZN2at6native27unrolled_elementwise_kernelIZZZNS0_61_GLOBAL__N__132982cb_23_ActivationSiluKernel_cu_f5210f67_354620silu_backward_kernelERNS_18TensorIteratorBaseEENKUlvE_clEvENKUlvE1_clEvEUlN3c104HalfES8_E_St5arrayIPcLm3EELi4E23TrivialOffsetCalculatorILi2EjESD_ILi1EjENS0_6memory15LoadWithoutCastENSG_16StoreWithoutCastEEEviT_T0_T2_T3_T4_T5_,@function
        .size           _ZN2at6native27unrolled_elementwise_kernelIZZZNS0_61_GLOBAL__N__132982cb_23_ActivationSiluKernel_cu_f5210f67_354620silu_backward_kernelERNS_18TensorIteratorBaseEENKUlvE_clEvENKUlvE1_clEvEUlN3c104HalfES8_E_St5arrayIPcLm3EELi4E23TrivialOffsetCalculatorILi2EjESD_ILi1EjENS0_6memory15LoadWithoutCastENSG_16StoreWithoutCastEEEviT_T0_T2_T3_T4_T5_,(.L_x_11091 - _ZN2at6native27unrolled_elementwise_kernelIZZZNS0_61_GLOBAL__N__132982cb_23_ActivationSiluKernel_cu_f5210f67_354620silu_backward_kernelERNS_18TensorIteratorBaseEENKUlvE_clEvENKUlvE1_clEvEUlN3c104HalfES8_E_St5arrayIPcLm3EELi4E23TrivialOffsetCalculatorILi2EjESD_ILi1EjENS0_6memory15LoadWithoutCastENSG_16StoreWithoutCastEEEviT_T0_T2_T3_T4_T5_)
        .other          _ZN2at6native27unrolled_elementwise_kernelIZZZNS0_61_GLOBAL__N__132982cb_23_ActivationSiluKernel_cu_f5210f67_354620silu_backward_kernelERNS_18TensorIteratorBaseEENKUlvE_clEvENKUlvE1_clEvEUlN3c104HalfES8_E_St5arrayIPcLm3EELi4E23TrivialOffsetCalculatorILi2EjESD_ILi1EjENS0_6memory15LoadWithoutCastENSG_16StoreWithoutCastEEEviT_T0_T2_T3_T4_T5_,@"STO_CUDA_ENTRY STV_DEFAULT"
_ZN2at6native27unrolled_elementwise_kernelIZZZNS0_61_GLOBAL__N__132982cb_23_ActivationSiluKernel_cu_f5210f67_354620silu_backward_kernelERNS_18TensorIteratorBaseEENKUlvE_clEvENKUlvE1_clEvEUlN3c104HalfES8_E_St5arrayIPcLm3EELi4E23TrivialOffsetCalculatorILi2EjESD_ILi1EjENS0_6memory15LoadWithoutCastENSG_16StoreWithoutCastEEEviT_T0_T2_T3_T4_T5_:
.text._ZN2at6native27unrolled_elementwise_kernelIZZZNS0_61_GLOBAL__N__132982cb_23_ActivationSiluKernel_cu_f5210f67_354620silu_backward_kernelERNS_18TensorIteratorBaseEENKUlvE_clEvENKUlvE1_clEvEUlN3c104HalfES8_E_St5arrayIPcLm3EELi4E23TrivialOffsetCalculatorILi2EjESD_ILi1EjENS0_6memory15LoadWithoutCastENSG_16StoreWithoutCastEEEviT_T0_T2_T3_T4_T5_:
        /* <DEDUP_REMOVED lines=14> */
[----:B------:R-:W-:Y:S02]  /*00e0*/  @!P1 LEA R19, R0, R17, 0x9 ;  /* 0x0000001100139211 */ /* 0x000fe400078e48ff */
        /* <DEDUP_REMOVED lines=13> */
[----:B0-----:R-:W-:-:S02]  /*01c0*/  @!P1 IMAD.WIDE.U32 R2, R19, 0x2, R2 ;  /* 0x0000000213029825 */ /* 0x001fc400078e0002 */
[----:B------:R-:W-:Y:S02]  /*01d0*/  @!P2 LEA R17, R0, R17, 0x9 ;  /* 0x000000110011a211 */ /* 0x000fe400078e48ff */
[C---:B--2---:R-:W-:Y:S01]  /*01e0*/  @!P3 IMAD.WIDE.U32 R4, R21.reuse, 0x2, R4 ;  /* 0x000000021504b825 */ /* 0x044fe200078e0004 */
[----:B------:R0:W5:Y:S01]  /*01f0*/  @!P1 LDG.E.U16 R18, desc[UR4][R2.64] ;  /* 0x0000000402129981 */ /* 0x000162000c1e1500 */
[----:B------:R-:W2:Y:S02]  /*0200*/  @!P2 LDC.64 R8, c[0x0][0x220] ;  /* 0x00008800ff08ab82 */ /* 0x000ea40000000a00 */
[----:B-1----:R-:W-:Y:S01]  /*0210*/  @!P3 IMAD.WIDE.U32 R6, R21, 0x2, R6 ;  /* 0x000000021506b825 */ /* 0x002fe200078e0006 */
[----:B------:R-:W-:-:S05]  /*0220*/  PRMT R21, RZ, 0x7610, R21 ;  /* 0x00007610ff157816 */ /* 0x000fca0000000015 */
[----:B------:R-:W1:Y:S01]  /*0230*/  @!P2 LDC.64 R10, c[0x0][0x228] ;  /* 0x00008a00ff0aab82 */ /* 0x000e620000000a00 */
[----:B------:R-:W5:Y:S01]  /*0240*/  @!P0 LDG.E.U16 R21, desc[UR4][R24.64] ;  /* 0x0000000418158981 */ /* 0x000f62000c1e1500 */
[----:B---3--:R-:W-:Y:S01]  /*0250*/  @!P0 IMAD.WIDE.U32 R22, R14, 0x2, R22 ;  /* 0x000000020e168825 */ /* 0x008fe200078e0016 */
[----:B------:R-:W-:-:S05]  /*0260*/  PRMT R14, RZ, 0x7610, R14 ;  /* 0x00007610ff0e7816 */ /* 0x000fca000000000e */
[----:B0-----:R-:W0:Y:S01]  /*0270*/  @!P0 LDC.64 R2, c[0x0][0x218] ;  /* 0x00008600ff028b82 */ /* 0x001e220000000a00 */
[----:B------:R-:W5:Y:S01]  /*0280*/  @!P0 LDG.E.U16 R14, desc[UR4][R22.64] ;  /* 0x00000004160e8981 */ /* 0x000f62000c1e1500 */
[----:B------:R-:W-:Y:S02]  /*0290*/  PRMT R19, RZ, 0x7610, R19 ;  /* 0x00007610ff137816 */ /* 0x000fe40000000013 */
[----:B------:R-:W-:Y:S01]  /*02a0*/  PRMT R20, RZ, 0x7610, R20 ;  /* 0x00007610ff147816 */ /* 0x000fe20000000014 */
[C---:B--2---:R-:W-:Y:S01]  /*02b0*/  @!P2 IMAD.WIDE.U32 R8, R17.reuse, 0x2, R8 ;  /* 0x000000021108a825 */ /* 0x044fe200078e0008 */
[----:B------:R-:W-:Y:S02]  /*02c0*/  PRMT R16, RZ, 0x7610, R16 ;  /* 0x00007610ff107816 */ /* 0x000fe40000000010 */
[----:B------:R2:W5:Y:S01]  /*02d0*/  @!P3 LDG.E.U16 R19, desc[UR4][R4.64] ;  /* 0x000000040413b981 */ /* 0x000562000c1e1500 */
[----:B-1----:R-:W-:Y:S01]  /*02e0*/  @!P2 IMAD.WIDE.U32 R10, R17, 0x2, R10 ;  /* 0x00000002110aa825 */ /* 0x002fe200078e000a */
[----:B------:R-:W-:-:S02]  /*02f0*/  PRMT R17, RZ, 0x7610, R17 ;  /* 0x00007610ff117816 */ /* 0x000fc40000000011 */
[----:B------:R1:W5:Y:S04]  /*0300*/  @!P3 LDG.E.U16 R20, desc[UR4][R6.64] ;  /* 0x000000040614b981 */ /* 0x000368000c1e1500 */
[----:B------:R3:W5:Y:S01]  /*0310*/  @!P2 LDG.E.U16 R16, desc[UR4][R10.64] ;  /* 0x000000040a10a981 */ /* 0x000762000c1e1500 */
[----:B--2---:R-:W-:-:S03]  /*0320*/  MOV R5, R15 ;  /* 0x0000000f00057202 */ /* 0x004fc60000000f00 */
[----:B------:R2:W5:Y:S01]  /*0330*/  @!P2 LDG.E.U16 R17, desc[UR4][R8.64] ;  /* 0x000000040811a981 */ /* 0x000562000c1e1500 */
[C---:B-1----:R-:W-:Y:S02]  /*0340*/  IADD3 R7, R5.reuse, 0x100, RZ ;  /* 0x0000010005077810 */ /* 0x042fe40007ffe0ff */
[----:B---3--:R-:W-:Y:S02]  /*0350*/  IADD3 R11, R5, 0x80, RZ ;  /* 0x00000080050b7810 */ /* 0x008fe40007ffe0ff */
[----:B------:R-:W-:Y:S02]  /*0360*/  ISETP.GE.AND P2, PT, R7, R12, PT ;  /* 0x0000000c0700720c */ /* 0x000fe40003f46270 */
[----:B--2---:R-:W-:Y:S02]  /*0370*/  IADD3 R9, R5, 0x180, RZ ;  /* 0x0000018005097810 */ /* 0x004fe40007ffe0ff */
[----:B------:R-:W-:Y:S01]  /*0380*/  @!P0 LEA R7, R0, R15, 0x9 ;  /* 0x0000000f00078211 */ /* 0x000fe200078e48ff */
[----:B------:R-:W-:Y:S01]  /*0390*/  BSSY B0, `(.L_x_1760) ;  /* 0x0000012000007945 */ /* 0x000fe20003800000 */
[----:B------:R-:W-:-:S02]  /*03a0*/  @!P0 MOV R5, R11 ;  /* 0x0000000b00058202 */ /* 0x000fc40000000f00 */
[-C--:B------:R-:W-:Y:S01]  /*03b0*/  ISETP.GE.AND P1, PT, R11, R12.reuse, PT ;  /* 0x0000000c0b00720c */ /* 0x080fe20003f26270 */
[----:B0-----:R-:W-:Y:S01]  /*03c0*/  @!P0 IMAD.WIDE.U32 R2, R7, 0x2, R2 ;  /* 0x0000000207028825 */ /* 0x001fe200078e0002 */
[-C--:B------:R-:W-:Y:S02]  /*03d0*/  ISETP.GE.AND P3, PT, R9, R12.reuse, PT ;  /* 0x0000000c0900720c */ /* 0x080fe40003f66270 */
[----:B------:R-:W-:Y:S01]  /*03e0*/  ISETP.GE.AND P4, PT, R5, R12, PT ;  /* 0x0000000c0500720c */ /* 0x000fe20003f86270 */
[----:B------:R-:W-:-:S12]  /*03f0*/  @P0 BRA `(.L_x_1761) ;  /* 0x00000000002c0947 */ /* 0x000fd80003800000 */
        /* <DEDUP_REMOVED lines=11> */
.L_x_1761:
[----:B------:R-:W-:Y:S05]  /*04b0*/  BSYNC B0 ;  /* 0x0000000000007941 */ /* 0x000fea0003800000 */
.L_x_1760:
        /* <DEDUP_REMOVED lines=13> */
.L_x_1763:
[----:B------:R-:W-:Y:S05]  /*0590*/  BSYNC B0 ;  /* 0x0000000000007941 */ /* 0x000fea0003800000 */
.L_x_1762:
        /* <DEDUP_REMOVED lines=13> */
.L_x_1765:
[----:B------:R-:W-:Y:S05]  /*0670*/  BSYNC B0 ;  /* 0x0000000000007941 */ /* 0x000fea0003800000 */
.L_x_1764:
        /* <DEDUP_REMOVED lines=13> */
.L_x_1767:
[----:B------:R-:W-:Y:S05]  /*0750*/  BSYNC B0 ;  /* 0x0000000000007941 */ /* 0x000fea0003800000 */
.L_x_1766:
[----:B------:R0:W-:Y:S01]  /*0760*/  @!P0 STG.E.U16 desc[UR4][R2.64], R4 ;  /* 0x0000000402008986 */ /* 0x0001e2000c101504 */
[----:B------:R-:W-:Y:S04]  /*0770*/  BSSY B0, `(.L_x_1768) ;  /* 0x000000c000007945 */ /* 0x000fe80003800000 */
[----:B------:R-:W-:Y:S05]  /*0780*/  @P4 BRA `(.L_x_1769) ;  /* 0x0000000000284947 */ /* 0x000fea0003800000 */
[----:B------:R-:W1:Y:S01]  /*0790*/  LDC.64 R8, c[0x0][0x218] ;  /* 0x00008600ff087b82 */ /* 0x000e620000000a00 */
[----:B0-----:R-:W-:Y:S02]  /*07a0*/  LEA R3, R0, R5, 0x9 ;  /* 0x0000000500037211 */ /* 0x001fe400078e48ff */
[----:B------:R-:W-:-:S04]  /*07b0*/  IADD3 R5, R5, 0x80, RZ ;  /* 0x0000008005057810 */ /* 0x000fc80007ffe0ff */
[----:B------:R-:W-:-:S13]  /*07c0*/  ISETP.GE.AND P0, PT, R5, R12, PT ;  /* 0x0000000c0500720c */ /* 0x000fda0003f06270 */
[----:B------:R-:W-:Y:S02]  /*07d0*/  @!P0 LEA R11, R0, R5, 0x9 ;  /* 0x00000005000b8211 */ /* 0x000fe400078e48ff */
[----:B------:R-:W-:Y:S01]  /*07e0*/  @!P0 IADD3 R5, R5, 0x80, RZ ;  /* 0x0000008005058810 */ /* 0x000fe20007ffe0ff */
[----:B-1----:R-:W-:-:S04]  /*07f0*/  IMAD.WIDE.U32 R2, R3, 0x2, R8 ;  /* 0x0000000203027825 */ /* 0x002fc800078e0008 */
[----:B------:R-:W-:Y:S01]  /*0800*/  @!P0 IMAD.WIDE.U32 R8, R11, 0x2, R8 ;  /* 0x000000020b088825 */ /* 0x000fe200078e0008 */
[----:B------:R1:W-:Y:S04]  /*0810*/  STG.E.U16 desc[UR4][R2.64], R6 ;  /* 0x0000000602007986 */ /* 0x0003e8000c101504 */
[----:B------:R1:W-:Y:S02]  /*0820*/  @!P0 STG.E.U16 desc[UR4][R8.64], R7 ;  /* 0x0000000708008986 */ /* 0x0003e4000c101504 */
.L_x_1769:
[----:B------:R-:W-:Y:S05]  /*0830*/  BSYNC B0 ;  /* 0x0000000000007941 */ /* 0x000fea0003800000 */
.L_x_1768:
[----:B------:R-:W-:-:S13]  /*0840*/  ISETP.GE.AND P0, PT, R5, R12, PT ;  /* 0x0000000c0500720c */ /* 0x000fda0003f06270 */
[----:B------:R-:W-:Y:S05]  /*0850*/  @P0 EXIT ;  /* 0x000000000000094d */ /* 0x000fea0003800000 */
[----:B01----:R-:W0:Y:S01]  /*0860*/  LDC.64 R2, c[0x0][0x218] ;  /* 0x00008600ff027b82 */ /* 0x003e220000000a00 */
[----:B------:R-:W-:-:S05]  /*0870*/  LEA R5, R0, R5, 0x9 ;  /* 0x0000000500057211 */ /* 0x000fca00078e48ff */
[----:B0-----:R-:W-:-:S05]  /*0880*/  IMAD.WIDE.U32 R2, R5, 0x2, R2 ;  /* 0x0000000205027825 */ /* 0x001fca00078e0002 */
[----:B-----5:R-:W-:Y:S01]  /*0890*/  STG.E.U16 desc[UR4][R2.64], R16 ;  /* 0x0000001002007986 */ /* 0x020fe2000c101504 */
[----:B------:R-:W-:Y:S05]  /*08a0*/  EXIT ;  /* 0x000000000000794d */ /* 0x000fea0003800000 */
.L_x_1770:
        /* <DEDUP_REMOVED lines=13> */
.L_x_11091:


//--------------------- .text._ZN2at6native29vectorized_elementwise_kernelILi2EZZZNS0_61_GLOBAL__N__132982cb_23_ActivationSiluKernel_cu_f5210f67_354620silu_backward_kernelERNS_18TensorIteratorBaseEENKUlvE_clEvENKUlvE1_clEvEUlN3c104HalfES8_E_St5arrayIPcLm3EEEEviT0_T1_ --------------------------
	.section	.text._ZN2at6native29vectorized_elementwise_kernelILi2EZZZNS0_61_GLOBAL__N__132982cb_23_ActivationSiluKernel_cu_f5210f67_354620silu_backward_kernelERNS_18TensorIteratorBaseEENKUlvE_clEvENKUlvE1_clEvEUlN3c104HalfES8_E_St5arrayIPcLm3EEEEviT0_T1_,"ax",@progbits
	.align	128
        .global         _ZN2at6native29vectorized_elementwise_kernelILi2EZZZNS0_61_GLOBAL__N__132982cb_23_ActivationSiluKernel_cu_f5210f67_354620silu_backward_kernelERNS_18TensorIteratorBaseEENKUlvE_clEvENKUlvE1_clEvEUlN3c104HalfES8_E_St5arrayIPcLm3EEEEviT0_T1_
        .type           _ZN2at6native29vectorized_elementwise_kernelILi2EZZZNS0_61_GLOBAL__N__132982cb_23_ActivationSiluKernel_cu_f5210f67_354620silu_backward_kernelERNS_18TensorIteratorBaseEENKUlvE_clEvENKUlvE1_clEvEUlN3c104HalfES8_E_St5arrayIPcLm3EEEEviT0_T1_,@function
        .size           _ZN2at6native29vectorized_elementwise_kernelILi2EZZZNS0_61_GLOBAL__N__132982cb_23_ActivationSiluKernel_cu_f5210f67_354620silu_backward_kernelERNS_18TensorIteratorBaseEENKUlvE_clEvENKUlvE1_clEvEUlN3c104HalfES8_E_St5arrayIPcLm3EEEEviT0_T1_,(.L_x_11092 - _ZN2at6native29vectorized_elementwise_kernelILi2EZZZNS0_61_GLOBAL__N__132982cb_23_ActivationSiluKernel_cu_f5210f67_354620silu_backward_kernelERNS_18TensorIteratorBaseEENKUlvE_clEvENKUlvE1_clEvEUlN3c104HalfES8_E_St5arrayIPcLm3EEEEviT0_T1_)
        .other          _ZN2at6native29vectorized_elementwise_kernelILi2EZZZNS0_61_GLOBAL__N__132982cb_23_ActivationSiluKernel_cu_f5210f67_354620silu_backward_kernelERNS_18TensorIteratorBaseEENKUlvE_clEvENKUlvE1_clEvEUlN3c104HalfES8_E_St5arrayIPcLm3EEEEviT0_T1_,@"STO_CUDA_ENTRY STV_DEFAULT"
_ZN2at6native29vectorized_elementwise_kernelILi2EZZZNS0_61_GLOBAL__N__132982cb_23_ActivationSiluKernel_cu_f5210f67_354620silu_backward_kernelERNS_18TensorIteratorBaseEENKUlvE_clEvENKUlvE1_clEvEUlN3c104HalfES8_E_St5arrayIPcLm3EEEEviT0_T1_:
.text._ZN2at6native29vectorized_elementwise_kernelILi2EZZZNS0_61_GLOBAL__N__132982cb_23_ActivationSiluKernel_cu_f5210f67_354620silu_backward_kernelERNS_18TensorIteratorBaseEENKUlvE_clEvENKUlvE1_clEvEUlN3c104HalfES8_E_St5arrayIPcLm3EEEEviT0_T1_:
        /* <DEDUP_REMOVED lines=23> */
[----:B--2---:R-:W-:-:S02]  /*0170*/  HADD2.F32 R20, -RZ, R17.H0_H0 ;  /* 0x20000011ff147230 */ /* 0x004fc40000004100 */
[----:B------:R-:W-:Y:S02]  /*0180*/  HADD2.F32 R17, -RZ, R17.H1_H1 ;  /* 0x30000011ff117230 */ /* 0x000fe40000004100 */
[--C-:B---3--:R-:W-:Y:S02]  /*0190*/  HADD2.F32 R12, -RZ, R10.reuse.H0_H0 ;  /* 0x2000000aff0c7230 */ /* 0x108fe40000004100 */
[----:B------:R-:W-:Y:S01]  /*01a0*/  FMUL.FTZ R21, R20, -1.4426950216293334961 ;  /* 0xbfb8aa3b14157820 */ /* 0x000fe20000410000 */
[----:B------:R-:W-:Y:S02]  /*01b0*/  HADD2.F32 R10, -RZ, R10.H1_H1 ;  /* 0x3000000aff0a7230 */ /* 0x000fe40000004100 */
[----:B------:R-:W-:Y:S01]  /*01c0*/  FMUL.FTZ R19, R17, -1.4426950216293334961 ;  /* 0xbfb8aa3b11137820 */ /* 0x000fe20000410000 */
[--C-:B----4-:R-:W-:Y:S02]  /*01d0*/  HADD2.F32 R8, -RZ, R0.reuse.H0_H0 ;  /* 0x20000000ff087230 */ /* 0x110fe40000004100 */
[----:B------:R-:W-:Y:S01]  /*01e0*/  FMUL.FTZ R14, R12, -1.4426950216293334961 ;  /* 0xbfb8aa3b0c0e7820 */ /* 0x000fe20000410000 */
[----:B------:R-:W-:Y:S01]  /*01f0*/  HADD2.F32 R0, -RZ, R0.H1_H1 ;  /* 0x30000000ff007230 */ /* 0x000fe20000004100 */
[----:B------:R-:W1:Y:S01]  /*0200*/  MUFU.EX2 R21, R21 ;  /* 0x0000001500157308 */ /* 0x000e620000000800 */
[----:B------:R-:W-:Y:S01]  /*0210*/  FMUL.FTZ R16, R10, -1.4426950216293334961 ;  /* 0xbfb8aa3b0a107820 */ /* 0x000fe20000410000 */
[----:B------:R-:W-:Y:S01]  /*0220*/  FMUL.FTZ R13, R8, -1.4426950216293334961 ;  /* 0xbfb8aa3b080d7820 */ /* 0x000fe20000410000 */
[----:B-----5:R-:W-:-:S02]  /*0230*/  HADD2.F32 R7, -RZ, R6.H0_H0 ;  /* 0x20000006ff077230 */ /* 0x020fc40000004100 */
[----:B------:R-:W-:Y:S01]  /*0240*/  FMUL.FTZ R3, R0, -1.4426950216293334961 ;  /* 0xbfb8aa3b00037820 */ /* 0x000fe20000410000 */
[----:B------:R-:W-:Y:S02]  /*0250*/  HADD2.F32 R6, -RZ, R6.H1_H1 ;  /* 0x30000006ff067230 */ /* 0x000fe40000004100 */
[----:B------:R-:W2:Y:S01]  /*0260*/  MUFU.EX2 R19, R19 ;  /* 0x0000001300137308 */ /* 0x000ea20000000800 */
[----:B------:R-:W-:Y:S02]  /*0270*/  FMUL.FTZ R18, R7, -1.4426950216293334961 ;  /* 0xbfb8aa3b07127820 */ /* 0x000fe40000410000 */
[----:B------:R-:W-:-:S05]  /*0280*/  FMUL.FTZ R15, R6, -1.4426950216293334961 ;  /* 0xbfb8aa3b060f7820 */ /* 0x000fca0000410000 */
[----:B------:R-:W3:Y:S01]  /*0290*/  MUFU.EX2 R14, R14 ;  /* 0x0000000e000e7308 */ /* 0x000ee20000000800 */
[----:B-1----:R-:W-:Y:S01]  /*02a0*/  FADD.FTZ R21, R21, 1 ;  /* 0x3f80000015157421 */ /* 0x002fe20000010000 */
[----:B0-----:R-:W-:-:S06]  /*02b0*/  HADD2.F32 R24, -RZ, R2.H0_H0 ;  /* 0x20000002ff187230 */ /* 0x001fcc0000004100 */
[----:B------:R-:W0:Y:S01]  /*02c0*/  MUFU.EX2 R16, R16 ;  /* 0x0000001000107308 */ /* 0x000e220000000800 */
[----:B--2---:R-:W-:-:S07]  /*02d0*/  FADD.FTZ R19, R19, 1 ;  /* 0x3f80000013137421 */ /* 0x004fce0000010000 */
[----:B------:R-:W1:Y:S01]  /*02e0*/  MUFU.RCP R21, R21 ;  /* 0x0000001500157308 */ /* 0x000e620000001000 */
[----:B---3--:R-:W-:-:S07]  /*02f0*/  FADD.FTZ R14, R14, 1 ;  /* 0x3f8000000e0e7421 */ /* 0x008fce0000010000 */
[----:B------:R-:W2:Y:S01]  /*0300*/  MUFU.EX2 R13, R13 ;  /* 0x0000000d000d7308 */ /* 0x000ea20000000800 */
[----:B0-----:R-:W-:-:S07]  /*0310*/  FADD.FTZ R16, R16, 1 ;  /* 0x3f80000010107421 */ /* 0x001fce0000010000 */
[----:B------:R-:W0:Y:S01]  /*0320*/  MUFU.RCP R19, R19 ;  /* 0x0000001300137308 */ /* 0x000e220000001000 */
[----:B-1----:R-:W-:Y:S01]  /*0330*/  FADD.FTZ R25, -R21, 1 ;  /* 0x3f80000015197421 */ /* 0x002fe20000010100 */
[----:B------:R-:W-:Y:S01]  /*0340*/  FMUL.FTZ R21, R24, R21 ;  /* 0x0000001518157220 */ /* 0x000fe20000410000 */
[----:B------:R-:W-:Y:S02]  /*0350*/  HADD2.F32 R24, -RZ, R2.H1_H1 ;  /* 0x30000002ff187230 */ /* 0x000fe40000004100 */
[----:B------:R-:W-:Y:S01]  /*0360*/  FFMA.FTZ R22, R20, R25, 1 ;  /* 0x3f80000014167423 */ /* 0x000fe20000010019 */
[----:B------:R-:W-:Y:S02]  /*0370*/  HADD2.F32 R25, -RZ, R11.H1_H1 ;  /* 0x3000000bff197230 */ /* 0x000fe40000004100 */
[----:B------:R-:W1:Y:S01]  /*0380*/  MUFU.EX2 R3, R3 ;  /* 0x0000000300037308 */ /* 0x000e620000000800 */
[----:B--2---:R-:W-:Y:S01]  /*0390*/  FADD.FTZ R13, R13, 1 ;  /* 0x3f8000000d0d7421 */ /* 0x004fe20000010000 */
[----:B------:R-:W-:-:S06]  /*03a0*/  FMUL.FTZ R22, R21, R22 ;  /* 0x0000001615167220 */ /* 0x000fcc0000410000 */
[----:B------:R-:W2:Y:S01]  /*03b0*/  MUFU.EX2 R18, R18 ;  /* 0x0000001200127308 */ /* 0x000ea20000000800 */
[----:B0-----:R-:W-:-:S04]  /*03c0*/  FADD.FTZ R26, -R19, 1 ;  /* 0x3f800000131a7421 */ /* 0x001fc80000010100 */
[----:B------:R-:W-:Y:S01]  /*03d0*/  FFMA.FTZ R26, R17, R26, 1 ;  /* 0x3f800000111a7423 */ /* 0x000fe2000001001a */
[----:B------:R-:W-:Y:S01]  /*03e0*/  FMUL.FTZ R17, R24, R19 ;  /* 0x0000001318117220 */ /* 0x000fe20000410000 */
[----:B------:R-:W-:Y:S01]  /*03f0*/  HADD2.F32 R19, -RZ, R11.H0_H0 ;  /* 0x2000000bff137230 */ /* 0x000fe20000004100 */
[----:B------:R-:W0:Y:S01]  /*0400*/  MUFU.EX2 R15, R15 ;  /* 0x0000000f000f7308 */ /* 0x000e220000000800 */
[----:B-1----:R-:W-:Y:S01]  /*0410*/  FADD.FTZ R20, R3, 1 ;  /* 0x3f80000003147421 */ /* 0x002fe20000010000 */
[----:B------:R-:W-:Y:S01]  /*0420*/  FMUL.FTZ R17, R17, R26 ;  /* 0x0000001a11117220 */ /* 0x000fe20000410000 */
[----:B------:R-:W1:Y:S04]  /*0430*/  LDC.64 R2, c[0x0][0x218] ;  /* 0x00008600ff027b82 */ /* 0x000e680000000a00 */
[----:B------:R-:W-:Y:S01]  /*0440*/  F2FP.F16.F32.PACK_AB R17, R17, R22 ;  /* 0x000000161111723e */ /* 0x000fe200000000ff */
[----:B------:R-:W3:Y:S01]  /*0450*/  MUFU.RCP R14, R14 ;  /* 0x0000000e000e7308 */ /* 0x000ee20000001000 */
[----:B--2---:R-:W-:-:S07]  /*0460*/  FADD.FTZ R18, R18, 1 ;  /* 0x3f80000012127421 */ /* 0x004fce0000010000 */
[----:B------:R-:W2:Y:S01]  /*0470*/  MUFU.RCP R16, R16 ;  /* 0x0000001000107308 */ /* 0x000ea20000001000 */
[----:B0-----:R-:W-:-:S07]  /*0480*/  FADD.FTZ R11, R15, 1 ;  /* 0x3f8000000f0b7421 */ /* 0x001fce0000010000 */
[----:B------:R-:W0:Y:S01]  /*0490*/  MUFU.RCP R13, R13 ;  /* 0x0000000d000d7308 */ /* 0x000e220000001000 */
[----:B---3--:R-:W-:Y:S01]  /*04a0*/  FADD.FTZ R21, -R14, 1 ;  /* 0x3f8000000e157421 */ /* 0x008fe20000010100 */
[----:B------:R-:W-:Y:S01]  /*04b0*/  FMUL.FTZ R19, R19, R14 ;  /* 0x0000000e13137220 */ /* 0x000fe20000410000 */
[----:B-1----:R-:W-:-:S04]  /*04c0*/  IMAD.WIDE.U32 R2, R23, 0x2, R2 ;  /* 0x0000000217027825 */ /* 0x002fc800078e0002 */
[----:B------:R-:W-:Y:S01]  /*04d0*/  FFMA.FTZ R12, R12, R21, 1 ;  /* 0x3f8000000c0c7423 */ /* 0x000fe20000010015 */
[----:B------:R-:W1:Y:S01]  /*04e0*/  MUFU.RCP R20, R20 ;  /* 0x0000001400147308 */ /* 0x000e620000001000 */
[----:B--2---:R-:W-:Y:S01]  /*04f0*/  FADD.FTZ R15, -R16, 1 ;  /* 0x3f800000100f7421 */ /* 0x004fe20000010100 */
[----:B------:R-:W-:Y:S01]  /*0500*/  FMUL.FTZ R25, R25, R16 ;  /* 0x0000001019197220 */ /* 0x000fe20000410000 */
[----:B------:R-:W-:-:S04]  /*0510*/  IMAD.WIDE R2, R4, 0x4, R2 ;  /* 0x0000000404027825 */ /* 0x000fc800078e0202 */
[----:B------:R-:W-:Y:S01]  /*0520*/  FFMA.FTZ R14, R10, R15, 1 ;  /* 0x3f8000000a0e7423 */ /* 0x000fe2000001000f */
[----:B------:R-:W-:Y:S01]  /*0530*/  FMUL.FTZ R10, R19, R12 ;  /* 0x0000000c130a7220 */ /* 0x000fe20000410000 */
[--C-:B------:R-:W-:Y:S01]  /*0540*/  HADD2.F32 R12, -RZ, R9.reuse.H0_H0 ;  /* 0x20000009ff0c7230 */ /* 0x100fe20000004100 */
[----:B------:R-:W2:Y:S01]  /*0550*/  MUFU.RCP R18, R18 ;  /* 0x0000001200127308 */ /* 0x000ea20000001000 */
[----:B------:R-:W-:Y:S02]  /*0560*/  HADD2.F32 R19, -RZ, R9.H1_H1 ;  /* 0x30000009ff137230 */ /* 0x000fe40000004100 */
[----:B0-----:R-:W-:Y:S01]  /*0570*/  FADD.FTZ R15, -R13, 1 ;  /* 0x3f8000000d0f7421 */ /* 0x001fe20000010100 */
[----:B------:R-:W-:Y:S01]  /*0580*/  FMUL.FTZ R9, R25, R14 ;  /* 0x0000000e19097220 */ /* 0x000fe20000410000 */
[----:B------:R-:W-:Y:S01]  /*0590*/  FMUL.FTZ R13, R12, R13 ;  /* 0x0000000d0c0d7220 */ /* 0x000fe20000410000 */
[--C-:B------:R-:W-:Y:S02]  /*05a0*/  HADD2.F32 R14, -RZ, R5.reuse.H1_H1 ;  /* 0x30000005ff0e7230 */ /* 0x100fe40000004100 */
[----:B------:R-:W-:Y:S01]  /*05b0*/  FFMA.FTZ R8, R8, R15, 1 ;  /* 0x3f80000008087423 */ /* 0x000fe2000001000f */
[----:B------:R-:W-:Y:S01]  /*05c0*/  HADD2.F32 R15, -RZ, R5.H0_H0 ;  /* 0x20000005ff0f7230 */ /* 0x000fe20000004100 */
[----:B------:R-:W0:Y:S01]  /*05d0*/  MUFU.RCP R11, R11 ;  /* 0x0000000b000b7308 */ /* 0x000e220000001000 */
[----:B-1----:R-:W-:Y:S01]  /*05e0*/  FMUL.FTZ R12, R19, R20 ;  /* 0x00000014130c7220 */ /* 0x002fe20000410000 */
[----:B------:R-:W-:Y:S01]  /*05f0*/  FADD.FTZ R19, -R20, 1 ;  /* 0x3f80000014137421 */ /* 0x000fe20000010100 */
[----:B------:R-:W-:Y:S01]  /*0600*/  FMUL.FTZ R8, R13, R8 ;  /* 0x000000080d087220 */ /* 0x000fe20000410000 */
[----:B------:R-:W-:Y:S01]  /*0610*/  F2FP.F16.F32.PACK_AB R9, R9, R10 ;  /* 0x0000000a0909723e */ /* 0x000fe200000000ff */
[----:B------:R-:W-:Y:S01]  /*0620*/  STG.E desc[UR4][R2.64], R17 ;  /* 0x0000001102007986 */ /* 0x000fe2000c101904 */
[----:B------:R-:W-:Y:S01]  /*0630*/  FFMA.FTZ R19, R0, R19, 1 ;  /* 0x3f80000000137423 */ /* 0x000fe20000010013 */
[----:B--2---:R-:W-:Y:S01]  /*0640*/  FADD.FTZ R0, -R18, 1 ;  /* 0x3f80000012007421 */ /* 0x004fe20000010100 */
[----:B------:R-:W-:-:S02]  /*0650*/  FMUL.FTZ R15, R15, R18 ;  /* 0x000000120f0f7220 */ /* 0x000fc40000410000 */
[----:B------:R-:W-:Y:S01]  /*0660*/  FMUL.FTZ R19, R12, R19 ;  /* 0x000000130c137220 */ /* 0x000fe20000410000 */
[----:B------:R-:W-:Y:S01]  /*0670*/  STG.E desc[UR4][R2.64+0x200], R9 ;  /* 0x0002000902007986 */ /* 0x000fe2000c101904 */
[----:B------:R-:W-:-:S03]  /*0680*/  FFMA.FTZ R0, R7, R0, 1 ;  /* 0x3f80000007007423 */ /* 0x000fc60000010000 */
[----:B------:R-:W-:Y:S01]  /*0690*/  F2FP.F16.F32.PACK_AB R19, R19, R8 ;  /* 0x000000081313723e */ /* 0x000fe200000000ff */
[----:B0-----:R-:W-:Y:S01]  /*06a0*/  FADD.FTZ R5, -R11, 1 ;  /* 0x3f8000000b057421 */ /* 0x001fe20000010100 */
[----:B------:R-:W-:Y:S01]  /*06b0*/  FMUL.FTZ R14, R14, R11 ;  /* 0x0000000b0e0e7220 */ /* 0x000fe20000410000 */
[----:B------:R-:W-:Y:S02]  /*06c0*/  FMUL.FTZ R0, R15, R0 ;  /* 0x000000000f007220 */ /* 0x000fe40000410000 */
[----:B------:R-:W-:Y:S01]  /*06d0*/  FFMA.FTZ R5, R6, R5, 1 ;  /* 0x3f80000006057423 */ /* 0x000fe20000010005 */
[----:B------:R-:W-:Y:S03]  /*06e0*/  STG.E desc[UR4][R2.64+0x400], R19 ;  /* 0x0004001302007986 */ /* 0x000fe6000c101904 */
[----:B------:R-:W-:-:S05]  /*06f0*/  FMUL.FTZ R5, R14, R5 ;  /* 0x000000050e057220 */ /* 0x000fca0000410000 */
[----:B------:R-:W-:-:S05]  /*0700*/  F2FP.F16.F32.PACK_AB R5, R5, R0 ;  /* 0x000000000505723e */ /* 0x000fca00000000ff */
[----:B------:R-:W-:Y:S01]  /*0710*/  STG.E desc[UR4][R2.64+0x600], R5 ;  /* 0x0006000502007986 */ /* 0x000fe2000c101904 */
[----:B------:R-:W-:Y:S05]  /*0720*/  EXIT ;  /* 0x000000000000794d */ /* 0x000fea0003800000 */
.L_x_1771:
        /* <DEDUP_REMOVED lines=22> */
[----:B------:R-:W1:Y:S01]  /*0890*/  @!P3 LDC.64 R20, c[0x0][0x220] ;  /* 0x00008800ff14bb82 */ /* 0x000e620000000a00 */
[----:B------:R-:W-:Y:S01]  /*08a0*/  @!P3 IADD3 R0, R0, 0x80, RZ ;  /* 0x000000800000b810 */ /* 0x000fe20007ffe0ff */
[----:B------:R3:W5:Y:S03]  /*08b0*/  @!P1 LDG.E.U16 R13, desc[UR4][R14.64] ;  /* 0x000000040e0d9981 */ /* 0x000766000c1e1500 */
[----:B------:R-:W-:-:S03]  /*08c0*/  ISETP.GE.AND P4, PT, R0, R24, PT ;  /* 0x000000180000720c */ /* 0x000fc60003f86270 */
[----:B------:R-:W4:Y:S10]  /*08d0*/  @!P3 LDC.64 R18, c[0x0][0x228] ;  /* 0x00008a00ff12bb82 */ /* 0x000f340000000a00 */
        /* <DEDUP_REMOVED lines=8> */
[----:B---3--:R-:W0:Y:S03]  /*0960*/  @!P4 LDC.64 R14, c[0x0][0x228] ;  /* 0x00008a00ff0ecb82 */ /* 0x008e260000000a00 */
[----:B------:R3:W5:Y:S04]  /*0970*/  @!P2 LDG.E.U16 R12, desc[UR4][R28.64] ;  /* 0x000000041c0ca981 */ /* 0x000768000c1e1500 */
[----:B------:R1:W5:Y:S01]  /*0980*/  @!P2 LDG.E.U16 R11, desc[UR4][R16.64] ;  /* 0x00000004100ba981 */ /* 0x000362000c1e1500 */
[----:B------:R-:W0:Y:S01]  /*0990*/  @!P1 LDC.64 R2, c[0x0][0x220] ;  /* 0x00008800ff029b82 */ /* 0x000e220000000a00 */
[----:B---3--:R-:W-:-:S02]  /*09a0*/  @!P1 IADD3 R29, R23, R0, RZ ;  /* 0x00000000171d9210 */ /* 0x008fc40007ffe0ff */
[----:B------:R-:W-:-:S05]  /*09b0*/  @!P1 IADD3 R0, R0, 0x80, RZ ;  /* 0x0000008000009810 */ /* 0x000fca0007ffe0ff */
[----:B-1----:R-:W1:Y:S01]  /*09c0*/  @!P1 LDC.64 R16, c[0x0][0x228] ;  /* 0x00008a00ff109b82 */ /* 0x002e620000000a00 */
        /* <DEDUP_REMOVED lines=49> */
[----:B-----5:R-:W-:Y:S02]  /*0ce0*/  HADD2.F32 R27, -RZ, R27.H0_H0 ;  /* 0x2000001bff1b7230 */ /* 0x020fe40000004100 */
[----:B------:R-:W-:-:S03]  /*0cf0*/  HADD2.F32 R26, -RZ, R26.H0_H0 ;  /* 0x2000001aff1a7230 */ /* 0x000fc60000004100 */
        /* <DEDUP_REMOVED lines=9> */
.L_x_1773:
[----:B------:R-:W-:Y:S05]  /*0d90*/  BSYNC B0 ;  /* 0x0000000000007941 */ /* 0x000fea0003800000 */
.L_x_1772:
        /* <DEDUP_REMOVED lines=20> */
[----:B------:R-:W-:Y:S02]  /*0ee0*/  HADD2.F32 R13, -RZ, R13.H0_H0 ;  /* 0x2000000dff0d7230 */ /* 0x000fe40000004100 */
        /* <DEDUP_REMOVED lines=10> */
.L_x_1775:
[----:B------:R-:W-:Y:S05]  /*0f90*/  BSYNC B0 ;  /* 0x0000000000007941 */ /* 0x000fea0003800000 */
.L_x_1774:
[----:B------:R-:W-:Y:S01]  /*0fa0*/  ISETP.NE.AND P6, PT, R19, RZ, PT ;  /* 0x000000ff1300720c */ /* 0x000fe20003fc5270 */
[----:B------:R-:W-:-:S12]  /*0fb0*/  BSSY B0, `(.L_x_1776) ;  /* 0x000000d000007945 */ /* 0x000fd80003800000 */
[----:B------:R-:W-:Y:S05]  /*0fc0*/  @P6 BRA `(.L_x_1777) ;  /* 0x00000000002c6947 */ /* 0x000fea0003800000 */
        /* <DEDUP_REMOVED lines=11> */
.L_x_1777:
[----:B------:R-:W-:Y:S05]  /*1080*/  BSYNC B0 ;  /* 0x0000000000007941 */ /* 0x000fea0003800000 */
.L_x_1776:
[----:B------:R-:W-:Y:S04]  /*1090*/  BSSY B0, `(.L_x_1778) ;  /* 0x000000d000007945 */ /* 0x000fe80003800000 */
        /* <DEDUP_REMOVED lines=12> */
.L_x_1779:
[----:B------:R-:W-:Y:S05]  /*1160*/  BSYNC B0 ;  /* 0x0000000000007941 */ /* 0x000fea0003800000 */
.L_x_1778:
        /* <DEDUP_REMOVED lines=13> */
.L_x_1781:
[----:B------:R-:W-:Y:S05]  /*1240*/  BSYNC B0 ;  /* 0x0000000000007941 */ /* 0x000fea0003800000 */
.L_x_1780:
        /* <DEDUP_REMOVED lines=13> */
.L_x_1783:
[----:B------:R-:W-:Y:S05]  /*1320*/  BSYNC B0 ;  /* 0x0000000000007941 */ /* 0x000fea0003800000 */
.L_x_1782:
        /* <DEDUP_REMOVED lines=13> */
.L_x_1785:
[----:B------:R-:W-:Y:S05]  /*1400*/  BSYNC B0 ;  /* 0x0000000000007941 */ /* 0x000fea0003800000 */
.L_x_1784:
        /* <DEDUP_REMOVED lines=13> */
.L_x_1787:
[----:B------:R-:W-:Y:S05]  /*14e0*/  BSYNC B0 ;  /* 0x0000000000007941 */ /* 0x000fea0003800000 */
.L_x_1786:
[----:B------:R-:W-:Y:S01]  /*14f0*/  @!P0 MOV R25, R17 ;  /* 0x0000001100198202 */ /* 0x000fe20000000f00 */
        /* <DEDUP_REMOVED lines=18> */
.L_x_1790:
[----:B------:R-:W-:-:S13]  /*1620*/  ISETP.GE.AND P0, PT, R25, R24, PT ;  /* 0x000000181900720c */ /* 0x000fda0003f06270 */
[----:B------:R-:W-:Y:S05]  /*1630*/  @P0 BRA `(.L_x_1792) ;  /* 0x0000000000300947 */ /* 0x000fea0003800000 */
[----:B0-----:R-:W0:Y:S01]  /*1640*/  LDC.64 R10, c[0x0][0x218] ;  /* 0x00008600ff0a7b82 */ /* 0x001e220000000a00 */
[----:B------:R-:W-:Y:S02]  /*1650*/  IADD3 R13, R23, R25, RZ ;  /* 0x00000019170d7210 */ /* 0x000fe40007ffe0ff */
[----:B------:R-:W-:-:S03]  /*1660*/  IADD3 R25, R25, 0x80, RZ ;  /* 0x0000008019197810 */ /* 0x000fc60007ffe0ff */
[----:B0-----:R-:W-:-:S05]  /*1670*/  IMAD.WIDE.U32 R10, R13, 0x2, R10 ;  /* 0x000000020d0a7825 */ /* 0x001fca00078e000a */
[----:B------:R1:W-:Y:S02]  /*1680*/  STG.E.U16 desc[UR4][R10.64], R9 ;  /* 0x000000090a007986 */ /* 0x0003e4000c101504 */
.L_x_1791:
[----:B------:R-:W-:-:S13]  /*1690*/  ISETP.GE.AND P0, PT, R25, R24, PT ;  /* 0x000000181900720c */ /* 0x000fda0003f06270 */
[----:B------:R-:W-:Y:S05]  /*16a0*/  @P0 BRA `(.L_x_1793) ;  /* 0x0000000000340947 */ /* 0x000fea0003800000 */
[----:B-1----:R-:W1:Y:S01]  /*16b0*/  LDC.64 R8, c[0x0][0x218] ;  /* 0x00008600ff087b82 */ /* 0x002e620000000a00 */
[----:B------:R-:W-:Y:S02]  /*16c0*/  IADD3 R11, R23, R25, RZ ;  /* 0x00000019170b7210 */ /* 0x000fe40007ffe0ff */
[----:B------:R-:W-:-:S03]  /*16d0*/  IADD3 R25, R25, 0x80, RZ ;  /* 0x0000008019197810 */ /* 0x000fc60007ffe0ff */
[----:B-1----:R-:W-:-:S05]  /*16e0*/  IMAD.WIDE.U32 R8, R11, 0x2, R8 ;  /* 0x000000020b087825 */ /* 0x002fca00078e0008 */
[----:B------:R1:W-:Y:S02]  /*16f0*/  STG.E.U16 desc[UR4][R8.64], R7 ;  /* 0x0000000708007986 */ /* 0x0003e4000c101504 */
.L_x_1792:
        /* <DEDUP_REMOVED lines=8> */
.L_x_1793:
[----:B------:R-:W-:Y:S05]  /*1780*/  BSYNC B1 ;  /* 0x0000000000017941 */ /* 0x000fea0003800000 */
.L_x_1789:
[----:B------:R-:W-:-:S13]  /*1790*/  ISETP.GE.AND P0, PT, R25, R24, PT ;  /* 0x000000181900720c */ /* 0x000fda0003f06270 */
[----:B--2---:R-:W2:Y:S01]  /*17a0*/  @!P0 LDC.64 R4, c[0x0][0x218] ;  /* 0x00008600ff048b82 */ /* 0x004ea20000000a00 */
[----:B------:R-:W-:Y:S02]  /*17b0*/  @!P0 IADD3 R7, R23, R25, RZ ;  /* 0x0000001917078210 */ /* 0x000fe40007ffe0ff */
[----:B------:R-:W-:-:S03]  /*17c0*/  @!P0 IADD3 R25, R25, 0x80, RZ ;  /* 0x0000008019198810 */ /* 0x000fc60007ffe0ff */
[----:B--2---:R-:W-:-:S05]  /*17d0*/  @!P0 IMAD.WIDE.U32 R4, R7, 0x2, R4 ;  /* 0x0000000207048825 */ /* 0x004fca00078e0004 */
[----:B------:R2:W-:Y:S02]  /*17e0*/  @!P0 STG.E.U16 desc[UR4][R4.64], R3 ;  /* 0x0000000304008986 */ /* 0x0005e4000c101504 */
.L_x_1794:
[----:B------:R-:W-:Y:S05]  /*17f0*/  BSYNC B0 ;  /* 0x0000000000007941 */ /* 0x000fea0003800000 */
.L_x_1788:
        /* <DEDUP_REMOVED lines=8> */
.L_x_1795:
        /* <DEDUP_REMOVED lines=16> */
.L_x_11092:


//--------------------- .text._ZN2at6native29vectorized_elementwise_kernelILi4EZZZNS0_61_GLOBAL__N__132982cb_23_ActivationSiluKernel_cu_f5210f67_354620silu_backward_kernelERNS_18TensorIteratorBaseEENKUlvE_clEvENKUlvE1_clEvEUlN3c104HalfES8_E_St5arrayIPcLm3EEEEviT0_T1_ --------------------------
	.section	.text._ZN2at6native29vectorized_elementwise_kernelILi4EZZZNS0_61_GLOBAL__N__132982cb_23_ActivationSiluKernel_cu_f5210f67_354620silu_backward_kernelERNS_18TensorIteratorBaseEENKUlvE_clEvENKUlvE1_clEvEUlN3c104HalfES8_E_St5arrayIPcLm3EEEEviT0_T1_,"ax",@progbits
	.align	128
        .global         _ZN2at6native29vectorized_elementwise_kernelILi4EZZZNS0_61_GLOBAL__N__132982cb_23_ActivationSiluKernel_cu_f5210f67_354620silu_backward_kernelERNS_18TensorIteratorBaseEENKUlvE_clEvENKUlvE1_clEvEUlN3c104HalfES8_E_St5arrayIPcLm3EEEEviT0_T1_
        .type           _ZN2at6native29vectorized_elementwise_kernelILi4EZZZNS0_61_GLOBAL__N__132982cb_23_ActivationSiluKernel_cu_f5210f67_354620silu_backward_kernelERNS_18TensorIteratorBaseEENKUlvE_clEvENKUlvE1_clEvEUlN3c104HalfES8_E_St5arrayIPcLm3EEEEviT0_T1_,@function
        .size           _ZN2at6native29vectorized_elementwise_kernelILi4EZZZNS0_61_GLOBAL__N__132982cb_23_ActivationSiluKernel_cu_f5210f67_354620silu_backward_kernelERNS_18TensorIteratorBaseEENKUlvE_clEvENKUlvE1_clEvEUlN3c104HalfES8_E_St5arrayIPcLm3EEEEviT0_T1_,(.L_x_11093 - _ZN2at6native29vectorized_elementwise_kernelILi4EZZZNS0_61_GLOBAL__N__132982cb_23_ActivationSiluKernel_cu_f5210f67_354620silu_backward_kernelERNS_18TensorIteratorBaseEENKUlvE_clEvENKUlvE1_clEvEUlN3c104HalfES8_E_St5arrayIPcLm3EEEEviT0_T1_)
        .other          _ZN2at6native29vectorized_elementwise_kernelILi4EZZZNS0_61_GLOBAL__N__132982cb_23_ActivationSiluKernel_cu_f5210f67_354620silu_backward_kernelERNS_18TensorIteratorBaseEENKUlvE_clEvENKUlvE1_clEvEUlN3c104HalfES8_E_St5arrayIPcLm3EEEEviT0_T1_,@"STO_CUDA_ENTRY STV_DEFAULT"
_ZN2at6native29vectorized_elementwise_kernelILi4EZZZNS0_61_GLOBAL__N__132982cb_23_ActivationSiluKernel_cu_f5210f67_354620silu_backward_kernelERNS_18TensorIteratorBaseEENKUlvE_clEvENKUlvE1_clEvEUlN3c104HalfES8_E_St5arrayIPcLm3EEEEviT0_T1_:
.text._ZN2at6native29vectorized_elementwise_kernelILi4EZZZNS0_61_GLOBAL__N__132982cb_23_ActivationSiluKernel_cu_f5210f67_354620silu_backward_kernelERNS_18TensorIteratorBaseEENKUlvE_clEvENKUlvE1_clEvEUlN3c104HalfES8_E_St5arrayIPcLm3EEEEviT0_T1_:
        /* <DEDUP_REMOVED lines=19> */
[--C-:B--2---:R-:W-:Y:S02]  /*0130*/  HADD2.F32 R11, -RZ, R6.reuse.H0_H0 ;  /* 0x20000006ff0b7230 */ /* 0x104fe40000004100 */
[----:B------:R-:W-:Y:S02]  /*0140*/  HADD2.F32 R12, -RZ, R6.H1_H1 ;  /* 0x30000006ff0c7230 */ /* 0x000fe40000004100 */
[--C-:B------:R-:W-:Y:S02]  /*0150*/  HADD2.F32 R6, -RZ, R7.reuse.H0_H0 ;  /* 0x20000007ff067230 */ /* 0x100fe40000004100 */
[----:B------:R-:W-:Y:S01]  /*0160*/  FMUL.FTZ R22, R11, -1.4426950216293334961 ;  /* 0xbfb8aa3b0b167820 */ /* 0x000fe20000410000 */
[----:B------:R-:W-:-:S02]  /*0170*/  HADD2.F32 R7, -RZ, R7.H1_H1 ;  /* 0x30000007ff077230 */ /* 0x000fc40000004100 */
[----:B------:R-:W-:Y:S01]  /*0180*/  FMUL.FTZ R20, R12, -1.4426950216293334961 ;  /* 0xbfb8aa3b0c147820 */ /* 0x000fe20000410000 */
[--C-:B---3--:R-:W-:Y:S02]  /*0190*/  HADD2.F32 R8, -RZ, R14.reuse.H0_H0 ;  /* 0x2000000eff087230 */ /* 0x108fe40000004100 */
[----:B------:R-:W-:Y:S01]  /*01a0*/  FMUL.FTZ R19, R6, -1.4426950216293334961 ;  /* 0xbfb8aa3b06137820 */ /* 0x000fe20000410000 */
[--C-:B------:R-:W-:Y:S01]  /*01b0*/  HADD2.F32 R9, -RZ, R15.reuse.H0_H0 ;  /* 0x2000000fff097230 */ /* 0x100fe20000004100 */
[----:B------:R-:W0:Y:S01]  /*01c0*/  MUFU.EX2 R22, R22 ;  /* 0x0000001600167308 */ /* 0x000e220000000800 */
[----:B------:R-:W-:Y:S01]  /*01d0*/  FMUL.FTZ R16, R7, -1.4426950216293334961 ;  /* 0xbfb8aa3b07107820 */ /* 0x000fe20000410000 */
[----:B------:R-:W-:Y:S01]  /*01e0*/  FMUL.FTZ R17, R8, -1.4426950216293334961 ;  /* 0xbfb8aa3b08117820 */ /* 0x000fe20000410000 */
[----:B------:R-:W-:Y:S02]  /*01f0*/  HADD2.F32 R10, -RZ, R14.H1_H1 ;  /* 0x3000000eff0a7230 */ /* 0x000fe40000004100 */
[----:B------:R-:W-:Y:S01]  /*0200*/  FMUL.FTZ R21, R9, -1.4426950216293334961 ;  /* 0xbfb8aa3b09157820 */ /* 0x000fe20000410000 */
[----:B------:R-:W-:-:S02]  /*0210*/  HADD2.F32 R15, -RZ, R15.H1_H1 ;  /* 0x3000000fff0f7230 */ /* 0x000fc40000004100 */
[----:B------:R-:W1:Y:S01]  /*0220*/  MUFU.EX2 R20, R20 ;  /* 0x0000001400147308 */ /* 0x000e620000000800 */
[----:B------:R-:W-:Y:S02]  /*0230*/  FMUL.FTZ R18, R10, -1.4426950216293334961 ;  /* 0xbfb8aa3b0a127820 */ /* 0x000fe40000410000 */
[----:B------:R-:W-:-:S05]  /*0240*/  FMUL.FTZ R13, R15, -1.4426950216293334961 ;  /* 0xbfb8aa3b0f0d7820 */ /* 0x000fca0000410000 */
[----:B------:R-:W2:Y:S01]  /*0250*/  MUFU.EX2 R19, R19 ;  /* 0x0000001300137308 */ /* 0x000ea20000000800 */
[----:B0-----:R-:W-:Y:S01]  /*0260*/  FADD.FTZ R22, R22, 1 ;  /* 0x3f80000016167421 */ /* 0x001fe20000010000 */
[----:B----4-:R-:W-:-:S06]  /*0270*/  HADD2.F32 R25, -RZ, R4.H1_H1 ;  /* 0x30000004ff197230 */ /* 0x010fcc0000004100 */
[----:B------:R-:W0:Y:S01]  /*0280*/  MUFU.EX2 R16, R16 ;  /* 0x0000001000107308 */ /* 0x000e220000000800 */
[----:B-1----:R-:W-:-:S07]  /*0290*/  FADD.FTZ R20, R20, 1 ;  /* 0x3f80000014147421 */ /* 0x002fce0000010000 */
[----:B------:R-:W1:Y:S01]  /*02a0*/  MUFU.RCP R22, R22 ;  /* 0x0000001600167308 */ /* 0x000e620000001000 */
[----:B--2---:R-:W-:Y:S01]  /*02b0*/  FADD.FTZ R14, R19, 1 ;  /* 0x3f800000130e7421 */ /* 0x004fe20000010000 */
[----:B------:R-:W-:-:S06]  /*02c0*/  HADD2.F32 R19, -RZ, R4.H0_H0 ;  /* 0x20000004ff137230 */ /* 0x000fcc0000004100 */
[----:B------:R-:W2:Y:S01]  /*02d0*/  MUFU.EX2 R17, R17 ;  /* 0x0000001100117308 */ /* 0x000ea20000000800 */
[----:B0-----:R-:W-:-:S07]  /*02e0*/  FADD.FTZ R16, R16, 1 ;  /* 0x3f80000010107421 */ /* 0x001fce0000010000 */
[----:B------:R-:W0:Y:S01]  /*02f0*/  MUFU.EX2 R21, R21 ;  /* 0x0000001500157308 */ /* 0x000e220000000800 */
[----:B-1----:R-:W-:Y:S01]  /*0300*/  FMUL.FTZ R19, R19, R22 ;  /* 0x0000001613137220 */ /* 0x002fe20000410000 */
[----:B------:R-:W-:-:S04]  /*0310*/  FADD.FTZ R22, -R22, 1 ;  /* 0x3f80000016167421 */ /* 0x000fc80000010100 */
[----:B------:R-:W-:Y:S02]  /*0320*/  FFMA.FTZ R22, R11, R22, 1 ;  /* 0x3f8000000b167423 */ /* 0x000fe40000010016 */
[----:B------:R-:W1:Y:S01]  /*0330*/  MUFU.RCP R20, R20 ;  /* 0x0000001400147308 */ /* 0x000e620000001000 */
[----:B--2---:R-:W-:Y:S01]  /*0340*/  FADD.FTZ R17, R17, 1 ;  /* 0x3f80000011117421 */ /* 0x004fe20000010000 */
[----:B------:R-:W-:-:S06]  /*0350*/  FMUL.FTZ R19, R19, R22 ;  /* 0x0000001613137220 */ /* 0x000fcc0000410000 */
[----:B------:R-:W2:Y:S01]  /*0360*/  MUFU.RCP R14, R14 ;  /* 0x0000000e000e7308 */ /* 0x000ea20000001000 */
[----:B0-----:R-:W-:Y:S01]  /*0370*/  FADD.FTZ R11, R21, 1 ;  /* 0x3f800000150b7421 */ /* 0x001fe20000010000 */
[----:B------:R-:W-:-:S06]  /*0380*/  HADD2.F32 R21, -RZ, R5.H0_H0 ;  /* 0x20000005ff157230 */ /* 0x000fcc0000004100 */
[----:B------:R-:W0:Y:S01]  /*0390*/  MUFU.EX2 R18, R18 ;  /* 0x0000001200127308 */ /* 0x000e220000000800 */
[----:B-1----:R-:W-:Y:S01]  /*03a0*/  FADD.FTZ R27, -R20, 1 ;  /* 0x3f800000141b7421 */ /* 0x002fe20000010100 */
[----:B------:R-:W-:-:S03]  /*03b0*/  FMUL.FTZ R20, R25, R20 ;  /* 0x0000001419147220 */ /* 0x000fc60000410000 */
[----:B------:R-:W-:Y:S01]  /*03c0*/  FFMA.FTZ R25, R12, R27, 1 ;  /* 0x3f8000000c197423 */ /* 0x000fe2000001001b */
[----:B------:R-:W-:Y:S02]  /*03d0*/  HADD2.F32 R27, -RZ, R5.H1_H1 ;  /* 0x30000005ff1b7230 */ /* 0x000fe40000004100 */
[----:B------:R-:W1:Y:S01]  /*03e0*/  MUFU.EX2 R13, R13 ;  /* 0x0000000d000d7308 */ /* 0x000e620000000800 */
[----:B--2---:R-:W-:Y:S01]  /*03f0*/  FMUL.FTZ R12, R21, R14 ;  /* 0x0000000e150c7220 */ /* 0x004fe20000410000 */
[----:B------:R-:W-:Y:S01]  /*0400*/  FADD.FTZ R21, -R14, 1 ;  /* 0x3f8000000e157421 */ /* 0x000fe20000010100 */
[----:B------:R-:W2:Y:S01]  /*0410*/  LDC.64 R4, c[0x0][0x218] ;  /* 0x00008600ff047b82 */ /* 0x000ea20000000a00 */
[----:B-----5:R-:W-:Y:S02]  /*0420*/  HADD2.F32 R14, -RZ, R2.H0_H0 ;  /* 0x20000002ff0e7230 */ /* 0x020fe40000004100 */
[----:B------:R-:W-:Y:S01]  /*0430*/  FMUL.FTZ R20, R20, R25 ;  /* 0x0000001914147220 */ /* 0x000fe20000410000 */
[----:B------:R-:W-:Y:S01]  /*0440*/  FFMA.FTZ R21, R6, R21, 1 ;  /* 0x3f80000006157423 */ /* 0x000fe20000010015 */
[----:B------:R-:W3:Y:S01]  /*0450*/  MUFU.RCP R16, R16 ;  /* 0x0000001000107308 */ /* 0x000ee20000001000 */
[----:B0-----:R-:W-:-:S02]  /*0460*/  FADD.FTZ R18, R18, 1 ;  /* 0x3f80000012127421 */ /* 0x001fc40000010000 */
[----:B------:R-:W-:Y:S01]  /*0470*/  FMUL.FTZ R12, R12, R21 ;  /* 0x000000150c0c7220 */ /* 0x000fe20000410000 */
[----:B------:R-:W-:Y:S01]  /*0480*/  HADD2.F32 R21, -RZ, R2.H1_H1 ;  /* 0x30000002ff157230 */ /* 0x000fe20000004100 */
[----:B------:R-:W-:-:S03]  /*0490*/  F2FP.F16.F32.PACK_AB R20, R20, R19 ;  /* 0x000000131414723e */ /* 0x000fc600000000ff */
[----:B------:R-:W0:Y:S01]  /*04a0*/  MUFU.RCP R17, R17 ;  /* 0x0000001100117308 */ /* 0x000e220000001000 */
[----:B-1----:R-:W-:-:S07]  /*04b0*/  FADD.FTZ R24, R13, 1 ;  /* 0x3f8000000d187421 */ /* 0x002fce0000010000 */
[----:B------:R-:W1:Y:S01]  /*04c0*/  MUFU.RCP R6, R24 ;  /* 0x0000001800067308 */ /* 0x000e620000001000 */
[----:B---3--:R-:W-:Y:S01]  /*04d0*/  FMUL.FTZ R13, R27, R16 ;  /* 0x000000101b0d7220 */ /* 0x008fe20000410000 */
[----:B------:R-:W-:Y:S01]  /*04e0*/  FADD.FTZ R16, -R16, 1 ;  /* 0x3f80000010107421 */ /* 0x000fe20000010100 */
[----:B--2---:R-:W-:-:S04]  /*04f0*/  IMAD.WIDE.U32 R4, R23, 0x2, R4 ;  /* 0x0000000217047825 */ /* 0x004fc800078e0004 */
[----:B------:R-:W-:Y:S01]  /*0500*/  FFMA.FTZ R16, R7, R16, 1 ;  /* 0x3f80000007107423 */ /* 0x000fe20000010010 */
[----:B------:R-:W2:Y:S01]  /*0510*/  MUFU.RCP R18, R18 ;  /* 0x0000001200127308 */ /* 0x000ea20000001000 */
[----:B0-----:R-:W-:Y:S01]  /*0520*/  FADD.FTZ R7, -R17, 1 ;  /* 0x3f80000011077421 */ /* 0x001fe20000010100 */
[----:B------:R-:W-:Y:S01]  /*0530*/  FMUL.FTZ R17, R14, R17 ;  /* 0x000000110e117220 */ /* 0x000fe20000410000 */
[----:B------:R-:W-:Y:S01]  /*0540*/  FMUL.FTZ R13, R13, R16 ;  /* 0x000000100d0d7220 */ /* 0x000fe20000410000 */
[--C-:B------:R-:W-:Y:S02]  /*0550*/  HADD2.F32 R14, -RZ, R3.reuse.H0_H0 ;  /* 0x20000003ff0e7230 */ /* 0x100fe40000004100 */
[----:B------:R-:W-:Y:S01]  /*0560*/  FFMA.FTZ R8, R8, R7, 1 ;  /* 0x3f80000008087423 */ /* 0x000fe20000010007 */
[----:B------:R-:W-:Y:S01]  /*0570*/  HADD2.F32 R7, -RZ, R3.H1_H1 ;  /* 0x30000003ff077230 */ /* 0x000fe20000004100 */
[----:B------:R-:W0:Y:S02]  /*0580*/  MUFU.RCP R11, R11 ;  /* 0x0000000b000b7308 */ /* 0x000e240000001000 */
[----:B------:R-:W-:Y:S01]  /*0590*/  FMUL.FTZ R8, R17, R8 ;  /* 0x0000000811087220 */ /* 0x000fe20000410000 */
[----:B------:R-:W-:-:S04]  /*05a0*/  IMAD.WIDE R4, R0, 0x8, R4 ;  /* 0x0000000800047825 */ /* 0x000fc800078e0204 */
[----:B-1----:R-:W-:Y:S01]  /*05b0*/  FMUL.FTZ R7, R7, R6 ;  /* 0x0000000607077220 */ /* 0x002fe20000410000 */
[----:B------:R-:W-:-:S04]  /*05c0*/  FADD.FTZ R6, -R6, 1 ;  /* 0x3f80000006067421 */ /* 0x000fc80000010100 */
[----:B------:R-:W-:Y:S01]  /*05d0*/  FFMA.FTZ R6, R15, R6, 1 ;  /* 0x3f8000000f067423 */ /* 0x000fe20000010006 */
[----:B--2---:R-:W-:Y:S01]  /*05e0*/  FADD.FTZ R3, -R18, 1 ;  /* 0x3f80000012037421 */ /* 0x004fe20000010100 */
[----:B------:R-:W-:Y:S01]  /*05f0*/  FMUL.FTZ R2, R21, R18 ;  /* 0x0000001215027220 */ /* 0x000fe20000410000 */
[----:B------:R-:W-:Y:S01]  /*0600*/  F2FP.F16.F32.PACK_AB R21, R13, R12 ;  /* 0x0000000c0d15723e */ /* 0x000fe200000000ff */
[----:B------:R-:W-:Y:S01]  /*0610*/  FMUL.FTZ R6, R7, R6 ;  /* 0x0000000607067220 */ /* 0x000fe20000410000 */
[----:B------:R-:W-:-:S03]  /*0620*/  FFMA.FTZ R3, R10, R3, 1 ;  /* 0x3f8000000a037423 */ /* 0x000fc60000010003 */
[----:B------:R-:W-:Y:S01]  /*0630*/  STG.E.64 desc[UR4][R4.64], R20 ;  /* 0x0000001404007986 */ /* 0x000fe2000c101b04 */
[----:B0-----:R-:W-:Y:S01]  /*0640*/  FADD.FTZ R16, -R11, 1 ;  /* 0x3f8000000b107421 */ /* 0x001fe20000010100 */
[----:B------:R-:W-:Y:S01]  /*0650*/  FMUL.FTZ R14, R14, R11 ;  /* 0x0000000b0e0e7220 */ /* 0x000fe20000410000 */
[----:B------:R-:W-:Y:S02]  /*0660*/  FMUL.FTZ R3, R2, R3 ;  /* 0x0000000302037220 */ /* 0x000fe40000410000 */
[----:B------:R-:W-:-:S03]  /*0670*/  FFMA.FTZ R9, R9, R16, 1 ;  /* 0x3f80000009097423 */ /* 0x000fc60000010010 */
[----:B------:R-:W-:Y:S01]  /*0680*/  F2FP.F16.F32.PACK_AB R8, R3, R8 ;  /* 0x000000080308723e */ /* 0x000fe200000000ff */
[----:B------:R-:W-:-:S05]  /*0690*/  FMUL.FTZ R9, R14, R9 ;  /* 0x000000090e097220 */ /* 0x000fca0000410000 */
[----:B------:R-:W-:-:S05]  /*06a0*/  F2FP.F16.F32.PACK_AB R9, R6, R9 ;  /* 0x000000090609723e */ /* 0x000fca00000000ff */
[----:B------:R-:W-:Y:S01]  /*06b0*/  STG.E.64 desc[UR4][R4.64+0x400], R8 ;  /* 0x0004000804007986 */ /* 0x000fe2000c101b04 */
[----:B------:R-:W-:Y:S05]  /*06c0*/  EXIT ;  /* 0x000000000000794d */ /* 0x000fea0003800000 */
.L_x_1796:
        /* <DEDUP_REMOVED lines=102> */
.L_x_1798:
[----:B------:R-:W-:Y:S05]  /*0d30*/  BSYNC B0 ;  /* 0x0000000000007941 */ /* 0x000fea0003800000 */
.L_x_1797:
        /* <DEDUP_REMOVED lines=31> */
.L_x_1800:
[----:B------:R-:W-:Y:S05]  /*0f30*/  BSYNC B0 ;  /* 0x0000000000007941 */ /* 0x000fea0003800000 */
.L_x_1799:
        /* <DEDUP_REMOVED lines=14> */
.L_x_1802:
[----:B------:R-:W-:Y:S05]  /*1020*/  BSYNC B0 ;  /* 0x0000000000007941 */ /* 0x000fea0003800000 */
.L_x_1801:
        /* <DEDUP_REMOVED lines=13> */
.L_x_1804:
[----:B------:R-:W-:Y:S05]  /*1100*/  BSYNC B0 ;  /* 0x0000000000007941 */ /* 0x000fea0003800000 */
.L_x_1803:
        /* <DEDUP_REMOVED lines=13> */
.L_x_1806:
[----:B------:R-:W-:Y:S05]  /*11e0*/  BSYNC B0 ;  /* 0x0000000000007941 */ /* 0x000fea0003800000 */
.L_x_1805:
        /* <DEDUP_REMOVED lines=13> */
.L_x_1808:
[----:B------:R-:W-:Y:S05]  /*12c0*/  BSYNC B0 ;  /* 0x0000000000007941 */ /* 0x000fea0003800000 */
.L_x_1807:
        /* <DEDUP_REMOVED lines=13> */
.L_x_1810:
[----:B------:R-:W-:Y:S05]  /*13a0*/  BSYNC B0 ;  /* 0x0000000000007941 */ /* 0x000fea0003800000 */
.L_x_1809:
        /* <DEDUP_REMOVED lines=13> */
.L_x_1812:
[----:B------:R-:W-:Y:S05]  /*1480*/  BSYNC B0 ;  /* 0x0000000000007941 */ /* 0x000fea0003800000 */
.L_x_1811:
        /* <DEDUP_REMOVED lines=19> */
.L_x_1815:
[----:B------:R-:W-:-:S13]  /*15c0*/  ISETP.GE.AND P0, PT, R25, R24, PT ;  /* 0x000000181900720c */ /* 0x000fda0003f06270 */
[----:B------:R-:W-:Y:S05]  /*15d0*/  @P0 BRA `(.L_x_1817) ;  /* 0x0000000000300947 */ /* 0x000fea0003800000 */
[----:B0-----:R-:W0:Y:S01]  /*15e0*/  LDC.64 R10, c[0x0][0x218] ;  /* 0x00008600ff0a7b82 */ /* 0x001e220000000a00 */
[----:B------:R-:W-:Y:S02]  /*15f0*/  IADD3 R13, R23, R25, RZ ;  /* 0x00000019170d7210 */ /* 0x000fe40007ffe0ff */
[----:B------:R-:W-:-:S03]  /*1600*/  IADD3 R25, R25, 0x80, RZ ;  /* 0x0000008019197810 */ /* 0x000fc60007ffe0ff */
[----:B0-----:R-:W-:-:S05]  /*1610*/  IMAD.WIDE.U32 R10, R13, 0x2, R10 ;  /* 0x000000020d0a7825 */ /* 0x001fca00078e000a */
[----:B------:R1:W-:Y:S02]  /*1620*/  STG.E.U16 desc[UR4][R10.64], R9 ;  /* 0x000000090a007986 */ /* 0x0003e4000c101504 */
.L_x_1816:
[----:B------:R-:W-:-:S13]  /*1630*/  ISETP.GE.AND P0, PT, R25, R24, PT ;  /* 0x000000181900720c */ /* 0x000fda0003f06270 */
[----:B------:R-:W-:Y:S05]  /*1640*/  @P0 BRA `(.L_x_1818) ;  /* 0x0000000000340947 */ /* 0x000fea0003800000 */
[----:B-1----:R-:W1:Y:S01]  /*1650*/  LDC.64 R8, c[0x0][0x218] ;  /* 0x00008600ff087b82 */ /* 0x002e620000000a00 */
[----:B------:R-:W-:Y:S02]  /*1660*/  IADD3 R11, R23, R25, RZ ;  /* 0x00000019170b7210 */ /* 0x000fe40007ffe0ff */
[----:B------:R-:W-:-:S03]  /*1670*/  IADD3 R25, R25, 0x80, RZ ;  /* 0x0000008019197810 */ /* 0x000fc60007ffe0ff */
[----:B-1----:R-:W-:-:S05]  /*1680*/  IMAD.WIDE.U32 R8, R11, 0x2, R8 ;  /* 0x000000020b087825 */ /* 0x002fca00078e0008 */
[----:B------:R1:W-:Y:S02]  /*1690*/  STG.E.U16 desc[UR4][R8.64], R7 ;  /* 0x0000000708007986 */ /* 0x0003e4000c101504 */
.L_x_1817:
        /* <DEDUP_REMOVED lines=8> */
.L_x_1818:
[----:B------:R-:W-:Y:S05]  /*1720*/  BSYNC B1 ;  /* 0x0000000000017941 */ /* 0x000fea0003800000 */
.L_x_1814:
[----:B------:R-:W-:-:S13]  /*1730*/  ISETP.GE.AND P0, PT, R25, R24, PT ;  /* 0x000000181900720c */ /* 0x000fda0003f06270 */
[----:B--2---:R-:W2:Y:S01]  /*1740*/  @!P0 LDC.64 R4, c[0x0][0x218] ;  /* 0x00008600ff048b82 */ /* 0x004ea20000000a00 */
[----:B------:R-:W-:Y:S02]  /*1750*/  @!P0 IADD3 R7, R23, R25, RZ ;  /* 0x0000001917078210 */ /* 0x000fe40007ffe0ff */
[----:B------:R-:W-:-:S03]  /*1760*/  @!P0 IADD3 R25, R25, 0x80, RZ ;  /* 0x0000008019198810 */ /* 0x000fc60007ffe0ff */
[----:B--2---:R-:W-:-:S05]  /*1770*/  @!P0 IMAD.WIDE.U32 R4, R7, 0x2, R4 ;  /* 0x0000000207048825 */ /* 0x004fca00078e0004 */
[----:B------:R2:W-:Y:S02]  /*1780*/  @!P0 STG.E.U16 desc[UR4][R4.64], R3 ;  /* 0x0000000304008986 */ /* 0x0005e4000c101504 */
.L_x_1819:
[----:B------:R-:W-:Y:S05]  /*1790*/  BSYNC B0 ;  /* 0x0000000000007941 */ /* 0x000fea0003800000 */
.L_x_1813:
        /* <DEDUP_REMOVED lines=8> */
.L_x_1820:
        /* <DEDUP_REMOVED lines=14> */
.L_x_11093:


//--------------------- .text._ZN2at6native29vectorized_elementwise_kernelILi8EZZZNS0_61_GLOBAL__N__132982cb_23_ActivationSiluKernel_cu_f5210f67_354620silu_backward_kernelERNS_18TensorIteratorBaseEENKUlvE_clEvENKUlvE1_clEvEUlN3c104HalfES8_E_St5arrayIPcLm3EEEEviT0_T1_ --------------------------
	.section	.text._ZN2at6native29vectorized_elementwise_kernelILi8EZZZNS0_61_GLOBAL__N__132982cb_23_ActivationSiluKernel_cu_f5210f67_354620silu_backward_kernelERNS_18TensorIteratorBaseEENKUlvE_clEvENKUlvE1_clEvEUlN3c104HalfES8_E_St5arrayIPcLm3EEEEviT0_T1_,"ax",@progbits
	.align	128
        .global         _ZN2at6native29vectorized_elementwise_kernelILi8EZZZNS0_61_GLOBAL__N__132982cb_23_ActivationSiluKernel_cu_f5210f67_354620silu_backward_kernelERNS_18TensorIteratorBaseEENKUlvE_clEvENKUlvE1_clEvEUlN3c104HalfES8_E_St5arrayIPcLm3EEEEviT0_T1_
        .type           _ZN2at6native29vectorized_elementwise_kernelILi8EZZZNS0_61_GLOBAL__N__132982cb_23_ActivationSiluKernel_cu_f5210f67_354620silu_backward_kernelERNS_18TensorIteratorBaseEENKUlvE_clEvENKUlvE1_clEvEUlN3c104HalfES8_E_St5arrayIPcLm3EEEEviT0_T1_,@function
        .size           _ZN2at6native29vectorized_elementwise_kernelILi8EZZZNS0_61_GLOBAL__N__132982cb_23_ActivationSiluKernel_cu_f5210f67_354620silu_backward_kernelERNS_18TensorIteratorBaseEENKUlvE_clEvENKUlvE1_clEvEUlN3c104HalfES8_E_St5arrayIPcLm3EEEEviT0_T1_,(.L_x_11094 - _ZN2at6native29vectorized_elementwise_kernelILi8EZZZNS0_61_GLOBAL__N__132982cb_23_ActivationSiluKernel_cu_f5210f67_354620silu_backward_kernelERNS_18TensorIteratorBaseEENKUlvE_clEvENKUlvE1_clEvEUlN3c104HalfES8_E_St5arrayIPcLm3EEEEviT0_T1_)
        .other          _ZN2at6native29vectorized_elementwise_kernelILi8EZZZNS0_61_GLOBAL__N__132982cb_23_ActivationSiluKernel_cu_f5210f67_354620silu_backward_kernelERNS_18TensorIteratorBaseEENKUlvE_clEvENKUlvE1_clEvEUlN3c104HalfES8_E_St5arrayIPcLm3EEEEviT0_T1_,@"STO_CUDA_ENTRY STV_DEFAULT"
_ZN2at6native29vectorized_elementwise_kernelILi8EZZZNS0_61_GLOBAL__N__132982cb_23_ActivationSiluKernel_cu_f5210f67_354620silu_backward_kernelERNS_18TensorIteratorBaseEENKUlvE_clEvENKUlvE1_clEvEUlN3c104HalfES8_E_St5arrayIPcLm3EEEEviT0_T1_:
.text._ZN2at6native29vectorized_elementwise_kernelILi8EZZZNS0_61_GLOBAL__N__132982cb_23_ActivationSiluKernel_cu_f5210f67_354620silu_backward_kernelERNS_18TensorIteratorBaseEENKUlvE_clEvENKUlvE1_clEvEUlN3c104HalfES8_E_St5arrayIPcLm3EEEEviT0_T1_:
        /* <DEDUP_REMOVED lines=17> */
[----:B--2---:R-:W-:Y:S02]  /*0110*/  HADD2.F32 R15, -RZ, R8.H0_H0 ;  /* 0x20000008ff0f7230 */ /* 0x004fe40000004100 */
[--C-:B------:R-:W-:Y:S02]  /*0120*/  HADD2.F32 R18, -RZ, R9.reuse.H0_H0 ;  /* 0x20000009ff127230 */ /* 0x100fe40000004100 */
[----:B------:R-:W-:Y:S02]  /*0130*/  HADD2.F32 R2, -RZ, R10.H0_H0 ;  /* 0x2000000aff027230 */ /* 0x000fe40000004100 */
[----:B------:R-:W-:Y:S01]  /*0140*/  FMUL.FTZ R20, R15, -1.4426950216293334961 ;  /* 0xbfb8aa3b0f147820 */ /* 0x000fe20000410000 */
[----:B------:R-:W-:Y:S02]  /*0150*/  HADD2.F32 R17, -RZ, R8.H1_H1 ;  /* 0x30000008ff117230 */ /* 0x000fe40000004100 */
[----:B------:R-:W-:-:S02]  /*0160*/  HADD2.F32 R19, -RZ, R9.H1_H1 ;  /* 0x30000009ff137230 */ /* 0x000fc40000004100 */
[----:B------:R-:W-:Y:S01]  /*0170*/  FMUL.FTZ R9, R18, -1.4426950216293334961 ;  /* 0xbfb8aa3b12097820 */ /* 0x000fe20000410000 */
[----:B------:R-:W-:Y:S01]  /*0180*/  FMUL.FTZ R13, R2, -1.4426950216293334961 ;  /* 0xbfb8aa3b020d7820 */ /* 0x000fe20000410000 */
[----:B------:R-:W0:Y:S01]  /*0190*/  MUFU.EX2 R20, R20 ;  /* 0x0000001400147308 */ /* 0x000e220000000800 */
[----:B------:R-:W-:Y:S01]  /*01a0*/  FMUL.FTZ R3, R17, -1.4426950216293334961 ;  /* 0xbfb8aa3b11037820 */ /* 0x000fe20000410000 */
[----:B------:R-:W-:Y:S01]  /*01b0*/  FMUL.FTZ R12, R19, -1.4426950216293334961 ;  /* 0xbfb8aa3b130c7820 */ /* 0x000fe20000410000 */
[----:B------:R-:W-:Y:S02]  /*01c0*/  HADD2.F32 R10, -RZ, R10.H1_H1 ;  /* 0x3000000aff0a7230 */ /* 0x000fe40000004100 */
[--C-:B------:R-:W-:Y:S02]  /*01d0*/  HADD2.F32 R8, -RZ, R11.reuse.H0_H0 ;  /* 0x2000000bff087230 */ /* 0x100fe40000004100 */
[----:B------:R-:W-:Y:S01]  /*01e0*/  HADD2.F32 R11, -RZ, R11.H1_H1 ;  /* 0x3000000bff0b7230 */ /* 0x000fe20000004100 */
[----:B------:R-:W1:Y:S01]  /*01f0*/  MUFU.EX2 R9, R9 ;  /* 0x0000000900097308 */ /* 0x000e620000000800 */
[----:B------:R-:W-:Y:S01]  /*0200*/  FMUL.FTZ R14, R10, -1.4426950216293334961 ;  /* 0xbfb8aa3b0a0e7820 */ /* 0x000fe20000410000 */
[----:B------:R-:W-:-:S02]  /*0210*/  FMUL.FTZ R16, R8, -1.4426950216293334961 ;  /* 0xbfb8aa3b08107820 */ /* 0x000fc40000410000 */
[----:B------:R-:W-:-:S04]  /*0220*/  FMUL.FTZ R21, R11, -1.4426950216293334961 ;  /* 0xbfb8aa3b0b157820 */ /* 0x000fc80000410000 */
[----:B------:R-:W2:Y:S01]  /*0230*/  MUFU.EX2 R13, R13 ;  /* 0x0000000d000d7308 */ /* 0x000ea20000000800 */
[----:B0-----:R-:W-:-:S07]  /*0240*/  FADD.FTZ R20, R20, 1 ;  /* 0x3f80000014147421 */ /* 0x001fce0000010000 */
[----:B------:R-:W0:Y:S01]  /*0250*/  MUFU.EX2 R3, R3 ;  /* 0x0000000300037308 */ /* 0x000e220000000800 */
[----:B-1----:R-:W-:-:S07]  /*0260*/  FADD.FTZ R9, R9, 1 ;  /* 0x3f80000009097421 */ /* 0x002fce0000010000 */
[----:B------:R-:W1:Y:S01]  /*0270*/  MUFU.EX2 R12, R12 ;  /* 0x0000000c000c7308 */ /* 0x000e620000000800 */
[----:B--2---:R-:W-:-:S07]  /*0280*/  FADD.FTZ R13, R13, 1 ;  /* 0x3f8000000d0d7421 */ /* 0x004fce0000010000 */
[----:B------:R-:W2:Y:S01]  /*0290*/  MUFU.EX2 R14, R14 ;  /* 0x0000000e000e7308 */ /* 0x000ea20000000800 */
[----:B0-----:R-:W-:-:S07]  /*02a0*/  FADD.FTZ R3, R3, 1 ;  /* 0x3f80000003037421 */ /* 0x001fce0000010000 */
[----:B------:R-:W0:Y:S01]  /*02b0*/  MUFU.EX2 R16, R16 ;  /* 0x0000001000107308 */ /* 0x000e220000000800 */
[----:B-1----:R-:W-:-:S07]  /*02c0*/  FADD.FTZ R12, R12, 1 ;  /* 0x3f8000000c0c7421 */ /* 0x002fce0000010000 */
[----:B------:R-:W1:Y:S01]  /*02d0*/  MUFU.RCP R20, R20 ;  /* 0x0000001400147308 */ /* 0x000e620000001000 */
[----:B--2---:R-:W-:-:S07]  /*02e0*/  FADD.FTZ R14, R14, 1 ;  /* 0x3f8000000e0e7421 */ /* 0x004fce0000010000 */
[----:B------:R-:W2:Y:S01]  /*02f0*/  MUFU.EX2 R21, R21 ;  /* 0x0000001500157308 */ /* 0x000ea20000000800 */
[----:B0-----:R-:W-:-:S07]  /*0300*/  FADD.FTZ R16, R16, 1 ;  /* 0x3f80000010107421 */ /* 0x001fce0000010000 */
[----:B------:R-:W0:Y:S01]  /*0310*/  MUFU.RCP R9, R9 ;  /* 0x0000000900097308 */ /* 0x000e220000001000 */
[----:B-1----:R-:W-:-:S04]  /*0320*/  FADD.FTZ R22, -R20, 1 ;  /* 0x3f80000014167421 */ /* 0x002fc80000010100 */
[----:B------:R-:W-:Y:S01]  /*0330*/  FFMA.FTZ R15, R15, R22, 1 ;  /* 0x3f8000000f0f7423 */ /* 0x000fe20000010016 */
[----:B---3--:R-:W-:Y:S02]  /*0340*/  HADD2.F32 R22, -RZ, R4.H1_H1 ;  /* 0x30000004ff167230 */ /* 0x008fe40000004100 */
[----:B------:R-:W1:Y:S01]  /*0350*/  MUFU.RCP R13, R13 ;  /* 0x0000000d000d7308 */ /* 0x000e620000001000 */
[----:B--2---:R-:W-:-:S07]  /*0360*/  FADD.FTZ R26, R21, 1 ;  /* 0x3f800000151a7421 */ /* 0x004fce0000010000 */
[----:B------:R-:W2:Y:S01]  /*0370*/  MUFU.RCP R3, R3 ;  /* 0x0000000300037308 */ /* 0x000ea20000001000 */
[----:B0-----:R-:W-:-:S04]  /*0380*/  FADD.FTZ R25, -R9, 1 ;  /* 0x3f80000009197421 */ /* 0x001fc80000010100 */
[----:B------:R-:W-:Y:S01]  /*0390*/  FFMA.FTZ R18, R18, R25, 1 ;  /* 0x3f80000012127423 */ /* 0x000fe20000010019 */
[----:B------:R-:W-:Y:S02]  /*03a0*/  HADD2.F32 R25, -RZ, R4.H0_H0 ;  /* 0x20000004ff197230 */ /* 0x000fe40000004100 */
[----:B------:R-:W0:Y:S01]  /*03b0*/  MUFU.RCP R12, R12 ;  /* 0x0000000c000c7308 */ /* 0x000e220000001000 */
[----:B-1----:R-:W-:Y:S02]  /*03c0*/  FADD.FTZ R21, -R13, 1 ;  /* 0x3f8000000d157421 */ /* 0x002fe40000010100 */
[----:B------:R-:W-:Y:S02]  /*03d0*/  FMUL.FTZ R20, R25, R20 ;  /* 0x0000001419147220 */ /* 0x000fe40000410000 */
[----:B------:R-:W-:-:S03]  /*03e0*/  FFMA.FTZ R21, R2, R21, 1 ;  /* 0x3f80000002157423 */ /* 0x000fc60000010015 */
[----:B------:R-:W1:Y:S01]  /*03f0*/  MUFU.RCP R14, R14 ;  /* 0x0000000e000e7308 */ /* 0x000e620000001000 */
[----:B--2---:R-:W-:Y:S01]  /*0400*/  FADD.FTZ R24, -R3, 1 ;  /* 0x3f80000003187421 */ /* 0x004fe20000010100 */
[----:B------:R-:W-:Y:S02]  /*0410*/  FMUL.FTZ R22, R22, R3 ;  /* 0x0000000316167220 */ /* 0x000fe40000410000 */
[----:B------:R-:W2:Y:S01]  /*0420*/  LDC.64 R2, c[0x0][0x218] ;  /* 0x00008600ff027b82 */ /* 0x000ea20000000a00 */
[----:B------:R-:W-:-:S03]  /*0430*/  FFMA.FTZ R17, R17, R24, 1 ;  /* 0x3f80000011117423 */ /* 0x000fc60000010018 */
[----:B------:R-:W3:Y:S01]  /*0440*/  MUFU.RCP R16, R16 ;  /* 0x0000001000107308 */ /* 0x000ee20000001000 */
[----:B0-----:R-:W-:Y:S01]  /*0450*/  FADD.FTZ R24, -R12, 1 ;  /* 0x3f8000000c187421 */ /* 0x001fe20000010100 */
[----:B------:R-:W-:-:S03]  /*0460*/  FMUL.FTZ R17, R22, R17 ;  /* 0x0000001116117220 */ /* 0x000fc60000410000 */
[----:B------:R-:W-:Y:S01]  /*0470*/  FFMA.FTZ R19, R19, R24, 1 ;  /* 0x3f80000013137423 */ /* 0x000fe20000010018 */
[--C-:B------:R-:W-:Y:S02]  /*0480*/  HADD2.F32 R24, -RZ, R5.reuse.H0_H0 ;  /* 0x20000005ff187230 */ /* 0x100fe40000004100 */
[----:B------:R-:W0:Y:S01]  /*0490*/  MUFU.RCP R4, R26 ;  /* 0x0000001a00047308 */ /* 0x000e220000001000 */
[----:B------:R-:W-:Y:S02]  /*04a0*/  HADD2.F32 R5, -RZ, R5.H1_H1 ;  /* 0x30000005ff057230 */ /* 0x000fe40000004100 */
[----:B-1----:R-:W-:Y:S01]  /*04b0*/  FADD.FTZ R25, -R14, 1 ;  /* 0x3f8000000e197421 */ /* 0x002fe20000010100 */
[----:B------:R-:W-:Y:S01]  /*04c0*/  FMUL.FTZ R9, R24, R9 ;  /* 0x0000000918097220 */ /* 0x000fe20000410000 */
[--C-:B------:R-:W-:Y:S02]  /*04d0*/  HADD2.F32 R24, -RZ, R6.reuse.H0_H0 ;  /* 0x20000006ff187230 */ /* 0x100fe40000004100 */
[----:B------:R-:W-:Y:S01]  /*04e0*/  FMUL.FTZ R12, R5, R12 ;  /* 0x0000000c050c7220 */ /* 0x000fe20000410000 */
[----:B------:R-:W-:Y:S01]  /*04f0*/  FFMA.FTZ R10, R10, R25, 1 ;  /* 0x3f8000000a0a7423 */ /* 0x000fe20000010019 */
[----:B------:R-:W-:-:S02]  /*0500*/  HADD2.F32 R5, -RZ, R6.H1_H1 ;  /* 0x30000006ff057230 */ /* 0x000fc40000004100 */
[----:B---3--:R-:W-:Y:S01]  /*0510*/  FADD.FTZ R27, -R16, 1 ;  /* 0x3f800000101b7421 */ /* 0x008fe20000010100 */
[----:B------:R-:W-:Y:S02]  /*0520*/  HADD2.F32 R25, -RZ, R7.H0_H0 ;  /* 0x20000007ff197230 */ /* 0x000fe40000004100 */
[----:B------:R-:W-:Y:S01]  /*0530*/  FMUL.FTZ R6, R24, R13 ;  /* 0x0000000d18067220 */ /* 0x000fe20000410000 */
[----:B--2---:R-:W-:-:S04]  /*0540*/  IMAD.WIDE.U32 R2, R23, 0x2, R2 ;  /* 0x0000000217027825 */ /* 0x004fc800078e0002 */
[----:B------:R-:W-:Y:S01]  /*0550*/  FFMA.FTZ R8, R8, R27, 1 ;  /* 0x3f80000008087423 */ /* 0x000fe2000001001b */
[----:B------:R-:W-:Y:S01]  /*0560*/  FMUL.FTZ R5, R5, R14 ;  /* 0x0000000e05057220 */ /* 0x000fe20000410000 */
[----:B------:R-:W-:Y:S01]  /*0570*/  FMUL.FTZ R9, R9, R18 ;  /* 0x0000001209097220 */ /* 0x000fe20000410000 */
[----:B------:R-:W-:Y:S02]  /*0580*/  HADD2.F32 R27, -RZ, R7.H1_H1 ;  /* 0x30000007ff1b7230 */ /* 0x000fe40000004100 */
[----:B0-----:R-:W-:Y:S01]  /*0590*/  FADD.FTZ R26, -R4, 1 ;  /* 0x3f800000041a7421 */ /* 0x001fe20000010100 */
[----:B------:R-:W-:Y:S01]  /*05a0*/  FMUL.FTZ R7, R25, R16 ;  /* 0x0000001019077220 */ /* 0x000fe20000410000 */
[----:B------:R-:W-:Y:S01]  /*05b0*/  FMUL.FTZ R12, R12, R19 ;  /* 0x000000130c0c7220 */ /* 0x000fe20000410000 */
[----:B------:R-:W-:Y:S01]  /*05c0*/  FMUL.FTZ R6, R6, R21 ;  /* 0x0000001506067220 */ /* 0x000fe20000410000 */
[----:B------:R-:W-:Y:S01]  /*05d0*/  FFMA.FTZ R11, R11, R26, 1 ;  /* 0x3f8000000b0b7423 */ /* 0x000fe2000001001a */
[----:B------:R-:W-:Y:S01]  /*05e0*/  FMUL.FTZ R14, R27, R4 ;  /* 0x000000041b0e7220 */ /* 0x000fe20000410000 */
[----:B------:R-:W-:Y:S01]  /*05f0*/  FMUL.FTZ R4, R20, R15 ;  /* 0x0000000f14047220 */ /* 0x000fe20000410000 */
[----:B------:R-:W-:Y:S01]  /*0600*/  FMUL.FTZ R13, R5, R10 ;  /* 0x0000000a050d7220 */ /* 0x000fe20000410000 */
[----:B------:R-:W-:Y:S01]  /*0610*/  FMUL.FTZ R7, R7, R8 ;  /* 0x0000000807077220 */ /* 0x000fe20000410000 */
[----:B------:R-:W-:Y:S01]  /*0620*/  FMUL.FTZ R14, R14, R11 ;  /* 0x0000000b0e0e7220 */ /* 0x000fe20000410000 */
[----:B------:R-:W-:Y:S01]  /*0630*/  IMAD.WIDE R2, R0, 0x10, R2 ;  /* 0x0000001000027825 */ /* 0x000fe200078e0202 */
[----:B------:R-:W-:-:S02]  /*0640*/  F2FP.F16.F32.PACK_AB R4, R17, R4 ;  /* 0x000000041104723e */ /* 0x000fc400000000ff */
[----:B------:R-:W-:Y:S02]  /*0650*/  F2FP.F16.F32.PACK_AB R5, R12, R9 ;  /* 0x000000090c05723e */ /* 0x000fe400000000ff */
[----:B------:R-:W-:Y:S02]  /*0660*/  F2FP.F16.F32.PACK_AB R6, R13, R6 ;  /* 0x000000060d06723e */ /* 0x000fe400000000ff */
[----:B------:R-:W-:-:S05]  /*0670*/  F2FP.F16.F32.PACK_AB R7, R14, R7 ;  /* 0x000000070e07723e */ /* 0x000fca00000000ff */
[----:B------:R-:W-:Y:S01]  /*0680*/  STG.E.128 desc[UR4][R2.64], R4 ;  /* 0x0000000402007986 */ /* 0x000fe2000c101d04 */
[----:B------:R-:W-:Y:S05]  /*0690*/  EXIT ;  /* 0x000000000000794d */ /* 0x000fea0003800000 */
.L_x_1821:
        /* <DEDUP_REMOVED lines=102> */
.L_x_1823:
[----:B------:R-:W-:Y:S05]  /*0d00*/  BSYNC B0 ;  /* 0x0000000000007941 */ /* 0x000fea0003800000 */
.L_x_1822:
        /* <DEDUP_REMOVED lines=31> */
.L_x_1825:
[----:B------:R-:W-:Y:S05]  /*0f00*/  BSYNC B0 ;  /* 0x0000000000007941 */ /* 0x000fea0003800000 */
.L_x_1824:
        /* <DEDUP_REMOVED lines=14> */
.L_x_1827:
[----:B------:R-:W-:Y:S05]  /*0ff0*/  BSYNC B0 ;  /* 0x0000000000007941 */ /* 0x000fea0003800000 */
.L_x_1826:
        /* <DEDUP_REMOVED lines=13> */
.L_x_1829:
[----:B------:R-:W-:Y:S05]  /*10d0*/  BSYNC B0 ;  /* 0x0000000000007941 */ /* 0x000fea0003800000 */
.L_x_1828:
        /* <DEDUP_REMOVED lines=13> */
.L_x_1831:
[----:B------:R-:W-:Y:S05]  /*11b0*/  BSYNC B0 ;  /* 0x0000000000007941 */ /* 0x000fea0003800000 */
.L_x_1830:
        /* <DEDUP_REMOVED lines=13> */
.L_x_1833:
[----:B------:R-:W-:Y:S05]  /*1290*/  BSYNC B0 ;  /* 0x0000000000007941 */ /* 0x000fea0003800000 */
.L_x_1832:
        /* <DEDUP_REMOVED lines=13> */
.L_x_1835:
[----:B------:R-:W-:Y:S05]  /*1370*/  BSYNC B0 ;  /* 0x0000000000007941 */ /* 0x000fea0003800000 */
.L_x_1834:
        /* <DEDUP_REMOVED lines=13> */
.L_x_1837:
[----:B------:R-:W-:Y:S05]  /*1450*/  BSYNC B0 ;  /* 0x0000000000007941 */ /* 0x000fea0003800000 */
.L_x_1836:
        /* <DEDUP_REMOVED lines=19> */
.L_x_1840:
[----:B------:R-:W-:-:S13]  /*1590*/  ISETP.GE.AND P0, PT, R25, R24, PT ;  /* 0x000000181900720c */ /* 0x000fda0003f06270 */
[----:B------:R-:W-:Y:S05]  /*15a0*/  @P0 BRA `(.L_x_1842) ;  /* 0x0000000000300947 */ /* 0x000fea0003800000 */
[----:B0-----:R-:W0:Y:S01]  /*15b0*/  LDC.64 R10, c[0x0][0x218] ;  /* 0x00008600ff0a7b82 */ /* 0x001e220000000a00 */
[----:B------:R-:W-:Y:S02]  /*15c0*/  IADD3 R13, R23, R25, RZ ;  /* 0x00000019170d7210 */ /* 0x000fe40007ffe0ff */
[----:B------:R-:W-:-:S03]  /*15d0*/  IADD3 R25, R25, 0x80, RZ ;  /* 0x0000008019197810 */ /* 0x000fc60007ffe0ff */
[----:B0-----:R-:W-:-:S05]  /*15e0*/  IMAD.WIDE.U32 R10, R13, 0x2, R10 ;  /* 0x000000020d0a7825 */ /* 0x001fca00078e000a */
[----:B------:R1:W-:Y:S02]  /*15f0*/  STG.E.U16 desc[UR4][R10.64], R9 ;  /* 0x000000090a007986 */ /* 0x0003e4000c101504 */
.L_x_1841:
[----:B------:R-:W-:-:S13]  /*1600*/  ISETP.GE.AND P0, PT, R25, R24, PT ;  /* 0x000000181900720c */ /* 0x000fda0003f06270 */
[----:B------:R-:W-:Y:S05]  /*1610*/  @P0 BRA `(.L_x_1843) ;  /* 0x0000000000340947 */ /* 0x000fea0003800000 */
[----:B-1----:R-:W1:Y:S01]  /*1620*/  LDC.64 R8, c[0x0][0x218] ;  /* 0x00008600ff087b82 */ /* 0x002e620000000a00 */
[----:B------:R-:W-:Y:S02]  /*1630*/  IADD3 R11, R23, R25, RZ ;  /* 0x00000019170b7210 */ /* 0x000fe40007ffe0ff */
[----:B------:R-:W-:-:S03]  /*1640*/  IADD3 R25, R25, 0x80, RZ ;  /* 0x0000008019197810 */ /* 0x000fc60007ffe0ff */
[----:B-1----:R-:W-:-:S05]  /*1650*/  IMAD.WIDE.U32 R8, R11, 0x2, R8 ;  /* 0x000000020b087825 */ /* 0x002fca00078e0008 */
[----:B------:R1:W-:Y:S02]  /*1660*/  STG.E.U16 desc[UR4][R8.64], R7 ;  /* 0x0000000708007986 */ /* 0x0003e4000c101504 */
.L_x_1842:
        /* <DEDUP_REMOVED lines=8> */
.L_x_1843:
[----:B------:R-:W-:Y:S05]  /*16f0*/  BSYNC B1 ;  /* 0x0000000000017941 */ /* 0x000fea0003800000 */
.L_x_1839:
[----:B------:R-:W-:-:S13]  /*1700*/  ISETP.GE.AND P0, PT, R25, R24, PT ;  /* 0x000000181900720c */ /* 0x000fda0003f06270 */
[----:B--2---:R-:W2:Y:S01]  /*1710*/  @!P0 LDC.64 R4, c[0x0][0x218] ;  /* 0x00008600ff048b82 */ /* 0x004ea20000000a00 */
[----:B------:R-:W-:Y:S02]  /*1720*/  @!P0 IADD3 R7, R23, R25, RZ ;  /* 0x0000001917078210 */ /* 0x000fe40007ffe0ff */
[----:B------:R-:W-:-:S03]  /*1730*/  @!P0 IADD3 R25, R25, 0x80, RZ ;  /* 0x0000008019198810 */ /* 0x000fc60007ffe0ff */
[----:B--2---:R-:W-:-:S05]  /*1740*/  @!P0 IMAD.WIDE.U32 R4, R7, 0x2, R4 ;  /* 0x0000000207048825 */ /* 0x004fca00078e0004 */
[----:B------:R2:W-:Y:S02]  /*1750*/  @!P0 STG.E.U16 desc[UR4][R4.64], R3 ;  /* 0x0000000304008986 */ /* 0x0005e4000c101504 */
.L_x_1844:
[----:B------:R-:W-:Y:S05]  /*1760*/  BSYNC B0 ;  /* 0x0000000000007941 */ /* 0x000fea0003800000 */
.L_x_1838:
        /* <DEDUP_REMOVED lines=8> */
.L_x_1845:
        /* <DEDUP_REMOVED lines=9> */
.L_x_11094:


//--------------------- .text._ZN2at6native18elementwise_kernelILi128ELi4EZNS0_15gpu_kernel_implIZZZNS0_61_GLOBAL__N__132982cb_23_ActivationSiluKernel_cu_f5210f67_354620silu_backward_kernelERNS_18TensorIteratorBaseEENKUlvE_clEvENKUlvE0_clEvEUlffE_EEvS5_RKT_EUliE_EEviT1_ --------------------------
	.section	.text._ZN2at6native18elementwise_kernelILi128ELi4EZNS0_15gpu_kernel_implIZZZNS0_61_GLOBAL__N__132982cb_23_ActivationSiluKernel_cu_f5210f67_354620silu_backward_kernelERNS_18TensorIteratorBaseEENKUlvE_clEvENKUlvE0_clEvEUlffE_EEvS5_RKT_EUliE_EEviT1_,"ax",@progbits
	.align	128
        .global         _ZN2at6native18elementwise_kernelILi128ELi4EZNS0_15gpu_kernel_implIZZZNS0_61_GLOBAL__N__132982cb_23_ActivationSiluKernel_cu_f5210f67_354620silu_backward_kernelERNS_18TensorIteratorBaseEENKUlvE_clEvENKUlvE0_clEvEUlffE_EEvS5_RKT_EUliE_EEviT1_
        .type           _ZN2at6native18elementwise_kernelILi128ELi4EZNS0_15gpu_kernel_implIZZZNS0_61_GLOBAL__N__132982cb_23_ActivationSiluKernel_cu_f5210f67_354620silu_backward_kernelERNS_18TensorIteratorBaseEENKUlvE_clEvENKUlvE0_clEvEUlffE_EEvS5_RKT_EUliE_EEviT1_,@function
        .size           _ZN2at6native18elementwise_kernelILi128ELi4EZNS0_15gpu_kernel_implIZZZNS0_61_GLOBAL__N__132982cb_23_ActivationSiluKernel_cu_f5210f67_354620silu_backward_kernelERNS_18TensorIteratorBaseEENKUlvE_clEvENKUlvE0_clEvEUlffE_EEvS5_RKT_EUliE_EEviT1_,(.L_x_11095 - _ZN2at6native18elementwise_kernelILi128ELi4EZNS0_15gpu_kernel_implIZZZNS0_61_GLOBAL__N__132982cb_23_ActivationSiluKernel_cu_f5210f67_354620silu_backward_kernelERNS_18TensorIteratorBaseEENKUlvE_clEvENKUlvE0_clEvEUlffE_EEvS5_RKT_EUliE_EEviT1_)
        .other          _ZN2at6native18elementwise_kernelILi128ELi4EZNS0_15gpu_kernel_implIZZZNS0_61_GLOBAL__N__132982cb_23_ActivationSiluKernel_cu_f5210f67_354620silu_backward_kernelERNS_18TensorIteratorBaseEENKUlvE_clEvENKUlvE0_clEvEUlffE_EEvS5_RKT_EUliE_EEviT1_,@"STO_CUDA_ENTRY STV_DEFAULT"
_ZN2at6native18elementwise_kernelILi128ELi4EZNS0_15gpu_kernel_implIZZZNS0_61_GLOBAL__N__132982cb_23_ActivationSiluKernel_cu_f5210f67_354620silu_backward_kernelERNS_18TensorIteratorBaseEENKUlvE_clEvENKUlvE0_clEvEUlffE_EEvS5_RKT_EUliE_EEviT1_:
.text._ZN2at6native18elementwise_kernelILi128ELi4EZNS0_15gpu_kernel_implIZZZNS0_61_GLOBAL__N__132982cb_23_ActivationSiluKernel_cu_f5210f67_354620silu_backward_kernelERNS_18TensorIteratorBaseEENKUlvE_clEvENKUlvE0_clEvEUlffE_EEvS5_RKT_EUliE_EEviT1_:
        /* <DEDUP_REMOVED lines=365> */
.L_x_1848:
[----:B------:R-:W0:Y:S01]  /*16d0*/  LDC.U8 R5, c[0x0][0x492] ;  /* 0x00012480ff057b82 */ /* 0x000e220000000000 */
[----:B------:R-:W-:Y:S01]  /*16e0*/  ULDC.64 UR4, c[0x0][0x478] ;  /* 0x00011e0000047ab9 */ /* 0x000fe20000000a00 */
[----:B------:R-:W-:Y:S01]  /*16f0*/  ULDC.64 UR6, c[0x0][0x480] ;  /* 0x0001200000067ab9 */ /* 0x000fe20000000a00 */
[----:B------:R-:W-:Y:S01]  /*1700*/  IADD3 R16, P1, R16, UR4, RZ ;  /* 0x0000000410107c10 */ /* 0x000fe2000ff3e0ff */
[----:B------:R-:W-:Y:S01]  /*1710*/  BSSY B6, `(.L_x_1849) ;  /* 0x00000e0000067945 */ /* 0x000fe20003800000 */
        /* <DEDUP_REMOVED lines=15> */
[----:B--2---:R0:W1:Y:S01]  /*1810*/  I2F.S16 R19, R2 ;  /* 0x0000000200137306 */ /* 0x0040620000101400 */
[----:B------:R-:W-:Y:S05]  /*1820*/  BRA `(.L_x_1855) ;  /* 0x0000000c00387947 */ /* 0x000fea0003800000 */
.L_x_1853:
[----:B------:R-:W2:Y:S02]  /*1830*/  LDG.E.U8 R2, desc[UR36][R2.64] ;  /* 0x0000002402027981 */ /* 0x000ea4000c1e1100 */
[----:B--2---:R-:W-:Y:S01]  /*1840*/  I2FP.F32.U32 R19, R2 ;  /* 0x0000000200137245 */ /* 0x004fe20000201000 */
[----:B------:R-:W-:Y:S06]  /*1850*/  BRA `(.L_x_1855) ;  /* 0x0000000c002c7947 */ /* 0x000fec0003800000 */
.L_x_1852:
[----:B------:R-:W-:-:S13]  /*1860*/  ISETP.NE.AND P0, PT, R4, 0x2, PT ;  /* 0x000000020400780c */ /* 0x000fda0003f05270 */
[----:B------:R-:W-:Y:S05]  /*1870*/  @!P0 BRA `(.L_x_1856) ;  /* 0x0000000000288947 */ /* 0x000fea0003800000 */
[----:B------:R-:W-:-:S13]  /*1880*/  ISETP.NE.AND P0, PT, R4, 0x3, PT ;  /* 0x000000030400780c */ /* 0x000fda0003f05270 */
[----:B------:R-:W-:Y:S05]  /*1890*/  @!P0 BRA `(.L_x_1857) ;  /* 0x0000000000148947 */ /* 0x000fea0003800000 */
[----:B------:R-:W-:-:S13]  /*18a0*/  ISETP.NE.AND P0, PT, R4, 0x4, PT ;  /* 0x000000040400780c */ /* 0x000fda0003f05270 */
[----:B------:R-:W-:Y:S05]  /*18b0*/  @P0 BRA `(.L_x_1854) ;  /* 0x0000000800b80947 */ /* 0x000fea0003800000 */
[----:B------:R-:W2:Y:S02]  /*18c0*/  LDG.E.64 R2, desc[UR36][R2.64] ;  /* 0x0000002402027981 */ /* 0x000ea4000c1e1b00 */
[----:B--2---:R4:W0:Y:S01]  /*18d0*/  I2F.S64 R19, R2 ;  /* 0x0000000200137312 */ /* 0x0048220000301400 */
[----:B------:R-:W-:Y:S05]  /*18e0*/  BRA `(.L_x_1855) ;  /* 0x0000000c00087947 */ /* 0x000fea0003800000 */
.L_x_1857:
[----:B------:R-:W2:Y:S02]  /*18f0*/  LDG.E R2, desc[UR36][R2.64] ;  /* 0x0000002402027981 */ /* 0x000ea4000c1e1900 */
[----:B--2---:R-:W-:Y:S01]  /*1900*/  I2FP.F32.S32 R19, R2 ;  /* 0x0000000200137245 */ /* 0x004fe20000201400 */
[----:B------:R-:W-:Y:S06]  /*1910*/  BRA `(.L_x_1855) ;  /* 0x0000000800fc7947 */ /* 0x000fec0003800000 */
.L_x_1856:
[----:B------:R-:W2:Y:S02]  /*1920*/  LDG.E.U16 R2, desc[UR36][R2.64] ;  /* 0x0000002402027981 */ /* 0x000ea4000c1e1500 */
[----:B--2---:R0:W1:Y:S01]  /*1930*/  I2F.S16 R19, R2 ;  /* 0x0000000200137306 */ /* 0x0040620000101400 */
[----:B------:R-:W-:Y:S05]  /*1940*/  BRA `(.L_x_1855) ;  /* 0x0000000800f07947 */ /* 0x000fea0003800000 */
.L_x_1851:
[----:B------:R-:W-:-:S13]  /*1950*/  ISETP.GT.AND P0, PT, R4, 0x6, PT ;  /* 0x000000060400780c */ /* 0x000fda0003f04270 */
[----:B------:R-:W-:Y:S05]  /*1960*/  @P0 BRA `(.L_x_1858) ;  /* 0x0000000000240947 */ /* 0x000fea0003800000 */
[----:B------:R-:W-:-:S13]  /*1970*/  ISETP.NE.AND P0, PT, R4, 0x5, PT ;  /* 0x000000050400780c */ /* 0x000fda0003f05270 */
[----:B------:R-:W-:Y:S05]  /*1980*/  @!P0 BRA `(.L_x_1859) ;  /* 0x0000000000108947 */ /* 0x000fea0003800000 */
[----:B------:R-:W-:-:S13]  /*1990*/  ISETP.NE.AND P0, PT, R4, 0x6, PT ;  /* 0x000000060400780c */ /* 0x000fda0003f05270 */
[----:B------:R-:W-:Y:S05]  /*19a0*/  @P0 BRA `(.L_x_1854) ;  /* 0x00000008007c0947 */ /* 0x000fea0003800000 */
[----:B------:R2:W5:Y:S01]  /*19b0*/  LDG.E R19, desc[UR36][R2.64] ;  /* 0x0000002402137981 */ /* 0x000562000c1e1900 */
[----:B------:R-:W-:Y:S05]  /*19c0*/  BRA `(.L_x_1855) ;  /* 0x0000000800d07947 */ /* 0x000fea0003800000 */
.L_x_1859:
[----:B------:R-:W2:Y:S02]  /*19d0*/  LDG.E.U16 R2, desc[UR36][R2.64] ;  /* 0x0000002402027981 */ /* 0x000ea4000c1e1500 */
[----:B--2---:R-:W-:Y:S01]  /*19e0*/  HADD2.F32 R19, -RZ, R2.H0_H0 ;  /* 0x20000002ff137230 */ /* 0x004fe20000004100 */
[----:B------:R-:W-:Y:S06]  /*19f0*/  BRA `(.L_x_1855) ;  /* 0x0000000800c47947 */ /* 0x000fec0003800000 */
.L_x_1858:
[----:B------:R-:W-:-:S13]  /*1a00*/  ISETP.NE.AND P0, PT, R4, 0x7, PT ;  /* 0x000000070400780c */ /* 0x000fda0003f05270 */
[----:B------:R-:W-:Y:S05]  /*1a10*/  @!P0 BRA `(.L_x_1860) ;  /* 0x0000000000248947 */ /* 0x000fea0003800000 */
[----:B------:R-:W-:-:S13]  /*1a20*/  ISETP.NE.AND P0, PT, R4, 0x8, PT ;  /* 0x000000080400780c */ /* 0x000fda0003f05270 */
[----:B------:R-:W-:Y:S05]  /*1a30*/  @!P0 BRA `(.L_x_1861) ;  /* 0x0000000000108947 */ /* 0x000fea0003800000 */
[----:B------:R-:W-:-:S13]  /*1a40*/  ISETP.NE.AND P0, PT, R4, 0x9, PT ;  /* 0x000000090400780c */ /* 0x000fda0003f05270 */
[----:B------:R-:W-:Y:S05]  /*1a50*/  @P0 BRA `(.L_x_1854) ;  /* 0x0000000800500947 */ /* 0x000fea0003800000 */
[----:B------:R3:W5:Y:S01]  /*1a60*/  LDG.E R19, desc[UR36][R2.64] ;  /* 0x0000002402137981 */ /* 0x000762000c1e1900 */
[----:B------:R-:W-:Y:S05]  /*1a70*/  BRA `(.L_x_1855) ;  /* 0x0000000800a47947 */ /* 0x000fea0003800000 */
.L_x_1861:
[----:B------:R-:W2:Y:S02]  /*1a80*/  LDG.E.U16 R2, desc[UR36][R2.64] ;  /* 0x0000002402027981 */ /* 0x000ea4000c1e1500 */
[----:B--2---:R-:W-:Y:S01]  /*1a90*/  HADD2.F32 R19, -RZ, R2.H0_H0 ;  /* 0x20000002ff137230 */ /* 0x004fe20000004100 */
[----:B------:R-:W-:Y:S06]  /*1aa0*/  BRA `(.L_x_1855) ;  /* 0x0000000800987947 */ /* 0x000fec0003800000 */
.L_x_1860:
[----:B------:R-:W2:Y:S01]  /*1ab0*/  LDG.E.64 R2, desc[UR36][R2.64] ;  /* 0x0000002402027981 */ /* 0x000ea2000c1e1b00 */
[----:B------:R-:W-:Y:S01]  /*1ac0*/  UMOV UR4, 0xf0000000 ;  /* 0xf000000000047882 */ /* 0x000fe20000000000 */
[----:B------:R-:W-:Y:S01]  /*1ad0*/  UMOV UR5, 0x380fffff ;  /* 0x380fffff00057882 */ /* 0x000fe20000000000 */
[----:B--2---:R-:W0:Y:S01]  /*1ae0*/  F2F.F32.F64 R19, R2 ;  /* 0x0000000200137310 */ /* 0x004e220000301000 */
[----:B------:R-:W-:-:S14]  /*1af0*/  DSETP.GEU.AND P0, PT, |R2|, UR4, PT ;  /* 0x0000000402007e2a */ /* 0x000fdc000bf0e200 */
[----:B0-----:R-:W-:Y:S01]  /*1b00*/  @!P0 FMUL R19, R19, 1.175494350822287508e-38 ;  /* 0x0080000013138820 */ /* 0x001fe20000400000 */
[----:B------:R-:W-:Y:S06]  /*1b10*/  BRA `(.L_x_1855) ;  /* 0x00000008007c7947 */ /* 0x000fec0003800000 */
.L_x_1850:
        /* <DEDUP_REMOVED lines=10> */
[----:B------:R-:W-:Y:S01]  /*1bc0*/  FSEL R19, RZ, 1, !P0 ;  /* 0x3f800000ff137808 */ /* 0x000fe20004000000 */
[----:B------:R-:W-:Y:S08]  /*1bd0*/  BRA `(.L_x_1855) ;  /* 0x00000008004c7947 */ /* 0x000ff00003800000 */
.L_x_1864:
[----:B------:R-:W2:Y:S01]  /*1be0*/  LDG.E.64 R2, desc[UR36][R2.64] ;  /* 0x0000002402027981 */ /* 0x000ea2000c1e1b00 */
[----:B------:R-:W-:Y:S01]  /*1bf0*/  UMOV UR4, 0xf0000000 ;  /* 0xf000000000047882 */ /* 0x000fe20000000000 */
[----:B------:R-:W-:Y:S01]  /*1c00*/  UMOV UR5, 0x380fffff ;  /* 0x380fffff00057882 */ /* 0x000fe20000000000 */
[----:B--2---:R-:W0:Y:S01]  /*1c10*/  F2F.F32.F64 R19, R2 ;  /* 0x0000000200137310 */ /* 0x004e220000301000 */
[----:B------:R-:W-:-:S14]  /*1c20*/  DSETP.GEU.AND P0, PT, |R2|, UR4, PT ;  /* 0x0000000402007e2a */ /* 0x000fdc000bf0e200 */
[----:B0-----:R-:W-:Y:S01]  /*1c30*/  @!P0 FMUL R19, R19, 1.175494350822287508e-38 ;  /* 0x0080000013138820 */ /* 0x001fe20000400000 */
[----:B------:R-:W-:Y:S06]  /*1c40*/  BRA `(.L_x_1855) ;  /* 0x0000000800307947 */ /* 0x000fec0003800000 */
.L_x_1863:
        /* <DEDUP_REMOVED lines=11> */
[----:B------:R-:W-:-:S05]  /*1d00*/  VIADD R2, R0, 0xffffffff ;  /* 0xffffffff00027836 */ /* 0x000fca0000000000 */
[----:B------:R-:W-:Y:S02]  /*1d10*/  SHF.R.S32.HI R2, RZ, 0x1f, R2 ;  /* 0x0000001fff027819 */ /* 0x000fe40000011402 */
[----:B0-----:R-:W-:-:S04]  /*1d20*/  IADD3 R4, -R4, 0x1f, RZ ;  /* 0x0000001f04047810 */ /* 0x001fc80007ffe1ff */
[C---:B------:R-:W-:Y:S01]  /*1d30*/  ISETP.GT.U32.AND P0, PT, R4.reuse, 0x4, PT ;  /* 0x000000040400780c */ /* 0x040fe20003f04070 */
[----:B------:R-:W-:-:S05]  /*1d40*/  VIADD R4, R4, 0xfffffffc ;  /* 0xfffffffc04047836 */ /* 0x000fca0000000000 */
[----:B------:R-:W-:Y:S01]  /*1d50*/  SEL R5, R4, RZ, P0 ;  /* 0x000000ff04057207 */ /* 0x000fe20000000000 */
[----:B------:R-:W-:-:S04]  /*1d60*/  VIADD R4, R0, 0x1000000 ;  /* 0x0100000000047836 */ /* 0x000fc80000000000 */
[----:B------:R-:W-:Y:S01]  /*1d70*/  IMAD R6, R5, R6, 0x3c000000 ;  /* 0x3c00000005067424 */ /* 0x000fe200078e0206 */
[----:B------:R-:W-:Y:S02]  /*1d80*/  SHF.L.U32 R5, R0, R5, RZ ;  /* 0x0000000500057219 */ /* 0x000fe400000006ff */
[----:B------:R-:W-:Y:S02]  /*1d90*/  SHF.R.S32.HI R4, RZ, 0x8, R4 ;  /* 0x00000008ff047819 */ /* 0x000fe40000011404 */
[----:B------:R-:W-:-:S04]  /*1da0*/  LEA.HI R5, R5, R6, RZ, 0x1c ;  /* 0x0000000605057211 */ /* 0x000fc800078fe0ff */
[----:B------:R-:W-:-:S04]  /*1db0*/  LOP3.LUT R5, R5, 0x7f800000, R4, 0xf8, !PT ;  /* 0x7f80000005057812 */ /* 0x000fc800078ef804 */
[----:B------:R-:W-:-:S04]  /*1dc0*/  LOP3.LUT R2, R5, R2, RZ, 0x30, !PT ;  /* 0x0000000205027212 */ /* 0x000fc800078e30ff */
[----:B------:R-:W-:Y:S01]  /*1dd0*/  LOP3.LUT R19, R2, 0x80000000, R19, 0xf8, !PT ;  /* 0x8000000002137812 */ /* 0x000fe200078ef813 */
[----:B------:R-:W-:Y:S06]  /*1de0*/  BRA `(.L_x_1855) ;  /* 0x0000000400c87947 */ /* 0x000fec0003800000 */
.L_x_1866:
        /* <DEDUP_REMOVED lines=11> */
[----:B------:R-:W-:Y:S01]  /*1ea0*/  LOP3.LUT R19, R19, 0x80000000, R0, 0xf8, !PT ;  /* 0x8000000013137812 */ /* 0x000fe200078ef800 */
[----:B------:R-:W-:Y:S06]  /*1eb0*/  BRA `(.L_x_1855) ;  /* 0x0000000400947947 */ /* 0x000fec0003800000 */
.L_x_1865:
[----:B------:R-:W2:Y:S02]  /*1ec0*/  LDG.E.U16 R2, desc[UR36][R2.64] ;  /* 0x0000002402027981 */ /* 0x000ea4000c1e1500 */
[----:B--2---:R-:W-:Y:S01]  /*1ed0*/  IMAD.U32 R19, R2, 0x10000, RZ ;  /* 0x0001000002137824 */ /* 0x004fe200078e00ff */
[----:B------:R-:W-:Y:S06]  /*1ee0*/  BRA `(.L_x_1855) ;  /* 0x0000000400887947 */ /* 0x000fec0003800000 */
.L_x_1862:
        /* <DEDUP_REMOVED lines=9> */
[----:B--2---:R-:W-:Y:S01]  /*1f80*/  I2FP.F32.U32 R19, R2 ;  /* 0x0000000200137245 */ /* 0x004fe20000201000 */
[----:B------:R-:W-:Y:S06]  /*1f90*/  BRA `(.L_x_1855) ;  /* 0x00000004005c7947 */ /* 0x000fec0003800000 */
.L_x_1869:
[----:B------:R-:W2:Y:S01]  /*1fa0*/  LDG.E.U8 R2, desc[UR36][R2.64] ;  /* 0x0000002402027981 */ /* 0x000ea2000c1e1100 */
        /* <DEDUP_REMOVED lines=19> */
.L_x_1871:
[----:B------:R-:W-:Y:S05]  /*20e0*/  BSYNC B0 ;  /* 0x0000000000007941 */ /* 0x000fea0003800000 */
.L_x_1870:
[----:B------:R-:W-:Y:S01]  /*20f0*/  IMAD.SHL.U32 R2, R2, 0x100000, RZ ;  /* 0x0010000002027824 */ /* 0x000fe200078e00ff */
[----:B------:R-:W-:-:S04]  /*2100*/  LEA R0, R0, 0x3b800000, 0x17 ;  /* 0x3b80000000007811 */ /* 0x000fc800078eb8ff */
[----:B------:R-:W-:Y:S01]  /*2110*/  LOP3.LUT R19, R0, R2, R19, 0xfe, !PT ;  /* 0x0000000200137212 */ /* 0x000fe200078efe13 */
[----:B------:R-:W-:Y:S06]  /*2120*/  BRA `(.L_x_1855) ;  /* 0x0000000000f87947 */ /* 0x000fec0003800000 */
.L_x_1868:
        /* <DEDUP_REMOVED lines=20> */
.L_x_1873:
[----:B------:R-:W-:Y:S05]  /*2270*/  BSYNC B0 ;  /* 0x0000000000007941 */ /* 0x000fea0003800000 */
.L_x_1872:
[----:B------:R-:W-:Y:S01]  /*2280*/  IMAD.SHL.U32 R2, R2, 0x200000, RZ ;  /* 0x0020000002027824 */ /* 0x000fe200078e00ff */
[----:B------:R-:W-:-:S04]  /*2290*/  LEA R0, R0, 0x37800000, 0x17 ;  /* 0x3780000000007811 */ /* 0x000fc800078eb8ff */
[----:B------:R-:W-:Y:S01]  /*22a0*/  LOP3.LUT R19, R0, R2, R19, 0xfe, !PT ;  /* 0x0000000200137212 */ /* 0x000fe200078efe13 */
[----:B------:R-:W-:Y:S06]  /*22b0*/  BRA `(.L_x_1855) ;  /* 0x0000000000947947 */ /* 0x000fec0003800000 */
.L_x_1867:
[----:B------:R-:W-:-:S13]  /*22c0*/  ISETP.NE.AND P0, PT, R4, 0x1c, PT ;  /* 0x0000001c0400780c */ /* 0x000fda0003f05270 */
[----:B------:R-:W-:Y:S05]  /*22d0*/  @!P0 BRA `(.L_x_1874) ;  /* 0x0000000000848947 */ /* 0x000fea0003800000 */
[----:B------:R-:W-:-:S13]  /*22e0*/  ISETP.NE.AND P0, PT, R4, 0x1d, PT ;  /* 0x0000001d0400780c */ /* 0x000fda0003f05270 */
[----:B------:R-:W-:Y:S05]  /*22f0*/  @!P0 BRA `(.L_x_1875) ;  /* 0x0000000000708947 */ /* 0x000fea0003800000 */
[----:B------:R-:W-:-:S13]  /*2300*/  ISETP.NE.AND P0, PT, R4, 0x2c, PT ;  /* 0x0000002c0400780c */ /* 0x000fda0003f05270 */
[----:B------:R-:W-:Y:S05]  /*2310*/  @P0 BRA `(.L_x_1854) ;  /* 0x0000000000200947 */ /* 0x000fea0003800000 */
[----:B------:R-:W2:Y:S01]  /*2320*/  LDG.E.U8 R2, desc[UR36][R2.64] ;  /* 0x0000002402027981 */ /* 0x000ea2000c1e1100 */
[----:B------:R-:W-:Y:S01]  /*2330*/  IMAD.MOV.U32 R19, RZ, RZ, 0x400000 ;  /* 0x00400000ff137424 */ /* 0x000fe200078e00ff */
[----:B--2---:R-:W-:-:S13]  /*2340*/  ISETP.NE.AND P0, PT, R2, RZ, PT ;  /* 0x000000ff0200720c */ /* 0x004fda0003f05270 */
[----:B------:R-:W-:Y:S05]  /*2350*/  @!P0 BRA `(.L_x_1855) ;  /* 0x00000000006c8947 */ /* 0x000fea0003800000 */
[----:B------:R-:W-:-:S13]  /*2360*/  ISETP.NE.AND P0, PT, R2, 0xff, PT ;  /* 0x000000ff0200780c */ /* 0x000fda0003f05270 */
[----:B------:R-:W-:Y:S02]  /*2370*/  @!P0 IMAD.MOV.U32 R19, RZ, RZ, 0x7f800001 ;  /* 0x7f800001ff138424 */ /* 0x000fe400078e00ff */
[----:B------:R-:W-:Y:S01]  /*2380*/  @P0 IMAD.SHL.U32 R19, R2, 0x800000, RZ ;  /* 0x0080000002130824 */ /* 0x000fe200078e00ff */
[----:B------:R-:W-:Y:S06]  /*2390*/  BRA `(.L_x_1855) ;  /* 0x00000000005c7947 */ /* 0x000fec0003800000 */
.L_x_1854:
        /* <DEDUP_REMOVED lines=16> */
.L_x_1876:
[----:B------:R-:W-:Y:S01]  /*24a0*/  IMAD.MOV.U32 R19, RZ, RZ, RZ ;  /* 0x000000ffff137224 */ /* 0x000fe200078e00ff */
[----:B------:R-:W-:Y:S06]  /*24b0*/  BRA `(.L_x_1855) ;  /* 0x0000000000147947 */ /* 0x000fec0003800000 */
.L_x_1875:
[----:B------:R-:W2:Y:S02]  /*24c0*/  LDG.E.64 R2, desc[UR36][R2.64] ;  /* 0x0000002402027981 */ /* 0x000ea4000c1e1b00 */
[----:B--2---:R0:W1:Y:S01]  /*24d0*/  I2F.U64 R19, R2 ;  /* 0x0000000200137312 */ /* 0x0040620000301000 */
[----:B------:R-:W-:Y:S05]  /*24e0*/  BRA `(.L_x_1855) ;  /* 0x0000000000087947 */ /* 0x000fea0003800000 */
.L_x_1874:
[----:B------:R-:W2:Y:S02]  /*24f0*/  LDG.E R2, desc[UR36][R2.64] ;  /* 0x0000002402027981 */ /* 0x000ea4000c1e1900 */
[----:B--2---:R-:W-:-:S07]  /*2500*/  I2FP.F32.U32 R19, R2 ;  /* 0x0000000200137245 */ /* 0x004fce0000201000 */
.L_x_1855:
[----:B------:R-:W-:Y:S05]  /*2510*/  BSYNC B6 ;  /* 0x0000000000067941 */ /* 0x000fea0003800000 */
.L_x_1849:
[----:B------:R-:W1:Y:S01]  /*2520*/  LDC.U8 R4, c[0x0][0x493] ;  /* 0x000124c0ff047b82 */ /* 0x000e620000000000 */
[----:B------:R-:W-:Y:S01]  /*2530*/  ULDC.64 UR4, c[0x0][0x488] ;  /* 0x0001220000047ab9 */ /* 0x000fe20000000a00 */
[----:B------:R-:W-:Y:S01]  /*2540*/  BSSY B6, `(.L_x_1877) ;  /* 0x00000df000067945 */ /* 0x000fe20003800000 */
[----:B0-234-:R-:W-:-:S05]  /*2550*/  IADD3 R2, P1, R22, UR4, RZ ;  /* 0x0000000416027c10 */ /* 0x01dfca000ff3e0ff */
        /* <DEDUP_REMOVED lines=13> */
[----:B--2---:R-:W0:Y:S01]  /*2630*/  I2F.S16 R0, R0 ;  /* 0x0000000000007306 */ /* 0x004e220000101400 */
[----:B------:R-:W-:Y:S05]  /*2640*/  BRA `(.L_x_1883) ;  /* 0x0000000c00387947 */ /* 0x000fea0003800000 */
.L_x_1881:
[----:B------:R-:W2:Y:S02]  /*2650*/  LDG.E.U8 R0, desc[UR36][R2.64] ;  /* 0x0000002402007981 */ /* 0x000ea4000c1e1100 */
[----:B--2---:R-:W-:Y:S01]  /*2660*/  I2FP.F32.U32 R0, R0 ;  /* 0x0000000000007245 */ /* 0x004fe20000201000 */
[----:B------:R-:W-:Y:S06]  /*2670*/  BRA `(.L_x_1883) ;  /* 0x0000000c002c7947 */ /* 0x000fec0003800000 */
.L_x_1880:
[----:B------:R-:W-:-:S13]  /*2680*/  ISETP.NE.AND P0, PT, R0, 0x2, PT ;  /* 0x000000020000780c */ /* 0x000fda0003f05270 */
[----:B------:R-:W-:Y:S05]  /*2690*/  @!P0 BRA `(.L_x_1884) ;  /* 0x0000000000288947 */ /* 0x000fea0003800000 */
[----:B------:R-:W-:-:S13]  /*26a0*/  ISETP.NE.AND P0, PT, R0, 0x3, PT ;  /* 0x000000030000780c */ /* 0x000fda0003f05270 */
[----:B------:R-:W-:Y:S05]  /*26b0*/  @!P0 BRA `(.L_x_1885) ;  /* 0x0000000000148947 */ /* 0x000fea0003800000 */
[----:B------:R-:W-:-:S13]  /*26c0*/  ISETP.NE.AND P0, PT, R0, 0x4, PT ;  /* 0x000000040000780c */ /* 0x000fda0003f05270 */
[----:B------:R-:W-:Y:S05]  /*26d0*/  @P0 BRA `(.L_x_1882) ;  /* 0x0000000800b80947 */ /* 0x000fea0003800000 */
[----:B------:R-:W2:Y:S02]  /*26e0*/  LDG.E.64 R2, desc[UR36][R2.64] ;  /* 0x0000002402027981 */ /* 0x000ea4000c1e1b00 */
[----:B--2---:R0:W1:Y:S01]  /*26f0*/  I2F.S64 R0, R2 ;  /* 0x0000000200007312 */ /* 0x0040620000301400 */
[----:B------:R-:W-:Y:S05]  /*2700*/  BRA `(.L_x_1883) ;  /* 0x0000000c00087947 */ /* 0x000fea0003800000 */
.L_x_1885:
[----:B------:R-:W2:Y:S02]  /*2710*/  LDG.E R0, desc[UR36][R2.64] ;  /* 0x0000002402007981 */ /* 0x000ea4000c1e1900 */
[----:B--2---:R-:W-:Y:S01]  /*2720*/  I2FP.F32.S32 R0, R0 ;  /* 0x0000000000007245 */ /* 0x004fe20000201400 */
[----:B------:R-:W-:Y:S06]  /*2730*/  BRA `(.L_x_1883) ;  /* 0x0000000800fc7947 */ /* 0x000fec0003800000 */
.L_x_1884:
[----:B------:R-:W2:Y:S02]  /*2740*/  LDG.E.U16 R0, desc[UR36][R2.64] ;  /* 0x0000002402007981 */ /* 0x000ea4000c1e1500 */
[----:B--2---:R-:W4:Y:S01]  /*2750*/  I2F.S16 R0, R0 ;  /* 0x0000000000007306 */ /* 0x004f220000101400 */
[----:B------:R-:W-:Y:S05]  /*2760*/  BRA `(.L_x_1883) ;  /* 0x0000000800f07947 */ /* 0x000fea0003800000 */
.L_x_1879:
        /* <DEDUP_REMOVED lines=8> */
.L_x_1887:
[----:B------:R-:W2:Y:S02]  /*27f0*/  LDG.E.U16 R0, desc[UR36][R2.64] ;  /* 0x0000002402007981 */ /* 0x000ea4000c1e1500 */
[----:B--2---:R-:W-:Y:S01]  /*2800*/  HADD2.F32 R0, -RZ, R0.H0_H0 ;  /* 0x20000000ff007230 */ /* 0x004fe20000004100 */
[----:B------:R-:W-:Y:S06]  /*2810*/  BRA `(.L_x_1883) ;  /* 0x0000000800c47947 */ /* 0x000fec0003800000 */
.L_x_1886:
        /* <DEDUP_REMOVED lines=8> */
.L_x_1889:
[----:B------:R-:W2:Y:S02]  /*28a0*/  LDG.E.U16 R0, desc[UR36][R2.64] ;  /* 0x0000002402007981 */ /* 0x000ea4000c1e1500 */
[----:B--2---:R-:W-:Y:S01]  /*28b0*/  HADD2.F32 R0, -RZ, R0.H0_H0 ;  /* 0x20000000ff007230 */ /* 0x004fe20000004100 */
[----:B------:R-:W-:Y:S06]  /*28c0*/  BRA `(.L_x_1883) ;  /* 0x0000000800987947 */ /* 0x000fec0003800000 */
.L_x_1888:
[----:B------:R-:W2:Y:S01]  /*28d0*/  LDG.E.64 R2, desc[UR36][R2.64] ;  /* 0x0000002402027981 */ /* 0x000ea2000c1e1b00 */
[----:B------:R-:W-:Y:S01]  /*28e0*/  UMOV UR4, 0xf0000000 ;  /* 0xf000000000047882 */ /* 0x000fe20000000000 */
[----:B------:R-:W-:Y:S01]  /*28f0*/  UMOV UR5, 0x380fffff ;  /* 0x380fffff00057882 */ /* 0x000fe20000000000 */
[----:B--2---:R-:W0:Y:S01]  /*2900*/  F2F.F32.F64 R0, R2 ;  /* 0x0000000200007310 */ /* 0x004e220000301000 */
[----:B------:R-:W-:-:S14]  /*2910*/  DSETP.GEU.AND P0, PT, |R2|, UR4, PT ;  /* 0x0000000402007e2a */ /* 0x000fdc000bf0e200 */
[----:B0-----:R-:W-:Y:S01]  /*2920*/  @!P0 FMUL R0, R0, 1.175494350822287508e-38 ;  /* 0x0080000000008820 */ /* 0x001fe20000400000 */
[----:B------:R-:W-:Y:S06]  /*2930*/  BRA `(.L_x_1883) ;  /* 0x00000008007c7947 */ /* 0x000fec0003800000 */
.L_x_1878:
        /* <DEDUP_REMOVED lines=12> */
.L_x_1892:
[----:B------:R-:W2:Y:S01]  /*2a00*/  LDG.E.64 R2, desc[UR36][R2.64] ;  /* 0x0000002402027981 */ /* 0x000ea2000c1e1b00 */
[----:B------:R-:W-:Y:S01]  /*2a10*/  UMOV UR4, 0xf0000000 ;  /* 0xf000000000047882 */ /* 0x000fe20000000000 */
[----:B------:R-:W-:Y:S01]  /*2a20*/  UMOV UR5, 0x380fffff ;  /* 0x380fffff00057882 */ /* 0x000fe20000000000 */
[----:B--2---:R-:W0:Y:S01]  /*2a30*/  F2F.F32.F64 R0, R2 ;  /* 0x0000000200007310 */ /* 0x004e220000301000 */
[----:B------:R-:W-:-:S14]  /*2a40*/  DSETP.GEU.AND P0, PT, |R2|, UR4, PT ;  /* 0x0000000402007e2a */ /* 0x000fdc000bf0e200 */
[----:B0-----:R-:W-:Y:S01]  /*2a50*/  @!P0 FMUL R0, R0, 1.175494350822287508e-38 ;  /* 0x0080000000008820 */ /* 0x001fe20000400000 */
[----:B------:R-:W-:Y:S06]  /*2a60*/  BRA `(.L_x_1883) ;  /* 0x0000000800307947 */ /* 0x000fec0003800000 */
.L_x_1891:
        /* <DEDUP_REMOVED lines=24> */
[----:B------:R-:W-:Y:S01]  /*2bf0*/  LOP3.LUT R0, R5, 0x80000000, R0, 0xf8, !PT ;  /* 0x8000000005007812 */ /* 0x000fe200078ef800 */
[----:B------:R-:W-:Y:S06]  /*2c00*/  BRA `(.L_x_1883) ;  /* 0x0000000400c87947 */ /* 0x000fec0003800000 */
.L_x_1894:
        /* <DEDUP_REMOVED lines=11> */
[----:B------:R-:W-:Y:S01]  /*2cc0*/  LOP3.LUT R0, R4, 0x80000000, R5, 0xf8, !PT ;  /* 0x8000000004007812 */ /* 0x000fe200078ef805 */
[----:B------:R-:W-:Y:S06]  /*2cd0*/  BRA `(.L_x_1883) ;  /* 0x0000000400947947 */ /* 0x000fec0003800000 */
.L_x_1893:
[----:B------:R-:W2:Y:S02]  /*2ce0*/  LDG.E.U16 R0, desc[UR36][R2.64] ;  /* 0x0000002402007981 */ /* 0x000ea4000c1e1500 */
[----:B--2---:R-:W-:Y:S01]  /*2cf0*/  IMAD.U32 R0, R0, 0x10000, RZ ;  /* 0x0001000000007824 */ /* 0x004fe200078e00ff */
[----:B------:R-:W-:Y:S06]  /*2d00*/  BRA `(.L_x_1883) ;  /* 0x0000000400887947 */ /* 0x000fec0003800000 */
.L_x_1890:
        /* <DEDUP_REMOVED lines=11> */
.L_x_1897:
        /* <DEDUP_REMOVED lines=20> */
.L_x_1899:
[----:B------:R-:W-:Y:S05]  /*2f00*/  BSYNC B0 ;  /* 0x0000000000007941 */ /* 0x000fea0003800000 */
.L_x_1898:
[----:B------:R-:W-:Y:S01]  /*2f10*/  LEA R3, R0, 0x3b800000, 0x17 ;  /* 0x3b80000000037811 */ /* 0x000fe200078eb8ff */
[----:B------:R-:W-:-:S05]  /*2f20*/  IMAD.SHL.U32 R0, R2, 0x100000, RZ ;  /* 0x0010000002007824 */ /* 0x000fca00078e00ff */
[----:B------:R-:W-:Y:S01]  /*2f30*/  LOP3.LUT R0, R3, R0, R4, 0xfe, !PT ;  /* 0x0000000003007212 */ /* 0x000fe200078efe04 */
[----:B------:R-:W-:Y:S06]  /*2f40*/  BRA `(.L_x_1883) ;  /* 0x0000000000f87947 */ /* 0x000fec0003800000 */
.L_x_1896:
        /* <DEDUP_REMOVED lines=20> */
.L_x_1901:
[----:B------:R-:W-:Y:S05]  /*3090*/  BSYNC B0 ;  /* 0x0000000000007941 */ /* 0x000fea0003800000 */
.L_x_1900:
[----:B------:R-:W-:Y:S01]  /*30a0*/  LEA R3, R0, 0x37800000, 0x17 ;  /* 0x3780000000037811 */ /* 0x000fe200078eb8ff */
[----:B------:R-:W-:-:S05]  /*30b0*/  IMAD.SHL.U32 R0, R2, 0x200000, RZ ;  /* 0x0020000002007824 */ /* 0x000fca00078e00ff */
[----:B------:R-:W-:Y:S01]  /*30c0*/  LOP3.LUT R0, R3, R0, R4, 0xfe, !PT ;  /* 0x0000000003007212 */ /* 0x000fe200078efe04 */
[----:B------:R-:W-:Y:S06]  /*30d0*/  BRA `(.L_x_1883) ;  /* 0x0000000000947947 */ /* 0x000fec0003800000 */
.L_x_1895:
        /* <DEDUP_REMOVED lines=14> */
.L_x_1882:
        /* <DEDUP_REMOVED lines=16> */
.L_x_1904:
[----:B------:R-:W-:Y:S01]  /*32c0*/  IMAD.MOV.U32 R0, RZ, RZ, RZ ;  /* 0x000000ffff007224 */ /* 0x000fe200078e00ff */
[----:B------:R-:W-:Y:S06]  /*32d0*/  BRA `(.L_x_1883) ;  /* 0x0000000000147947 */ /* 0x000fec0003800000 */
.L_x_1903:
[----:B------:R-:W2:Y:S02]  /*32e0*/  LDG.E.64 R2, desc[UR36][R2.64] ;  /* 0x0000002402027981 */ /* 0x000ea4000c1e1b00 */
[----:B--2---:R0:W1:Y:S01]  /*32f0*/  I2F.U64 R0, R2 ;  /* 0x0000000200007312 */ /* 0x0040620000301000 */
[----:B------:R-:W-:Y:S05]  /*3300*/  BRA `(.L_x_1883) ;  /* 0x0000000000087947 */ /* 0x000fea0003800000 */
.L_x_1902:
[----:B------:R-:W2:Y:S02]  /*3310*/  LDG.E R0, desc[UR36][R2.64] ;  /* 0x0000002402007981 */ /* 0x000ea4000c1e1900 */
[----:B--2---:R-:W-:-:S07]  /*3320*/  I2FP.F32.U32 R0, R0 ;  /* 0x0000000000007245 */ /* 0x004fce0000201000 */
.L_x_1883:
[----:B------:R-:W-:Y:S05]  /*3330*/  BSYNC B6 ;  /* 0x0000000000067941 */ /* 0x000fea0003800000 */
.L_x_1877:
[----:B012345:R-:W-:Y:S01]  /*3340*/  FMUL.FTZ R3, R0, -1.4426950216293334961 ;  /* 0xbfb8aa3b00037820 */ /* 0x03ffe20000410000 */
[----:B------:R-:W0:Y:S05]  /*3350*/  LDC.U8 R7, c[0x0][0x491] ;  /* 0x00012440ff077b82 */ /* 0x000e2a0000000000 */
[----:B------:R-:W1:Y:S02]  /*3360*/  MUFU.EX2 R3, R3 ;  /* 0x0000000300037308 */ /* 0x000e640000000800 */
[----:B-1----:R-:W-:Y:S01]  /*3370*/  FADD.FTZ R4, R3, 1 ;  /* 0x3f80000003047421 */ /* 0x002fe20000010000 */
[----:B0-----:R-:W-:-:S05]  /*3380*/  PRMT R6, R7, 0x9910, RZ ;  /* 0x0000991007067816 */ /* 0x001fca00000000ff */
[----:B------:R-:W0:Y:S01]  /*3390*/  MUFU.RCP R4, R4 ;  /* 0x0000000400047308 */ /* 0x000e220000001000 */
[----:B------:R-:W-:Y:S01]  /*33a0*/  ISETP.GT.AND P0, PT, R6, 0x9, PT ;  /* 0x000000090600780c */ /* 0x000fe20003f04270 */
[C---:B0-----:R-:W-:Y:S01]  /*33b0*/  FADD.FTZ R5, -R4.reuse, 1 ;  /* 0x3f80000004057421 */ /* 0x041fe20000010100 */
[----:B------:R-:W-:-:S03]  /*33c0*/  FMUL.FTZ R2, R4, R19 ;  /* 0x0000001304027220 */ /* 0x000fc60000410000 */
[----:B------:R-:W-:-:S04]  /*33d0*/  FFMA.FTZ R5, R5, R0, 1 ;  /* 0x3f80000005057423 */ /* 0x000fc80000010000 */
[----:B------:R-:W-:-:S04]  /*33e0*/  FMUL.FTZ R2, R2, R5 ;  /* 0x0000000502027220 */ /* 0x000fc80000410000 */
        /* <DEDUP_REMOVED lines=9> */
[----:B------:R-:W0:Y:S02]  /*3480*/  F2I.FTZ.TRUNC.NTZ R3, R2 ;  /* 0x0000000200037305 */ /* 0x000e24000021f100 */
[----:B0-----:R0:W-:Y:S01]  /*3490*/  STG.E.U8 desc[UR36][R16.64], R3 ;  /* 0x0000000310007986 */ /* 0x0011e2000c101124 */
[----:B------:R-:W-:Y:S05]  /*34a0*/  BRA `(.L_x_1910) ;  /* 0x0000000c00507947 */ /* 0x000fea0003800000 */
.L_x_1908:
[----:B------:R-:W0:Y:S02]  /*34b0*/  F2I.S64.TRUNC R2, R2 ;  /* 0x0000000200027311 */ /* 0x000e24000020d900 */
[----:B0-----:R-:W-:-:S05]  /*34c0*/  IMAD.MOV.U32 R5, RZ, RZ, R2 ;  /* 0x000000ffff057224 */ /* 0x001fca00078e0002 */
[----:B------:R0:W-:Y:S01]  /*34d0*/  STG.E.U8 desc[UR36][R16.64], R5 ;  /* 0x0000000510007986 */ /* 0x0001e2000c101124 */
[----:B------:R-:W-:Y:S05]  /*34e0*/  BRA `(.L_x_1910) ;  /* 0x0000000c00407947 */ /* 0x000fea0003800000 */
.L_x_1907:
[----:B------:R-:W-:-:S13]  /*34f0*/  ISETP.NE.AND P0, PT, R6, 0x2, PT ;  /* 0x000000020600780c */ /* 0x000fda0003f05270 */
[----:B------:R-:W-:Y:S05]  /*3500*/  @!P0 BRA `(.L_x_1911) ;  /* 0x0000000000288947 */ /* 0x000fea0003800000 */
[----:B------:R-:W-:-:S13]  /*3510*/  ISETP.NE.AND P0, PT, R6, 0x3, PT ;  /* 0x000000030600780c */ /* 0x000fda0003f05270 */
[----:B------:R-:W-:Y:S05]  /*3520*/  @!P0 BRA `(.L_x_1912) ;  /* 0x0000000000148947 */ /* 0x000fea0003800000 */
[----:B------:R-:W-:-:S13]  /*3530*/  ISETP.NE.AND P0, PT, R6, 0x4, PT ;  /* 0x000000040600780c */ /* 0x000fda0003f05270 */
[----:B------:R-:W-:Y:S05]  /*3540*/  @P0 BRA `(.L_x_1909) ;  /* 0x0000000800d00947 */ /* 0x000fea0003800000 */
[----:B------:R-:W0:Y:S02]  /*3550*/  F2I.S64.TRUNC R2, R2 ;  /* 0x0000000200027311 */ /* 0x000e24000020d900 */
[----:B0-----:R0:W-:Y:S01]  /*3560*/  STG.E.64 desc[UR36][R16.64], R2 ;  /* 0x0000000210007986 */ /* 0x0011e2000c101b24 */
[----:B------:R-:W-:Y:S05]  /*3570*/  BRA `(.L_x_1910) ;  /* 0x0000000c001c7947 */ /* 0x000fea0003800000 */
.L_x_1912:
[----:B------:R-:W0:Y:S02]  /*3580*/  F2I.FTZ.TRUNC.NTZ R3, R2 ;  /* 0x0000000200037305 */ /* 0x000e24000021f100 */
[----:B0-----:R0:W-:Y:S01]  /*3590*/  STG.E desc[UR36][R16.64], R3 ;  /* 0x0000000310007986 */ /* 0x0011e2000c101924 */
[----:B------:R-:W-:Y:S05]  /*35a0*/  BRA `(.L_x_1910) ;  /* 0x0000000c00107947 */ /* 0x000fea0003800000 */
.L_x_1911:
[----:B------:R-:W0:Y:S02]  /*35b0*/  F2I.FTZ.TRUNC.NTZ R3, R2 ;  /* 0x0000000200037305 */ /* 0x000e24000021f100 */
[----:B0-----:R0:W-:Y:S01]  /*35c0*/  STG.E.U16 desc[UR36][R16.64], R3 ;  /* 0x0000000310007986 */ /* 0x0011e2000c101524 */
[----:B------:R-:W-:Y:S05]  /*35d0*/  BRA `(.L_x_1910) ;  /* 0x0000000c00047947 */ /* 0x000fea0003800000 */
.L_x_1906:
[----:B------:R-:W-:-:S13]  /*35e0*/  ISETP.GT.AND P0, PT, R6, 0x6, PT ;  /* 0x000000060600780c */ /* 0x000fda0003f04270 */
[----:B------:R-:W-:Y:S05]  /*35f0*/  @P0 BRA `(.L_x_1913) ;  /* 0x0000000000240947 */ /* 0x000fea0003800000 */
[----:B------:R-:W-:-:S13]  /*3600*/  ISETP.NE.AND P0, PT, R6, 0x5, PT ;  /* 0x000000050600780c */ /* 0x000fda0003f05270 */
[----:B------:R-:W-:Y:S05]  /*3610*/  @!P0 BRA `(.L_x_1914) ;  /* 0x0000000000108947 */ /* 0x000fea0003800000 */
[----:B------:R-:W-:-:S13]  /*3620*/  ISETP.NE.AND P0, PT, R6, 0x6, PT ;  /* 0x000000060600780c */ /* 0x000fda0003f05270 */
[----:B------:R-:W-:Y:S05]  /*3630*/  @P0 BRA `(.L_x_1909) ;  /* 0x0000000800940947 */ /* 0x000fea0003800000 */
[----:B------:R1:W-:Y:S01]  /*3640*/  STG.E desc[UR36][R16.64], R2 ;  /* 0x0000000210007986 */ /* 0x0003e2000c101924 */
[----:B------:R-:W-:Y:S05]  /*3650*/  BRA `(.L_x_1910) ;  /* 0x0000000800e47947 */ /* 0x000fea0003800000 */
.L_x_1914:
[----:B------:R-:W-:-:S05]  /*3660*/  F2FP.F16.F32.PACK_AB R2, RZ, R2 ;  /* 0x00000002ff02723e */ /* 0x000fca00000000ff */
[----:B------:R0:W-:Y:S01]  /*3670*/  STG.E.U16 desc[UR36][R16.64], R2 ;  /* 0x0000000210007986 */ /* 0x0001e2000c101524 */
[----:B------:R-:W-:Y:S05]  /*3680*/  BRA `(.L_x_1910) ;  /* 0x0000000800d87947 */ /* 0x000fea0003800000 */
.L_x_1913:
[----:B------:R-:W-:-:S13]  /*3690*/  ISETP.NE.AND P0, PT, R6, 0x7, PT ;  /* 0x000000070600780c */ /* 0x000fda0003f05270 */
[----:B------:R-:W-:Y:S05]  /*36a0*/  @!P0 BRA `(.L_x_1915) ;  /* 0x00000000002c8947 */ /* 0x000fea0003800000 */
[----:B------:R-:W-:-:S13]  /*36b0*/  ISETP.NE.AND P0, PT, R6, 0x8, PT ;  /* 0x000000080600780c */ /* 0x000fda0003f05270 */
[----:B------:R-:W-:Y:S05]  /*36c0*/  @!P0 BRA `(.L_x_1916) ;  /* 0x0000000000148947 */ /* 0x000fea0003800000 */
[----:B------:R-:W-:-:S13]  /*36d0*/  ISETP.NE.AND P0, PT, R6, 0x9, PT ;  /* 0x000000090600780c */ /* 0x000fda0003f05270 */
[----:B------:R-:W-:Y:S05]  /*36e0*/  @P0 BRA `(.L_x_1909) ;  /* 0x0000000800680947 */ /* 0x000fea0003800000 */
[----:B------:R-:W-:-:S05]  /*36f0*/  IMAD.MOV.U32 R3, RZ, RZ, RZ ;  /* 0x000000ffff037224 */ /* 0x000fca00078e00ff */
[----:B------:R3:W-:Y:S01]  /*3700*/  STG.E.64 desc[UR36][R16.64], R2 ;  /* 0x0000000210007986 */ /* 0x0007e2000c101b24 */
[----:B------:R-:W-:Y:S05]  /*3710*/  BRA `(.L_x_1910) ;  /* 0x0000000800b47947 */ /* 0x000fea0003800000 */
.L_x_1916:
[----:B------:R-:W-:-:S04]  /*3720*/  F2FP.F16.F32.PACK_AB R3, RZ, R2 ;  /* 0x00000002ff03723e */ /* 0x000fc800000000ff */
[----:B------:R-:W-:-:S05]  /*3730*/  PRMT R3, R3, 0x5410, RZ ;  /* 0x0000541003037816 */ /* 0x000fca00000000ff */
[----:B------:R2:W-:Y:S01]  /*3740*/  STG.E desc[UR36][R16.64], R3 ;  /* 0x0000000310007986 */ /* 0x0005e2000c101924 */
[----:B------:R-:W-:Y:S05]  /*3750*/  BRA `(.L_x_1910) ;  /* 0x0000000800a47947 */ /* 0x000fea0003800000 */
.L_x_1915:
[----:B------:R-:W-:-:S06]  /*3760*/  FMUL.FTZ R2, R2, 1 ;  /* 0x3f80000002027820 */ /* 0x000fcc0000410000 */
[----:B------:R-:W0:Y:S02]  /*3770*/  F2F.F64.F32 R2, R2 ;  /* 0x0000000200027310 */ /* 0x000e240000201800 */
[----:B0-----:R4:W-:Y:S01]  /*3780*/  STG.E.64 desc[UR36][R16.64], R2 ;  /* 0x0000000210007986 */ /* 0x0019e2000c101b24 */
[----:B------:R-:W-:Y:S05]  /*3790*/  BRA `(.L_x_1910) ;  /* 0x0000000800947947 */ /* 0x000fea0003800000 */
.L_x_1905:
        /* <DEDUP_REMOVED lines=8> */
[----:B------:R-:W-:-:S04]  /*3820*/  FSETP.NEU.FTZ.AND P0, PT, R2, RZ, PT ;  /* 0x000000ff0200720b */ /* 0x000fc80003f1d000 */
[----:B------:R-:W-:-:S05]  /*3830*/  SEL R3, RZ, 0x1, !P0 ;  /* 0x00000001ff037807 */ /* 0x000fca0004000000 */
[----:B------:R0:W-:Y:S01]  /*3840*/  STG.E.U8 desc[UR36][R16.64], R3 ;  /* 0x0000000310007986 */ /* 0x0001e2000c101124 */
[----:B------:R-:W-:Y:S05]  /*3850*/  BRA `(.L_x_1910) ;  /* 0x0000000800647947 */ /* 0x000fea0003800000 */
.L_x_1919:
[----:B------:R-:W-:Y:S01]  /*3860*/  FMUL.FTZ R4, R2, 1 ;  /* 0x3f80000002047820 */ /* 0x000fe20000410000 */
[----:B------:R-:W-:-:S05]  /*3870*/  CS2R R6, SRZ ;  /* 0x0000000000067805 */ /* 0x000fca000001ff00 */
[----:B------:R-:W0:Y:S02]  /*3880*/  F2F.F64.F32 R4, R4 ;  /* 0x0000000400047310 */ /* 0x000e240000201800 */
[----:B0-----:R0:W-:Y:S01]  /*3890*/  STG.E.128 desc[UR36][R16.64], R4 ;  /* 0x0000000410007986 */ /* 0x0011e2000c101d24 */
[----:B------:R-:W-:Y:S05]  /*38a0*/  BRA `(.L_x_1910) ;  /* 0x0000000800507947 */ /* 0x000fea0003800000 */
.L_x_1918:
[----:B------:R-:W-:-:S13]  /*38b0*/  ISETP.NE.AND P0, PT, R6, 0xf, PT ;  /* 0x0000000f0600780c */ /* 0x000fda0003f05270 */
[----:B------:R-:W-:Y:S05]  /*38c0*/  @!P0 BRA `(.L_x_1920) ;  /* 0x0000000000ac8947 */ /* 0x000fea0003800000 */
[----:B------:R-:W-:-:S13]  /*38d0*/  ISETP.NE.AND P0, PT, R6, 0x17, PT ;  /* 0x000000170600780c */ /* 0x000fda0003f05270 */
[----:B------:R-:W-:Y:S05]  /*38e0*/  @!P0 BRA `(.L_x_1921) ;  /* 0x0000000000508947 */ /* 0x000fea0003800000 */
[----:B------:R-:W-:-:S13]  /*38f0*/  ISETP.NE.AND P0, PT, R6, 0x18, PT ;  /* 0x000000180600780c */ /* 0x000fda0003f05270 */
[----:B------:R-:W-:Y:S05]  /*3900*/  @P0 BRA `(.L_x_1909) ;  /* 0x0000000400e00947 */ /* 0x000fea0003800000 */
[C---:B------:R-:W-:Y:S01]  /*3910*/  LOP3.LUT R4, R2.reuse, 0x7fffffff, RZ, 0xc0, !PT ;  /* 0x7fffffff02047812 */ /* 0x040fe200078ec0ff */
[----:B------:R-:W-:Y:S01]  /*3920*/  BSSY B0, `(.L_x_1922) ;  /* 0x000000d000007945 */ /* 0x000fe20003800000 */
[----:B------:R-:W-:Y:S02]  /*3930*/  LOP3.LUT R0, R2, 0x80000000, RZ, 0xc0, !PT ;  /* 0x8000000002007812 */ /* 0x000fe400078ec0ff */
[----:B------:R-:W-:Y:S02]  /*3940*/  ISETP.GT.U32.AND P0, PT, R4, 0x43efffff, PT ;  /* 0x43efffff0400780c */ /* 0x000fe40003f04070 */
[----:B------:R-:W-:Y:S01]  /*3950*/  SHF.R.U32.HI R5, RZ, 0x18, R0 ;  /* 0x00000018ff057819 */ /* 0x000fe20000011600 */
[----:B------:R-:W-:-:S10]  /*3960*/  IMAD.MOV.U32 R0, RZ, RZ, 0x7f ;  /* 0x0000007fff007424 */ /* 0x000fd400078e00ff */
[----:B------:R-:W-:Y:S05]  /*3970*/  @P0 BRA `(.L_x_1923) ;  /* 0x00000000001c0947 */ /* 0x000fea0003800000 */
[----:B------:R-:W-:-:S13]  /*3980*/  ISETP.GE.U32.AND P0, PT, R4, 0x3c800000, PT ;  /* 0x3c8000000400780c */ /* 0x000fda0003f06070 */
[----:B------:R-:W-:-:S04]  /*3990*/  @P0 SHF.R.U32.HI R0, RZ, 0x14, R2 ;  /* 0x00000014ff000819 */ /* 0x000fc80000011602 */
[----:B------:R-:W-:-:S04]  /*39a0*/  @P0 LOP3.LUT R3, R0, 0x1, RZ, 0xc0, !PT ;  /* 0x0000000100030812 */ /* 0x000fc800078ec0ff */
[----:B------:R-:W-:Y:S01]  /*39b0*/  @P0 IADD3 R3, R2, 0x407ffff, R3 ;  /* 0x0407ffff02030810 */ /* 0x000fe20007ffe003 */
[----:B------:R-:W-:-:S03]  /*39c0*/  @!P0 FADD.FTZ R2, R4, 16384 ;  /* 0x4680000004028421 */ /* 0x000fc60000010000 */
[----:B------:R-:W-:Y:S01]  /*39d0*/  @P0 SHF.R.U32.HI R0, RZ, 0x14, R3 ;  /* 0x00000014ff000819 */ /* 0x000fe20000011603 */
[----:B------:R-:W-:-:S07]  /*39e0*/  @!P0 VIADD R0, R2, 0xb9800000 ;  /* 0xb980000002008836 */ /* 0x000fce0000000000 */
.L_x_1923:
[----:B------:R-:W-:Y:S05]  /*39f0*/  BSYNC B0 ;  /* 0x0000000000007941 */ /* 0x000fea0003800000 */
.L_x_1922:
[----:B------:R-:W-:-:S05]  /*3a00*/  LOP3.LUT R5, R0, R5, RZ, 0xfc, !PT ;  /* 0x0000000500057212 */ /* 0x000fca00078efcff */
[----:B------:R0:W-:Y:S01]  /*3a10*/  STG.E.U8 desc[UR36][R16.64], R5 ;  /* 0x0000000510007986 */ /* 0x0001e2000c101124 */
[----:B------:R-:W-:Y:S05]  /*3a20*/  BRA `(.L_x_1910) ;  /* 0x0000000400f07947 */ /* 0x000fea0003800000 */
.L_x_1921:
[----:B------:R-:W-:Y:S01]  /*3a30*/  LOP3.LUT R4, R2, 0x7fffffff, RZ, 0xc0, !PT ;  /* 0x7fffffff02047812 */ /* 0x000fe200078ec0ff */
[----:B------:R-:W-:Y:S03]  /*3a40*/  BSSY B0, `(.L_x_1924) ;  /* 0x000000e000007945 */ /* 0x000fe60003800000 */
[----:B------:R-:W-:-:S13]  /*3a50*/  ISETP.GT.U32.AND P0, PT, R4, 0x477fffff, PT ;  /* 0x477fffff0400780c */ /* 0x000fda0003f04070 */
[----:B------:R-:W-:Y:S05]  /*3a60*/  @P0 BRA `(.L_x_1925) ;  /* 0x0000000000200947 */ /* 0x000fea0003800000 */
[----:B------:R-:W-:-:S13]  /*3a70*/  ISETP.GE.U32.AND P0, PT, R4, 0x38800000, PT ;  /* 0x388000000400780c */ /* 0x000fda0003f06070 */
[----:B------:R-:W-:-:S04]  /*3a80*/  @P0 SHF.R.U32.HI R0, RZ, 0x15, R2 ;  /* 0x00000015ff000819 */ /* 0x000fc80000011602 */
[----:B------:R-:W-:-:S04]  /*3a90*/  @P0 LOP3.LUT R3, R0, 0x1, RZ, 0xc0, !PT ;  /* 0x0000000100030812 */ /* 0x000fc800078ec0ff */
[----:B------:R-:W-:Y:S01]  /*3aa0*/  @P0 IADD3 R0, R2, 0x80fffff, R3 ;  /* 0x080fffff02000810 */ /* 0x000fe20007ffe003 */
[----:B------:R-:W-:-:S03]  /*3ab0*/  @!P0 FADD.FTZ R3, R4, 128 ;  /* 0x4300000004038421 */ /* 0x000fc60000010000 */
[----:B------:R-:W-:Y:S01]  /*3ac0*/  @P0 SHF.R.U32.HI R0, RZ, 0x15, R0 ;  /* 0x00000015ff000819 */ /* 0x000fe20000011600 */
[----:B------:R-:W-:Y:S01]  /*3ad0*/  @!P0 VIADD R0, R3, 0xbd000000 ;  /* 0xbd00000003008836 */ /* 0x000fe20000000000 */
[----:B------:R-:W-:Y:S06]  /*3ae0*/  BRA `(.L_x_1926) ;  /* 0x00000000000c7947 */ /* 0x000fec0003800000 */
.L_x_1925:
[----:B------:R-:W-:Y:S01]  /*3af0*/  IMAD.MOV.U32 R0, RZ, RZ, 0x7f ;  /* 0x0000007fff007424 */ /* 0x000fe200078e00ff */
[----:B------:R-:W-:-:S04]  /*3b00*/  ISETP.GT.U32.AND P0, PT, R4, 0x7f800000, PT ;  /* 0x7f8000000400780c */ /* 0x000fc80003f04070 */
[----:B------:R-:W-:-:S09]  /*3b10*/  SEL R0, R0, 0x7c, P0 ;  /* 0x0000007c00007807 */ /* 0x000fd20000000000 */
.L_x_1926:
[----:B------:R-:W-:Y:S05]  /*3b20*/  BSYNC B0 ;  /* 0x0000000000007941 */ /* 0x000fea0003800000 */
.L_x_1924:
[----:B------:R-:W-:-:S04]  /*3b30*/  LOP3.LUT R2, R2, 0x80000000, RZ, 0xc0, !PT ;  /* 0x8000000002027812 */ /* 0x000fc800078ec0ff */
[----:B------:R-:W-:-:S04]  /*3b40*/  SHF.R.U32.HI R3, RZ, 0x18, R2 ;  /* 0x00000018ff037819 */ /* 0x000fc80000011602 */
[----:B------:R-:W-:-:S05]  /*3b50*/  LOP3.LUT R3, R0, R3, RZ, 0xfc, !PT ;  /* 0x0000000300037212 */ /* 0x000fca00078efcff */
[----:B------:R0:W-:Y:S01]  /*3b60*/  STG.E.U8 desc[UR36][R16.64], R3 ;  /* 0x0000000310007986 */ /* 0x0001e2000c101124 */
[----:B------:R-:W-:Y:S05]  /*3b70*/  BRA `(.L_x_1910) ;  /* 0x00000004009c7947 */ /* 0x000fea0003800000 */
.L_x_1920:
[----:B------:R-:W-:-:S05]  /*3b80*/  F2FP.BF16.F32.PACK_AB R2, RZ, R2 ;  /* 0x00000002ff02723e */ /* 0x000fca00000010ff */
[----:B------:R0:W-:Y:S01]  /*3b90*/  STG.E.U16 desc[UR36][R16.64], R2 ;  /* 0x0000000210007986 */ /* 0x0001e2000c101524 */
[----:B------:R-:W-:Y:S05]  /*3ba0*/  BRA `(.L_x_1910) ;  /* 0x0000000400907947 */ /* 0x000fea0003800000 */
.L_x_1917:
        /* <DEDUP_REMOVED lines=8> */
[----:B------:R-:W0:Y:S02]  /*3c30*/  F2I.FTZ.U32.TRUNC.NTZ R3, R2 ;  /* 0x0000000200037305 */ /* 0x000e24000021f000 */
[----:B0-----:R0:W-:Y:S01]  /*3c40*/  STG.E.U16 desc[UR36][R16.64], R3 ;  /* 0x0000000310007986 */ /* 0x0011e2000c101524 */
[----:B------:R-:W-:Y:S05]  /*3c50*/  BRA `(.L_x_1910) ;  /* 0x0000000400647947 */ /* 0x000fea0003800000 */
.L_x_1929:
[----:B------:R-:W-:Y:S01]  /*3c60*/  LOP3.LUT R3, R2, 0x7fffffff, RZ, 0xc0, !PT ;  /* 0x7fffffff02037812 */ /* 0x000fe200078ec0ff */
[----:B------:R-:W-:Y:S01]  /*3c70*/  BSSY B0, `(.L_x_1930) ;  /* 0x0000013000007945 */ /* 0x000fe20003800000 */
[----:B------:R-:W-:Y:S02]  /*3c80*/  IMAD.MOV.U32 R8, RZ, RZ, 0x80 ;  /* 0x00000080ff087424 */ /* 0x000fe400078e00ff */
        /* <DEDUP_REMOVED lines=13> */
.L_x_1932:
[----:B------:R-:W-:-:S04]  /*3d60*/  LOP3.LUT R2, R2, 0x80000000, RZ, 0xc0, !PT ;  /* 0x8000000002027812 */ /* 0x000fc800078ec0ff */
[----:B------:R-:W-:-:S04]  /*3d70*/  SHF.R.U32.HI R3, RZ, 0x18, R2 ;  /* 0x00000018ff037819 */ /* 0x000fc80000011602 */
[----:B------:R-:W-:-:S04]  /*3d80*/  LOP3.LUT R0, R0, R3, RZ, 0xfc, !PT ;  /* 0x0000000300007212 */ /* 0x000fc800078efcff */
[----:B------:R-:W-:-:S07]  /*3d90*/  PRMT R8, R0, 0x7610, R8 ;  /* 0x0000761000087816 */ /* 0x000fce0000000008 */
.L_x_1931:
[----:B------:R-:W-:Y:S05]  /*3da0*/  BSYNC B0 ;  /* 0x0000000000007941 */ /* 0x000fea0003800000 */
.L_x_1930:
[----:B------:R0:W-:Y:S01]  /*3db0*/  STG.E.U8 desc[UR36][R16.64], R8 ;  /* 0x0000000810007986 */ /* 0x0001e2000c101124 */
[----:B------:R-:W-:Y:S05]  /*3dc0*/  BRA `(.L_x_1910) ;  /* 0x0000000400087947 */ /* 0x000fea0003800000 */
.L_x_1928:
        /* <DEDUP_REMOVED lines=16> */
.L_x_1935:
[----:B------:R-:W-:-:S04]  /*3ed0*/  LOP3.LUT R2, R2, 0x80000000, RZ, 0xc0, !PT ;  /* 0x8000000002027812 */ /* 0x000fc800078ec0ff */
[----:B------:R-:W-:-:S04]  /*3ee0*/  SHF.R.U32.HI R3, RZ, 0x18, R2 ;  /* 0x00000018ff037819 */ /* 0x000fc80000011602 */
[----:B------:R-:W-:-:S04]  /*3ef0*/  LOP3.LUT R0, R0, R3, RZ, 0xfc, !PT ;  /* 0x0000000300007212 */ /* 0x000fc800078efcff */
[----:B------:R-:W-:-:S07]  /*3f00*/  PRMT R8, R0, 0x7610, R8 ;  /* 0x0000761000087816 */ /* 0x000fce0000000008 */
.L_x_1934:
[----:B------:R-:W-:Y:S05]  /*3f10*/  BSYNC B0 ;  /* 0x0000000000007941 */ /* 0x000fea0003800000 */
.L_x_1933:
[----:B------:R0:W-:Y:S01]  /*3f20*/  STG.E.U8 desc[UR36][R16.64], R8 ;  /* 0x0000000810007986 */ /* 0x0001e2000c101124 */
[----:B------:R-:W-:Y:S05]  /*3f30*/  BRA `(.L_x_1910) ;  /* 0x0000000000ac7947 */ /* 0x000fea0003800000 */
.L_x_1927:
[----:B------:R-:W-:-:S13]  /*3f40*/  ISETP.NE.AND P0, PT, R6, 0x1c, PT ;  /* 0x0000001c0600780c */ /* 0x000fda0003f05270 */
[----:B------:R-:W-:Y:S05]  /*3f50*/  @!P0 BRA `(.L_x_1936) ;  /* 0x00000000009c8947 */ /* 0x000fea0003800000 */
[----:B------:R-:W-:-:S13]  /*3f60*/  ISETP.NE.AND P0, PT, R6, 0x1d, PT ;  /* 0x0000001d0600780c */ /* 0x000fda0003f05270 */
[----:B------:R-:W-:Y:S05]  /*3f70*/  @!P0 BRA `(.L_x_1937) ;  /* 0x0000000000888947 */ /* 0x000fea0003800000 */
[----:B------:R-:W-:-:S13]  /*3f80*/  ISETP.NE.AND P0, PT, R6, 0x2c, PT ;  /* 0x0000002c0600780c */ /* 0x000fda0003f05270 */
[----:B------:R-:W-:Y:S05]  /*3f90*/  @P0 BRA `(.L_x_1909) ;  /* 0x00000000003c0947 */ /* 0x000fea0003800000 */
        /* <DEDUP_REMOVED lines=15> */
.L_x_1909:
        /* <DEDUP_REMOVED lines=16> */
.L_x_1938:
[----:B------:R-:W-:Y:S05]  /*4190*/  BRA `(.L_x_1910) ;  /* 0x0000000000147947 */ /* 0x000fea0003800000 */
.L_x_1937:
[----:B------:R-:W0:Y:S02]  /*41a0*/  F2I.U64.TRUNC R2, R2 ;  /* 0x0000000200027311 */ /* 0x000e24000020d800 */
[----:B0-----:R0:W-:Y:S01]  /*41b0*/  STG.E.64 desc[UR36][R16.64], R2 ;  /* 0x0000000210007986 */ /* 0x0011e2000c101b24 */
[----:B------:R-:W-:Y:S05]  /*41c0*/  BRA `(.L_x_1910) ;  /* 0x0000000000087947 */ /* 0x000fea0003800000 */
.L_x_1936:
[----:B------:R-:W0:Y:S02]  /*41d0*/  F2I.FTZ.U32.TRUNC.NTZ R3, R2 ;  /* 0x0000000200037305 */ /* 0x000e24000021f000 */
[----:B0-----:R0:W-:Y:S02]  /*41e0*/  STG.E desc[UR36][R16.64], R3 ;  /* 0x0000000310007986 */ /* 0x0011e4000c101924 */
.L_x_1910:
[----:B------:R-:W-:-:S04]  /*41f0*/  IMAD R18, R18, 0x200, R23 ;  /* 0x0000020012127824 */ /* 0x000fc800078e0217 */
[----:B------:R-:W-:-:S07]  /*4200*/  VIADD R19, R18, 0x80 ;  /* 0x0000008012137836 */ /* 0x000fce0000000000 */
.L_x_1847:
[----:B------:R-:W-:Y:S05]  /*4210*/  BSYNC B7 ;  /* 0x0000000000077941 */ /* 0x000fea0003800000 */
.L_x_1846:
        /* <DEDUP_REMOVED lines=358> */
.L_x_1941:
        /* <DEDUP_REMOVED lines=20> */
[----:B--2---:R4:W0:Y:S01]  /*59c0*/  I2F.S16 R22, R2 ;  /* 0x0000000200167306 */ /* 0x0048220000101400 */
[----:B------:R-:W-:Y:S05]  /*59d0*/  BRA `(.L_x_1948) ;  /* 0x0000000c00387947 */ /* 0x000fea0003800000 */
.L_x_1946:
[----:B------:R-:W2:Y:S02]  /*59e0*/  LDG.E.U8 R2, desc[UR36][R2.64] ;  /* 0x0000002402027981 */ /* 0x000ea4000c1e1100 */
[----:B--2---:R-:W-:Y:S01]  /*59f0*/  I2FP.F32.U32 R22, R2 ;  /* 0x0000000200167245 */ /* 0x004fe20000201000 */
[----:B------:R-:W-:Y:S06]  /*5a00*/  BRA `(.L_x_1948) ;  /* 0x0000000c002c7947 */ /* 0x000fec0003800000 */
.L_x_1945:
[----:B------:R-:W-:-:S13]  /*5a10*/  ISETP.NE.AND P0, PT, R4, 0x2, PT ;  /* 0x000000020400780c */ /* 0x000fda0003f05270 */
[----:B------:R-:W-:Y:S05]  /*5a20*/  @!P0 BRA `(.L_x_1949) ;  /* 0x0000000000288947 */ /* 0x000fea0003800000 */
[----:B------:R-:W-:-:S13]  /*5a30*/  ISETP.NE.AND P0, PT, R4, 0x3, PT ;  /* 0x000000030400780c */ /* 0x000fda0003f05270 */
[----:B------:R-:W-:Y:S05]  /*5a40*/  @!P0 BRA `(.L_x_1950) ;  /* 0x0000000000148947 */ /* 0x000fea0003800000 */
[----:B------:R-:W-:-:S13]  /*5a50*/  ISETP.NE.AND P0, PT, R4, 0x4, PT ;  /* 0x000000040400780c */ /* 0x000fda0003f05270 */
[----:B------:R-:W-:Y:S05]  /*5a60*/  @P0 BRA `(.L_x_1947) ;  /* 0x0000000800b80947 */ /* 0x000fea0003800000 */
[----:B------:R-:W2:Y:S02]  /*5a70*/  LDG.E.64 R22, desc[UR36][R2.64] ;  /* 0x0000002402167981 */ /* 0x000ea4000c1e1b00 */
[----:B--2---:R2:W3:Y:S01]  /*5a80*/  I2F.S64 R22, R22 ;  /* 0x0000001600167312 */ /* 0x0044e20000301400 */
[----:B------:R-:W-:Y:S05]  /*5a90*/  BRA `(.L_x_1948) ;  /* 0x0000000c00087947 */ /* 0x000fea0003800000 */
.L_x_1950:
[----:B------:R-:W2:Y:S02]  /*5aa0*/  LDG.E R2, desc[UR36][R2.64] ;  /* 0x0000002402027981 */ /* 0x000ea4000c1e1900 */
[----:B--2---:R-:W-:Y:S01]  /*5ab0*/  I2FP.F32.S32 R22, R2 ;  /* 0x0000000200167245 */ /* 0x004fe20000201400 */
[----:B------:R-:W-:Y:S06]  /*5ac0*/  BRA `(.L_x_1948) ;  /* 0x0000000800fc7947 */ /* 0x000fec0003800000 */
.L_x_1949:
[----:B------:R-:W2:Y:S02]  /*5ad0*/  LDG.E.U16 R2, desc[UR36][R2.64] ;  /* 0x0000002402027981 */ /* 0x000ea4000c1e1500 */
[----:B--2---:R0:W1:Y:S01]  /*5ae0*/  I2F.S16 R22, R2 ;  /* 0x0000000200167306 */ /* 0x0040620000101400 */
[----:B------:R-:W-:Y:S05]  /*5af0*/  BRA `(.L_x_1948) ;  /* 0x0000000800f07947 */ /* 0x000fea0003800000 */
.L_x_1944:
        /* <DEDUP_REMOVED lines=8> */
.L_x_1952:
[----:B------:R-:W2:Y:S02]  /*5b80*/  LDG.E.U16 R2, desc[UR36][R2.64] ;  /* 0x0000002402027981 */ /* 0x000ea4000c1e1500 */
[----:B--2---:R-:W-:Y:S01]  /*5b90*/  HADD2.F32 R22, -RZ, R2.H0_H0 ;  /* 0x20000002ff167230 */ /* 0x004fe20000004100 */
[----:B------:R-:W-:Y:S06]  /*5ba0*/  BRA `(.L_x_1948) ;  /* 0x0000000800c47947 */ /* 0x000fec0003800000 */
.L_x_1951:
        /* <DEDUP_REMOVED lines=8> */
.L_x_1954:
[----:B------:R-:W2:Y:S02]  /*5c30*/  LDG.E.U16 R2, desc[UR36][R2.64] ;  /* 0x0000002402027981 */ /* 0x000ea4000c1e1500 */
[----:B--2---:R-:W-:Y:S01]  /*5c40*/  HADD2.F32 R22, -RZ, R2.H0_H0 ;  /* 0x20000002ff167230 */ /* 0x004fe20000004100 */
[----:B------:R-:W-:Y:S06]  /*5c50*/  BRA `(.L_x_1948) ;  /* 0x0000000800987947 */ /* 0x000fec0003800000 */
.L_x_1953:
[----:B------:R-:W2:Y:S01]  /*5c60*/  LDG.E.64 R2, desc[UR36][R2.64] ;  /* 0x0000002402027981 */ /* 0x000ea2000c1e1b00 */
[----:B------:R-:W-:Y:S01]  /*5c70*/  UMOV UR4, 0xf0000000 ;  /* 0xf000000000047882 */ /* 0x000fe20000000000 */
[----:B------:R-:W-:Y:S01]  /*5c80*/  UMOV UR5, 0x380fffff ;  /* 0x380fffff00057882 */ /* 0x000fe20000000000 */
[----:B--2---:R-:W0:Y:S01]  /*5c90*/  F2F.F32.F64 R22, R2 ;  /* 0x0000000200167310 */ /* 0x004e220000301000 */
[----:B------:R-:W-:-:S14]  /*5ca0*/  DSETP.GEU.AND P0, PT, |R2|, UR4, PT ;  /* 0x0000000402007e2a */ /* 0x000fdc000bf0e200 */
[----:B0-----:R-:W-:Y:S01]  /*5cb0*/  @!P0 FMUL R22, R22, 1.175494350822287508e-38 ;  /* 0x0080000016168820 */ /* 0x001fe20000400000 */
[----:B------:R-:W-:Y:S06]  /*5cc0*/  BRA `(.L_x_1948) ;  /* 0x00000008007c7947 */ /* 0x000fec0003800000 */
.L_x_1943:
        /* <DEDUP_REMOVED lines=12> */
.L_x_1957:
[----:B------:R-:W2:Y:S01]  /*5d90*/  LDG.E.64 R2, desc[UR36][R2.64] ;  /* 0x0000002402027981 */ /* 0x000ea2000c1e1b00 */
[----:B------:R-:W-:Y:S01]  /*5da0*/  UMOV UR4, 0xf0000000 ;  /* 0xf000000000047882 */ /* 0x000fe20000000000 */
[----:B------:R-:W-:Y:S01]  /*5db0*/  UMOV UR5, 0x380fffff ;  /* 0x380fffff00057882 */ /* 0x000fe20000000000 */
[----:B--2---:R-:W0:Y:S01]  /*5dc0*/  F2F.F32.F64 R22, R2 ;  /* 0x0000000200167310 */ /* 0x004e220000301000 */
[----:B------:R-:W-:-:S14]  /*5dd0*/  DSETP.GEU.AND P0, PT, |R2|, UR4, PT ;  /* 0x0000000402007e2a */ /* 0x000fdc000bf0e200 */
[----:B0-----:R-:W-:Y:S01]  /*5de0*/  @!P0 FMUL R22, R22, 1.175494350822287508e-38 ;  /* 0x0080000016168820 */ /* 0x001fe20000400000 */
[----:B------:R-:W-:Y:S06]  /*5df0*/  BRA `(.L_x_1948) ;  /* 0x0000000800307947 */ /* 0x000fec0003800000 */
.L_x_1956:
        /* <DEDUP_REMOVED lines=26> */
.L_x_1959:
        /* <DEDUP_REMOVED lines=13> */
.L_x_1958:
[----:B------:R-:W2:Y:S02]  /*6070*/  LDG.E.U16 R2, desc[UR36][R2.64] ;  /* 0x0000002402027981 */ /* 0x000ea4000c1e1500 */
[----:B--2---:R-:W-:Y:S01]  /*6080*/  IMAD.U32 R22, R2, 0x10000, RZ ;  /* 0x0001000002167824 */ /* 0x004fe200078e00ff */
[----:B------:R-:W-:Y:S06]  /*6090*/  BRA `(.L_x_1948) ;  /* 0x0000000400887947 */ /* 0x000fec0003800000 */
.L_x_1955:
        /* <DEDUP_REMOVED lines=11> */
.L_x_1962:
        /* <DEDUP_REMOVED lines=20> */
.L_x_1964:
[----:B------:R-:W-:Y:S05]  /*6290*/  BSYNC B0 ;  /* 0x0000000000007941 */ /* 0x000fea0003800000 */
.L_x_1963:
[----:B------:R-:W-:Y:S01]  /*62a0*/  IMAD.SHL.U32 R2, R2, 0x100000, RZ ;  /* 0x0010000002027824 */ /* 0x000fe200078e00ff */
[----:B------:R-:W-:-:S04]  /*62b0*/  LEA R3, R0, 0x3b800000, 0x17 ;  /* 0x3b80000000037811 */ /* 0x000fc800078eb8ff */
[----:B------:R-:W-:Y:S01]  /*62c0*/  LOP3.LUT R22, R3, R2, R22, 0xfe, !PT ;  /* 0x0000000203167212 */ /* 0x000fe200078efe16 */
[----:B------:R-:W-:Y:S06]  /*62d0*/  BRA `(.L_x_1948) ;  /* 0x0000000000f87947 */ /* 0x000fec0003800000 */
.L_x_1961:
        /* <DEDUP_REMOVED lines=20> */
.L_x_1966:
[----:B------:R-:W-:Y:S05]  /*6420*/  BSYNC B0 ;  /* 0x0000000000007941 */ /* 0x000fea0003800000 */
.L_x_1965:
[----:B------:R-:W-:Y:S01]  /*6430*/  IMAD.SHL.U32 R2, R2, 0x200000, RZ ;  /* 0x0020000002027824 */ /* 0x000fe200078e00ff */
[----:B------:R-:W-:-:S04]  /*6440*/  LEA R3, R0, 0x37800000, 0x17 ;  /* 0x3780000000037811 */ /* 0x000fc800078eb8ff */
[----:B------:R-:W-:Y:S01]  /*6450*/  LOP3.LUT R22, R3, R2, R22, 0xfe, !PT ;  /* 0x0000000203167212 */ /* 0x000fe200078efe16 */
[----:B------:R-:W-:Y:S06]  /*6460*/  BRA `(.L_x_1948) ;  /* 0x0000000000947947 */ /* 0x000fec0003800000 */
.L_x_1960:
        /* <DEDUP_REMOVED lines=14> */
.L_x_1947:
        /* <DEDUP_REMOVED lines=16> */
.L_x_1969:
[----:B------:R-:W-:Y:S01]  /*6650*/  IMAD.MOV.U32 R22, RZ, RZ, RZ ;  /* 0x000000ffff167224 */ /* 0x000fe200078e00ff */
[----:B------:R-:W-:Y:S06]  /*6660*/  BRA `(.L_x_1948) ;  /* 0x0000000000147947 */ /* 0x000fec0003800000 */
.L_x_1968:
[----:B------:R-:W2:Y:S02]  /*6670*/  LDG.E.64 R22, desc[UR36][R2.64] ;  /* 0x0000002402167981 */ /* 0x000ea4000c1e1b00 */
[----:B--2---:R0:W1:Y:S01]  /*6680*/  I2F.U64 R22, R22 ;  /* 0x0000001600167312 */ /* 0x0040620000301000 */
[----:B------:R-:W-:Y:S05]  /*6690*/  BRA `(.L_x_1948) ;  /* 0x0000000000087947 */ /* 0x000fea0003800000 */
.L_x_1967:
[----:B------:R-:W2:Y:S02]  /*66a0*/  LDG.E R2, desc[UR36][R2.64] ;  /* 0x0000002402027981 */ /* 0x000ea4000c1e1900 */
[----:B--2---:R-:W-:-:S07]  /*66b0*/  I2FP.F32.U32 R22, R2 ;  /* 0x0000000200167245 */ /* 0x004fce0000201000 */
.L_x_1948:
[----:B------:R-:W-:Y:S05]  /*66c0*/  BSYNC B6 ;  /* 0x0000000000067941 */ /* 0x000fea0003800000 */
.L_x_1942:
[----:B------:R-:W2:Y:S01]  /*66d0*/  LDC.U8 R4, c[0x0][0x493] ;  /* 0x000124c0ff047b82 */ /* 0x000ea20000000000 */
[----:B------:R-:W-:Y:S01]  /*66e0*/  ULDC.64 UR4, c[0x0][0x488] ;  /* 0x0001220000047ab9 */ /* 0x000fe20000000a00 */
[----:B------:R-:W-:Y:S01]  /*66f0*/  BSSY B6, `(.L_x_1970) ;  /* 0x00000df000067945 */ /* 0x000fe20003800000 */
[----:B0---4-:R-:W-:-:S05]  /*6700*/  IADD3 R2, P0, R18, UR4, RZ ;  /* 0x0000000412027c10 */ /* 0x011fca000ff1e0ff */
        /* <DEDUP_REMOVED lines=13> */
[----:B--2---:R-:W4:Y:S01]  /*67e0*/  I2F.S16 R0, R0 ;  /* 0x0000000000007306 */ /* 0x004f220000101400 */
[----:B------:R-:W-:Y:S05]  /*67f0*/  BRA `(.L_x_1976) ;  /* 0x0000000c00387947 */ /* 0x000fea0003800000 */
.L_x_1974:
[----:B------:R-:W2:Y:S02]  /*6800*/  LDG.E.U8 R0, desc[UR36][R2.64] ;  /* 0x0000002402007981 */ /* 0x000ea4000c1e1100 */
[----:B--2---:R-:W-:Y:S01]  /*6810*/  I2FP.F32.U32 R0, R0 ;  /* 0x0000000000007245 */ /* 0x004fe20000201000 */
[----:B------:R-:W-:Y:S06]  /*6820*/  BRA `(.L_x_1976) ;  /* 0x0000000c002c7947 */ /* 0x000fec0003800000 */
.L_x_1973:
[----:B------:R-:W-:-:S13]  /*6830*/  ISETP.NE.AND P0, PT, R0, 0x2, PT ;  /* 0x000000020000780c */ /* 0x000fda0003f05270 */
[----:B------:R-:W-:Y:S05]  /*6840*/  @!P0 BRA `(.L_x_1977) ;  /* 0x0000000000288947 */ /* 0x000fea0003800000 */
[----:B------:R-:W-:-:S13]  /*6850*/  ISETP.NE.AND P0, PT, R0, 0x3, PT ;  /* 0x000000030000780c */ /* 0x000fda0003f05270 */
[----:B------:R-:W-:Y:S05]  /*6860*/  @!P0 BRA `(.L_x_1978) ;  /* 0x0000000000148947 */ /* 0x000fea0003800000 */
[----:B------:R-:W-:-:S13]  /*6870*/  ISETP.NE.AND P0, PT, R0, 0x4, PT ;  /* 0x000000040000780c */ /* 0x000fda0003f05270 */
[----:B------:R-:W-:Y:S05]  /*6880*/  @P0 BRA `(.L_x_1975) ;  /* 0x0000000800b80947 */ /* 0x000fea0003800000 */
[----:B------:R-:W2:Y:S02]  /*6890*/  LDG.E.64 R2, desc[UR36][R2.64] ;  /* 0x0000002402027981 */ /* 0x000ea4000c1e1b00 */
[----:B--2---:R0:W2:Y:S01]  /*68a0*/  I2F.S64 R0, R2 ;  /* 0x0000000200007312 */ /* 0x0040a20000301400 */
[----:B------:R-:W-:Y:S05]  /*68b0*/  BRA `(.L_x_1976) ;  /* 0x0000000c00087947 */ /* 0x000fea0003800000 */
.L_x_1978:
[----:B------:R-:W2:Y:S02]  /*68c0*/  LDG.E R0, desc[UR36][R2.64] ;  /* 0x0000002402007981 */ /* 0x000ea4000c1e1900 */
[----:B--2---:R-:W-:Y:S01]  /*68d0*/  I2FP.F32.S32 R0, R0 ;  /* 0x0000000000007245 */ /* 0x004fe20000201400 */
[----:B------:R-:W-:Y:S06]  /*68e0*/  BRA `(.L_x_1976) ;  /* 0x0000000800fc7947 */ /* 0x000fec0003800000 */
.L_x_1977:
[----:B------:R-:W2:Y:S02]  /*68f0*/  LDG.E.U16 R0, desc[UR36][R2.64] ;  /* 0x0000002402007981 */ /* 0x000ea4000c1e1500 */
[----:B--2---:R-:W0:Y:S01]  /*6900*/  I2F.S16 R0, R0 ;  /* 0x0000000000007306 */ /* 0x004e220000101400 */
[----:B------:R-:W-:Y:S05]  /*6910*/  BRA `(.L_x_1976) ;  /* 0x0000000800f07947 */ /* 0x000fea0003800000 */
.L_x_1972:
        /* <DEDUP_REMOVED lines=8> */
.L_x_1980:
[----:B------:R-:W2:Y:S02]  /*69a0*/  LDG.E.U16 R0, desc[UR36][R2.64] ;  /* 0x0000002402007981 */ /* 0x000ea4000c1e1500 */
[----:B--2---:R-:W-:Y:S01]  /*69b0*/  HADD2.F32 R0, -RZ, R0.H0_H0 ;  /* 0x20000000ff007230 */ /* 0x004fe20000004100 */
[----:B------:R-:W-:Y:S06]  /*69c0*/  BRA `(.L_x_1976) ;  /* 0x0000000800c47947 */ /* 0x000fec0003800000 */
.L_x_1979:
        /* <DEDUP_REMOVED lines=8> */
.L_x_1982:
[----:B------:R-:W2:Y:S02]  /*6a50*/  LDG.E.U16 R0, desc[UR36][R2.64] ;  /* 0x0000002402007981 */ /* 0x000ea4000c1e1500 */
[----:B--2---:R-:W-:Y:S01]  /*6a60*/  HADD2.F32 R0, -RZ, R0.H0_H0 ;  /* 0x20000000ff007230 */ /* 0x004fe20000004100 */
[----:B------:R-:W-:Y:S06]  /*6a70*/  BRA `(.L_x_1976) ;  /* 0x0000000800987947 */ /* 0x000fec0003800000 */
.L_x_1981:
[----:B------:R-:W2:Y:S01]  /*6a80*/  LDG.E.64 R2, desc[UR36][R2.64] ;  /* 0x0000002402027981 */ /* 0x000ea2000c1e1b00 */
[----:B------:R-:W-:Y:S01]  /*6a90*/  UMOV UR4, 0xf0000000 ;  /* 0xf000000000047882 */ /* 0x000fe20000000000 */
[----:B------:R-:W-:Y:S01]  /*6aa0*/  UMOV UR5, 0x380fffff ;  /* 0x380fffff00057882 */ /* 0x000fe20000000000 */
[----:B--2---:R-:W0:Y:S01]  /*6ab0*/  F2F.F32.F64 R0, R2 ;  /* 0x0000000200007310 */ /* 0x004e220000301000 */
[----:B------:R-:W-:-:S14]  /*6ac0*/  DSETP.GEU.AND P0, PT, |R2|, UR4, PT ;  /* 0x0000000402007e2a */ /* 0x000fdc000bf0e200 */
[----:B0-----:R-:W-:Y:S01]  /*6ad0*/  @!P0 FMUL R0, R0, 1.175494350822287508e-38 ;  /* 0x0080000000008820 */ /* 0x001fe20000400000 */
[----:B------:R-:W-:Y:S06]  /*6ae0*/  BRA `(.L_x_1976) ;  /* 0x00000008007c7947 */ /* 0x000fec0003800000 */
.L_x_1971:
        /* <DEDUP_REMOVED lines=12> */
.L_x_1985:
[----:B------:R-:W2:Y:S01]  /*6bb0*/  LDG.E.64 R2, desc[UR36][R2.64] ;  /* 0x0000002402027981 */ /* 0x000ea2000c1e1b00 */
[----:B------:R-:W-:Y:S01]  /*6bc0*/  UMOV UR4, 0xf0000000 ;  /* 0xf000000000047882 */ /* 0x000fe20000000000 */
[----:B------:R-:W-:Y:S01]  /*6bd0*/  UMOV UR5, 0x380fffff ;  /* 0x380fffff00057882 */ /* 0x000fe20000000000 */
[----:B--2---:R-:W0:Y:S01]  /*6be0*/  F2F.F32.F64 R0, R2 ;  /* 0x0000000200007310 */ /* 0x004e220000301000 */
[----:B------:R-:W-:-:S14]  /*6bf0*/  DSETP.GEU.AND P0, PT, |R2|, UR4, PT ;  /* 0x0000000402007e2a */ /* 0x000fdc000bf0e200 */
[----:B0-----:R-:W-:Y:S01]  /*6c00*/  @!P0 FMUL R0, R0, 1.175494350822287508e-38 ;  /* 0x0080000000008820 */ /* 0x001fe20000400000 */
[----:B------:R-:W-:Y:S06]  /*6c10*/  BRA `(.L_x_1976) ;  /* 0x0000000800307947 */ /* 0x000fec0003800000 */
.L_x_1984:
        /* <DEDUP_REMOVED lines=26> */
.L_x_1987:
        /* <DEDUP_REMOVED lines=13> */
.L_x_1986:
[----:B------:R-:W2:Y:S02]  /*6e90*/  LDG.E.U16 R0, desc[UR36][R2.64] ;  /* 0x0000002402007981 */ /* 0x000ea4000c1e1500 */
[----:B--2---:R-:W-:Y:S01]  /*6ea0*/  IMAD.U32 R0, R0, 0x10000, RZ ;  /* 0x0001000000007824 */ /* 0x004fe200078e00ff */
[----:B------:R-:W-:Y:S06]  /*6eb0*/  BRA `(.L_x_1976) ;  /* 0x0000000400887947 */ /* 0x000fec0003800000 */
.L_x_1983:
        /* <DEDUP_REMOVED lines=11> */
.L_x_1990:
        /* <DEDUP_REMOVED lines=20> */
.L_x_1992:
[----:B------:R-:W-:Y:S05]  /*70b0*/  BSYNC B0 ;  /* 0x0000000000007941 */ /* 0x000fea0003800000 */
.L_x_1991:
[----:B------:R-:W-:Y:S01]  /*70c0*/  LEA R3, R0, 0x3b800000, 0x17 ;  /* 0x3b80000000037811 */ /* 0x000fe200078eb8ff */
[----:B------:R-:W-:-:S05]  /*70d0*/  IMAD.SHL.U32 R0, R2, 0x100000, RZ ;  /* 0x0010000002007824 */ /* 0x000fca00078e00ff */
[----:B------:R-:W-:Y:S01]  /*70e0*/  LOP3.LUT R0, R3, R0, R4, 0xfe, !PT ;  /* 0x0000000003007212 */ /* 0x000fe200078efe04 */
[----:B------:R-:W-:Y:S06]  /*70f0*/  BRA `(.L_x_1976) ;  /* 0x0000000000f87947 */ /* 0x000fec0003800000 */
.L_x_1989:
        /* <DEDUP_REMOVED lines=20> */
.L_x_1994:
[----:B------:R-:W-:Y:S05]  /*7240*/  BSYNC B0 ;  /* 0x0000000000007941 */ /* 0x000fea0003800000 */
.L_x_1993:
[----:B------:R-:W-:Y:S01]  /*7250*/  LEA R3, R0, 0x37800000, 0x17 ;  /* 0x3780000000037811 */ /* 0x000fe200078eb8ff */
[----:B------:R-:W-:-:S05]  /*7260*/  IMAD.SHL.U32 R0, R2, 0x200000, RZ ;  /* 0x0020000002007824 */ /* 0x000fca00078e00ff */
[----:B------:R-:W-:Y:S01]  /*7270*/  LOP3.LUT R0, R3, R0, R4, 0xfe, !PT ;  /* 0x0000000003007212 */ /* 0x000fe200078efe04 */
[----:B------:R-:W-:Y:S06]  /*7280*/  BRA `(.L_x_1976) ;  /* 0x0000000000947947 */ /* 0x000fec0003800000 */
.L_x_1988:
        /* <DEDUP_REMOVED lines=14> */
.L_x_1975:
        /* <DEDUP_REMOVED lines=15> */
[----:B01-3-5:R-:W-:Y:S05]  /*7460*/  CALL.ABS.NOINC R2 ;  /* 0x0000000002007343 */ /* 0x02bfea0003c00000 */
.L_x_1997:
[----:B------:R-:W-:Y:S01]  /*7470*/  IMAD.MOV.U32 R0, RZ, RZ, RZ ;  /* 0x000000ffff007224 */ /* 0x000fe200078e00ff */
[----:B------:R-:W-:Y:S06]  /*7480*/  BRA `(.L_x_1976) ;  /* 0x0000000000147947 */ /* 0x000fec0003800000 */
.L_x_1996:
[----:B------:R-:W2:Y:S02]  /*7490*/  LDG.E.64 R2, desc[UR36][R2.64] ;  /* 0x0000002402027981 */ /* 0x000ea4000c1e1b00 */
[----:B--2---:R0:W2:Y:S01]  /*74a0*/  I2F.U64 R0, R2 ;  /* 0x0000000200007312 */ /* 0x0040a20000301000 */
[----:B------:R-:W-:Y:S05]  /*74b0*/  BRA `(.L_x_1976) ;  /* 0x0000000000087947 */ /* 0x000fea0003800000 */
.L_x_1995:
[----:B------:R-:W2:Y:S02]  /*74c0*/  LDG.E R0, desc[UR36][R2.64] ;  /* 0x0000002402007981 */ /* 0x000ea4000c1e1900 */
[----:B--2---:R-:W-:-:S07]  /*74d0*/  I2FP.F32.U32 R0, R0 ;  /* 0x0000000000007245 */ /* 0x004fce0000201000 */
.L_x_1976:
[----:B------:R-:W-:Y:S05]  /*74e0*/  BSYNC B6 ;  /* 0x0000000000067941 */ /* 0x000fea0003800000 */
.L_x_1970:
[----:B0-2-45:R-:W-:Y:S01]  /*74f0*/  FMUL.FTZ R3, R0, -1.4426950216293334961 ;  /* 0xbfb8aa3b00037820 */ /* 0x035fe20000410000 */
[----:B------:R-:W0:Y:S05]  /*7500*/  LDC.U8 R6, c[0x0][0x491] ;  /* 0x00012440ff067b82 */ /* 0x000e2a0000000000 */
[----:B------:R-:W2:Y:S02]  /*7510*/  MUFU.EX2 R3, R3 ;  /* 0x0000000300037308 */ /* 0x000ea40000000800 */
[----:B--2---:R-:W-:Y:S01]  /*7520*/  FADD.FTZ R4, R3, 1 ;  /* 0x3f80000003047421 */ /* 0x004fe20000010000 */
[----:B0-----:R-:W-:-:S05]  /*7530*/  PRMT R8, R6, 0x9910, RZ ;  /* 0x0000991006087816 */ /* 0x001fca00000000ff */
[----:B------:R-:W0:Y:S01]  /*7540*/  MUFU.RCP R5, R4 ;  /* 0x0000000400057308 */ /* 0x000e220000001000 */
[----:B------:R-:W-:Y:S01]  /*7550*/  ISETP.GT.AND P0, PT, R8, 0x9, PT ;  /* 0x000000090800780c */ /* 0x000fe20003f04270 */
[C---:B0-----:R-:W-:Y:S01]  /*7560*/  FADD.FTZ R7, -R5.reuse, 1 ;  /* 0x3f80000005077421 */ /* 0x041fe20000010100 */
[----:B-1-3--:R-:W-:-:S03]  /*7570*/  FMUL.FTZ R2, R5, R22 ;  /* 0x0000001605027220 */ /* 0x00afc60000410000 */
        /* <DEDUP_REMOVED lines=14> */
.L_x_2001:
[----:B------:R-:W0:Y:S02]  /*7660*/  F2I.S64.TRUNC R2, R2 ;  /* 0x0000000200027311 */ /* 0x000e24000020d900 */
[----:B0-----:R-:W-:-:S05]  /*7670*/  IMAD.MOV.U32 R5, RZ, RZ, R2 ;  /* 0x000000ffff057224 */ /* 0x001fca00078e0002 */
[----:B------:R0:W-:Y:S01]  /*7680*/  STG.E.U8 desc[UR36][R16.64], R5 ;  /* 0x0000000510007986 */ /* 0x0001e2000c101124 */
[----:B------:R-:W-:Y:S05]  /*7690*/  BRA `(.L_x_2003) ;  /* 0x0000000c00407947 */ /* 0x000fea0003800000 */
.L_x_2000:
        /* <DEDUP_REMOVED lines=9> */
.L_x_2005:
[----:B------:R-:W0:Y:S02]  /*7730*/  F2I.FTZ.TRUNC.NTZ R3, R2 ;  /* 0x0000000200037305 */ /* 0x000e24000021f100 */
[----:B0-----:R0:W-:Y:S01]  /*7740*/  STG.E desc[UR36][R16.64], R3 ;  /* 0x0000000310007986 */ /* 0x0011e2000c101924 */
[----:B------:R-:W-:Y:S05]  /*7750*/  BRA `(.L_x_2003) ;  /* 0x0000000c00107947 */ /* 0x000fea0003800000 */
.L_x_2004:
[----:B------:R-:W0:Y:S02]  /*7760*/  F2I.FTZ.TRUNC.NTZ R3, R2 ;  /* 0x0000000200037305 */ /* 0x000e24000021f100 */
[----:B0-----:R0:W-:Y:S01]  /*7770*/  STG.E.U16 desc[UR36][R16.64], R3 ;  /* 0x0000000310007986 */ /* 0x0011e2000c101524 */
[----:B------:R-:W-:Y:S05]  /*7780*/  BRA `(.L_x_2003) ;  /* 0x0000000c00047947 */ /* 0x000fea0003800000 */
.L_x_1999:
        /* <DEDUP_REMOVED lines=8> */
.L_x_2007:
[----:B------:R-:W-:-:S05]  /*7810*/  F2FP.F16.F32.PACK_AB R2, RZ, R2 ;  /* 0x00000002ff02723e */ /* 0x000fca00000000ff */
[----:B------:R0:W-:Y:S01]  /*7820*/  STG.E.U16 desc[UR36][R16.64], R2 ;  /* 0x0000000210007986 */ /* 0x0001e2000c101524 */
[----:B------:R-:W-:Y:S05]  /*7830*/  BRA `(.L_x_2003) ;  /* 0x0000000800d87947 */ /* 0x000fea0003800000 */
.L_x_2006:
        /* <DEDUP_REMOVED lines=9> */
.L_x_2009:
[----:B------:R-:W-:-:S04]  /*78d0*/  F2FP.F16.F32.PACK_AB R3, RZ, R2 ;  /* 0x00000002ff03723e */ /* 0x000fc800000000ff */
[----:B------:R-:W-:-:S05]  /*78e0*/  PRMT R3, R3, 0x5410, RZ ;  /* 0x0000541003037816 */ /* 0x000fca00000000ff */
[----:B------:R0:W-:Y:S01]  /*78f0*/  STG.E desc[UR36][R16.64], R3 ;  /* 0x0000000310007986 */ /* 0x0001e2000c101924 */
[----:B------:R-:W-:Y:S05]  /*7900*/  BRA `(.L_x_2003) ;  /* 0x0000000800a47947 */ /* 0x000fea0003800000 */
.L_x_2008:
[----:B------:R-:W-:-:S06]  /*7910*/  FMUL.FTZ R2, R2, 1 ;  /* 0x3f80000002027820 */ /* 0x000fcc0000410000 */
[----:B------:R-:W0:Y:S02]  /*7920*/  F2F.F64.F32 R2, R2 ;  /* 0x0000000200027310 */ /* 0x000e240000201800 */
[----:B0-----:R0:W-:Y:S01]  /*7930*/  STG.E.64 desc[UR36][R16.64], R2 ;  /* 0x0000000210007986 */ /* 0x0011e2000c101b24 */
[----:B------:R-:W-:Y:S05]  /*7940*/  BRA `(.L_x_2003) ;  /* 0x0000000800947947 */ /* 0x000fea0003800000 */
.L_x_1998:
        /* <DEDUP_REMOVED lines=12> */
.L_x_2012:
[----:B------:R-:W-:Y:S01]  /*7a10*/  FMUL.FTZ R4, R2, 1 ;  /* 0x3f80000002047820 */ /* 0x000fe20000410000 */
[----:B------:R-:W-:-:S05]  /*7a20*/  CS2R R6, SRZ ;  /* 0x0000000000067805 */ /* 0x000fca000001ff00 */
[----:B------:R-:W0:Y:S02]  /*7a30*/  F2F.F64.F32 R4, R4 ;  /* 0x0000000400047310 */ /* 0x000e240000201800 */
[----:B0-----:R0:W-:Y:S01]  /*7a40*/  STG.E.128 desc[UR36][R16.64], R4 ;  /* 0x0000000410007986 */ /* 0x0011e2000c101d24 */
[----:B------:R-:W-:Y:S05]  /*7a50*/  BRA `(.L_x_2003) ;  /* 0x0000000800507947 */ /* 0x000fea0003800000 */
.L_x_2011:
        /* <DEDUP_REMOVED lines=20> */
.L_x_2016:
[----:B------:R-:W-:Y:S05]  /*7ba0*/  BSYNC B0 ;  /* 0x0000000000007941 */ /* 0x000fea0003800000 */
.L_x_2015:
[----:B------:R-:W-:-:S05]  /*7bb0*/  LOP3.LUT R5, R0, R5, RZ, 0xfc, !PT ;  /* 0x0000000500057212 */ /* 0x000fca00078efcff */
[----:B------:R0:W-:Y:S01]  /*7bc0*/  STG.E.U8 desc[UR36][R16.64], R5 ;  /* 0x0000000510007986 */ /* 0x0001e2000c101124 */
[----:B------:R-:W-:Y:S05]  /*7bd0*/  BRA `(.L_x_2003) ;  /* 0x0000000400f07947 */ /* 0x000fea0003800000 */
.L_x_2014:
        /* <DEDUP_REMOVED lines=12> */
.L_x_2018:
[----:B------:R-:W-:Y:S01]  /*7ca0*/  IMAD.MOV.U32 R0, RZ, RZ, 0x7f ;  /* 0x0000007fff007424 */ /* 0x000fe200078e00ff */
[----:B------:R-:W-:-:S04]  /*7cb0*/  ISETP.GT.U32.AND P0, PT, R4, 0x7f800000, PT ;  /* 0x7f8000000400780c */ /* 0x000fc80003f04070 */
[----:B------:R-:W-:-:S09]  /*7cc0*/  SEL R0, R0, 0x7c, P0 ;  /* 0x0000007c00007807 */ /* 0x000fd20000000000 */
.L_x_2019:
[----:B------:R-:W-:Y:S05]  /*7cd0*/  BSYNC B0 ;  /* 0x0000000000007941 */ /* 0x000fea0003800000 */
.L_x_2017:
[----:B------:R-:W-:-:S04]  /*7ce0*/  LOP3.LUT R2, R2, 0x80000000, RZ, 0xc0, !PT ;  /* 0x8000000002027812 */ /* 0x000fc800078ec0ff */
[----:B------:R-:W-:-:S04]  /*7cf0*/  SHF.R.U32.HI R3, RZ, 0x18, R2 ;  /* 0x00000018ff037819 */ /* 0x000fc80000011602 */
[----:B------:R-:W-:-:S05]  /*7d00*/  LOP3.LUT R3, R0, R3, RZ, 0xfc, !PT ;  /* 0x0000000300037212 */ /* 0x000fca00078efcff */
[----:B------:R0:W-:Y:S01]  /*7d10*/  STG.E.U8 desc[UR36][R16.64], R3 ;  /* 0x0000000310007986 */ /* 0x0001e2000c101124 */
[----:B------:R-:W-:Y:S05]  /*7d20*/  BRA `(.L_x_2003) ;  /* 0x00000004009c7947 */ /* 0x000fea0003800000 */
.L_x_2013:
[----:B------:R-:W-:-:S05]  /*7d30*/  F2FP.BF16.F32.PACK_AB R2, RZ, R2 ;  /* 0x00000002ff02723e */ /* 0x000fca00000010ff */
[----:B------:R0:W-:Y:S01]  /*7d40*/  STG.E.U16 desc[UR36][R16.64], R2 ;  /* 0x0000000210007986 */ /* 0x0001e2000c101524 */
[----:B------:R-:W-:Y:S05]  /*7d50*/  BRA `(.L_x_2003) ;  /* 0x0000000400907947 */ /* 0x000fea0003800000 */
.L_x_2010:
        /* <DEDUP_REMOVED lines=11> */
.L_x_2022:
        /* <DEDUP_REMOVED lines=16> */
.L_x_2025:
[----:B------:R-:W-:-:S04]  /*7f10*/  LOP3.LUT R2, R2, 0x80000000, RZ, 0xc0, !PT ;  /* 0x8000000002027812 */ /* 0x000fc800078ec0ff */
[----:B------:R-:W-:-:S04]  /*7f20*/  SHF.R.U32.HI R3, RZ, 0x18, R2 ;  /* 0x00000018ff037819 */ /* 0x000fc80000011602 */
[----:B------:R-:W-:-:S04]  /*7f30*/  LOP3.LUT R0, R0, R3, RZ, 0xfc, !PT ;  /* 0x0000000300007212 */ /* 0x000fc800078efcff */
[----:B------:R-:W-:-:S07]  /*7f40*/  PRMT R8, R0, 0x7610, R8 ;  /* 0x0000761000087816 */ /* 0x000fce0000000008 */
.L_x_2024:
[----:B------:R-:W-:Y:S05]  /*7f50*/  BSYNC B0 ;  /* 0x0000000000007941 */ /* 0x000fea0003800000 */
.L_x_2023:
[----:B------:R3:W-:Y:S01]  /*7f60*/  STG.E.U8 desc[UR36][R16.64], R8 ;  /* 0x0000000810007986 */ /* 0x0007e2000c101124 */
[----:B------:R-:W-:Y:S05]  /*7f70*/  BRA `(.L_x_2003) ;  /* 0x0000000400087947 */ /* 0x000fea0003800000 */
.L_x_2021:
        /* <DEDUP_REMOVED lines=16> */
.L_x_2028:
[----:B------:R-:W-:-:S04]  /*8080*/  LOP3.LUT R2, R2, 0x80000000, RZ, 0xc0, !PT ;  /* 0x8000000002027812 */ /* 0x000fc800078ec0ff */
[----:B------:R-:W-:-:S04]  /*8090*/  SHF.R.U32.HI R3, RZ, 0x18, R2 ;  /* 0x00000018ff037819 */ /* 0x000fc80000011602 */
[----:B------:R-:W-:-:S04]  /*80a0*/  LOP3.LUT R0, R0, R3, RZ, 0xfc, !PT ;  /* 0x0000000300007212 */ /* 0x000fc800078efcff */
[----:B------:R-:W-:-:S07]  /*80b0*/  PRMT R8, R0, 0x7610, R8 ;  /* 0x0000761000087816 */ /* 0x000fce0000000008 */
.L_x_2027:
[----:B------:R-:W-:Y:S05]  /*80c0*/  BSYNC B0 ;  /* 0x0000000000007941 */ /* 0x000fea0003800000 */
.L_x_2026:
[----:B------:R0:W-:Y:S01]  /*80d0*/  STG.E.U8 desc[UR36][R16.64], R8 ;  /* 0x0000000810007986 */ /* 0x0001e2000c101124 */
[----:B------:R-:W-:Y:S05]  /*80e0*/  BRA `(.L_x_2003) ;  /* 0x0000000000ac7947 */ /* 0x000fea0003800000 */
.L_x_2020:
        /* <DEDUP_REMOVED lines=21> */
.L_x_2002:
        /* <DEDUP_REMOVED lines=16> */
.L_x_2031:
[----:B------:R-:W-:Y:S05]  /*8340*/  BRA `(.L_x_2003) ;  /* 0x0000000000147947 */ /* 0x000fea0003800000 */
.L_x_2030:
[----:B------:R-:W0:Y:S02]  /*8350*/  F2I.U64.TRUNC R2, R2 ;  /* 0x0000000200027311 */ /* 0x000e24000020d800 */
[----:B0-----:R2:W-:Y:S01]  /*8360*/  STG.E.64 desc[UR36][R16.64], R2 ;  /* 0x0000000210007986 */ /* 0x0015e2000c101b24 */
[----:B------:R-:W-:Y:S05]  /*8370*/  BRA `(.L_x_2003) ;  /* 0x0000000000087947 */ /* 0x000fea0003800000 */
.L_x_2029:
[----:B------:R-:W0:Y:S02]  /*8380*/  F2I.FTZ.U32.TRUNC.NTZ R3, R2 ;  /* 0x0000000200037305 */ /* 0x000e24000021f000 */
[----:B0-----:R0:W-:Y:S02]  /*8390*/  STG.E desc[UR36][R16.64], R3 ;  /* 0x0000000310007986 */ /* 0x0011e4000c101924 */
.L_x_2003:
[----:B------:R-:W-:-:S07]  /*83a0*/  VIADD R19, R19, 0x80 ;  /* 0x0000008013137836 */ /* 0x000fce0000000000 */
.L_x_1940:
[----:B------:R-:W-:Y:S05]  /*83b0*/  BSYNC B7 ;  /* 0x0000000000077941 */ /* 0x000fea0003800000 */
.L_x_1939:
        /* <DEDUP_REMOVED lines=358> */
.L_x_2034:
        /* <DEDUP_REMOVED lines=22> */
.L_x_2039:
[----:B------:R-:W2:Y:S02]  /*9b80*/  LDG.E.U8 R2, desc[UR36][R2.64] ;  /* 0x0000002402027981 */ /* 0x000ea4000c1e1100 */
[----:B--2---:R-:W-:Y:S01]  /*9b90*/  I2FP.F32.U32 R22, R2 ;  /* 0x0000000200167245 */ /* 0x004fe20000201000 */
[----:B------:R-:W-:Y:S06]  /*9ba0*/  BRA `(.L_x_2041) ;  /* 0x0000000c002c7947 */ /* 0x000fec0003800000 */
.L_x_2038:
        /* <DEDUP_REMOVED lines=9> */
.L_x_2043:
[----:B------:R-:W2:Y:S02]  /*9c40*/  LDG.E R2, desc[UR36][R2.64] ;  /* 0x0000002402027981 */ /* 0x000ea4000c1e1900 */
[----:B--2---:R-:W-:Y:S01]  /*9c50*/  I2FP.F32.S32 R22, R2 ;  /* 0x0000000200167245 */ /* 0x004fe20000201400 */
[----:B------:R-:W-:Y:S06]  /*9c60*/  BRA `(.L_x_2041) ;  /* 0x0000000800fc7947 */ /* 0x000fec0003800000 */
.L_x_2042:
[----:B------:R-:W2:Y:S02]  /*9c70*/  LDG.E.U16 R2, desc[UR36][R2.64] ;  /* 0x0000002402027981 */ /* 0x000ea4000c1e1500 */
[----:B--2---:R2:W3:Y:S01]  /*9c80*/  I2F.S16 R22, R2 ;  /* 0x0000000200167306 */ /* 0x0044e20000101400 */
[----:B------:R-:W-:Y:S05]  /*9c90*/  BRA `(.L_x_2041) ;  /* 0x0000000800f07947 */ /* 0x000fea0003800000 */
.L_x_2037:
        /* <DEDUP_REMOVED lines=8> */
.L_x_2045:
[----:B------:R-:W2:Y:S02]  /*9d20*/  LDG.E.U16 R2, desc[UR36][R2.64] ;  /* 0x0000002402027981 */ /* 0x000ea4000c1e1500 */
[----:B--2---:R-:W-:Y:S01]  /*9d30*/  HADD2.F32 R22, -RZ, R2.H0_H0 ;  /* 0x20000002ff167230 */ /* 0x004fe20000004100 */
[----:B------:R-:W-:Y:S06]  /*9d40*/  BRA `(.L_x_2041) ;  /* 0x0000000800c47947 */ /* 0x000fec0003800000 */
.L_x_2044:
        /* <DEDUP_REMOVED lines=8> */
.L_x_2047:
[----:B------:R-:W2:Y:S02]  /*9dd0*/  LDG.E.U16 R2, desc[UR36][R2.64] ;  /* 0x0000002402027981 */ /* 0x000ea4000c1e1500 */
[----:B--2---:R-:W-:Y:S01]  /*9de0*/  HADD2.F32 R22, -RZ, R2.H0_H0 ;  /* 0x20000002ff167230 */ /* 0x004fe20000004100 */
[----:B------:R-:W-:Y:S06]  /*9df0*/  BRA `(.L_x_2041) ;  /* 0x0000000800987947 */ /* 0x000fec0003800000 */
.L_x_2046:
[----:B------:R-:W2:Y:S01]  /*9e00*/  LDG.E.64 R2, desc[UR36][R2.64] ;  /* 0x0000002402027981 */ /* 0x000ea2000c1e1b00 */
[----:B------:R-:W-:Y:S01]  /*9e10*/  UMOV UR4, 0xf0000000 ;  /* 0xf000000000047882 */ /* 0x000fe20000000000 */
[----:B------:R-:W-:Y:S01]  /*9e20*/  UMOV UR5, 0x380fffff ;  /* 0x380fffff00057882 */ /* 0x000fe20000000000 */
[----:B--2---:R-:W0:Y:S01]  /*9e30*/  F2F.F32.F64 R22, R2 ;  /* 0x0000000200167310 */ /* 0x004e220000301000 */
[----:B------:R-:W-:-:S14]  /*9e40*/  DSETP.GEU.AND P0, PT, |R2|, UR4, PT ;  /* 0x0000000402007e2a */ /* 0x000fdc000bf0e200 */
[----:B0-----:R-:W-:Y:S01]  /*9e50*/  @!P0 FMUL R22, R22, 1.175494350822287508e-38 ;  /* 0x0080000016168820 */ /* 0x001fe20000400000 */
[----:B------:R-:W-:Y:S06]  /*9e60*/  BRA `(.L_x_2041) ;  /* 0x00000008007c7947 */ /* 0x000fec0003800000 */
.L_x_2036:
        /* <DEDUP_REMOVED lines=12> */
.L_x_2050:
[----:B------:R-:W2:Y:S01]  /*9f30*/  LDG.E.64 R2, desc[UR36][R2.64] ;  /* 0x0000002402027981 */ /* 0x000ea2000c1e1b00 */
[----:B------:R-:W-:Y:S01]  /*9f40*/  UMOV UR4, 0xf0000000 ;  /* 0xf000000000047882 */ /* 0x000fe20000000000 */
[----:B------:R-:W-:Y:S01]  /*9f50*/  UMOV UR5, 0x380fffff ;  /* 0x380fffff00057882 */ /* 0x000fe20000000000 */
[----:B--2---:R-:W0:Y:S01]  /*9f60*/  F2F.F32.F64 R22, R2 ;  /* 0x0000000200167310 */ /* 0x004e220000301000 */
[----:B------:R-:W-:-:S14]  /*9f70*/  DSETP.GEU.AND P0, PT, |R2|, UR4, PT ;  /* 0x0000000402007e2a */ /* 0x000fdc000bf0e200 */
[----:B0-----:R-:W-:Y:S01]  /*9f80*/  @!P0 FMUL R22, R22, 1.175494350822287508e-38 ;  /* 0x0080000016168820 */ /* 0x001fe20000400000 */
[----:B------:R-:W-:Y:S06]  /*9f90*/  BRA `(.L_x_2041) ;  /* 0x0000000800307947 */ /* 0x000fec0003800000 */
.L_x_2049:
        /* <DEDUP_REMOVED lines=26> */
.L_x_2052:
        /* <DEDUP_REMOVED lines=13> */
.L_x_2051:
[----:B------:R-:W2:Y:S02]  /*a210*/  LDG.E.U16 R2, desc[UR36][R2.64] ;  /* 0x0000002402027981 */ /* 0x000ea4000c1e1500 */
[----:B--2---:R-:W-:Y:S01]  /*a220*/  IMAD.U32 R22, R2, 0x10000, RZ ;  /* 0x0001000002167824 */ /* 0x004fe200078e00ff */
[----:B------:R-:W-:Y:S06]  /*a230*/  BRA `(.L_x_2041) ;  /* 0x0000000400887947 */ /* 0x000fec0003800000 */
.L_x_2048:
        /* <DEDUP_REMOVED lines=11> */
.L_x_2055:
        /* <DEDUP_REMOVED lines=20> */
.L_x_2057:
[----:B------:R-:W-:Y:S05]  /*a430*/  BSYNC B0 ;  /* 0x0000000000007941 */ /* 0x000fea0003800000 */
.L_x_2056:
[----:B------:R-:W-:Y:S01]  /*a440*/  IMAD.SHL.U32 R2, R2, 0x100000, RZ ;  /* 0x0010000002027824 */ /* 0x000fe200078e00ff */
[----:B------:R-:W-:-:S04]  /*a450*/  LEA R3, R0, 0x3b800000, 0x17 ;  /* 0x3b80000000037811 */ /* 0x000fc800078eb8ff */
[----:B------:R-:W-:Y:S01]  /*a460*/  LOP3.LUT R22, R3, R2, R22, 0xfe, !PT ;  /* 0x0000000203167212 */ /* 0x000fe200078efe16 */
[----:B------:R-:W-:Y:S06]  /*a470*/  BRA `(.L_x_2041) ;  /* 0x0000000000f87947 */ /* 0x000fec0003800000 */
.L_x_2054:
        /* <DEDUP_REMOVED lines=20> */
.L_x_2059:
[----:B------:R-:W-:Y:S05]  /*a5c0*/  BSYNC B0 ;  /* 0x0000000000007941 */ /* 0x000fea0003800000 */
.L_x_2058:
[----:B------:R-:W-:Y:S01]  /*a5d0*/  IMAD.SHL.U32 R2, R2, 0x200000, RZ ;  /* 0x0020000002027824 */ /* 0x000fe200078e00ff */
[----:B------:R-:W-:-:S04]  /*a5e0*/  LEA R3, R0, 0x37800000, 0x17 ;  /* 0x3780000000037811 */ /* 0x000fc800078eb8ff */
[----:B------:R-:W-:Y:S01]  /*a5f0*/  LOP3.LUT R22, R3, R2, R22, 0xfe, !PT ;  /* 0x0000000203167212 */ /* 0x000fe200078efe16 */
[----:B------:R-:W-:Y:S06]  /*a600*/  BRA `(.L_x_2041) ;  /* 0x0000000000947947 */ /* 0x000fec0003800000 */
.L_x_2053:
        /* <DEDUP_REMOVED lines=14> */
.L_x_2040:
        /* <DEDUP_REMOVED lines=16> */
.L_x_2062:
[----:B------:R-:W-:Y:S01]  /*a7f0*/  IMAD.MOV.U32 R22, RZ, RZ, RZ ;  /* 0x000000ffff167224 */ /* 0x000fe200078e00ff */
[----:B------:R-:W-:Y:S06]  /*a800*/  BRA `(.L_x_2041) ;  /* 0x0000000000147947 */ /* 0x000fec0003800000 */
.L_x_2061:
[----:B------:R-:W2:Y:S02]  /*a810*/  LDG.E.64 R22, desc[UR36][R2.64] ;  /* 0x0000002402167981 */ /* 0x000ea4000c1e1b00 */
[----:B--2---:R0:W1:Y:S01]  /*a820*/  I2F.U64 R22, R22 ;  /* 0x0000001600167312 */ /* 0x0040620000301000 */
[----:B------:R-:W-:Y:S05]  /*a830*/  BRA `(.L_x_2041) ;  /* 0x0000000000087947 */ /* 0x000fea0003800000 */
.L_x_2060:
[----:B------:R-:W2:Y:S02]  /*a840*/  LDG.E R2, desc[UR36][R2.64] ;  /* 0x0000002402027981 */ /* 0x000ea4000c1e1900 */
[----:B--2---:R-:W-:-:S07]  /*a850*/  I2FP.F32.U32 R22, R2 ;  /* 0x0000000200167245 */ /* 0x004fce0000201000 */
.L_x_2041:
[----:B------:R-:W-:Y:S05]  /*a860*/  BSYNC B6 ;  /* 0x0000000000067941 */ /* 0x000fea0003800000 */
.L_x_2035:
[----:B------:R-:W4:Y:S01]  /*a870*/  LDC.U8 R4, c[0x0][0x493] ;  /* 0x000124c0ff047b82 */ /* 0x000f220000000000 */
[----:B------:R-:W-:Y:S01]  /*a880*/  ULDC.64 UR4, c[0x0][0x488] ;  /* 0x0001220000047ab9 */ /* 0x000fe20000000a00 */
[----:B------:R-:W-:Y:S01]  /*a890*/  BSSY B6, `(.L_x_2063) ;  /* 0x00000df000067945 */ /* 0x000fe20003800000 */
[----:B0-2---:R-:W-:-:S05]  /*a8a0*/  IADD3 R2, P0, R18, UR4, RZ ;  /* 0x0000000412027c10 */ /* 0x005fca000ff1e0ff */
[----:B------:R-:W-:Y:S01]  /*a8b0*/  IMAD.X R3, RZ, RZ, UR5, P0 ;  /* 0x00000005ff037e24 */ /* 0x000fe200080e06ff */
[----:B----4-:R-:W-:-:S04]  /*a8c0*/  PRMT R0, R4, 0x9910, RZ ;  /* 0x0000991004007816 */ /* 0x010fc800000000ff */
        /* <DEDUP_REMOVED lines=13> */
.L_x_2067:
[----:B------:R-:W2:Y:S02]  /*a9a0*/  LDG.E.U8 R0, desc[UR36][R2.64] ;  /* 0x0000002402007981 */ /* 0x000ea4000c1e1100 */
[----:B--2---:R-:W-:Y:S01]  /*a9b0*/  I2FP.F32.U32 R0, R0 ;  /* 0x0000000000007245 */ /* 0x004fe20000201000 */
[----:B------:R-:W-:Y:S06]  /*a9c0*/  BRA `(.L_x_2069) ;  /* 0x0000000c002c7947 */ /* 0x000fec0003800000 */
.L_x_2066:
[----:B------:R-:W-:-:S13]  /*a9d0*/  ISETP.NE.AND P0, PT, R0, 0x2, PT ;  /* 0x000000020000780c */ /* 0x000fda0003f05270 */
[----:B------:R-:W-:Y:S05]  /*a9e0*/  @!P0 BRA `(.L_x_2070) ;  /* 0x0000000000288947 */ /* 0x000fea0003800000 */
[----:B------:R-:W-:-:S13]  /*a9f0*/  ISETP.NE.AND P0, PT, R0, 0x3, PT ;  /* 0x000000030000780c */ /* 0x000fda0003f05270 */
[----:B------:R-:W-:Y:S05]  /*aa00*/  @!P0 BRA `(.L_x_2071) ;  /* 0x0000000000148947 */ /* 0x000fea0003800000 */
[----:B------:R-:W-:-:S13]  /*aa10*/  ISETP.NE.AND P0, PT, R0, 0x4, PT ;  /* 0x000000040000780c */ /* 0x000fda0003f05270 */
[----:B------:R-:W-:Y:S05]  /*aa20*/  @P0 BRA `(.L_x_2068) ;  /* 0x0000000800b80947 */ /* 0x000fea0003800000 */
[----:B------:R-:W2:Y:S02]  /*aa30*/  LDG.E.64 R2, desc[UR36][R2.64] ;  /* 0x0000002402027981 */ /* 0x000ea4000c1e1b00 */
[----:B--2---:R2:W4:Y:S01]  /*aa40*/  I2F.S64 R0, R2 ;  /* 0x0000000200007312 */ /* 0x0045220000301400 */
[----:B------:R-:W-:Y:S05]  /*aa50*/  BRA `(.L_x_2069) ;  /* 0x0000000c00087947 */ /* 0x000fea0003800000 */
.L_x_2071:
[----:B------:R-:W2:Y:S02]  /*aa60*/  LDG.E R0, desc[UR36][R2.64] ;  /* 0x0000002402007981 */ /* 0x000ea4000c1e1900 */
[----:B--2---:R-:W-:Y:S01]  /*aa70*/  I2FP.F32.S32 R0, R0 ;  /* 0x0000000000007245 */ /* 0x004fe20000201400 */
[----:B------:R-:W-:Y:S06]  /*aa80*/  BRA `(.L_x_2069) ;  /* 0x0000000800fc7947 */ /* 0x000fec0003800000 */
.L_x_2070:
[----:B------:R-:W2:Y:S02]  /*aa90*/  LDG.E.U16 R0, desc[UR36][R2.64] ;  /* 0x0000002402007981 */ /* 0x000ea4000c1e1500 */
[----:B--2---:R-:W0:Y:S01]  /*aaa0*/  I2F.S16 R0, R0 ;  /* 0x0000000000007306 */ /* 0x004e220000101400 */
[----:B------:R-:W-:Y:S05]  /*aab0*/  BRA `(.L_x_2069) ;  /* 0x0000000800f07947 */ /* 0x000fea0003800000 */
.L_x_2065:
        /* <DEDUP_REMOVED lines=8> */
.L_x_2073:
[----:B------:R-:W2:Y:S02]  /*ab40*/  LDG.E.U16 R0, desc[UR36][R2.64] ;  /* 0x0000002402007981 */ /* 0x000ea4000c1e1500 */
[----:B--2---:R-:W-:Y:S01]  /*ab50*/  HADD2.F32 R0, -RZ, R0.H0_H0 ;  /* 0x20000000ff007230 */ /* 0x004fe20000004100 */
[----:B------:R-:W-:Y:S06]  /*ab60*/  BRA `(.L_x_2069) ;  /* 0x0000000800c47947 */ /* 0x000fec0003800000 */
.L_x_2072:
        /* <DEDUP_REMOVED lines=8> */
.L_x_2075:
[----:B------:R-:W2:Y:S02]  /*abf0*/  LDG.E.U16 R0, desc[UR36][R2.64] ;  /* 0x0000002402007981 */ /* 0x000ea4000c1e1500 */
[----:B--2---:R-:W-:Y:S01]  /*ac00*/  HADD2.F32 R0, -RZ, R0.H0_H0 ;  /* 0x20000000ff007230 */ /* 0x004fe20000004100 */
[----:B------:R-:W-:Y:S06]  /*ac10*/  BRA `(.L_x_2069) ;  /* 0x0000000800987947 */ /* 0x000fec0003800000 */
.L_x_2074:
[----:B------:R-:W2:Y:S01]  /*ac20*/  LDG.E.64 R2, desc[UR36][R2.64] ;  /* 0x0000002402027981 */ /* 0x000ea2000c1e1b00 */
[----:B------:R-:W-:Y:S01]  /*ac30*/  UMOV UR4, 0xf0000000 ;  /* 0xf000000000047882 */ /* 0x000fe20000000000 */
[----:B------:R-:W-:Y:S01]  /*ac40*/  UMOV UR5, 0x380fffff ;  /* 0x380fffff00057882 */ /* 0x000fe20000000000 */
[----:B--2---:R-:W0:Y:S01]  /*ac50*/  F2F.F32.F64 R0, R2 ;  /* 0x0000000200007310 */ /* 0x004e220000301000 */
[----:B------:R-:W-:-:S14]  /*ac60*/  DSETP.GEU.AND P0, PT, |R2|, UR4, PT ;  /* 0x0000000402007e2a */ /* 0x000fdc000bf0e200 */
[----:B0-----:R-:W-:Y:S01]  /*ac70*/  @!P0 FMUL R0, R0, 1.175494350822287508e-38 ;  /* 0x0080000000008820 */ /* 0x001fe20000400000 */
[----:B------:R-:W-:Y:S06]  /*ac80*/  BRA `(.L_x_2069) ;  /* 0x00000008007c7947 */ /* 0x000fec0003800000 */
.L_x_2064:
        /* <DEDUP_REMOVED lines=12> */
.L_x_2078:
[----:B------:R-:W2:Y:S01]  /*ad50*/  LDG.E.64 R2, desc[UR36][R2.64] ;  /* 0x0000002402027981 */ /* 0x000ea2000c1e1b00 */
[----:B------:R-:W-:Y:S01]  /*ad60*/  UMOV UR4, 0xf0000000 ;  /* 0xf000000000047882 */ /* 0x000fe20000000000 */
[----:B------:R-:W-:Y:S01]  /*ad70*/  UMOV UR5, 0x380fffff ;  /* 0x380fffff00057882 */ /* 0x000fe20000000000 */
[----:B--2---:R-:W0:Y:S01]  /*ad80*/  F2F.F32.F64 R0, R2 ;  /* 0x0000000200007310 */ /* 0x004e220000301000 */
[----:B------:R-:W-:-:S14]  /*ad90*/  DSETP.GEU.AND P0, PT, |R2|, UR4, PT ;  /* 0x0000000402007e2a */ /* 0x000fdc000bf0e200 */
[----:B0-----:R-:W-:Y:S01]  /*ada0*/  @!P0 FMUL R0, R0, 1.175494350822287508e-38 ;  /* 0x0080000000008820 */ /* 0x001fe20000400000 */
[----:B------:R-:W-:Y:S06]  /*adb0*/  BRA `(.L_x_2069) ;  /* 0x0000000800307947 */ /* 0x000fec0003800000 */
.L_x_2077:
        /* <DEDUP_REMOVED lines=26> */
.L_x_2080:
        /* <DEDUP_REMOVED lines=13> */
.L_x_2079:
[----:B------:R-:W2:Y:S02]  /*b030*/  LDG.E.U16 R0, desc[UR36][R2.64] ;  /* 0x0000002402007981 */ /* 0x000ea4000c1e1500 */
[----:B--2---:R-:W-:Y:S01]  /*b040*/  IMAD.U32 R0, R0, 0x10000, RZ ;  /* 0x0001000000007824 */ /* 0x004fe200078e00ff */
[----:B------:R-:W-:Y:S06]  /*b050*/  BRA `(.L_x_2069) ;  /* 0x0000000400887947 */ /* 0x000fec0003800000 */
.L_x_2076:
        /* <DEDUP_REMOVED lines=11> */
.L_x_2083:
        /* <DEDUP_REMOVED lines=20> */
.L_x_2085:
[----:B------:R-:W-:Y:S05]  /*b250*/  BSYNC B0 ;  /* 0x0000000000007941 */ /* 0x000fea0003800000 */
.L_x_2084:
[----:B------:R-:W-:Y:S01]  /*b260*/  LEA R3, R0, 0x3b800000, 0x17 ;  /* 0x3b80000000037811 */ /* 0x000fe200078eb8ff */
[----:B------:R-:W-:-:S05]  /*b270*/  IMAD.SHL.U32 R0, R2, 0x100000, RZ ;  /* 0x0010000002007824 */ /* 0x000fca00078e00ff */
[----:B------:R-:W-:Y:S01]  /*b280*/  LOP3.LUT R0, R3, R0, R4, 0xfe, !PT ;  /* 0x0000000003007212 */ /* 0x000fe200078efe04 */
[----:B------:R-:W-:Y:S06]  /*b290*/  BRA `(.L_x_2069) ;  /* 0x0000000000f87947 */ /* 0x000fec0003800000 */
.L_x_2082:
        /* <DEDUP_REMOVED lines=20> */
.L_x_2087:
[----:B------:R-:W-:Y:S05]  /*b3e0*/  BSYNC B0 ;  /* 0x0000000000007941 */ /* 0x000fea0003800000 */
.L_x_2086:
[----:B------:R-:W-:Y:S01]  /*b3f0*/  LEA R3, R0, 0x37800000, 0x17 ;  /* 0x3780000000037811 */ /* 0x000fe200078eb8ff */
[----:B------:R-:W-:-:S05]  /*b400*/  IMAD.SHL.U32 R0, R2, 0x200000, RZ ;  /* 0x0020000002007824 */ /* 0x000fca00078e00ff */
[----:B------:R-:W-:Y:S01]  /*b410*/  LOP3.LUT R0, R3, R0, R4, 0xfe, !PT ;  /* 0x0000000003007212 */ /* 0x000fe200078efe04 */
[----:B------:R-:W-:Y:S06]  /*b420*/  BRA `(.L_x_2069) ;  /* 0x0000000000947947 */ /* 0x000fec0003800000 */
.L_x_2081:
        /* <DEDUP_REMOVED lines=14> */
.L_x_2068:
        /* <DEDUP_REMOVED lines=16> */
.L_x_2090:
[----:B------:R-:W-:Y:S01]  /*b610*/  IMAD.MOV.U32 R0, RZ, RZ, RZ ;  /* 0x000000ffff007224 */ /* 0x000fe200078e00ff */
[----:B------:R-:W-:Y:S06]  /*b620*/  BRA `(.L_x_2069) ;  /* 0x0000000000147947 */ /* 0x000fec0003800000 */
.L_x_2089:
[----:B------:R-:W2:Y:S02]  /*b630*/  LDG.E.64 R2, desc[UR36][R2.64] ;  /* 0x0000002402027981 */ /* 0x000ea4000c1e1b00 */
[----:B--2---:R0:W2:Y:S01]  /*b640*/  I2F.U64 R0, R2 ;  /* 0x0000000200007312 */ /* 0x0040a20000301000 */
[----:B------:R-:W-:Y:S05]  /*b650*/  BRA `(.L_x_2069) ;  /* 0x0000000000087947 */ /* 0x000fea0003800000 */
.L_x_2088:
[----:B------:R-:W2:Y:S02]  /*b660*/  LDG.E R0, desc[UR36][R2.64] ;  /* 0x0000002402007981 */ /* 0x000ea4000c1e1900 */
[----:B--2---:R-:W-:-:S07]  /*b670*/  I2FP.F32.U32 R0, R0 ;  /* 0x0000000000007245 */ /* 0x004fce0000201000 */
.L_x_2069:
[----:B------:R-:W-:Y:S05]  /*b680*/  BSYNC B6 ;  /* 0x0000000000067941 */ /* 0x000fea0003800000 */
.L_x_2063:
        /* <DEDUP_REMOVED lines=23> */
.L_x_2094:
[----:B------:R-:W0:Y:S02]  /*b800*/  F2I.S64.TRUNC R2, R2 ;  /* 0x0000000200027311 */ /* 0x000e24000020d900 */
[----:B0-----:R-:W-:-:S05]  /*b810*/  IMAD.MOV.U32 R5, RZ, RZ, R2 ;  /* 0x000000ffff057224 */ /* 0x001fca00078e0002 */
[----:B------:R0:W-:Y:S01]  /*b820*/  STG.E.U8 desc[UR36][R16.64], R5 ;  /* 0x0000000510007986 */ /* 0x0001e2000c101124 */
[----:B------:R-:W-:Y:S05]  /*b830*/  BRA `(.L_x_2096) ;  /* 0x0000000c00407947 */ /* 0x000fea0003800000 */
.L_x_2093:
        /* <DEDUP_REMOVED lines=9> */
.L_x_2098:
[----:B------:R-:W0:Y:S02]  /*b8d0*/  F2I.FTZ.TRUNC.NTZ R3, R2 ;  /* 0x0000000200037305 */ /* 0x000e24000021f100 */
[----:B0-----:R0:W-:Y:S01]  /*b8e0*/  STG.E desc[UR36][R16.64], R3 ;  /* 0x0000000310007986 */ /* 0x0011e2000c101924 */
[----:B------:R-:W-:Y:S05]  /*b8f0*/  BRA `(.L_x_2096) ;  /* 0x0000000c00107947 */ /* 0x000fea0003800000 */
.L_x_2097:
[----:B------:R-:W0:Y:S02]  /*b900*/  F2I.FTZ.TRUNC.NTZ R3, R2 ;  /* 0x0000000200037305 */ /* 0x000e24000021f100 */
[----:B0-----:R0:W-:Y:S01]  /*b910*/  STG.E.U16 desc[UR36][R16.64], R3 ;  /* 0x0000000310007986 */ /* 0x0011e2000c101524 */
[----:B------:R-:W-:Y:S05]  /*b920*/  BRA `(.L_x_2096) ;  /* 0x0000000c00047947 */ /* 0x000fea0003800000 */
.L_x_2092:
        /* <DEDUP_REMOVED lines=8> */
.L_x_2100:
[----:B------:R-:W-:-:S05]  /*b9b0*/  F2FP.F16.F32.PACK_AB R2, RZ, R2 ;  /* 0x00000002ff02723e */ /* 0x000fca00000000ff */
[----:B------:R0:W-:Y:S01]  /*b9c0*/  STG.E.U16 desc[UR36][R16.64], R2 ;  /* 0x0000000210007986 */ /* 0x0001e2000c101524 */
[----:B------:R-:W-:Y:S05]  /*b9d0*/  BRA `(.L_x_2096) ;  /* 0x0000000800d87947 */ /* 0x000fea0003800000 */
.L_x_2099:
        /* <DEDUP_REMOVED lines=9> */
.L_x_2102:
[----:B------:R-:W-:-:S04]  /*ba70*/  F2FP.F16.F32.PACK_AB R3, RZ, R2 ;  /* 0x00000002ff03723e */ /* 0x000fc800000000ff */
[----:B------:R-:W-:-:S05]  /*ba80*/  PRMT R3, R3, 0x5410, RZ ;  /* 0x0000541003037816 */ /* 0x000fca00000000ff */
[----:B------:R2:W-:Y:S01]  /*ba90*/  STG.E desc[UR36][R16.64], R3 ;  /* 0x0000000310007986 */ /* 0x0005e2000c101924 */
[----:B------:R-:W-:Y:S05]  /*baa0*/  BRA `(.L_x_2096) ;  /* 0x0000000800a47947 */ /* 0x000fea0003800000 */
.L_x_2101:
[----:B------:R-:W-:-:S06]  /*bab0*/  FMUL.FTZ R2, R2, 1 ;  /* 0x3f80000002027820 */ /* 0x000fcc0000410000 */
[----:B------:R-:W0:Y:S02]  /*bac0*/  F2F.F64.F32 R2, R2 ;  /* 0x0000000200027310 */ /* 0x000e240000201800 */
[----:B0-----:R4:W-:Y:S01]  /*bad0*/  STG.E.64 desc[UR36][R16.64], R2 ;  /* 0x0000000210007986 */ /* 0x0019e2000c101b24 */
[----:B------:R-:W-:Y:S05]  /*bae0*/  BRA `(.L_x_2096) ;  /* 0x0000000800947947 */ /* 0x000fea0003800000 */
.L_x_2091:
        /* <DEDUP_REMOVED lines=12> */
.L_x_2105:
[----:B------:R-:W-:Y:S01]  /*bbb0*/  FMUL.FTZ R4, R2, 1 ;  /* 0x3f80000002047820 */ /* 0x000fe20000410000 */
[----:B------:R-:W-:-:S05]  /*bbc0*/  CS2R R6, SRZ ;  /* 0x0000000000067805 */ /* 0x000fca000001ff00 */
[----:B------:R-:W0:Y:S02]  /*bbd0*/  F2F.F64.F32 R4, R4 ;  /* 0x0000000400047310 */ /* 0x000e240000201800 */
[----:B0-----:R0:W-:Y:S01]  /*bbe0*/  STG.E.128 desc[UR36][R16.64], R4 ;  /* 0x0000000410007986 */ /* 0x0011e2000c101d24 */
[----:B------:R-:W-:Y:S05]  /*bbf0*/  BRA `(.L_x_2096) ;  /* 0x0000000800507947 */ /* 0x000fea0003800000 */
.L_x_2104:
        /* <DEDUP_REMOVED lines=20> */
.L_x_2109:
[----:B------:R-:W-:Y:S05]  /*bd40*/  BSYNC B0 ;  /* 0x0000000000007941 */ /* 0x000fea0003800000 */
.L_x_2108:
[----:B------:R-:W-:-:S05]  /*bd50*/  LOP3.LUT R5, R0, R5, RZ, 0xfc, !PT ;  /* 0x0000000500057212 */ /* 0x000fca00078efcff */
[----:B------:R0:W-:Y:S01]  /*bd60*/  STG.E.U8 desc[UR36][R16.64], R5 ;  /* 0x0000000510007986 */ /* 0x0001e2000c101124 */
[----:B------:R-:W-:Y:S05]  /*bd70*/  BRA `(.L_x_2096) ;  /* 0x0000000400f07947 */ /* 0x000fea0003800000 */
.L_x_2107:
        /* <DEDUP_REMOVED lines=12> */
.L_x_2111:
[----:B------:R-:W-:Y:S01]  /*be40*/  IMAD.MOV.U32 R0, RZ, RZ, 0x7f ;  /* 0x0000007fff007424 */ /* 0x000fe200078e00ff */
[----:B------:R-:W-:-:S04]  /*be50*/  ISETP.GT.U32.AND P0, PT, R4, 0x7f800000, PT ;  /* 0x7f8000000400780c */ /* 0x000fc80003f04070 */
[----:B------:R-:W-:-:S09]  /*be60*/  SEL R0, R0, 0x7c, P0 ;  /* 0x0000007c00007807 */ /* 0x000fd20000000000 */
.L_x_2112:
[----:B------:R-:W-:Y:S05]  /*be70*/  BSYNC B0 ;  /* 0x0000000000007941 */ /* 0x000fea0003800000 */
.L_x_2110:
[----:B------:R-:W-:-:S04]  /*be80*/  LOP3.LUT R2, R2, 0x80000000, RZ, 0xc0, !PT ;  /* 0x8000000002027812 */ /* 0x000fc800078ec0ff */
[----:B------:R-:W-:-:S04]  /*be90*/  SHF.R.U32.HI R3, RZ, 0x18, R2 ;  /* 0x00000018ff037819 */ /* 0x000fc80000011602 */
[----:B------:R-:W-:-:S05]  /*bea0*/  LOP3.LUT R3, R0, R3, RZ, 0xfc, !PT ;  /* 0x0000000300037212 */ /* 0x000fca00078efcff */
[----:B------:R0:W-:Y:S01]  /*beb0*/  STG.E.U8 desc[UR36][R16.64], R3 ;  /* 0x0000000310007986 */ /* 0x0001e2000c101124 */
[----:B------:R-:W-:Y:S05]  /*bec0*/  BRA `(.L_x_2096) ;  /* 0x00000004009c7947 */ /* 0x000fea0003800000 */
.L_x_2106:
[----:B------:R-:W-:-:S05]  /*bed0*/  F2FP.BF16.F32.PACK_AB R2, RZ, R2 ;  /* 0x00000002ff02723e */ /* 0x000fca00000010ff */
[----:B------:R0:W-:Y:S01]  /*bee0*/  STG.E.U16 desc[UR36][R16.64], R2 ;  /* 0x0000000210007986 */ /* 0x0001e2000c101524 */
[----:B------:R-:W-:Y:S05]  /*bef0*/  BRA `(.L_x_2096) ;  /* 0x0000000400907947 */ /* 0x000fea0003800000 */
.L_x_2103:
        /* <DEDUP_REMOVED lines=11> */
.L_x_2115:
        /* <DEDUP_REMOVED lines=16> */
.L_x_2118:
[----:B------:R-:W-:-:S04]  /*c0b0*/  LOP3.LUT R2, R2, 0x80000000, RZ, 0xc0, !PT ;  /* 0x8000000002027812 */ /* 0x000fc800078ec0ff */
[----:B------:R-:W-:-:S04]  /*c0c0*/  SHF.R.U32.HI R3, RZ, 0x18, R2 ;  /* 0x00000018ff037819 */ /* 0x000fc80000011602 */
[----:B------:R-:W-:-:S04]  /*c0d0*/  LOP3.LUT R0, R0, R3, RZ, 0xfc, !PT ;  /* 0x0000000300007212 */ /* 0x000fc800078efcff */
[----:B------:R-:W-:-:S07]  /*c0e0*/  PRMT R8, R0, 0x7610, R8 ;  /* 0x0000761000087816 */ /* 0x000fce0000000008 */
.L_x_2117:
[----:B------:R-:W-:Y:S05]  /*c0f0*/  BSYNC B0 ;  /* 0x0000000000007941 */ /* 0x000fea0003800000 */
.L_x_2116:
[----:B------:R0:W-:Y:S01]  /*c100*/  STG.E.U8 desc[UR36][R16.64], R8 ;  /* 0x0000000810007986 */ /* 0x0001e2000c101124 */
[----:B------:R-:W-:Y:S05]  /*c110*/  BRA `(.L_x_2096) ;  /* 0x0000000400087947 */ /* 0x000fea0003800000 */
.L_x_2114:
        /* <DEDUP_REMOVED lines=16> */
.L_x_2121:
[----:B------:R-:W-:-:S04]  /*c220*/  LOP3.LUT R2, R2, 0x80000000, RZ, 0xc0, !PT ;  /* 0x8000000002027812 */ /* 0x000fc800078ec0ff */
[----:B------:R-:W-:-:S04]  /*c230*/  SHF.R.U32.HI R3, RZ, 0x18, R2 ;  /* 0x00000018ff037819 */ /* 0x000fc80000011602 */
[----:B------:R-:W-:-:S04]  /*c240*/  LOP3.LUT R0, R0, R3, RZ, 0xfc, !PT ;  /* 0x0000000300007212 */ /* 0x000fc800078efcff */
[----:B------:R-:W-:-:S07]  /*c250*/  PRMT R8, R0, 0x7610, R8 ;  /* 0x0000761000087816 */ /* 0x000fce0000000008 */
.L_x_2120:
[----:B------:R-:W-:Y:S05]  /*c260*/  BSYNC B0 ;  /* 0x0000000000007941 */ /* 0x000fea0003800000 */
.L_x_2119:
[----:B------:R0:W-:Y:S01]  /*c270*/  STG.E.U8 desc[UR36][R16.64], R8 ;  /* 0x0000000810007986 */ /* 0x0001e2000c101124 */
[----:B------:R-:W-:Y:S05]  /*c280*/  BRA `(.L_x_2096) ;  /* 0x0000000000ac7947 */ /* 0x000fea0003800000 */
.L_x_2113:
        /* <DEDUP_REMOVED lines=21> */
.L_x_2095:
        /* <DEDUP_REMOVED lines=16> */
.L_x_2124:
[----:B------:R-:W-:Y:S05]  /*c4e0*/  BRA `(.L_x_2096) ;  /* 0x0000000000147947 */ /* 0x000fea0003800000 */
.L_x_2123:
[----:B------:R-:W0:Y:S02]  /*c4f0*/  F2I.U64.TRUNC R2, R2 ;  /* 0x0000000200027311 */ /* 0x000e24000020d800 */
[----:B0-----:R0:W-:Y:S01]  /*c500*/  STG.E.64 desc[UR36][R16.64], R2 ;  /* 0x0000000210007986 */ /* 0x0011e2000c101b24 */
[----:B------:R-:W-:Y:S05]  /*c510*/  BRA `(.L_x_2096) ;  /* 0x0000000000087947 */ /* 0x000fea0003800000 */
.L_x_2122:
[----:B------:R-:W0:Y:S02]  /*c520*/  F2I.FTZ.U32.TRUNC.NTZ R3, R2 ;  /* 0x0000000200037305 */ /* 0x000e24000021f000 */
[----:B0-----:R0:W-:Y:S02]  /*c530*/  STG.E desc[UR36][R16.64], R3 ;  /* 0x0000000310007986 */ /* 0x0011e4000c101924 */
.L_x_2096:
[----:B------:R-:W-:-:S07]  /*c540*/  VIADD R19, R19, 0x80 ;  /* 0x0000008013137836 */ /* 0x000fce0000000000 */
.L_x_2033:
[----:B------:R-:W-:Y:S05]  /*c550*/  BSYNC B7 ;  /* 0x0000000000077941 */ /* 0x000fea0003800000 */
.L_x_2032:
        /* <DEDUP_REMOVED lines=357> */
.L_x_2125:
        /* <DEDUP_REMOVED lines=22> */
.L_x_2130:
[----:B------:R-:W2:Y:S02]  /*dd10*/  LDG.E.U8 R2, desc[UR36][R2.64] ;  /* 0x0000002402027981 */ /* 0x000ea4000c1e1100 */
[----:B--2---:R-:W-:Y:S01]  /*dd20*/  I2FP.F32.U32 R19, R2 ;  /* 0x0000000200137245 */ /* 0x004fe20000201000 */
[----:B------:R-:W-:Y:S06]  /*dd30*/  BRA `(.L_x_2132) ;  /* 0x0000000c002c7947 */ /* 0x000fec0003800000 */
.L_x_2129:
        /* <DEDUP_REMOVED lines=9> */
.L_x_2134:
[----:B------:R-:W2:Y:S02]  /*ddd0*/  LDG.E R2, desc[UR36][R2.64] ;  /* 0x0000002402027981 */ /* 0x000ea4000c1e1900 */
[----:B--2---:R-:W-:Y:S01]  /*dde0*/  I2FP.F32.S32 R19, R2 ;  /* 0x0000000200137245 */ /* 0x004fe20000201400 */
[----:B------:R-:W-:Y:S06]  /*ddf0*/  BRA `(.L_x_2132) ;  /* 0x0000000800fc7947 */ /* 0x000fec0003800000 */
.L_x_2133:
[----:B------:R-:W2:Y:S02]  /*de00*/  LDG.E.U16 R2, desc[UR36][R2.64] ;  /* 0x0000002402027981 */ /* 0x000ea4000c1e1500 */
[----:B--2---:R0:W1:Y:S01]  /*de10*/  I2F.S16 R19, R2 ;  /* 0x0000000200137306 */ /* 0x0040620000101400 */
[----:B------:R-:W-:Y:S05]  /*de20*/  BRA `(.L_x_2132) ;  /* 0x0000000800f07947 */ /* 0x000fea0003800000 */
.L_x_2128:
        /* <DEDUP_REMOVED lines=8> */
.L_x_2136:
[----:B------:R-:W2:Y:S02]  /*deb0*/  LDG.E.U16 R2, desc[UR36][R2.64] ;  /* 0x0000002402027981 */ /* 0x000ea4000c1e1500 */
[----:B--2---:R-:W-:Y:S01]  /*dec0*/  HADD2.F32 R19, -RZ, R2.H0_H0 ;  /* 0x20000002ff137230 */ /* 0x004fe20000004100 */
[----:B------:R-:W-:Y:S06]  /*ded0*/  BRA `(.L_x_2132) ;  /* 0x0000000800c47947 */ /* 0x000fec0003800000 */
.L_x_2135:
        /* <DEDUP_REMOVED lines=8> */
.L_x_2138:
[----:B------:R-:W2:Y:S02]  /*df60*/  LDG.E.U16 R2, desc[UR36][R2.64] ;  /* 0x0000002402027981 */ /* 0x000ea4000c1e1500 */
[----:B--2---:R-:W-:Y:S01]  /*df70*/  HADD2.F32 R19, -RZ, R2.H0_H0 ;  /* 0x20000002ff137230 */ /* 0x004fe20000004100 */
[----:B------:R-:W-:Y:S06]  /*df80*/  BRA `(.L_x_2132) ;  /* 0x0000000800987947 */ /* 0x000fec0003800000 */
.L_x_2137:
[----:B------:R-:W2:Y:S01]  /*df90*/  LDG.E.64 R2, desc[UR36][R2.64] ;  /* 0x0000002402027981 */ /* 0x000ea2000c1e1b00 */
[----:B------:R-:W-:Y:S01]  /*dfa0*/  UMOV UR4, 0xf0000000 ;  /* 0xf000000000047882 */ /* 0x000fe20000000000 */
[----:B------:R-:W-:Y:S01]  /*dfb0*/  UMOV UR5, 0x380fffff ;  /* 0x380fffff00057882 */ /* 0x000fe20000000000 */
[----:B--2---:R-:W0:Y:S01]  /*dfc0*/  F2F.F32.F64 R19, R2 ;  /* 0x0000000200137310 */ /* 0x004e220000301000 */
[----:B------:R-:W-:-:S14]  /*dfd0*/  DSETP.GEU.AND P0, PT, |R2|, UR4, PT ;  /* 0x0000000402007e2a */ /* 0x000fdc000bf0e200 */
[----:B0-----:R-:W-:Y:S01]  /*dfe0*/  @!P0 FMUL R19, R19, 1.175494350822287508e-38 ;  /* 0x0080000013138820 */ /* 0x001fe20000400000 */
[----:B------:R-:W-:Y:S06]  /*dff0*/  BRA `(.L_x_2132) ;  /* 0x00000008007c7947 */ /* 0x000fec0003800000 */
.L_x_2127:
        /* <DEDUP_REMOVED lines=12> */
.L_x_2141:
[----:B------:R-:W2:Y:S01]  /*e0c0*/  LDG.E.64 R2, desc[UR36][R2.64] ;  /* 0x0000002402027981 */ /* 0x000ea2000c1e1b00 */
[----:B------:R-:W-:Y:S01]  /*e0d0*/  UMOV UR4, 0xf0000000 ;  /* 0xf000000000047882 */ /* 0x000fe20000000000 */
[----:B------:R-:W-:Y:S01]  /*e0e0*/  UMOV UR5, 0x380fffff ;  /* 0x380fffff00057882 */ /* 0x000fe20000000000 */
[----:B--2---:R-:W0:Y:S01]  /*e0f0*/  F2F.F32.F64 R19, R2 ;  /* 0x0000000200137310 */ /* 0x004e220000301000 */
[----:B------:R-:W-:-:S14]  /*e100*/  DSETP.GEU.AND P0, PT, |R2|, UR4, PT ;  /* 0x0000000402007e2a */ /* 0x000fdc000bf0e200 */
[----:B0-----:R-:W-:Y:S01]  /*e110*/  @!P0 FMUL R19, R19, 1.175494350822287508e-38 ;  /* 0x0080000013138820 */ /* 0x001fe20000400000 */
[----:B------:R-:W-:Y:S06]  /*e120*/  BRA `(.L_x_2132) ;  /* 0x0000000800307947 */ /* 0x000fec0003800000 */
.L_x_2140:
        /* <DEDUP_REMOVED lines=26> */
.L_x_2143:
        /* <DEDUP_REMOVED lines=13> */
.L_x_2142:
[----:B------:R-:W2:Y:S02]  /*e3a0*/  LDG.E.U16 R2, desc[UR36][R2.64] ;  /* 0x0000002402027981 */ /* 0x000ea4000c1e1500 */
[----:B--2---:R-:W-:Y:S01]  /*e3b0*/  IMAD.U32 R19, R2, 0x10000, RZ ;  /* 0x0001000002137824 */ /* 0x004fe200078e00ff */
[----:B------:R-:W-:Y:S06]  /*e3c0*/  BRA `(.L_x_2132) ;  /* 0x0000000400887947 */ /* 0x000fec0003800000 */
.L_x_2139:
        /* <DEDUP_REMOVED lines=11> */
.L_x_2146:
        /* <DEDUP_REMOVED lines=20> */
.L_x_2148:
[----:B------:R-:W-:Y:S05]  /*e5c0*/  BSYNC B0 ;  /* 0x0000000000007941 */ /* 0x000fea0003800000 */
.L_x_2147:
[----:B------:R-:W-:Y:S01]  /*e5d0*/  IMAD.SHL.U32 R2, R2, 0x100000, RZ ;  /* 0x0010000002027824 */ /* 0x000fe200078e00ff */
[----:B------:R-:W-:-:S04]  /*e5e0*/  LEA R0, R0, 0x3b800000, 0x17 ;  /* 0x3b80000000007811 */ /* 0x000fc800078eb8ff */
[----:B------:R-:W-:Y:S01]  /*e5f0*/  LOP3.LUT R19, R0, R2, R19, 0xfe, !PT ;  /* 0x0000000200137212 */ /* 0x000fe200078efe13 */
[----:B------:R-:W-:Y:S06]  /*e600*/  BRA `(.L_x_2132) ;  /* 0x0000000000f87947 */ /* 0x000fec0003800000 */
.L_x_2145:
        /* <DEDUP_REMOVED lines=20> */
.L_x_2150:
[----:B------:R-:W-:Y:S05]  /*e750*/  BSYNC B0 ;  /* 0x0000000000007941 */ /* 0x000fea0003800000 */
.L_x_2149:
[----:B------:R-:W-:Y:S01]  /*e760*/  IMAD.SHL.U32 R2, R2, 0x200000, RZ ;  /* 0x0020000002027824 */ /* 0x000fe200078e00ff */
[----:B------:R-:W-:-:S04]  /*e770*/  LEA R0, R0, 0x37800000, 0x17 ;  /* 0x3780000000007811 */ /* 0x000fc800078eb8ff */
[----:B------:R-:W-:Y:S01]  /*e780*/  LOP3.LUT R19, R0, R2, R19, 0xfe, !PT ;  /* 0x0000000200137212 */ /* 0x000fe200078efe13 */
[----:B------:R-:W-:Y:S06]  /*e790*/  BRA `(.L_x_2132) ;  /* 0x0000000000947947 */ /* 0x000fec0003800000 */
.L_x_2144:
        /* <DEDUP_REMOVED lines=14> */
.L_x_2131:
        /* <DEDUP_REMOVED lines=16> */
.L_x_2153:
[----:B------:R-:W-:Y:S01]  /*e980*/  IMAD.MOV.U32 R19, RZ, RZ, RZ ;  /* 0x000000ffff137224 */ /* 0x000fe200078e00ff */
[----:B------:R-:W-:Y:S06]  /*e990*/  BRA `(.L_x_2132) ;  /* 0x0000000000147947 */ /* 0x000fec0003800000 */
.L_x_2152:
[----:B------:R-:W2:Y:S02]  /*e9a0*/  LDG.E.64 R2, desc[UR36][R2.64] ;  /* 0x0000002402027981 */ /* 0x000ea4000c1e1b00 */
[----:B--2---:R0:W1:Y:S01]  /*e9b0*/  I2F.U64 R19, R2 ;  /* 0x0000000200137312 */ /* 0x0040620000301000 */
[----:B------:R-:W-:Y:S05]  /*e9c0*/  BRA `(.L_x_2132) ;  /* 0x0000000000087947 */ /* 0x000fea0003800000 */
.L_x_2151:
[----:B------:R-:W2:Y:S02]  /*e9d0*/  LDG.E R2, desc[UR36][R2.64] ;  /* 0x0000002402027981 */ /* 0x000ea4000c1e1900 */
[----:B--2---:R-:W-:-:S07]  /*e9e0*/  I2FP.F32.U32 R19, R2 ;  /* 0x0000000200137245 */ /* 0x004fce0000201000 */
.L_x_2132:
[----:B------:R-:W-:Y:S05]  /*e9f0*/  BSYNC B6 ;  /* 0x0000000000067941 */ /* 0x000fea0003800000 */
.L_x_2126:
        /* <DEDUP_REMOVED lines=19> */
.L_x_2158:
[----:B------:R-:W2:Y:S02]  /*eb30*/  LDG.E.U8 R0, desc[UR36][R2.64] ;  /* 0x0000002402007981 */ /* 0x000ea4000c1e1100 */
[----:B--2---:R-:W-:Y:S01]  /*eb40*/  I2FP.F32.U32 R0, R0 ;  /* 0x0000000000007245 */ /* 0x004fe20000201000 */
[----:B------:R-:W-:Y:S06]  /*eb50*/  BRA `(.L_x_2160) ;  /* 0x0000000c002c7947 */ /* 0x000fec0003800000 */
.L_x_2157:
        /* <DEDUP_REMOVED lines=9> */
.L_x_2162:
[----:B------:R-:W2:Y:S02]  /*ebf0*/  LDG.E R0, desc[UR36][R2.64] ;  /* 0x0000002402007981 */ /* 0x000ea4000c1e1900 */
[----:B--2---:R-:W-:Y:S01]  /*ec00*/  I2FP.F32.S32 R0, R0 ;  /* 0x0000000000007245 */ /* 0x004fe20000201400 */
[----:B------:R-:W-:Y:S06]  /*ec10*/  BRA `(.L_x_2160) ;  /* 0x0000000800fc7947 */ /* 0x000fec0003800000 */
.L_x_2161:
[----:B------:R-:W2:Y:S02]  /*ec20*/  LDG.E.U16 R0, desc[UR36][R2.64] ;  /* 0x0000002402007981 */ /* 0x000ea4000c1e1500 */
[----:B--2---:R-:W0:Y:S01]  /*ec30*/  I2F.S16 R0, R0 ;  /* 0x0000000000007306 */ /* 0x004e220000101400 */
[----:B------:R-:W-:Y:S05]  /*ec40*/  BRA `(.L_x_2160) ;  /* 0x0000000800f07947 */ /* 0x000fea0003800000 */
.L_x_2156:
        /* <DEDUP_REMOVED lines=8> */
.L_x_2164:
[----:B------:R-:W2:Y:S02]  /*ecd0*/  LDG.E.U16 R0, desc[UR36][R2.64] ;  /* 0x0000002402007981 */ /* 0x000ea4000c1e1500 */
[----:B--2---:R-:W-:Y:S01]  /*ece0*/  HADD2.F32 R0, -RZ, R0.H0_H0 ;  /* 0x20000000ff007230 */ /* 0x004fe20000004100 */
[----:B------:R-:W-:Y:S06]  /*ecf0*/  BRA `(.L_x_2160) ;  /* 0x0000000800c47947 */ /* 0x000fec0003800000 */
.L_x_2163:
        /* <DEDUP_REMOVED lines=8> */
.L_x_2166:
[----:B------:R-:W2:Y:S02]  /*ed80*/  LDG.E.U16 R0, desc[UR36][R2.64] ;  /* 0x0000002402007981 */ /* 0x000ea4000c1e1500 */
[----:B--2---:R-:W-:Y:S01]  /*ed90*/  HADD2.F32 R0, -RZ, R0.H0_H0 ;  /* 0x20000000ff007230 */ /* 0x004fe20000004100 */
[----:B------:R-:W-:Y:S06]  /*eda0*/  BRA `(.L_x_2160) ;  /* 0x0000000800987947 */ /* 0x000fec0003800000 */
.L_x_2165:
[----:B------:R-:W2:Y:S01]  /*edb0*/  LDG.E.64 R2, desc[UR36][R2.64] ;  /* 0x0000002402027981 */ /* 0x000ea2000c1e1b00 */
[----:B------:R-:W-:Y:S01]  /*edc0*/  UMOV UR4, 0xf0000000 ;  /* 0xf000000000047882 */ /* 0x000fe20000000000 */
[----:B------:R-:W-:Y:S01]  /*edd0*/  UMOV UR5, 0x380fffff ;  /* 0x380fffff00057882 */ /* 0x000fe20000000000 */
[----:B--2---:R-:W0:Y:S01]  /*ede0*/  F2F.F32.F64 R0, R2 ;  /* 0x0000000200007310 */ /* 0x004e220000301000 */
[----:B------:R-:W-:-:S14]  /*edf0*/  DSETP.GEU.AND P0, PT, |R2|, UR4, PT ;  /* 0x0000000402007e2a */ /* 0x000fdc000bf0e200 */
[----:B0-----:R-:W-:Y:S01]  /*ee00*/  @!P0 FMUL R0, R0, 1.175494350822287508e-38 ;  /* 0x0080000000008820 */ /* 0x001fe20000400000 */
[----:B------:R-:W-:Y:S06]  /*ee10*/  BRA `(.L_x_2160) ;  /* 0x00000008007c7947 */ /* 0x000fec0003800000 */
.L_x_2155:
        /* <DEDUP_REMOVED lines=12> */
.L_x_2169:
[----:B------:R-:W2:Y:S01]  /*eee0*/  LDG.E.64 R2, desc[UR36][R2.64] ;  /* 0x0000002402027981 */ /* 0x000ea2000c1e1b00 */
[----:B------:R-:W-:Y:S01]  /*eef0*/  UMOV UR4, 0xf0000000 ;  /* 0xf000000000047882 */ /* 0x000fe20000000000 */
[----:B------:R-:W-:Y:S01]  /*ef00*/  UMOV UR5, 0x380fffff ;  /* 0x380fffff00057882 */ /* 0x000fe20000000000 */
[----:B--2---:R-:W0:Y:S01]  /*ef10*/  F2F.F32.F64 R0, R2 ;  /* 0x0000000200007310 */ /* 0x004e220000301000 */
[----:B------:R-:W-:-:S14]  /*ef20*/  DSETP.GEU.AND P0, PT, |R2|, UR4, PT ;  /* 0x0000000402007e2a */ /* 0x000fdc000bf0e200 */
[----:B0-----:R-:W-:Y:S01]  /*ef30*/  @!P0 FMUL R0, R0, 1.175494350822287508e-38 ;  /* 0x0080000000008820 */ /* 0x001fe20000400000 */
[----:B------:R-:W-:Y:S06]  /*ef40*/  BRA `(.L_x_2160) ;  /* 0x0000000800307947 */ /* 0x000fec0003800000 */
.L_x_2168:
        /* <DEDUP_REMOVED lines=26> */
.L_x_2171:
        /* <DEDUP_REMOVED lines=13> */
.L_x_2170:
[----:B------:R-:W2:Y:S02]  /*f1c0*/  LDG.E.U16 R0, desc[UR36][R2.64] ;  /* 0x0000002402007981 */ /* 0x000ea4000c1e1500 */
[----:B--2---:R-:W-:Y:S01]  /*f1d0*/  IMAD.U32 R0, R0, 0x10000, RZ ;  /* 0x0001000000007824 */ /* 0x004fe200078e00ff */
[----:B------:R-:W-:Y:S06]  /*f1e0*/  BRA `(.L_x_2160) ;  /* 0x0000000400887947 */ /* 0x000fec0003800000 */
.L_x_2167:
        /* <DEDUP_REMOVED lines=11> */
.L_x_2174:
        /* <DEDUP_REMOVED lines=20> */
.L_x_2176:
[----:B------:R-:W-:Y:S05]  /*f3e0*/  BSYNC B0 ;  /* 0x0000000000007941 */ /* 0x000fea0003800000 */
.L_x_2175:
[----:B------:R-:W-:Y:S01]  /*f3f0*/  LEA R3, R0, 0x3b800000, 0x17 ;  /* 0x3b80000000037811 */ /* 0x000fe200078eb8ff */
[----:B------:R-:W-:-:S05]  /*f400*/  IMAD.SHL.U32 R0, R2, 0x100000, RZ ;  /* 0x0010000002007824 */ /* 0x000fca00078e00ff */
[----:B------:R-:W-:Y:S01]  /*f410*/  LOP3.LUT R0, R3, R0, R4, 0xfe, !PT ;  /* 0x0000000003007212 */ /* 0x000fe200078efe04 */
[----:B------:R-:W-:Y:S06]  /*f420*/  BRA `(.L_x_2160) ;  /* 0x0000000000f87947 */ /* 0x000fec0003800000 */
.L_x_2173:
        /* <DEDUP_REMOVED lines=20> */
.L_x_2178:
[----:B------:R-:W-:Y:S05]  /*f570*/  BSYNC B0 ;  /* 0x0000000000007941 */ /* 0x000fea0003800000 */
.L_x_2177:
[----:B------:R-:W-:Y:S01]  /*f580*/  LEA R3, R0, 0x37800000, 0x17 ;  /* 0x3780000000037811 */ /* 0x000fe200078eb8ff */
[----:B------:R-:W-:-:S05]  /*f590*/  IMAD.SHL.U32 R0, R2, 0x200000, RZ ;  /* 0x0020000002007824 */ /* 0x000fca00078e00ff */
[----:B------:R-:W-:Y:S01]  /*f5a0*/  LOP3.LUT R0, R3, R0, R4, 0xfe, !PT ;  /* 0x0000000003007212 */ /* 0x000fe200078efe04 */
[----:B------:R-:W-:Y:S06]  /*f5b0*/  BRA `(.L_x_2160) ;  /* 0x0000000000947947 */ /* 0x000fec0003800000 */
.L_x_2172:
        /* <DEDUP_REMOVED lines=14> */
.L_x_2159:
        /* <DEDUP_REMOVED lines=16> */
.L_x_2181:
[----:B------:R-:W-:Y:S01]  /*f7a0*/  IMAD.MOV.U32 R0, RZ, RZ, RZ ;  /* 0x000000ffff007224 */ /* 0x000fe200078e00ff */
[----:B------:R-:W-:Y:S06]  /*f7b0*/  BRA `(.L_x_2160) ;  /* 0x0000000000147947 */ /* 0x000fec0003800000 */
.L_x_2180:
[----:B------:R-:W2:Y:S02]  /*f7c0*/  LDG.E.64 R2, desc[UR36][R2.64] ;  /* 0x0000002402027981 */ /* 0x000ea4000c1e1b00 */
[----:B--2---:R0:W1:Y:S01]  /*f7d0*/  I2F.U64 R0, R2 ;  /* 0x0000000200007312 */ /* 0x0040620000301000 */
[----:B------:R-:W-:Y:S05]  /*f7e0*/  BRA `(.L_x_2160) ;  /* 0x0000000000087947 */ /* 0x000fea0003800000 */
.L_x_2179:
[----:B------:R-:W2:Y:S02]  /*f7f0*/  LDG.E R0, desc[UR36][R2.64] ;  /* 0x0000002402007981 */ /* 0x000ea4000c1e1900 */
[----:B--2---:R-:W-:-:S07]  /*f800*/  I2FP.F32.U32 R0, R0 ;  /* 0x0000000000007245 */ /* 0x004fce0000201000 */
.L_x_2160:
[----:B------:R-:W-:Y:S05]  /*f810*/  BSYNC B6 ;  /* 0x0000000000067941 */ /* 0x000fea0003800000 */
.L_x_2154:
        /* <DEDUP_REMOVED lines=21> */
[----:B0-----:R-:W-:Y:S01]  /*f970*/  STG.E.U8 desc[UR36][R16.64], R3 ;  /* 0x0000000310007986 */ /* 0x001fe2000c101124 */
[----:B------:R-:W-:Y:S05]  /*f980*/  EXIT ;  /* 0x000000000000794d */ /* 0x000fea0003800000 */
.L_x_2185:
[----:B------:R-:W0:Y:S02]  /*f990*/  F2I.S64.TRUNC R2, R2 ;  /* 0x0000000200027311 */ /* 0x000e24000020d900 */
[----:B0-----:R-:W-:-:S05]  /*f9a0*/  IMAD.MOV.U32 R5, RZ, RZ, R2 ;  /* 0x000000ffff057224 */ /* 0x001fca00078e0002 */
[----:B------:R-:W-:Y:S01]  /*f9b0*/  STG.E.U8 desc[UR36][R16.64], R5 ;  /* 0x0000000510007986 */ /* 0x000fe2000c101124 */
[----:B------:R-:W-:Y:S05]  /*f9c0*/  EXIT ;  /* 0x000000000000794d */ /* 0x000fea0003800000 */
.L_x_2184:
[----:B------:R-:W-:-:S13]  /*f9d0*/  ISETP.NE.AND P0, PT, R7, 0x2, PT ;  /* 0x000000020700780c */ /* 0x000fda0003f05270 */
[----:B------:R-:W-:Y:S05]  /*f9e0*/  @!P0 BRA `(.L_x_2187) ;  /* 0x0000000000288947 */ /* 0x000fea0003800000 */
[----:B------:R-:W-:-:S13]  /*f9f0*/  ISETP.NE.AND P0, PT, R7, 0x3, PT ;  /* 0x000000030700780c */ /* 0x000fda0003f05270 */
[----:B------:R-:W-:Y:S05]  /*fa00*/  @!P0 BRA `(.L_x_2188) ;  /* 0x0000000000148947 */ /* 0x000fea0003800000 */
[----:B------:R-:W-:-:S13]  /*fa10*/  ISETP.NE.AND P0, PT, R7, 0x4, PT ;  /* 0x000000040700780c */ /* 0x000fda0003f05270 */
[----:B------:R-:W-:Y:S05]  /*fa20*/  @P0 BRA `(.L_x_2186) ;  /* 0x0000000800d00947 */ /* 0x000fea0003800000 */
[----:B------:R-:W0:Y:S02]  /*fa30*/  F2I.S64.TRUNC R2, R2 ;  /* 0x0000000200027311 */ /* 0x000e24000020d900 */
[----:B0-----:R-:W-:Y:S01]  /*fa40*/  STG.E.64 desc[UR36][R16.64], R2 ;  /* 0x0000000210007986 */ /* 0x001fe2000c101b24 */
[----:B------:R-:W-:Y:S05]  /*fa50*/  EXIT ;  /* 0x000000000000794d */ /* 0x000fea0003800000 */
.L_x_2188:
[----:B------:R-:W0:Y:S02]  /*fa60*/  F2I.FTZ.TRUNC.NTZ R3, R2 ;  /* 0x0000000200037305 */ /* 0x000e24000021f100 */
[----:B0-----:R-:W-:Y:S01]  /*fa70*/  STG.E desc[UR36][R16.64], R3 ;  /* 0x0000000310007986 */ /* 0x001fe2000c101924 */
[----:B------:R-:W-:Y:S05]  /*fa80*/  EXIT ;  /* 0x000000000000794d */ /* 0x000fea0003800000 */
.L_x_2187:
[----:B------:R-:W0:Y:S02]  /*fa90*/  F2I.FTZ.TRUNC.NTZ R3, R2 ;  /* 0x0000000200037305 */ /* 0x000e24000021f100 */
[----:B0-----:R-:W-:Y:S01]  /*faa0*/  STG.E.U16 desc[UR36][R16.64], R3 ;  /* 0x0000000310007986 */ /* 0x001fe2000c101524 */
[----:B------:R-:W-:Y:S05]  /*fab0*/  EXIT ;  /* 0x000000000000794d */ /* 0x000fea0003800000 */
.L_x_2183:
[----:B------:R-:W-:-:S13]  /*fac0*/  ISETP.GT.AND P0, PT, R7, 0x6, PT ;  /* 0x000000060700780c */ /* 0x000fda0003f04270 */
[----:B------:R-:W-:Y:S05]  /*fad0*/  @P0 BRA `(.L_x_2189) ;  /* 0x0000000000240947 */ /* 0x000fea0003800000 */
[----:B------:R-:W-:-:S13]  /*fae0*/  ISETP.NE.AND P0, PT, R7, 0x5, PT ;  /* 0x000000050700780c */ /* 0x000fda0003f05270 */
[----:B------:R-:W-:Y:S05]  /*faf0*/  @!P0 BRA `(.L_x_2190) ;  /* 0x0000000000108947 */ /* 0x000fea0003800000 */
[----:B------:R-:W-:-:S13]  /*fb00*/  ISETP.NE.AND P0, PT, R7, 0x6, PT ;  /* 0x000000060700780c */ /* 0x000fda0003f05270 */
[----:B------:R-:W-:Y:S05]  /*fb10*/  @P0 BRA `(.L_x_2186) ;  /* 0x0000000800940947 */ /* 0x000fea0003800000 */
[----:B------:R-:W-:Y:S01]  /*fb20*/  STG.E desc[UR36][R16.64], R2 ;  /* 0x0000000210007986 */ /* 0x000fe2000c101924 */
[----:B------:R-:W-:Y:S05]  /*fb30*/  EXIT ;  /* 0x000000000000794d */ /* 0x000fea0003800000 */
.L_x_2190:
[----:B------:R-:W-:-:S05]  /*fb40*/  F2FP.F16.F32.PACK_AB R2, RZ, R2 ;  /* 0x00000002ff02723e */ /* 0x000fca00000000ff */
[----:B------:R-:W-:Y:S01]  /*fb50*/  STG.E.U16 desc[UR36][R16.64], R2 ;  /* 0x0000000210007986 */ /* 0x000fe2000c101524 */
[----:B------:R-:W-:Y:S05]  /*fb60*/  EXIT ;  /* 0x000000000000794d */ /* 0x000fea0003800000 */
.L_x_2189:
[----:B------:R-:W-:-:S13]  /*fb70*/  ISETP.NE.AND P0, PT, R7, 0x7, PT ;  /* 0x000000070700780c */ /* 0x000fda0003f05270 */
[----:B------:R-:W-:Y:S05]  /*fb80*/  @!P0 BRA `(.L_x_2191) ;  /* 0x00000000002c8947 */ /* 0x000fea0003800000 */
[----:B------:R-:W-:-:S13]  /*fb90*/  ISETP.NE.AND P0, PT, R7, 0x8, PT ;  /* 0x000000080700780c */ /* 0x000fda0003f05270 */
[----:B------:R-:W-:Y:S05]  /*fba0*/  @!P0 BRA `(.L_x_2192) ;  /* 0x0000000000148947 */ /* 0x000fea0003800000 */
[----:B------:R-:W-:-:S13]  /*fbb0*/  ISETP.NE.AND P0, PT, R7, 0x9, PT ;  /* 0x000000090700780c */ /* 0x000fda0003f05270 */
[----:B------:R-:W-:Y:S05]  /*fbc0*/  @P0 BRA `(.L_x_2186) ;  /* 0x0000000800680947 */ /* 0x000fea0003800000 */
[----:B------:R-:W-:-:S05]  /*fbd0*/  IMAD.MOV.U32 R3, RZ, RZ, RZ ;  /* 0x000000ffff037224 */ /* 0x000fca00078e00ff */
[----:B------:R-:W-:Y:S01]  /*fbe0*/  STG.E.64 desc[UR36][R16.64], R2 ;  /* 0x0000000210007986 */ /* 0x000fe2000c101b24 */
[----:B------:R-:W-:Y:S05]  /*fbf0*/  EXIT ;  /* 0x000000000000794d */ /* 0x000fea0003800000 */
.L_x_2192:
[----:B------:R-:W-:-:S04]  /*fc00*/  F2FP.F16.F32.PACK_AB R3, RZ, R2 ;  /* 0x00000002ff03723e */ /* 0x000fc800000000ff */
[----:B------:R-:W-:-:S05]  /*fc10*/  PRMT R3, R3, 0x5410, RZ ;  /* 0x0000541003037816 */ /* 0x000fca00000000ff */
[----:B------:R-:W-:Y:S01]  /*fc20*/  STG.E desc[UR36][R16.64], R3 ;  /* 0x0000000310007986 */ /* 0x000fe2000c101924 */
[----:B------:R-:W-:Y:S05]  /*fc30*/  EXIT ;  /* 0x000000000000794d */ /* 0x000fea0003800000 */
.L_x_2191:
[----:B------:R-:W-:-:S06]  /*fc40*/  FMUL.FTZ R2, R2, 1 ;  /* 0x3f80000002027820 */ /* 0x000fcc0000410000 */
[----:B------:R-:W0:Y:S02]  /*fc50*/  F2F.F64.F32 R2, R2 ;  /* 0x0000000200027310 */ /* 0x000e240000201800 */
[----:B0-----:R-:W-:Y:S01]  /*fc60*/  STG.E.64 desc[UR36][R16.64], R2 ;  /* 0x0000000210007986 */ /* 0x001fe2000c101b24 */
[----:B------:R-:W-:Y:S05]  /*fc70*/  EXIT ;  /* 0x000000000000794d */ /* 0x000fea0003800000 */
.L_x_2182:
        /* <DEDUP_REMOVED lines=10> */
[----:B------:R-:W-:Y:S01]  /*fd20*/  STG.E.U8 desc[UR36][R16.64], R3 ;  /* 0x0000000310007986 */ /* 0x000fe2000c101124 */
[----:B------:R-:W-:Y:S05]  /*fd30*/  EXIT ;  /* 0x000000000000794d */ /* 0x000fea0003800000 */
.L_x_2195:
[----:B------:R-:W-:Y:S01]  /*fd40*/  FMUL.FTZ R4, R2, 1 ;  /* 0x3f80000002047820 */ /* 0x000fe20000410000 */
[----:B------:R-:W-:-:S05]  /*fd50*/  CS2R R6, SRZ ;  /* 0x0000000000067805 */ /* 0x000fca000001ff00 */
[----:B------:R-:W0:Y:S02]  /*fd60*/  F2F.F64.F32 R4, R4 ;  /* 0x0000000400047310 */ /* 0x000e240000201800 */
[----:B0-----:R-:W-:Y:S01]  /*fd70*/  STG.E.128 desc[UR36][R16.64], R4 ;  /* 0x0000000410007986 */ /* 0x001fe2000c101d24 */
[----:B------:R-:W-:Y:S05]  /*fd80*/  EXIT ;  /* 0x000000000000794d */ /* 0x000fea0003800000 */
.L_x_2194:
        /* <DEDUP_REMOVED lines=20> */
.L_x_2199:
[----:B------:R-:W-:Y:S05]  /*fed0*/  BSYNC B0 ;  /* 0x0000000000007941 */ /* 0x000fea0003800000 */
.L_x_2198:
[----:B------:R-:W-:-:S05]  /*fee0*/  LOP3.LUT R5, R0, R5, RZ, 0xfc, !PT ;  /* 0x0000000500057212 */ /* 0x000fca00078efcff */
[----:B------:R-:W-:Y:S01]  /*fef0*/  STG.E.U8 desc[UR36][R16.64], R5 ;  /* 0x0000000510007986 */ /* 0x000fe2000c101124 */
[----:B------:R-:W-:Y:S05]  /*ff00*/  EXIT ;  /* 0x000000000000794d */ /* 0x000fea0003800000 */
.L_x_2197:
        /* <DEDUP_REMOVED lines=12> */
.L_x_2201:
[----:B------:R-:W-:Y:S01]  /*ffd0*/  IMAD.MOV.U32 R0, RZ, RZ, 0x7f ;  /* 0x0000007fff007424 */ /* 0x000fe200078e00ff */
[----:B------:R-:W-:-:S04]  /*ffe0*/  ISETP.GT.U32.AND P0, PT, R4, 0x7f800000, PT ;  /* 0x7f8000000400780c */ /* 0x000fc80003f04070 */
[----:B------:R-:W-:-:S09]  /*fff0*/  SEL R0, R0, 0x7c, P0 ;  /* 0x0000007c00007807 */ /* 0x000fd20000000000 */
.L_x_2202:
[----:B------:R-:W-:Y:S05]  /*10000*/  BSYNC B0 ;  /* 0x0000000000007941 */ /* 0x000fea0003800000 */
.L_x_2200:
[----:B------:R-:W-:-:S04]  /*10010*/  LOP3.LUT R2, R2, 0x80000000, RZ, 0xc0, !PT ;  /* 0x8000000002027812 */ /* 0x000fc800078ec0ff */
[----:B------:R-:W-:-:S04]  /*10020*/  SHF.R.U32.HI R3, RZ, 0x18, R2 ;  /* 0x00000018ff037819 */ /* 0x000fc80000011602 */
[----:B------:R-:W-:-:S05]  /*10030*/  LOP3.LUT R3, R0, R3, RZ, 0xfc, !PT ;  /* 0x0000000300037212 */ /* 0x000fca00078efcff */
[----:B------:R-:W-:Y:S01]  /*10040*/  STG.E.U8 desc[UR36][R16.64], R3 ;  /* 0x0000000310007986 */ /* 0x000fe2000c101124 */
[----:B------:R-:W-:Y:S05]  /*10050*/  EXIT ;  /* 0x000000000000794d */ /* 0x000fea0003800000 */
.L_x_2196:
[----:B------:R-:W-:-:S05]  /*10060*/  F2FP.BF16.F32.PACK_AB R2, RZ, R2 ;  /* 0x00000002ff02723e */ /* 0x000fca00000010ff */
[----:B------:R-:W-:Y:S01]  /*10070*/  STG.E.U16 desc[UR36][R16.64], R2 ;  /* 0x0000000210007986 */ /* 0x000fe2000c101524 */
[----:B------:R-:W-:Y:S05]  /*10080*/  EXIT ;  /* 0x000000000000794d */ /* 0x000fea0003800000 */
.L_x_2193:
        /* <DEDUP_REMOVED lines=9> */
[----:B0-----:R-:W-:Y:S01]  /*10120*/  STG.E.U16 desc[UR36][R16.64], R3 ;  /* 0x0000000310007986 */ /* 0x001fe2000c101524 */
[----:B------:R-:W-:Y:S05]  /*10130*/  EXIT ;  /* 0x000000000000794d */ /* 0x000fea0003800000 */
.L_x_2205:
        /* <DEDUP_REMOVED lines=16> */
.L_x_2208:
[----:B------:R-:W-:-:S04]  /*10240*/  LOP3.LUT R2, R2, 0x80000000, RZ, 0xc0, !PT ;  /* 0x8000000002027812 */ /* 0x000fc800078ec0ff */
[----:B------:R-:W-:-:S04]  /*10250*/  SHF.R.U32.HI R3, RZ, 0x18, R2 ;  /* 0x00000018ff037819 */ /* 0x000fc80000011602 */
[----:B------:R-:W-:-:S04]  /*10260*/  LOP3.LUT R0, R0, R3, RZ, 0xfc, !PT ;  /* 0x0000000300007212 */ /* 0x000fc800078efcff */
[----:B------:R-:W-:-:S07]  /*10270*/  PRMT R8, R0, 0x7610, R8 ;  /* 0x0000761000087816 */ /* 0x000fce0000000008 */
.L_x_2207:
[----:B------:R-:W-:Y:S05]  /*10280*/  BSYNC B0 ;  /* 0x0000000000007941 */ /* 0x000fea0003800000 */
.L_x_2206:
[----:B------:R-:W-:Y:S01]  /*10290*/  STG.E.U8 desc[UR36][R16.64], R8 ;  /* 0x0000000810007986 */ /* 0x000fe2000c101124 */
[----:B------:R-:W-:Y:S05]  /*102a0*/  EXIT ;  /* 0x000000000000794d */ /* 0x000fea0003800000 */
.L_x_2204:
        /* <DEDUP_REMOVED lines=16> */
.L_x_2211:
[----:B------:R-:W-:-:S04]  /*103b0*/  LOP3.LUT R2, R2, 0x80000000, RZ, 0xc0, !PT ;  /* 0x8000000002027812 */ /* 0x000fc800078ec0ff */
[----:B------:R-:W-:-:S04]  /*103c0*/  SHF.R.U32.HI R3, RZ, 0x18, R2 ;  /* 0x00000018ff037819 */ /* 0x000fc80000011602 */
[----:B------:R-:W-:-:S04]  /*103d0*/  LOP3.LUT R0, R0, R3, RZ, 0xfc, !PT ;  /* 0x0000000300007212 */ /* 0x000fc800078efcff */
[----:B------:R-:W-:-:S07]  /*103e0*/  PRMT R8, R0, 0x7610, R8 ;  /* 0x0000761000087816 */ /* 0x000fce0000000008 */
.L_x_2210:
[----:B------:R-:W-:Y:S05]  /*103f0*/  BSYNC B0 ;  /* 0x0000000000007941 */ /* 0x000fea0003800000 */
.L_x_2209:
[----:B------:R-:W-:Y:S01]  /*10400*/  STG.E.U8 desc[UR36][R16.64], R8 ;  /* 0x0000000810007986 */ /* 0x000fe2000c101124 */
[----:B------:R-:W-:Y:S05]  /*10410*/  EXIT ;  /* 0x000000000000794d */ /* 0x000fea0003800000 */
.L_x_2203:
        /* <DEDUP_REMOVED lines=21> */
.L_x_2186:
        /* <DEDUP_REMOVED lines=16> */
.L_x_2214:
[----:B------:R-:W-:Y:S05]  /*10670*/  EXIT ;  /* 0x000000000000794d */ /* 0x000fea0003800000 */
.L_x_2213:
[----:B------:R-:W0:Y:S02]  /*10680*/  F2I.U64.TRUNC R2, R2 ;  /* 0x0000000200027311 */ /* 0x000e24000020d800 */
[----:B0-----:R-:W-:Y:S01]  /*10690*/  STG.E.64 desc[UR36][R16.64], R2 ;  /* 0x0000000210007986 */ /* 0x001fe2000c101b24 */
[----:B------:R-:W-:Y:S05]  /*106a0*/  EXIT ;  /* 0x000000000000794d */ /* 0x000fea0003800000 */
.L_x_2212:
[----:B------:R-:W0:Y:S02]  /*106b0*/  F2I.FTZ.U32.TRUNC.NTZ R3, R2 ;  /* 0x0000000200037305 */ /* 0x000e24000021f000 */
[----:B0-----:R-:W-:Y:S01]  /*106c0*/  STG.E desc[UR36][R16.64], R3 ;  /* 0x0000000310007986 */ /* 0x001fe2000c101924 */
[----:B------:R-:W-:Y:S05]  /*106d0*/  EXIT ;  /* 0x000000000000794d */ /* 0x000fea0003800000 */
.L_x_2215:
        /* <DEDUP_REMOVED lines=10> */
.L_x_11095:


//--------------------- .text._ZN2at6native27unrolled_elementwise_kernelIZZZNS0_61_GLOBAL__N__132982cb_23_ActivationSiluKernel_cu_f5210f67_354620silu_backward_kernelERNS_18TensorIteratorBaseEENKUlvE_clEvENKUlvE0_clEvEUlffE_St5arrayIPcLm3EELi4E23TrivialOffsetCalculatorILi2EjESB_ILi1EjENS0_6memory12LoadWithCastILi2EEENSE_13StoreWithCastILi1EEEEEviT_T0_T2_T3_T4_T5_ --------------------------
	.section	.text._ZN2at6native27unrolled_elementwise_kernelIZZZNS0_61_GLOBAL__N__132982cb_23_ActivationSiluKernel_cu_f5210f67_354620silu_backward_kernelERNS_18TensorIteratorBaseEENKUlvE_clEvENKUlvE0_clEvEUlffE_St5arrayIPcLm3EELi4E23TrivialOffsetCalculatorILi2EjESB_ILi1EjENS0_6memory12LoadWithCastILi2EEENSE_13StoreWithCastILi1EEEEEviT_T0_T2_T3_T4_T5_,"ax",@progbits
	.align	128
        .global         _ZN2at6native27unrolled_elementwise_kernelIZZZNS0_61_GLOBAL__N__132982cb_23_ActivationSiluKernel_cu_f5210f67_354620silu_backward_kernelERNS_18TensorIteratorBaseEENKUlvE_clEvENKUlvE0_clEvEUlffE_St5arrayIPcLm3EELi4E23TrivialOffsetCalculatorILi2EjESB_ILi1EjENS0_6memory12LoadWithCastILi2EEENSE_13StoreWithCastILi1EEEEEviT_T0_T2_T3_T4_T5_
        .type           _ZN2at6native27unrolled_elementwise_kernelIZZZNS0_61_GLOBAL__N__132982cb_23_ActivationSiluKernel_cu_f5210f67_354620silu_backward_kernelERNS_18TensorIteratorBaseEENKUlvE_clEvENKUlvE0_clEvEUlffE_St5arrayIPcLm3EELi4E23TrivialOffsetCalculatorILi2EjESB_ILi1EjENS0_6memory12LoadWithCastILi2EEENSE_13StoreWithCastILi1EEEEEviT_T0_T2_T3_T4_T5_,@function
        .size           _ZN2at6native27unrolled_elementwise_kernelIZZZNS0_61_GLOBAL__N__132982cb_23_ActivationSiluKernel_cu_f5210f67_354620silu_backward_kernelERNS_18TensorIteratorBaseEENKUlvE_clEvENKUlvE0_clEvEUlffE_St5arrayIPcLm3EELi4E23TrivialOffsetCalculatorILi2EjESB_ILi1EjENS0_6memory12LoadWithCastILi2EEENSE_13StoreWithCastILi1EEEEEviT_T0_T2_T3_T4_T5_,(.L_x_11096 - _ZN2at6native27unrolled_elementwise_kernelIZZZNS0_61_GLOBAL__N__132982cb_23_ActivationSiluKernel_cu_f5210f67_354620silu_backward_kernelERNS_18TensorIteratorBaseEENKUlvE_clEvENKUlvE0_clEvEUlffE_St5arrayIPcLm3EELi4E23TrivialOffsetCalculatorILi2EjESB_ILi1EjENS0_6memory12LoadWithCastILi2EEENSE_13StoreWithCastILi1EEEEEviT_T0_T2_T3_T4_T5_)
        .other          _ZN2at6native27unrolled_elementwise_kernelIZZZNS0_61_GLOBAL__N__132982cb_23_ActivationSiluKernel_cu_f5210f67_354620silu_backward_kernelERNS_18TensorIteratorBaseEENKUlvE_clEvENKUlvE0_clEvEUlffE_St5arrayIPcLm3EELi4E23TrivialOffsetCalculatorILi2EjESB_ILi1EjENS0_6memory12LoadWithCastILi2EEENSE_13StoreWithCastILi1EEEEEviT_T0_T2_T3_T4_T5_,@"STO_CUDA_ENTRY STV_DEFAULT"
_ZN2at6native27unrolled_elementwise_kernelIZZZNS0_61_GLOBAL__N__132982cb_23_ActivationSiluKernel_cu_f5210f67_354620silu_backward_kernelERNS_18TensorIteratorBaseEENKUlvE_clEvENKUlvE0_clEvEUlffE_St5arrayIPcLm3EELi4E23TrivialOffsetCalculatorILi2EjESB_ILi1EjENS0_6memory12LoadWithCastILi2EEENSE_13StoreWithCastILi1EEEEEviT_T0_T2_T3_T4_T5_:
.text._ZN2at6native27unrolled_elementwise_kernelIZZZNS0_61_GLOBAL__N__132982cb_23_ActivationSiluKernel_cu_f5210f67_354620silu_backward_kernelERNS_18TensorIteratorBaseEENKUlvE_clEvENKUlvE0_clEvEUlffE_St5arrayIPcLm3EELi4E23TrivialOffsetCalculatorILi2EjESB_ILi1EjENS0_6memory12LoadWithCastILi2EEENSE_13StoreWithCastILi1EEEEEviT_T0_T2_T3_T4_T5_:
[----:B------:R-:W0:Y:S01]  /*0000*/  LDC R1, c[0x0][0x28] ;  /* 0x00000a00ff017b82 */ /* 0x000e220000000800 */
[----:B------:R-:W1:Y:S07]  /*0010*/  S2R R2, SR_CTAID.X ;  /* 0x0000000000027919 */ /* 0x000e6e0000002500 */
[----:B------:R-:W1:Y:S01]  /*0020*/  LDC R17, c[0x0][0x210] ;  /* 0x00008400ff117b82 */ /* 0x000e620000000800 */
[----:B------:R-:W-:Y:S01]  /*0030*/  ULDC.64 UR36, c[0x0][0x208] ;  /* 0x0000820000247ab9 */ /* 0x000fe20000000a00 */
[----:B------:R-:W-:Y:S01]  /*0040*/  BSSY B7, `(.L_x_2216) ;  /* 0x00001d3000077945 */ /* 0x000fe20003800000 */
[----:B------:R-:W2:Y:S01]  /*0050*/  S2R R16, SR_TID.X ;  /* 0x0000000000107919 */ /* 0x000ea20000002100 */
[----:B------:R-:W-:Y:S01]  /*0060*/  CS2R R28, SRZ ;  /* 0x00000000001c7805 */ /* 0x000fe2000001ff00 */
[----:B------:R-:W-:-:S03]  /*0070*/  IMAD.MOV.U32 R18, RZ, RZ, RZ ;  /* 0x000000ffff127224 */ /* 0x000fc600078e00ff */
[----:B------:R-:W3:Y:S08]  /*0080*/  LDC.U8 R25, c[0x0][0x234] ;  /* 0x00008d00ff197b82 */ /* 0x000ef00000000000 */
[----:B------:R-:W4:Y:S01]  /*0090*/  LDC.U8 R22, c[0x0][0x235] ;  /* 0x00008d40ff167b82 */ /* 0x000f220000000000 */
[----:B-1----:R-:W-:-:S05]  /*00a0*/  IMAD R17, R2, -0x200, R17 ;  /* 0xfffffe0002117824 */ /* 0x002fca00078e0211 */
[----:B--2---:R-:W-:-:S13]  /*00b0*/  ISETP.GE.AND P0, PT, R16, R17, PT ;  /* 0x000000111000720c */ /* 0x004fda0003f06270 */
[----:B0--34-:R-:W-:Y:S05]  /*00c0*/  @P0 BRA `(.L_x_2217) ;  /* 0x0000001c00280947 */ /* 0x019fea0003800000 */
[----:B------:R-:W0:Y:S01]  /*00d0*/  LDC.64 R4, c[0x0][0x220] ;  /* 0x00008800ff047b82 */ /* 0x000e220000000a00 */
[----:B------:R-:W-:Y:S01]  /*00e0*/  PRMT R0, R25, 0x9910, RZ ;  /* 0x0000991019007816 */ /* 0x000fe200000000ff */
[----:B------:R-:W-:Y:S01]  /*00f0*/  IMAD R16, R2, 0x200, R16 ;  /* 0x0000020002107824 */ /* 0x000fe200078e0210 */
[----:B------:R-:W-:Y:S01]  /*0100*/  ULDC UR4, c[0x0][0x238] ;  /* 0x00008e0000047ab9 */ /* 0x000fe20000000800 */
[----:B------:R-:W-:Y:S01]  /*0110*/  BSSY B6, `(.L_x_2218) ;  /* 0x00000e0000067945 */ /* 0x000fe20003800000 */
        /* <DEDUP_REMOVED lines=16> */
.L_x_2222:
[----:B------:R-:W2:Y:S02]  /*0220*/  LDG.E.U8 R4, desc[UR36][R4.64] ;  /* 0x0000002404047981 */ /* 0x000ea4000c1e1100 */
[----:B--2---:R-:W-:Y:S01]  /*0230*/  I2FP.F32.U32 R28, R4 ;  /* 0x00000004001c7245 */ /* 0x004fe20000201000 */
[----:B------:R-:W-:Y:S06]  /*0240*/  BRA `(.L_x_2224) ;  /* 0x0000000c00307947 */ /* 0x000fec0003800000 */
.L_x_2221:
        /* <DEDUP_REMOVED lines=9> */
.L_x_2226:
[----:B------:R-:W2:Y:S02]  /*02e0*/  LDG.E R4, desc[UR36][R4.64] ;  /* 0x0000002404047981 */ /* 0x000ea4000c1e1900 */
[----:B--2---:R-:W-:Y:S01]  /*02f0*/  I2FP.F32.S32 R28, R4 ;  /* 0x00000004001c7245 */ /* 0x004fe20000201400 */
[----:B------:R-:W-:Y:S06]  /*0300*/  BRA `(.L_x_2224) ;  /* 0x0000000c00007947 */ /* 0x000fec0003800000 */
.L_x_2225:
[----:B------:R-:W2:Y:S02]  /*0310*/  LDG.E.U16 R4, desc[UR36][R4.64] ;  /* 0x0000002404047981 */ /* 0x000ea4000c1e1500 */
[----:B--2---:R2:W3:Y:S01]  /*0320*/  I2F.S16 R28, R4 ;  /* 0x00000004001c7306 */ /* 0x0044e20000101400 */
[----:B------:R-:W-:Y:S05]  /*0330*/  BRA `(.L_x_2224) ;  /* 0x0000000800f47947 */ /* 0x000fea0003800000 */
.L_x_2220:
        /* <DEDUP_REMOVED lines=8> */
.L_x_2228:
[----:B------:R-:W2:Y:S02]  /*03c0*/  LDG.E.U16 R4, desc[UR36][R4.64] ;  /* 0x0000002404047981 */ /* 0x000ea4000c1e1500 */
[----:B--2---:R-:W-:Y:S01]  /*03d0*/  HADD2.F32 R28, -RZ, R4.H0_H0 ;  /* 0x20000004ff1c7230 */ /* 0x004fe20000004100 */
[----:B------:R-:W-:Y:S06]  /*03e0*/  BRA `(.L_x_2224) ;  /* 0x0000000800c87947 */ /* 0x000fec0003800000 */
.L_x_2227:
        /* <DEDUP_REMOVED lines=8> */
.L_x_2230:
[----:B------:R-:W2:Y:S02]  /*0470*/  LDG.E.U16 R4, desc[UR36][R4.64] ;  /* 0x0000002404047981 */ /* 0x000ea4000c1e1500 */
[----:B--2---:R-:W-:Y:S01]  /*0480*/  HADD2.F32 R28, -RZ, R4.H0_H0 ;  /* 0x20000004ff1c7230 */ /* 0x004fe20000004100 */
[----:B------:R-:W-:Y:S06]  /*0490*/  BRA `(.L_x_2224) ;  /* 0x00000008009c7947 */ /* 0x000fec0003800000 */
.L_x_2229:
[----:B------:R-:W2:Y:S01]  /*04a0*/  LDG.E.64 R4, desc[UR36][R4.64] ;  /* 0x0000002404047981 */ /* 0x000ea2000c1e1b00 */
[----:B------:R-:W-:Y:S01]  /*04b0*/  UMOV UR4, 0xf0000000 ;  /* 0xf000000000047882 */ /* 0x000fe20000000000 */
[----:B------:R-:W-:Y:S01]  /*04c0*/  UMOV UR5, 0x380fffff ;  /* 0x380fffff00057882 */ /* 0x000fe20000000000 */
[----:B--2---:R-:W0:Y:S01]  /*04d0*/  F2F.F32.F64 R28, R4 ;  /* 0x00000004001c7310 */ /* 0x004e220000301000 */
[----:B------:R-:W-:-:S14]  /*04e0*/  DSETP.GEU.AND P0, PT, |R4|, UR4, PT ;  /* 0x0000000404007e2a */ /* 0x000fdc000bf0e200 */
[----:B0-----:R-:W-:Y:S01]  /*04f0*/  @!P0 FMUL R28, R28, 1.175494350822287508e-38 ;  /* 0x008000001c1c8820 */ /* 0x001fe20000400000 */
[----:B------:R-:W-:Y:S06]  /*0500*/  BRA `(.L_x_2224) ;  /* 0x0000000800807947 */ /* 0x000fec0003800000 */
.L_x_2219:
        /* <DEDUP_REMOVED lines=12> */
.L_x_2233:
[----:B------:R-:W2:Y:S01]  /*05d0*/  LDG.E.64 R4, desc[UR36][R4.64] ;  /* 0x0000002404047981 */ /* 0x000ea2000c1e1b00 */
[----:B------:R-:W-:Y:S01]  /*05e0*/  UMOV UR4, 0xf0000000 ;  /* 0xf000000000047882 */ /* 0x000fe20000000000 */
[----:B------:R-:W-:Y:S01]  /*05f0*/  UMOV UR5, 0x380fffff ;  /* 0x380fffff00057882 */ /* 0x000fe20000000000 */
[----:B--2---:R-:W0:Y:S01]  /*0600*/  F2F.F32.F64 R28, R4 ;  /* 0x00000004001c7310 */ /* 0x004e220000301000 */
[----:B------:R-:W-:-:S14]  /*0610*/  DSETP.GEU.AND P0, PT, |R4|, UR4, PT ;  /* 0x0000000404007e2a */ /* 0x000fdc000bf0e200 */
[----:B0-----:R-:W-:Y:S01]  /*0620*/  @!P0 FMUL R28, R28, 1.175494350822287508e-38 ;  /* 0x008000001c1c8820 */ /* 0x001fe20000400000 */
[----:B------:R-:W-:Y:S06]  /*0630*/  BRA `(.L_x_2224) ;  /* 0x0000000800347947 */ /* 0x000fec0003800000 */
.L_x_2232:
        /* <DEDUP_REMOVED lines=16> */
[----:B------:R-:W-:-:S04]  /*0740*/  SEL R3, R3, RZ, P0 ;  /* 0x000000ff03037207 */ /* 0x000fc80000000000 */
[C---:B------:R-:W-:Y:S01]  /*0750*/  SHF.L.U32 R4, R0.reuse, R3, RZ ;  /* 0x0000000300047219 */ /* 0x040fe200000006ff */
[----:B------:R-:W-:Y:S02]  /*0760*/  IMAD R7, R3, R8, 0x3c000000 ;  /* 0x3c00000003077424 */ /* 0x000fe400078e0208 */
[----:B------:R-:W-:-:S03]  /*0770*/  VIADD R3, R0, 0xffffffff ;  /* 0xffffffff00037836 */ /* 0x000fc60000000000 */
[----:B------:R-:W-:Y:S02]  /*0780*/  LEA.HI R7, R4, R7, RZ, 0x1c ;  /* 0x0000000704077211 */ /* 0x000fe400078fe0ff */
[----:B------:R-:W-:Y:S02]  /*0790*/  SHF.R.S32.HI R3, RZ, 0x1f, R3 ;  /* 0x0000001fff037819 */ /* 0x000fe40000011403 */
[----:B------:R-:W-:-:S04]  /*07a0*/  LOP3.LUT R6, R7, 0x7f800000, R6, 0xf8, !PT ;  /* 0x7f80000007067812 */ /* 0x000fc800078ef806 */
[----:B------:R-:W-:-:S04]  /*07b0*/  LOP3.LUT R3, R6, R3, RZ, 0x30, !PT ;  /* 0x0000000306037212 */ /* 0x000fc800078e30ff */
[----:B------:R-:W-:Y:S01]  /*07c0*/  LOP3.LUT R28, R3, 0x80000000, R28, 0xf8, !PT ;  /* 0x80000000031c7812 */ /* 0x000fe200078ef81c */
[----:B------:R-:W-:Y:S06]  /*07d0*/  BRA `(.L_x_2224) ;  /* 0x0000000400cc7947 */ /* 0x000fec0003800000 */
.L_x_2235:
        /* <DEDUP_REMOVED lines=9> */
[----:B------:R-:W-:Y:S01]  /*0870*/  @P0 FMUL.FTZ R28, R3, 1.9259299443872358531e-34 ;  /* 0x07800000031c0820 */ /* 0x000fe20000410000 */
[----:B------:R-:W-:Y:S02]  /*0880*/  IMAD.SHL.U32 R3, R4, 0x1000000, RZ ;  /* 0x0100000004037824 */ /* 0x000fe400078e00ff */
[----:B------:R-:W-:-:S05]  /*0890*/  @!P0 FADD.FTZ R28, R0, -0.5 ;  /* 0xbf000000001c8421 */ /* 0x000fca0000010000 */
[----:B------:R-:W-:Y:S01]  /*08a0*/  LOP3.LUT R28, R28, 0x80000000, R3, 0xf8, !PT ;  /* 0x800000001c1c7812 */ /* 0x000fe200078ef803 */
[----:B------:R-:W-:Y:S06]  /*08b0*/  BRA `(.L_x_2224) ;  /* 0x0000000400947947 */ /* 0x000fec0003800000 */
.L_x_2234:
[----:B------:R-:W2:Y:S02]  /*08c0*/  LDG.E.U16 R4, desc[UR36][R4.64] ;  /* 0x0000002404047981 */ /* 0x000ea4000c1e1500 */
[----:B--2---:R-:W-:Y:S01]  /*08d0*/  IMAD.U32 R28, R4, 0x10000, RZ ;  /* 0x00010000041c7824 */ /* 0x004fe200078e00ff */
[----:B------:R-:W-:Y:S06]  /*08e0*/  BRA `(.L_x_2224) ;  /* 0x0000000400887947 */ /* 0x000fec0003800000 */
.L_x_2231:
        /* <DEDUP_REMOVED lines=11> */
.L_x_2238:
        /* <DEDUP_REMOVED lines=20> */
.L_x_2240:
[----:B------:R-:W-:Y:S05]  /*0ae0*/  BSYNC B0 ;  /* 0x0000000000007941 */ /* 0x000fea0003800000 */
.L_x_2239:
[----:B------:R-:W-:Y:S01]  /*0af0*/  IMAD.SHL.U32 R3, R3, 0x100000, RZ ;  /* 0x0010000003037824 */ /* 0x000fe200078e00ff */
[----:B------:R-:W-:-:S04]  /*0b00*/  LEA R5, R0, 0x3b800000, 0x17 ;  /* 0x3b80000000057811 */ /* 0x000fc800078eb8ff */
[----:B------:R-:W-:Y:S01]  /*0b10*/  LOP3.LUT R28, R5, R3, R28, 0xfe, !PT ;  /* 0x00000003051c7212 */ /* 0x000fe200078efe1c */
[----:B------:R-:W-:Y:S06]  /*0b20*/  BRA `(.L_x_2224) ;  /* 0x0000000000f87947 */ /* 0x000fec0003800000 */
.L_x_2237:
        /* <DEDUP_REMOVED lines=20> */
.L_x_2242:
[----:B------:R-:W-:Y:S05]  /*0c70*/  BSYNC B0 ;  /* 0x0000000000007941 */ /* 0x000fea0003800000 */
.L_x_2241:
[----:B------:R-:W-:Y:S01]  /*0c80*/  IMAD.SHL.U32 R3, R3, 0x200000, RZ ;  /* 0x0020000003037824 */ /* 0x000fe200078e00ff */
[----:B------:R-:W-:-:S04]  /*0c90*/  LEA R5, R0, 0x37800000, 0x17 ;  /* 0x3780000000057811 */ /* 0x000fc800078eb8ff */
[----:B------:R-:W-:Y:S01]  /*0ca0*/  LOP3.LUT R28, R5, R3, R28, 0xfe, !PT ;  /* 0x00000003051c7212 */ /* 0x000fe200078efe1c */
[----:B------:R-:W-:Y:S06]  /*0cb0*/  BRA `(.L_x_2224) ;  /* 0x0000000000947947 */ /* 0x000fec0003800000 */
.L_x_2236:
        /* <DEDUP_REMOVED lines=14> */
.L_x_2223:
        /* <DEDUP_REMOVED lines=16> */
.L_x_2245:
[----:B------:R-:W-:Y:S01]  /*0ea0*/  IMAD.MOV.U32 R28, RZ, RZ, RZ ;  /* 0x000000ffff1c7224 */ /* 0x000fe200078e00ff */
[----:B------:R-:W-:Y:S06]  /*0eb0*/  BRA `(.L_x_2224) ;  /* 0x0000000000147947 */ /* 0x000fec0003800000 */
.L_x_2244:
[----:B------:R-:W2:Y:S02]  /*0ec0*/  LDG.E.64 R4, desc[UR36][R4.64] ;  /* 0x0000002404047981 */ /* 0x000ea4000c1e1b00 */
[----:B--2---:R0:W1:Y:S01]  /*0ed0*/  I2F.U64 R28, R4 ;  /* 0x00000004001c7312 */ /* 0x0040620000301000 */
[----:B------:R-:W-:Y:S05]  /*0ee0*/  BRA `(.L_x_2224) ;  /* 0x0000000000087947 */ /* 0x000fea0003800000 */
.L_x_2243:
[----:B------:R-:W2:Y:S02]  /*0ef0*/  LDG.E R4, desc[UR36][R4.64] ;  /* 0x0000002404047981 */ /* 0x000ea4000c1e1900 */
[----:B--2---:R-:W-:-:S07]  /*0f00*/  I2FP.F32.U32 R28, R4 ;  /* 0x00000004001c7245 */ /* 0x004fce0000201000 */
.L_x_2224:
[----:B------:R-:W-:Y:S05]  /*0f10*/  BSYNC B6 ;  /* 0x0000000000067941 */ /* 0x000fea0003800000 */
.L_x_2218:
[----:B0-2-4-:R-:W0:Y:S01]  /*0f20*/  LDC.64 R4, c[0x0][0x228] ;  /* 0x00008a00ff047b82 */ /* 0x015e220000000a00 */
[----:B------:R-:W-:Y:S01]  /*0f30*/  PRMT R0, R22, 0x9910, RZ ;  /* 0x0000991016007816 */ /* 0x000fe200000000ff */
[----:B------:R-:W-:Y:S01]  /*0f40*/  ULDC UR4, c[0x0][0x23c] ;  /* 0x00008f0000047ab9 */ /* 0x000fe20000000800 */
[----:B------:R-:W-:Y:S01]  /*0f50*/  BSSY B6, `(.L_x_2246) ;  /* 0x00000df000067945 */ /* 0x000fe20003800000 */
        /* <DEDUP_REMOVED lines=14> */
[----:B--2---:R0:W2:Y:S01]  /*1040*/  I2F.S16 R18, R4 ;  /* 0x0000000400127306 */ /* 0x0040a20000101400 */
[----:B------:R-:W-:Y:S05]  /*1050*/  BRA `(.L_x_2252) ;  /* 0x0000000c00387947 */ /* 0x000fea0003800000 */
.L_x_2250:
[----:B------:R-:W2:Y:S02]  /*1060*/  LDG.E.U8 R4, desc[UR36][R4.64] ;  /* 0x0000002404047981 */ /* 0x000ea4000c1e1100 */
[----:B--2---:R-:W-:Y:S01]  /*1070*/  I2FP.F32.U32 R18, R4 ;  /* 0x0000000400127245 */ /* 0x004fe20000201000 */
[----:B------:R-:W-:Y:S06]  /*1080*/  BRA `(.L_x_2252) ;  /* 0x0000000c002c7947 */ /* 0x000fec0003800000 */
.L_x_2249:
        /* <DEDUP_REMOVED lines=9> */
.L_x_2254:
[----:B------:R-:W2:Y:S02]  /*1120*/  LDG.E R4, desc[UR36][R4.64] ;  /* 0x0000002404047981 */ /* 0x000ea4000c1e1900 */
[----:B--2---:R-:W-:Y:S01]  /*1130*/  I2FP.F32.S32 R18, R4 ;  /* 0x0000000400127245 */ /* 0x004fe20000201400 */
[----:B------:R-:W-:Y:S06]  /*1140*/  BRA `(.L_x_2252) ;  /* 0x0000000800fc7947 */ /* 0x000fec0003800000 */
.L_x_2253:
[----:B------:R-:W2:Y:S02]  /*1150*/  LDG.E.U16 R4, desc[UR36][R4.64] ;  /* 0x0000002404047981 */ /* 0x000ea4000c1e1500 */
[----:B--2---:R0:W2:Y:S01]  /*1160*/  I2F.S16 R18, R4 ;  /* 0x0000000400127306 */ /* 0x0040a20000101400 */
[----:B------:R-:W-:Y:S05]  /*1170*/  BRA `(.L_x_2252) ;  /* 0x0000000800f07947 */ /* 0x000fea0003800000 */
.L_x_2248:
        /* <DEDUP_REMOVED lines=8> */
.L_x_2256:
[----:B------:R-:W2:Y:S02]  /*1200*/  LDG.E.U16 R4, desc[UR36][R4.64] ;  /* 0x0000002404047981 */ /* 0x000ea4000c1e1500 */
[----:B--2---:R-:W-:Y:S01]  /*1210*/  HADD2.F32 R18, -RZ, R4.H0_H0 ;  /* 0x20000004ff127230 */ /* 0x004fe20000004100 */
[----:B------:R-:W-:Y:S06]  /*1220*/  BRA `(.L_x_2252) ;  /* 0x0000000800c47947 */ /* 0x000fec0003800000 */
.L_x_2255:
        /* <DEDUP_REMOVED lines=8> */
.L_x_2258:
[----:B------:R-:W2:Y:S02]  /*12b0*/  LDG.E.U16 R4, desc[UR36][R4.64] ;  /* 0x0000002404047981 */ /* 0x000ea4000c1e1500 */
[----:B--2---:R-:W-:Y:S01]  /*12c0*/  HADD2.F32 R18, -RZ, R4.H0_H0 ;  /* 0x20000004ff127230 */ /* 0x004fe20000004100 */
[----:B------:R-:W-:Y:S06]  /*12d0*/  BRA `(.L_x_2252) ;  /* 0x0000000800987947 */ /* 0x000fec0003800000 */
.L_x_2257:
[----:B------:R-:W2:Y:S01]  /*12e0*/  LDG.E.64 R4, desc[UR36][R4.64] ;  /* 0x0000002404047981 */ /* 0x000ea2000c1e1b00 */
[----:B------:R-:W-:Y:S01]  /*12f0*/  UMOV UR4, 0xf0000000 ;  /* 0xf000000000047882 */ /* 0x000fe20000000000 */
[----:B------:R-:W-:Y:S01]  /*1300*/  UMOV UR5, 0x380fffff ;  /* 0x380fffff00057882 */ /* 0x000fe20000000000 */
[----:B--2---:R-:W0:Y:S01]  /*1310*/  F2F.F32.F64 R18, R4 ;  /* 0x0000000400127310 */ /* 0x004e220000301000 */
[----:B------:R-:W-:-:S14]  /*1320*/  DSETP.GEU.AND P0, PT, |R4|, UR4, PT ;  /* 0x0000000404007e2a */ /* 0x000fdc000bf0e200 */
[----:B0-----:R-:W-:Y:S01]  /*1330*/  @!P0 FMUL R18, R18, 1.175494350822287508e-38 ;  /* 0x0080000012128820 */ /* 0x001fe20000400000 */
[----:B------:R-:W-:Y:S06]  /*1340*/  BRA `(.L_x_2252) ;  /* 0x00000008007c7947 */ /* 0x000fec0003800000 */
.L_x_2247:
        /* <DEDUP_REMOVED lines=12> */
.L_x_2261:
[----:B------:R-:W2:Y:S01]  /*1410*/  LDG.E.64 R4, desc[UR36][R4.64] ;  /* 0x0000002404047981 */ /* 0x000ea2000c1e1b00 */
[----:B------:R-:W-:Y:S01]  /*1420*/  UMOV UR4, 0xf0000000 ;  /* 0xf000000000047882 */ /* 0x000fe20000000000 */
[----:B------:R-:W-:Y:S01]  /*1430*/  UMOV UR5, 0x380fffff ;  /* 0x380fffff00057882 */ /* 0x000fe20000000000 */
[----:B--2---:R-:W0:Y:S01]  /*1440*/  F2F.F32.F64 R18, R4 ;  /* 0x0000000400127310 */ /* 0x004e220000301000 */
[----:B------:R-:W-:-:S14]  /*1450*/  DSETP.GEU.AND P0, PT, |R4|, UR4, PT ;  /* 0x0000000404007e2a */ /* 0x000fdc000bf0e200 */
[----:B0-----:R-:W-:Y:S01]  /*1460*/  @!P0 FMUL R18, R18, 1.175494350822287508e-38 ;  /* 0x0080000012128820 */ /* 0x001fe20000400000 */
[----:B------:R-:W-:Y:S06]  /*1470*/  BRA `(.L_x_2252) ;  /* 0x0000000800307947 */ /* 0x000fec0003800000 */
.L_x_2260:
        /* <DEDUP_REMOVED lines=26> */
.L_x_2263:
        /* <DEDUP_REMOVED lines=13> */
.L_x_2262:
[----:B------:R-:W2:Y:S02]  /*16f0*/  LDG.E.U16 R4, desc[UR36][R4.64] ;  /* 0x0000002404047981 */ /* 0x000ea4000c1e1500 */
[----:B--2---:R-:W-:Y:S01]  /*1700*/  IMAD.U32 R18, R4, 0x10000, RZ ;  /* 0x0001000004127824 */ /* 0x004fe200078e00ff */
[----:B------:R-:W-:Y:S06]  /*1710*/  BRA `(.L_x_2252) ;  /* 0x0000000400887947 */ /* 0x000fec0003800000 */
.L_x_2259:
        /* <DEDUP_REMOVED lines=11> */
.L_x_2266:
        /* <DEDUP_REMOVED lines=20> */
.L_x_2268:
[----:B------:R-:W-:Y:S05]  /*1910*/  BSYNC B0 ;  /* 0x0000000000007941 */ /* 0x000fea0003800000 */
.L_x_2267:
[----:B------:R-:W-:Y:S01]  /*1920*/  IMAD.SHL.U32 R3, R3, 0x100000, RZ ;  /* 0x0010000003037824 */ /* 0x000fe200078e00ff */
[----:B------:R-:W-:-:S04]  /*1930*/  LEA R5, R0, 0x3b800000, 0x17 ;  /* 0x3b80000000057811 */ /* 0x000fc800078eb8ff */
[----:B------:R-:W-:Y:S01]  /*1940*/  LOP3.LUT R18, R5, R3, R18, 0xfe, !PT ;  /* 0x0000000305127212 */ /* 0x000fe200078efe12 */
[----:B------:R-:W-:Y:S06]  /*1950*/  BRA `(.L_x_2252) ;  /* 0x0000000000f87947 */ /* 0x000fec0003800000 */
.L_x_2265:
        /* <DEDUP_REMOVED lines=20> */
.L_x_2270:
[----:B------:R-:W-:Y:S05]  /*1aa0*/  BSYNC B0 ;  /* 0x0000000000007941 */ /* 0x000fea0003800000 */
.L_x_2269:
[----:B------:R-:W-:Y:S01]  /*1ab0*/  IMAD.SHL.U32 R3, R3, 0x200000, RZ ;  /* 0x0020000003037824 */ /* 0x000fe200078e00ff */
[----:B------:R-:W-:-:S04]  /*1ac0*/  LEA R5, R0, 0x37800000, 0x17 ;  /* 0x3780000000057811 */ /* 0x000fc800078eb8ff */
[----:B------:R-:W-:Y:S01]  /*1ad0*/  LOP3.LUT R18, R5, R3, R18, 0xfe, !PT ;  /* 0x0000000305127212 */ /* 0x000fe200078efe12 */
[----:B------:R-:W-:Y:S06]  /*1ae0*/  BRA `(.L_x_2252) ;  /* 0x0000000000947947 */ /* 0x000fec0003800000 */
.L_x_2264:
        /* <DEDUP_REMOVED lines=14> */
.L_x_2251:
        /* <DEDUP_REMOVED lines=16> */
.L_x_2273:
[----:B------:R-:W-:Y:S01]  /*1cd0*/  IMAD.MOV.U32 R18, RZ, RZ, RZ ;  /* 0x000000ffff127224 */ /* 0x000fe200078e00ff */
[----:B------:R-:W-:Y:S06]  /*1ce0*/  BRA `(.L_x_2252) ;  /* 0x0000000000147947 */ /* 0x000fec0003800000 */
.L_x_2272:
[----:B------:R-:W2:Y:S02]  /*1cf0*/  LDG.E.64 R18, desc[UR36][R4.64] ;  /* 0x0000002404127981 */ /* 0x000ea4000c1e1b00 */
[----:B--2---:R0:W2:Y:S01]  /*1d00*/  I2F.U64 R18, R18 ;  /* 0x0000001200127312 */ /* 0x0040a20000301000 */
[----:B------:R-:W-:Y:S05]  /*1d10*/  BRA `(.L_x_2252) ;  /* 0x0000000000087947 */ /* 0x000fea0003800000 */
.L_x_2271:
[----:B------:R-:W2:Y:S02]  /*1d20*/  LDG.E R4, desc[UR36][R4.64] ;  /* 0x0000002404047981 */ /* 0x000ea4000c1e1900 */
[----:B--2---:R-:W-:-:S07]  /*1d30*/  I2FP.F32.U32 R18, R4 ;  /* 0x0000000400127245 */ /* 0x004fce0000201000 */
.L_x_2252:
[----:B------:R-:W-:Y:S05]  /*1d40*/  BSYNC B6 ;  /* 0x0000000000067941 */ /* 0x000fea0003800000 */
.L_x_2246:
[----:B------:R-:W0:Y:S02]  /*1d50*/  S2R R16, SR_TID.X ;  /* 0x0000000000107919 */ /* 0x000e240000002100 */
[----:B0-----:R-:W-:-:S07]  /*1d60*/  VIADD R16, R16, 0x80 ;  /* 0x0000008010107836 */ /* 0x001fce0000000000 */
.L_x_2217:
[----:B------:R-:W-:Y:S05]  /*1d70*/  BSYNC B7 ;  /* 0x0000000000077941 */ /* 0x000fea0003800000 */
.L_x_2216:
[----:B------:R-:W-:Y:S01]  /*1d80*/  ISETP.GE.AND P0, PT, R16, R17, PT ;  /* 0x000000111000720c */ /* 0x000fe20003f06270 */
[----:B------:R-:W-:Y:S01]  /*1d90*/  BSSY B7, `(.L_x_2274) ;  /* 0x00001cb000077945 */ /* 0x000fe20003800000 */
[----:B------:R-:W-:-:S11]  /*1da0*/  IMAD.MOV.U32 R19, RZ, RZ, RZ ;  /* 0x000000ffff137224 */ /* 0x000fd600078e00ff */
[----:B------:R-:W-:Y:S05]  /*1db0*/  @P0 BRA `(.L_x_2275) ;  /* 0x0000001c00200947 */ /* 0x000fea0003800000 */
[----:B----4-:R-:W0:Y:S01]  /*1dc0*/  LDC.64 R4, c[0x0][0x220] ;  /* 0x00008800ff047b82 */ /* 0x010e220000000a00 */
        /* <DEDUP_REMOVED lines=17> */
[----:B------:R-:W4:Y:S02]  /*1ee0*/  LDG.E.S8 R4, desc[UR36][R4.64] ;  /* 0x0000002404047981 */ /* 0x000f24000c1e1300 */
[----:B----4-:R0:W4:Y:S01]  /*1ef0*/  I2F.S16 R29, R4 ;  /* 0x00000004001d7306 */ /* 0x0101220000101400 */
[----:B------:R-:W-:Y:S05]  /*1f00*/  BRA `(.L_x_2282) ;  /* 0x0000000c00387947 */ /* 0x000fea0003800000 */
.L_x_2280:
[----:B------:R-:W4:Y:S02]  /*1f10*/  LDG.E.U8 R4, desc[UR36][R4.64] ;  /* 0x0000002404047981 */ /* 0x000f24000c1e1100 */
[----:B----4-:R-:W-:Y:S01]  /*1f20*/  I2FP.F32.U32 R29, R4 ;  /* 0x00000004001d7245 */ /* 0x010fe20000201000 */
[----:B------:R-:W-:Y:S06]  /*1f30*/  BRA `(.L_x_2282) ;  /* 0x0000000c002c7947 */ /* 0x000fec0003800000 */
.L_x_2279:
[----:B------:R-:W-:-:S13]  /*1f40*/  ISETP.NE.AND P0, PT, R0, 0x2, PT ;  /* 0x000000020000780c */ /* 0x000fda0003f05270 */
[----:B------:R-:W-:Y:S05]  /*1f50*/  @!P0 BRA `(.L_x_2283) ;  /* 0x0000000000288947 */ /* 0x000fea0003800000 */
[----:B------:R-:W-:-:S13]  /*1f60*/  ISETP.NE.AND P0, PT, R0, 0x3, PT ;  /* 0x000000030000780c */ /* 0x000fda0003f05270 */
[----:B------:R-:W-:Y:S05]  /*1f70*/  @!P0 BRA `(.L_x_2284) ;  /* 0x0000000000148947 */ /* 0x000fea0003800000 */
[----:B------:R-:W-:-:S13]  /*1f80*/  ISETP.NE.AND P0, PT, R0, 0x4, PT ;  /* 0x000000040000780c */ /* 0x000fda0003f05270 */
[----:B------:R-:W-:Y:S05]  /*1f90*/  @P0 BRA `(.L_x_2281) ;  /* 0x0000000800b80947 */ /* 0x000fea0003800000 */
[----:B------:R-:W4:Y:S02]  /*1fa0*/  LDG.E.64 R4, desc[UR36][R4.64] ;  /* 0x0000002404047981 */ /* 0x000f24000c1e1b00 */
[----:B----4-:R0:W4:Y:S01]  /*1fb0*/  I2F.S64 R29, R4 ;  /* 0x00000004001d7312 */ /* 0x0101220000301400 */
[----:B------:R-:W-:Y:S05]  /*1fc0*/  BRA `(.L_x_2282) ;  /* 0x0000000c00087947 */ /* 0x000fea0003800000 */
.L_x_2284:
[----:B------:R-:W4:Y:S02]  /*1fd0*/  LDG.E R4, desc[UR36][R4.64] ;  /* 0x0000002404047981 */ /* 0x000f24000c1e1900 */
[----:B----4-:R-:W-:Y:S01]  /*1fe0*/  I2FP.F32.S32 R29, R4 ;  /* 0x00000004001d7245 */ /* 0x010fe20000201400 */
[----:B------:R-:W-:Y:S06]  /*1ff0*/  BRA `(.L_x_2282) ;  /* 0x0000000800fc7947 */ /* 0x000fec0003800000 */
.L_x_2283:
[----:B------:R-:W4:Y:S02]  /*2000*/  LDG.E.U16 R4, desc[UR36][R4.64] ;  /* 0x0000002404047981 */ /* 0x000f24000c1e1500 */
[----:B----4-:R0:W4:Y:S01]  /*2010*/  I2F.S16 R29, R4 ;  /* 0x00000004001d7306 */ /* 0x0101220000101400 */
[----:B------:R-:W-:Y:S05]  /*2020*/  BRA `(.L_x_2282) ;  /* 0x0000000800f07947 */ /* 0x000fea0003800000 */
.L_x_2278:
        /* <DEDUP_REMOVED lines=8> */
.L_x_2286:
[----:B------:R-:W4:Y:S02]  /*20b0*/  LDG.E.U16 R4, desc[UR36][R4.64] ;  /* 0x0000002404047981 */ /* 0x000f24000c1e1500 */
[----:B----4-:R-:W-:Y:S01]  /*20c0*/  HADD2.F32 R29, -RZ, R4.H0_H0 ;  /* 0x20000004ff1d7230 */ /* 0x010fe20000004100 */
[----:B------:R-:W-:Y:S06]  /*20d0*/  BRA `(.L_x_2282) ;  /* 0x0000000800c47947 */ /* 0x000fec0003800000 */
.L_x_2285:
        /* <DEDUP_REMOVED lines=8> */
.L_x_2288:
[----:B------:R-:W4:Y:S02]  /*2160*/  LDG.E.U16 R4, desc[UR36][R4.64] ;  /* 0x0000002404047981 */ /* 0x000f24000c1e1500 */
[----:B----4-:R-:W-:Y:S01]  /*2170*/  HADD2.F32 R29, -RZ, R4.H0_H0 ;  /* 0x20000004ff1d7230 */ /* 0x010fe20000004100 */
[----:B------:R-:W-:Y:S06]  /*2180*/  BRA `(.L_x_2282) ;  /* 0x0000000800987947 */ /* 0x000fec0003800000 */
.L_x_2287:
[----:B------:R-:W4:Y:S01]  /*2190*/  LDG.E.64 R4, desc[UR36][R4.64] ;  /* 0x0000002404047981 */ /* 0x000f22000c1e1b00 */
[----:B------:R-:W-:Y:S01]  /*21a0*/  UMOV UR4, 0xf0000000 ;  /* 0xf000000000047882 */ /* 0x000fe20000000000 */
[----:B------:R-:W-:Y:S01]  /*21b0*/  UMOV UR5, 0x380fffff ;  /* 0x380fffff00057882 */ /* 0x000fe20000000000 */
[----:B----4-:R-:W0:Y:S01]  /*21c0*/  F2F.F32.F64 R29, R4 ;  /* 0x00000004001d7310 */ /* 0x010e220000301000 */
[----:B------:R-:W-:-:S14]  /*21d0*/  DSETP.GEU.AND P0, PT, |R4|, UR4, PT ;  /* 0x0000000404007e2a */ /* 0x000fdc000bf0e200 */
[----:B0-----:R-:W-:Y:S01]  /*21e0*/  @!P0 FMUL R29, R29, 1.175494350822287508e-38 ;  /* 0x008000001d1d8820 */ /* 0x001fe20000400000 */
[----:B------:R-:W-:Y:S06]  /*21f0*/  BRA `(.L_x_2282) ;  /* 0x00000008007c7947 */ /* 0x000fec0003800000 */
.L_x_2277:
        /* <DEDUP_REMOVED lines=8> */
[----:B------:R-:W4:Y:S02]  /*2280*/  LDG.E.U8 R4, desc[UR36][R4.64] ;  /* 0x0000002404047981 */ /* 0x000f24000c1e1100 */
[----:B----4-:R-:W-:-:S04]  /*2290*/  ISETP.NE.AND P0, PT, R4, RZ, PT ;  /* 0x000000ff0400720c */ /* 0x010fc80003f05270 */
[----:B------:R-:W-:Y:S01]  /*22a0*/  FSEL R29, RZ, 1, !P0 ;  /* 0x3f800000ff1d7808 */ /* 0x000fe20004000000 */
[----:B------:R-:W-:Y:S08]  /*22b0*/  BRA `(.L_x_2282) ;  /* 0x00000008004c7947 */ /* 0x000ff00003800000 */
.L_x_2291:
[----:B------:R-:W4:Y:S01]  /*22c0*/  LDG.E.64 R4, desc[UR36][R4.64] ;  /* 0x0000002404047981 */ /* 0x000f22000c1e1b00 */
[----:B------:R-:W-:Y:S01]  /*22d0*/  UMOV UR4, 0xf0000000 ;  /* 0xf000000000047882 */ /* 0x000fe20000000000 */
[----:B------:R-:W-:Y:S01]  /*22e0*/  UMOV UR5, 0x380fffff ;  /* 0x380fffff00057882 */ /* 0x000fe20000000000 */
[----:B----4-:R-:W0:Y:S01]  /*22f0*/  F2F.F32.F64 R29, R4 ;  /* 0x00000004001d7310 */ /* 0x010e220000301000 */
[----:B------:R-:W-:-:S14]  /*2300*/  DSETP.GEU.AND P0, PT, |R4|, UR4, PT ;  /* 0x0000000404007e2a */ /* 0x000fdc000bf0e200 */
[----:B0-----:R-:W-:Y:S01]  /*2310*/  @!P0 FMUL R29, R29, 1.175494350822287508e-38 ;  /* 0x008000001d1d8820 */ /* 0x001fe20000400000 */
[----:B------:R-:W-:Y:S06]  /*2320*/  BRA `(.L_x_2282) ;  /* 0x0000000800307947 */ /* 0x000fec0003800000 */
.L_x_2290:
[----:B------:R-:W-:-:S13]  /*2330*/  ISETP.NE.AND P0, PT, R0, 0xf, PT ;  /* 0x0000000f0000780c */ /* 0x000fda0003f05270 */
[----:B------:R-:W-:Y:S05]  /*2340*/  @!P0 BRA `(.L_x_2292) ;  /* 0x0000000000948947 */ /* 0x000fea0003800000 */
[----:B------:R-:W-:-:S13]  /*2350*/  ISETP.NE.AND P0, PT, R0, 0x17, PT ;  /* 0x000000170000780c */ /* 0x000fda0003f05270 */
[----:B------:R-:W-:Y:S05]  /*2360*/  @!P0 BRA `(.L_x_2293) ;  /* 0x0000000000588947 */ /* 0x000fea0003800000 */
[----:B------:R-:W-:-:S13]  /*2370*/  ISETP.NE.AND P0, PT, R0, 0x18, PT ;  /* 0x000000180000780c */ /* 0x000fda0003f05270 */
[----:B------:R-:W-:Y:S05]  /*2380*/  @P0 BRA `(.L_x_2281) ;  /* 0x0000000400bc0947 */ /* 0x000fea0003800000 */
[----:B------:R-:W4:Y:S01]  /*2390*/  LDG.E.U8 R29, desc[UR36][R4.64] ;  /* 0x00000024041d7981 */ /* 0x000f22000c1e1100 */
[----:B------:R-:W-:Y:S02]  /*23a0*/  IMAD.MOV.U32 R8, RZ, RZ, -0x800000 ;  /* 0xff800000ff087424 */ /* 0x000fe400078e00ff */
[----:B----4-:R-:W-:-:S05]  /*23b0*/  IMAD.SHL.U32 R29, R29, 0x1000000, RZ ;  /* 0x010000001d1d7824 */ /* 0x010fca00078e00ff */
        /* <DEDUP_REMOVED lines=17> */
.L_x_2293:
[----:B------:R-:W4:Y:S02]  /*24d0*/  LDG.E.U8 R4, desc[UR36][R4.64] ;  /* 0x0000002404047981 */ /* 0x000f24000c1e1100 */
[----:B----4-:R-:W-:-:S05]  /*24e0*/  IMAD.SHL.U32 R0, R4, 0x2000000, RZ ;  /* 0x0200000004007824 */ /* 0x010fca00078e00ff */
        /* <DEDUP_REMOVED lines=11> */
.L_x_2292:
[----:B------:R-:W4:Y:S02]  /*25a0*/  LDG.E.U16 R4, desc[UR36][R4.64] ;  /* 0x0000002404047981 */ /* 0x000f24000c1e1500 */
[----:B----4-:R-:W-:Y:S01]  /*25b0*/  IMAD.U32 R29, R4, 0x10000, RZ ;  /* 0x00010000041d7824 */ /* 0x010fe200078e00ff */
[----:B------:R-:W-:Y:S06]  /*25c0*/  BRA `(.L_x_2282) ;  /* 0x0000000400887947 */ /* 0x000fec0003800000 */
.L_x_2289:
        /* <DEDUP_REMOVED lines=8> */
[----:B------:R-:W4:Y:S02]  /*2650*/  LDG.E.U16 R4, desc[UR36][R4.64] ;  /* 0x0000002404047981 */ /* 0x000f24000c1e1500 */
[----:B----4-:R-:W-:Y:S01]  /*2660*/  I2FP.F32.U32 R29, R4 ;  /* 0x00000004001d7245 */ /* 0x010fe20000201000 */
[----:B------:R-:W-:Y:S06]  /*2670*/  BRA `(.L_x_2282) ;  /* 0x00000004005c7947 */ /* 0x000fec0003800000 */
.L_x_2296:
[----:B------:R-:W4:Y:S01]  /*2680*/  LDG.E.U8 R3, desc[UR36][R4.64] ;  /* 0x0000002404037981 */ /* 0x000f22000c1e1100 */
[----:B------:R-:W-:Y:S01]  /*2690*/  IMAD.MOV.U32 R29, RZ, RZ, RZ ;  /* 0x000000ffff1d7224 */ /* 0x000fe200078e00ff */
[----:B----4-:R-:W-:-:S13]  /*26a0*/  ISETP.NE.AND P0, PT, R3, RZ, PT ;  /* 0x000000ff0300720c */ /* 0x010fda0003f05270 */
        /* <DEDUP_REMOVED lines=17> */
.L_x_2298:
[----:B------:R-:W-:Y:S05]  /*27c0*/  BSYNC B0 ;  /* 0x0000000000007941 */ /* 0x000fea0003800000 */
.L_x_2297:
[----:B------:R-:W-:Y:S01]  /*27d0*/  IMAD.SHL.U32 R3, R3, 0x100000, RZ ;  /* 0x0010000003037824 */ /* 0x000fe200078e00ff */
[----:B------:R-:W-:-:S04]  /*27e0*/  LEA R0, R0, 0x3b800000, 0x17 ;  /* 0x3b80000000007811 */ /* 0x000fc800078eb8ff */
[----:B------:R-:W-:Y:S01]  /*27f0*/  LOP3.LUT R29, R0, R3, R29, 0xfe, !PT ;  /* 0x00000003001d7212 */ /* 0x000fe200078efe1d */
[----:B------:R-:W-:Y:S06]  /*2800*/  BRA `(.L_x_2282) ;  /* 0x0000000000f87947 */ /* 0x000fec0003800000 */
.L_x_2295:
        /* <DEDUP_REMOVED lines=20> */
.L_x_2300:
[----:B------:R-:W-:Y:S05]  /*2950*/  BSYNC B0 ;  /* 0x0000000000007941 */ /* 0x000fea0003800000 */
.L_x_2299:
[----:B------:R-:W-:Y:S01]  /*2960*/  IMAD.SHL.U32 R3, R3, 0x200000, RZ ;  /* 0x0020000003037824 */ /* 0x000fe200078e00ff */
[----:B------:R-:W-:-:S04]  /*2970*/  LEA R0, R0, 0x37800000, 0x17 ;  /* 0x3780000000007811 */ /* 0x000fc800078eb8ff */
[----:B------:R-:W-:Y:S01]  /*2980*/  LOP3.LUT R29, R0, R3, R29, 0xfe, !PT ;  /* 0x00000003001d7212 */ /* 0x000fe200078efe1d */
[----:B------:R-:W-:Y:S06]  /*2990*/  BRA `(.L_x_2282) ;  /* 0x0000000000947947 */ /* 0x000fec0003800000 */
.L_x_2294:
[----:B------:R-:W-:-:S13]  /*29a0*/  ISETP.NE.AND P0, PT, R0, 0x1c, PT ;  /* 0x0000001c0000780c */ /* 0x000fda0003f05270 */
[----:B------:R-:W-:Y:S05]  /*29b0*/  @!P0 BRA `(.L_x_2301) ;  /* 0x0000000000848947 */ /* 0x000fea0003800000 */
[----:B------:R-:W-:-:S13]  /*29c0*/  ISETP.NE.AND P0, PT, R0, 0x1d, PT ;  /* 0x0000001d0000780c */ /* 0x000fda0003f05270 */
[----:B------:R-:W-:Y:S05]  /*29d0*/  @!P0 BRA `(.L_x_2302) ;  /* 0x0000000000708947 */ /* 0x000fea0003800000 */
[----:B------:R-:W-:-:S13]  /*29e0*/  ISETP.NE.AND P0, PT, R0, 0x2c, PT ;  /* 0x0000002c0000780c */ /* 0x000fda0003f05270 */
[----:B------:R-:W-:Y:S05]  /*29f0*/  @P0 BRA `(.L_x_2281) ;  /* 0x0000000000200947 */ /* 0x000fea0003800000 */
[----:B------:R-:W4:Y:S01]  /*2a00*/  LDG.E.U8 R4, desc[UR36][R4.64] ;  /* 0x0000002404047981 */ /* 0x000f22000c1e1100 */
[----:B------:R-:W-:Y:S01]  /*2a10*/  IMAD.MOV.U32 R29, RZ, RZ, 0x400000 ;  /* 0x00400000ff1d7424 */ /* 0x000fe200078e00ff */
[----:B----4-:R-:W-:-:S13]  /*2a20*/  ISETP.NE.AND P0, PT, R4, RZ, PT ;  /* 0x000000ff0400720c */ /* 0x010fda0003f05270 */
[----:B------:R-:W-:Y:S05]  /*2a30*/  @!P0 BRA `(.L_x_2282) ;  /* 0x00000000006c8947 */ /* 0x000fea0003800000 */
[----:B------:R-:W-:-:S13]  /*2a40*/  ISETP.NE.AND P0, PT, R4, 0xff, PT ;  /* 0x000000ff0400780c */ /* 0x000fda0003f05270 */
[----:B------:R-:W-:Y:S02]  /*2a50*/  @!P0 IMAD.MOV.U32 R29, RZ, RZ, 0x7f800001 ;  /* 0x7f800001ff1d8424 */ /* 0x000fe400078e00ff */
[----:B------:R-:W-:Y:S01]  /*2a60*/  @P0 IMAD.SHL.U32 R29, R4, 0x800000, RZ ;  /* 0x00800000041d0824 */ /* 0x000fe200078e00ff */
[----:B------:R-:W-:Y:S06]  /*2a70*/  BRA `(.L_x_2282) ;  /* 0x00000000005c7947 */ /* 0x000fec0003800000 */
.L_x_2281:
        /* <DEDUP_REMOVED lines=15> */
[----:B0123-5:R-:W-:Y:S05]  /*2b70*/  CALL.ABS.NOINC R14 ;  /* 0x000000000e007343 */ /* 0x02ffea0003c00000 */
.L_x_2303:
[----:B------:R-:W-:Y:S01]  /*2b80*/  IMAD.MOV.U32 R29, RZ, RZ, RZ ;  /* 0x000000ffff1d7224 */ /* 0x000fe200078e00ff */
[----:B------:R-:W-:Y:S06]  /*2b90*/  BRA `(.L_x_2282) ;  /* 0x0000000000147947 */ /* 0x000fec0003800000 */
.L_x_2302:
[----:B------:R-:W4:Y:S02]  /*2ba0*/  LDG.E.64 R4, desc[UR36][R4.64] ;  /* 0x0000002404047981 */ /* 0x000f24000c1e1b00 */
[----:B----4-:R0:W4:Y:S01]  /*2bb0*/  I2F.U64 R29, R4 ;  /* 0x00000004001d7312 */ /* 0x0101220000301000 */
[----:B------:R-:W-:Y:S05]  /*2bc0*/  BRA `(.L_x_2282) ;  /* 0x0000000000087947 */ /* 0x000fea0003800000 */
.L_x_2301:
[----:B------:R-:W4:Y:S02]  /*2bd0*/  LDG.E R4, desc[UR36][R4.64] ;  /* 0x0000002404047981 */ /* 0x000f24000c1e1900 */
[----:B----4-:R-:W-:-:S07]  /*2be0*/  I2FP.F32.U32 R29, R4 ;  /* 0x00000004001d7245 */ /* 0x010fce0000201000 */
.L_x_2282:
[----:B------:R-:W-:Y:S05]  /*2bf0*/  BSYNC B6 ;  /* 0x0000000000067941 */ /* 0x000fea0003800000 */
.L_x_2276:
[----:B0-----:R-:W0:Y:S01]  /*2c00*/  LDC.64 R4, c[0x0][0x228] ;  /* 0x00008a00ff047b82 */ /* 0x001e220000000a00 */
        /* <DEDUP_REMOVED lines=19> */
.L_x_2308:
[----:B------:R-:W2:Y:S02]  /*2d40*/  LDG.E.U8 R4, desc[UR36][R4.64] ;  /* 0x0000002404047981 */ /* 0x000ea4000c1e1100 */
[----:B--2---:R-:W-:Y:S01]  /*2d50*/  I2FP.F32.U32 R19, R4 ;  /* 0x0000000400137245 */ /* 0x004fe20000201000 */
[----:B------:R-:W-:Y:S06]  /*2d60*/  BRA `(.L_x_2310) ;  /* 0x0000000c002c7947 */ /* 0x000fec0003800000 */
.L_x_2307:
        /* <DEDUP_REMOVED lines=9> */
.L_x_2312:
[----:B------:R-:W2:Y:S02]  /*2e00*/  LDG.E R4, desc[UR36][R4.64] ;  /* 0x0000002404047981 */ /* 0x000ea4000c1e1900 */
[----:B--2---:R-:W-:Y:S01]  /*2e10*/  I2FP.F32.S32 R19, R4 ;  /* 0x0000000400137245 */ /* 0x004fe20000201400 */
[----:B------:R-:W-:Y:S06]  /*2e20*/  BRA `(.L_x_2310) ;  /* 0x0000000800fc7947 */ /* 0x000fec0003800000 */
.L_x_2311:
[----:B------:R-:W2:Y:S02]  /*2e30*/  LDG.E.U16 R4, desc[UR36][R4.64] ;  /* 0x0000002404047981 */ /* 0x000ea4000c1e1500 */
[----:B--2---:R0:W2:Y:S01]  /*2e40*/  I2F.S16 R19, R4 ;  /* 0x0000000400137306 */ /* 0x0040a20000101400 */
[----:B------:R-:W-:Y:S05]  /*2e50*/  BRA `(.L_x_2310) ;  /* 0x0000000800f07947 */ /* 0x000fea0003800000 */
.L_x_2306:
        /* <DEDUP_REMOVED lines=8> */
.L_x_2314:
[----:B------:R-:W2:Y:S02]  /*2ee0*/  LDG.E.U16 R4, desc[UR36][R4.64] ;  /* 0x0000002404047981 */ /* 0x000ea4000c1e1500 */
[----:B--2---:R-:W-:Y:S01]  /*2ef0*/  HADD2.F32 R19, -RZ, R4.H0_H0 ;  /* 0x20000004ff137230 */ /* 0x004fe20000004100 */
[----:B------:R-:W-:Y:S06]  /*2f00*/  BRA `(.L_x_2310) ;  /* 0x0000000800c47947 */ /* 0x000fec0003800000 */
.L_x_2313:
        /* <DEDUP_REMOVED lines=8> */
.L_x_2316:
[----:B------:R-:W2:Y:S02]  /*2f90*/  LDG.E.U16 R4, desc[UR36][R4.64] ;  /* 0x0000002404047981 */ /* 0x000ea4000c1e1500 */
[----:B--2---:R-:W-:Y:S01]  /*2fa0*/  HADD2.F32 R19, -RZ, R4.H0_H0 ;  /* 0x20000004ff137230 */ /* 0x004fe20000004100 */
[----:B------:R-:W-:Y:S06]  /*2fb0*/  BRA `(.L_x_2310) ;  /* 0x0000000800987947 */ /* 0x000fec0003800000 */
.L_x_2315:
[----:B------:R-:W2:Y:S01]  /*2fc0*/  LDG.E.64 R4, desc[UR36][R4.64] ;  /* 0x0000002404047981 */ /* 0x000ea2000c1e1b00 */
[----:B------:R-:W-:Y:S01]  /*2fd0*/  UMOV UR4, 0xf0000000 ;  /* 0xf000000000047882 */ /* 0x000fe20000000000 */
[----:B------:R-:W-:Y:S01]  /*2fe0*/  UMOV UR5, 0x380fffff ;  /* 0x380fffff00057882 */ /* 0x000fe20000000000 */
[----:B--2---:R-:W0:Y:S01]  /*2ff0*/  F2F.F32.F64 R19, R4 ;  /* 0x0000000400137310 */ /* 0x004e220000301000 */
[----:B------:R-:W-:-:S14]  /*3000*/  DSETP.GEU.AND P0, PT, |R4|, UR4, PT ;  /* 0x0000000404007e2a */ /* 0x000fdc000bf0e200 */
[----:B0-----:R-:W-:Y:S01]  /*3010*/  @!P0 FMUL R19, R19, 1.175494350822287508e-38 ;  /* 0x0080000013138820 */ /* 0x001fe20000400000 */
[----:B------:R-:W-:Y:S06]  /*3020*/  BRA `(.L_x_2310) ;  /* 0x00000008007c7947 */ /* 0x000fec0003800000 */
.L_x_2305:
        /* <DEDUP_REMOVED lines=12> */
.L_x_2319:
[----:B------:R-:W2:Y:S01]  /*30f0*/  LDG.E.64 R4, desc[UR36][R4.64] ;  /* 0x0000002404047981 */ /* 0x000ea2000c1e1b00 */
[----:B------:R-:W-:Y:S01]  /*3100*/  UMOV UR4, 0xf0000000 ;  /* 0xf000000000047882 */ /* 0x000fe20000000000 */
[----:B------:R-:W-:Y:S01]  /*3110*/  UMOV UR5, 0x380fffff ;  /* 0x380fffff00057882 */ /* 0x000fe20000000000 */
[----:B--2---:R-:W0:Y:S01]  /*3120*/  F2F.F32.F64 R19, R4 ;  /* 0x0000000400137310 */ /* 0x004e220000301000 */
[----:B------:R-:W-:-:S14]  /*3130*/  DSETP.GEU.AND P0, PT, |R4|, UR4, PT ;  /* 0x0000000404007e2a */ /* 0x000fdc000bf0e200 */
[----:B0-----:R-:W-:Y:S01]  /*3140*/  @!P0 FMUL R19, R19, 1.175494350822287508e-38 ;  /* 0x0080000013138820 */ /* 0x001fe20000400000 */
[----:B------:R-:W-:Y:S06]  /*3150*/  BRA `(.L_x_2310) ;  /* 0x0000000800307947 */ /* 0x000fec0003800000 */
.L_x_2318:
        /* <DEDUP_REMOVED lines=26> */
.L_x_2321:
        /* <DEDUP_REMOVED lines=13> */
.L_x_2320:
[----:B------:R-:W2:Y:S02]  /*33d0*/  LDG.E.U16 R4, desc[UR36][R4.64] ;  /* 0x0000002404047981 */ /* 0x000ea4000c1e1500 */
[----:B--2---:R-:W-:Y:S01]  /*33e0*/  IMAD.U32 R19, R4, 0x10000, RZ ;  /* 0x0001000004137824 */ /* 0x004fe200078e00ff */
[----:B------:R-:W-:Y:S06]  /*33f0*/  BRA `(.L_x_2310) ;  /* 0x0000000400887947 */ /* 0x000fec0003800000 */
.L_x_2317:
        /* <DEDUP_REMOVED lines=11> */
.L_x_2324:
        /* <DEDUP_REMOVED lines=20> */
.L_x_2326:
[----:B------:R-:W-:Y:S05]  /*35f0*/  BSYNC B0 ;  /* 0x0000000000007941 */ /* 0x000fea0003800000 */
.L_x_2325:
[----:B------:R-:W-:Y:S01]  /*3600*/  IMAD.SHL.U32 R3, R3, 0x100000, RZ ;  /* 0x0010000003037824 */ /* 0x000fe200078e00ff */
[----:B------:R-:W-:-:S04]  /*3610*/  LEA R0, R0, 0x3b800000, 0x17 ;  /* 0x3b80000000007811 */ /* 0x000fc800078eb8ff */
[----:B------:R-:W-:Y:S01]  /*3620*/  LOP3.LUT R19, R0, R3, R19, 0xfe, !PT ;  /* 0x0000000300137212 */ /* 0x000fe200078efe13 */
[----:B------:R-:W-:Y:S06]  /*3630*/  BRA `(.L_x_2310) ;  /* 0x0000000000f87947 */ /* 0x000fec0003800000 */
.L_x_2323:
        /* <DEDUP_REMOVED lines=20> */
.L_x_2328:
[----:B------:R-:W-:Y:S05]  /*3780*/  BSYNC B0 ;  /* 0x0000000000007941 */ /* 0x000fea0003800000 */
.L_x_2327:
[----:B------:R-:W-:Y:S01]  /*3790*/  IMAD.SHL.U32 R3, R3, 0x200000, RZ ;  /* 0x0020000003037824 */ /* 0x000fe200078e00ff */
[----:B------:R-:W-:-:S04]  /*37a0*/  LEA R0, R0, 0x37800000, 0x17 ;  /* 0x3780000000007811 */ /* 0x000fc800078eb8ff */
[----:B------:R-:W-:Y:S01]  /*37b0*/  LOP3.LUT R19, R0, R3, R19, 0xfe, !PT ;  /* 0x0000000300137212 */ /* 0x000fe200078efe13 */
[----:B------:R-:W-:Y:S06]  /*37c0*/  BRA `(.L_x_2310) ;  /* 0x0000000000947947 */ /* 0x000fec0003800000 */
.L_x_2322:
        /* <DEDUP_REMOVED lines=14> */
.L_x_2309:
        /* <DEDUP_REMOVED lines=15> */
[----:B012345:R-:W-:Y:S05]  /*39a0*/  CALL.ABS.NOINC R14 ;  /* 0x000000000e007343 */ /* 0x03ffea0003c00000 */
.L_x_2331:
[----:B------:R-:W-:Y:S01]  /*39b0*/  IMAD.MOV.U32 R19, RZ, RZ, RZ ;  /* 0x000000ffff137224 */ /* 0x000fe200078e00ff */
[----:B------:R-:W-:Y:S06]  /*39c0*/  BRA `(.L_x_2310) ;  /* 0x0000000000147947 */ /* 0x000fec0003800000 */
.L_x_2330:
[----:B------:R-:W2:Y:S02]  /*39d0*/  LDG.E.64 R4, desc[UR36][R4.64] ;  /* 0x0000002404047981 */ /* 0x000ea4000c1e1b00 */
[----:B--2---:R0:W2:Y:S01]  /*39e0*/  I2F.U64 R19, R4 ;  /* 0x0000000400137312 */ /* 0x0040a20000301000 */
[----:B------:R-:W-:Y:S05]  /*39f0*/  BRA `(.L_x_2310) ;  /* 0x0000000000087947 */ /* 0x000fea0003800000 */
.L_x_2329:
[----:B------:R-:W2:Y:S02]  /*3a00*/  LDG.E R4, desc[UR36][R4.64] ;  /* 0x0000002404047981 */ /* 0x000ea4000c1e1900 */
[----:B--2---:R-:W-:-:S07]  /*3a10*/  I2FP.F32.U32 R19, R4 ;  /* 0x0000000400137245 */ /* 0x004fce0000201000 */
.L_x_2310:
[----:B------:R-:W-:Y:S05]  /*3a20*/  BSYNC B6 ;  /* 0x0000000000067941 */ /* 0x000fea0003800000 */
.L_x_2304:
[----:B------:R-:W-:-:S07]  /*3a30*/  VIADD R16, R16, 0x80 ;  /* 0x0000008010107836 */ /* 0x000fce0000000000 */
.L_x_2275:
[----:B------:R-:W-:Y:S05]  /*3a40*/  BSYNC B7 ;  /* 0x0000000000077941 */ /* 0x000fea0003800000 */
.L_x_2274:
[----:B------:R-:W-:Y:S01]  /*3a50*/  ISETP.GE.AND P0, PT, R16, R17, PT ;  /* 0x000000111000720c */ /* 0x000fe20003f06270 */
[----:B------:R-:W-:Y:S01]  /*3a60*/  BSSY B7, `(.L_x_2332) ;  /* 0x00001cd000077945 */ /* 0x000fe20003800000 */
[----:B------:R-:W-:Y:S01]  /*3a70*/  CS2R R22, SRZ ;  /* 0x0000000000167805 */ /* 0x000fe2000001ff00 */
[----:B------:R-:W-:-:S10]  /*3a80*/  IMAD.MOV.U32 R24, RZ, RZ, RZ ;  /* 0x000000ffff187224 */ /* 0x000fd400078e00ff */
[----:B------:R-:W-:Y:S05]  /*3a90*/  @P0 BRA `(.L_x_2333) ;  /* 0x0000001c00240947 */ /* 0x000fea0003800000 */
[----:B0---4-:R-:W0:Y:S01]  /*3aa0*/  LDC.64 R4, c[0x0][0x220] ;  /* 0x00008800ff047b82 */ /* 0x011e220000000a00 */
        /* <DEDUP_REMOVED lines=20> */
.L_x_2338:
[----:B------:R-:W4:Y:S02]  /*3bf0*/  LDG.E.U8 R4, desc[UR36][R4.64] ;  /* 0x0000002404047981 */ /* 0x000f24000c1e1100 */
[----:B----4-:R-:W-:Y:S01]  /*3c00*/  I2FP.F32.U32 R23, R4 ;  /* 0x0000000400177245 */ /* 0x010fe20000201000 */
[----:B------:R-:W-:Y:S06]  /*3c10*/  BRA `(.L_x_2340) ;  /* 0x0000000c002c7947 */ /* 0x000fec0003800000 */
.L_x_2337:
        /* <DEDUP_REMOVED lines=9> */
.L_x_2342:
[----:B------:R-:W4:Y:S02]  /*3cb0*/  LDG.E R4, desc[UR36][R4.64] ;  /* 0x0000002404047981 */ /* 0x000f24000c1e1900 */
[----:B----4-:R-:W-:Y:S01]  /*3cc0*/  I2FP.F32.S32 R23, R4 ;  /* 0x0000000400177245 */ /* 0x010fe20000201400 */
[----:B------:R-:W-:Y:S06]  /*3cd0*/  BRA `(.L_x_2340) ;  /* 0x0000000800fc7947 */ /* 0x000fec0003800000 */
.L_x_2341:
[----:B------:R-:W4:Y:S02]  /*3ce0*/  LDG.E.U16 R4, desc[UR36][R4.64] ;  /* 0x0000002404047981 */ /* 0x000f24000c1e1500 */
[----:B----4-:R0:W4:Y:S01]  /*3cf0*/  I2F.S16 R23, R4 ;  /* 0x0000000400177306 */ /* 0x0101220000101400 */
[----:B------:R-:W-:Y:S05]  /*3d00*/  BRA `(.L_x_2340) ;  /* 0x0000000800f07947 */ /* 0x000fea0003800000 */
.L_x_2336:
        /* <DEDUP_REMOVED lines=8> */
.L_x_2344:
[----:B------:R-:W4:Y:S02]  /*3d90*/  LDG.E.U16 R4, desc[UR36][R4.64] ;  /* 0x0000002404047981 */ /* 0x000f24000c1e1500 */
[----:B----4-:R-:W-:Y:S01]  /*3da0*/  HADD2.F32 R23, -RZ, R4.H0_H0 ;  /* 0x20000004ff177230 */ /* 0x010fe20000004100 */
[----:B------:R-:W-:Y:S06]  /*3db0*/  BRA `(.L_x_2340) ;  /* 0x0000000800c47947 */ /* 0x000fec0003800000 */
.L_x_2343:
        /* <DEDUP_REMOVED lines=8> */
.L_x_2346:
[----:B------:R-:W4:Y:S02]  /*3e40*/  LDG.E.U16 R4, desc[UR36][R4.64] ;  /* 0x0000002404047981 */ /* 0x000f24000c1e1500 */
[----:B----4-:R-:W-:Y:S01]  /*3e50*/  HADD2.F32 R23, -RZ, R4.H0_H0 ;  /* 0x20000004ff177230 */ /* 0x010fe20000004100 */
[----:B------:R-:W-:Y:S06]  /*3e60*/  BRA `(.L_x_2340) ;  /* 0x0000000800987947 */ /* 0x000fec0003800000 */
.L_x_2345:
[----:B------:R-:W4:Y:S01]  /*3e70*/  LDG.E.64 R4, desc[UR36][R4.64] ;  /* 0x0000002404047981 */ /* 0x000f22000c1e1b00 */
[----:B------:R-:W-:Y:S01]  /*3e80*/  UMOV UR4, 0xf0000000 ;  /* 0xf000000000047882 */ /* 0x000fe20000000000 */
[----:B------:R-:W-:Y:S01]  /*3e90*/  UMOV UR5, 0x380fffff ;  /* 0x380fffff00057882 */ /* 0x000fe20000000000 */
[----:B----4-:R-:W0:Y:S01]  /*3ea0*/  F2F.F32.F64 R23, R4 ;  /* 0x0000000400177310 */ /* 0x010e220000301000 */
[----:B------:R-:W-:-:S14]  /*3eb0*/  DSETP.GEU.AND P0, PT, |R4|, UR4, PT ;  /* 0x0000000404007e2a */ /* 0x000fdc000bf0e200 */
[----:B0-----:R-:W-:Y:S01]  /*3ec0*/  @!P0 FMUL R23, R23, 1.175494350822287508e-38 ;  /* 0x0080000017178820 */ /* 0x001fe20000400000 */
[----:B------:R-:W-:Y:S06]  /*3ed0*/  BRA `(.L_x_2340) ;  /* 0x00000008007c7947 */ /* 0x000fec0003800000 */
.L_x_2335:
        /* <DEDUP_REMOVED lines=12> */
.L_x_2349:
[----:B------:R-:W4:Y:S01]  /*3fa0*/  LDG.E.64 R4, desc[UR36][R4.64] ;  /* 0x0000002404047981 */ /* 0x000f22000c1e1b00 */
[----:B------:R-:W-:Y:S01]  /*3fb0*/  UMOV UR4, 0xf0000000 ;  /* 0xf000000000047882 */ /* 0x000fe20000000000 */
[----:B------:R-:W-:Y:S01]  /*3fc0*/  UMOV UR5, 0x380fffff ;  /* 0x380fffff00057882 */ /* 0x000fe20000000000 */
[----:B----4-:R-:W0:Y:S01]  /*3fd0*/  F2F.F32.F64 R23, R4 ;  /* 0x0000000400177310 */ /* 0x010e220000301000 */
[----:B------:R-:W-:-:S14]  /*3fe0*/  DSETP.GEU.AND P0, PT, |R4|, UR4, PT ;  /* 0x0000000404007e2a */ /* 0x000fdc000bf0e200 */
[----:B0-----:R-:W-:Y:S01]  /*3ff0*/  @!P0 FMUL R23, R23, 1.175494350822287508e-38 ;  /* 0x0080000017178820 */ /* 0x001fe20000400000 */
[----:B------:R-:W-:Y:S06]  /*4000*/  BRA `(.L_x_2340) ;  /* 0x0000000800307947 */ /* 0x000fec0003800000 */
.L_x_2348:
        /* <DEDUP_REMOVED lines=26> */
.L_x_2351:
        /* <DEDUP_REMOVED lines=13> */
.L_x_2350:
[----:B------:R-:W4:Y:S02]  /*4280*/  LDG.E.U16 R4, desc[UR36][R4.64] ;  /* 0x0000002404047981 */ /* 0x000f24000c1e1500 */
[----:B----4-:R-:W-:Y:S01]  /*4290*/  IMAD.U32 R23, R4, 0x10000, RZ ;  /* 0x0001000004177824 */ /* 0x010fe200078e00ff */
[----:B------:R-:W-:Y:S06]  /*42a0*/  BRA `(.L_x_2340) ;  /* 0x0000000400887947 */ /* 0x000fec0003800000 */
.L_x_2347:
        /* <DEDUP_REMOVED lines=11> */
.L_x_2354:
        /* <DEDUP_REMOVED lines=20> */
.L_x_2356:
[----:B------:R-:W-:Y:S05]  /*44a0*/  BSYNC B0 ;  /* 0x0000000000007941 */ /* 0x000fea0003800000 */
.L_x_2355:
[----:B------:R-:W-:Y:S01]  /*44b0*/  IMAD.SHL.U32 R3, R3, 0x100000, RZ ;  /* 0x0010000003037824 */ /* 0x000fe200078e00ff */
[----:B------:R-:W-:-:S04]  /*44c0*/  LEA R0, R0, 0x3b800000, 0x17 ;  /* 0x3b80000000007811 */ /* 0x000fc800078eb8ff */
[----:B------:R-:W-:Y:S01]  /*44d0*/  LOP3.LUT R23, R0, R3, R23, 0xfe, !PT ;  /* 0x0000000300177212 */ /* 0x000fe200078efe17 */
[----:B------:R-:W-:Y:S06]  /*44e0*/  BRA `(.L_x_2340) ;  /* 0x0000000000f87947 */ /* 0x000fec0003800000 */
.L_x_2353:
        /* <DEDUP_REMOVED lines=20> */
.L_x_2358:
[----:B------:R-:W-:Y:S05]  /*4630*/  BSYNC B0 ;  /* 0x0000000000007941 */ /* 0x000fea0003800000 */
.L_x_2357:
[----:B------:R-:W-:Y:S01]  /*4640*/  IMAD.SHL.U32 R3, R3, 0x200000, RZ ;  /* 0x0020000003037824 */ /* 0x000fe200078e00ff */
[----:B------:R-:W-:-:S04]  /*4650*/  LEA R0, R0, 0x37800000, 0x17 ;  /* 0x3780000000007811 */ /* 0x000fc800078eb8ff */
[----:B------:R-:W-:Y:S01]  /*4660*/  LOP3.LUT R23, R0, R3, R23, 0xfe, !PT ;  /* 0x0000000300177212 */ /* 0x000fe200078efe17 */
[----:B------:R-:W-:Y:S06]  /*4670*/  BRA `(.L_x_2340) ;  /* 0x0000000000947947 */ /* 0x000fec0003800000 */
.L_x_2352:
        /* <DEDUP_REMOVED lines=14> */
.L_x_2339:
        /* <DEDUP_REMOVED lines=16> */
.L_x_2361:
[----:B------:R-:W-:Y:S01]  /*4860*/  IMAD.MOV.U32 R23, RZ, RZ, RZ ;  /* 0x000000ffff177224 */ /* 0x000fe200078e00ff */
[----:B------:R-:W-:Y:S06]  /*4870*/  BRA `(.L_x_2340) ;  /* 0x0000000000147947 */ /* 0x000fec0003800000 */
.L_x_2360:
[----:B------:R-:W4:Y:S02]  /*4880*/  LDG.E.64 R4, desc[UR36][R4.64] ;  /* 0x0000002404047981 */ /* 0x000f24000c1e1b00 */
[----:B----4-:R0:W4:Y:S01]  /*4890*/  I2F.U64 R23, R4 ;  /* 0x0000000400177312 */ /* 0x0101220000301000 */
[----:B------:R-:W-:Y:S05]  /*48a0*/  BRA `(.L_x_2340) ;  /* 0x0000000000087947 */ /* 0x000fea0003800000 */
.L_x_2359:
[----:B------:R-:W4:Y:S02]  /*48b0*/  LDG.E R4, desc[UR36][R4.64] ;  /* 0x0000002404047981 */ /* 0x000f24000c1e1900 */
[----:B----4-:R-:W-:-:S07]  /*48c0*/  I2FP.F32.U32 R23, R4 ;  /* 0x0000000400177245 */ /* 0x010fce0000201000 */
.L_x_2340:
[----:B------:R-:W-:Y:S05]  /*48d0*/  BSYNC B6 ;  /* 0x0000000000067941 */ /* 0x000fea0003800000 */
.L_x_2334:
[----:B------:R-:W1:Y:S01]  /*48e0*/  LDC.U8 R6, c[0x0][0x235] ;  /* 0x00008d40ff067b82 */ /* 0x000e620000000000 */
[----:B------:R-:W-:Y:S01]  /*48f0*/  ULDC UR4, c[0x0][0x23c] ;  /* 0x00008f0000047ab9 */ /* 0x000fe20000000800 */
[----:B------:R-:W-:Y:S01]  /*4900*/  BSSY B6, `(.L_x_2362) ;  /* 0x00000e1000067945 */ /* 0x000fe20003800000 */
        /* <DEDUP_REMOVED lines=18> */
.L_x_2366:
[----:B------:R-:W2:Y:S02]  /*4a30*/  LDG.E.U8 R4, desc[UR36][R4.64] ;  /* 0x0000002404047981 */ /* 0x000ea4000c1e1100 */
[----:B--2---:R-:W-:Y:S01]  /*4a40*/  I2FP.F32.U32 R24, R4 ;  /* 0x0000000400187245 */ /* 0x004fe20000201000 */
[----:B------:R-:W-:Y:S06]  /*4a50*/  BRA `(.L_x_2368) ;  /* 0x0000000c002c7947 */ /* 0x000fec0003800000 */
.L_x_2365:
        /* <DEDUP_REMOVED lines=9> */
.L_x_2370:
[----:B------:R-:W2:Y:S02]  /*4af0*/  LDG.E R4, desc[UR36][R4.64] ;  /* 0x0000002404047981 */ /* 0x000ea4000c1e1900 */
[----:B--2---:R-:W-:Y:S01]  /*4b00*/  I2FP.F32.S32 R24, R4 ;  /* 0x0000000400187245 */ /* 0x004fe20000201400 */
[----:B------:R-:W-:Y:S06]  /*4b10*/  BRA `(.L_x_2368) ;  /* 0x0000000800fc7947 */ /* 0x000fec0003800000 */
.L_x_2369:
[----:B------:R-:W2:Y:S02]  /*4b20*/  LDG.E.U16 R4, desc[UR36][R4.64] ;  /* 0x0000002404047981 */ /* 0x000ea4000c1e1500 */
[----:B--2---:R0:W1:Y:S01]  /*4b30*/  I2F.S16 R24, R4 ;  /* 0x0000000400187306 */ /* 0x0040620000101400 */
[----:B------:R-:W-:Y:S05]  /*4b40*/  BRA `(.L_x_2368) ;  /* 0x0000000800f07947 */ /* 0x000fea0003800000 */
.L_x_2364:
        /* <DEDUP_REMOVED lines=8> */
.L_x_2372:
[----:B------:R-:W2:Y:S02]  /*4bd0*/  LDG.E.U16 R4, desc[UR36][R4.64] ;  /* 0x0000002404047981 */ /* 0x000ea4000c1e1500 */
[----:B--2---:R-:W-:Y:S01]  /*4be0*/  HADD2.F32 R24, -RZ, R4.H0_H0 ;  /* 0x20000004ff187230 */ /* 0x004fe20000004100 */
[----:B------:R-:W-:Y:S06]  /*4bf0*/  BRA `(.L_x_2368) ;  /* 0x0000000800c47947 */ /* 0x000fec0003800000 */
.L_x_2371:
        /* <DEDUP_REMOVED lines=8> */
.L_x_2374:
[----:B------:R-:W2:Y:S02]  /*4c80*/  LDG.E.U16 R4, desc[UR36][R4.64] ;  /* 0x0000002404047981 */ /* 0x000ea4000c1e1500 */
[----:B--2---:R-:W-:Y:S01]  /*4c90*/  HADD2.F32 R24, -RZ, R4.H0_H0 ;  /* 0x20000004ff187230 */ /* 0x004fe20000004100 */
[----:B------:R-:W-:Y:S06]  /*4ca0*/  BRA `(.L_x_2368) ;  /* 0x0000000800987947 */ /* 0x000fec0003800000 */
.L_x_2373:
[----:B------:R-:W2:Y:S01]  /*4cb0*/  LDG.E.64 R4, desc[UR36][R4.64] ;  /* 0x0000002404047981 */ /* 0x000ea2000c1e1b00 */
[----:B------:R-:W-:Y:S01]  /*4cc0*/  UMOV UR4, 0xf0000000 ;  /* 0xf000000000047882 */ /* 0x000fe20000000000 */
[----:B------:R-:W-:Y:S01]  /*4cd0*/  UMOV UR5, 0x380fffff ;  /* 0x380fffff00057882 */ /* 0x000fe20000000000 */
[----:B--2---:R-:W0:Y:S01]  /*4ce0*/  F2F.F32.F64 R24, R4 ;  /* 0x0000000400187310 */ /* 0x004e220000301000 */
[----:B------:R-:W-:-:S14]  /*4cf0*/  DSETP.GEU.AND P0, PT, |R4|, UR4, PT ;  /* 0x0000000404007e2a */ /* 0x000fdc000bf0e200 */
[----:B0-----:R-:W-:Y:S01]  /*4d00*/  @!P0 FMUL R24, R24, 1.175494350822287508e-38 ;  /* 0x0080000018188820 */ /* 0x001fe20000400000 */
[----:B------:R-:W-:Y:S06]  /*4d10*/  BRA `(.L_x_2368) ;  /* 0x00000008007c7947 */ /* 0x000fec0003800000 */
.L_x_2363:
        /* <DEDUP_REMOVED lines=12> */
.L_x_2377:
[----:B------:R-:W2:Y:S01]  /*4de0*/  LDG.E.64 R4, desc[UR36][R4.64] ;  /* 0x0000002404047981 */ /* 0x000ea2000c1e1b00 */
[----:B------:R-:W-:Y:S01]  /*4df0*/  UMOV UR4, 0xf0000000 ;  /* 0xf000000000047882 */ /* 0x000fe20000000000 */
[----:B------:R-:W-:Y:S01]  /*4e00*/  UMOV UR5, 0x380fffff ;  /* 0x380fffff00057882 */ /* 0x000fe20000000000 */
[----:B--2---:R-:W0:Y:S01]  /*4e10*/  F2F.F32.F64 R24, R4 ;  /* 0x0000000400187310 */ /* 0x004e220000301000 */
[----:B------:R-:W-:-:S14]  /*4e20*/  DSETP.GEU.AND P0, PT, |R4|, UR4, PT ;  /* 0x0000000404007e2a */ /* 0x000fdc000bf0e200 */
[----:B0-----:R-:W-:Y:S01]  /*4e30*/  @!P0 FMUL R24, R24, 1.175494350822287508e-38 ;  /* 0x0080000018188820 */ /* 0x001fe20000400000 */
[----:B------:R-:W-:Y:S06]  /*4e40*/  BRA `(.L_x_2368) ;  /* 0x0000000800307947 */ /* 0x000fec0003800000 */
.L_x_2376:
        /* <DEDUP_REMOVED lines=26> */
.L_x_2379:
        /* <DEDUP_REMOVED lines=13> */
.L_x_2378:
[----:B------:R-:W2:Y:S02]  /*50c0*/  LDG.E.U16 R4, desc[UR36][R4.64] ;  /* 0x0000002404047981 */ /* 0x000ea4000c1e1500 */
[----:B--2---:R-:W-:Y:S01]  /*50d0*/  IMAD.U32 R24, R4, 0x10000, RZ ;  /* 0x0001000004187824 */ /* 0x004fe200078e00ff */
[----:B------:R-:W-:Y:S06]  /*50e0*/  BRA `(.L_x_2368) ;  /* 0x0000000400887947 */ /* 0x000fec0003800000 */
.L_x_2375:
        /* <DEDUP_REMOVED lines=11> */
.L_x_2382:
        /* <DEDUP_REMOVED lines=20> */
.L_x_2384:
[----:B------:R-:W-:Y:S05]  /*52e0*/  BSYNC B0 ;  /* 0x0000000000007941 */ /* 0x000fea0003800000 */
.L_x_2383:
[----:B------:R-:W-:Y:S01]  /*52f0*/  IMAD.SHL.U32 R3, R3, 0x100000, RZ ;  /* 0x0010000003037824 */ /* 0x000fe200078e00ff */
[----:B------:R-:W-:-:S04]  /*5300*/  LEA R5, R0, 0x3b800000, 0x17 ;  /* 0x3b80000000057811 */ /* 0x000fc800078eb8ff */
[----:B------:R-:W-:Y:S01]  /*5310*/  LOP3.LUT R24, R5, R3, R24, 0xfe, !PT ;  /* 0x0000000305187212 */ /* 0x000fe200078efe18 */
[----:B------:R-:W-:Y:S06]  /*5320*/  BRA `(.L_x_2368) ;  /* 0x0000000000f87947 */ /* 0x000fec0003800000 */
.L_x_2381:
        /* <DEDUP_REMOVED lines=20> */
.L_x_2386:
[----:B------:R-:W-:Y:S05]  /*5470*/  BSYNC B0 ;  /* 0x0000000000007941 */ /* 0x000fea0003800000 */
.L_x_2385:
[----:B------:R-:W-:Y:S01]  /*5480*/  IMAD.SHL.U32 R3, R3, 0x200000, RZ ;  /* 0x0020000003037824 */ /* 0x000fe200078e00ff */
[----:B------:R-:W-:-:S04]  /*5490*/  LEA R5, R0, 0x37800000, 0x17 ;  /* 0x3780000000057811 */ /* 0x000fc800078eb8ff */
[----:B------:R-:W-:Y:S01]  /*54a0*/  LOP3.LUT R24, R5, R3, R24, 0xfe, !PT ;  /* 0x0000000305187212 */ /* 0x000fe200078efe18 */
[----:B------:R-:W-:Y:S06]  /*54b0*/  BRA `(.L_x_2368) ;  /* 0x0000000000947947 */ /* 0x000fec0003800000 */
.L_x_2380:
        /* <DEDUP_REMOVED lines=14> */
.L_x_2367:
        /* <DEDUP_REMOVED lines=16> */
.L_x_2389:
[----:B------:R-:W-:Y:S01]  /*56a0*/  IMAD.MOV.U32 R24, RZ, RZ, RZ ;  /* 0x000000ffff187224 */ /* 0x000fe200078e00ff */
[----:B------:R-:W-:Y:S06]  /*56b0*/  BRA `(.L_x_2368) ;  /* 0x0000000000147947 */ /* 0x000fec0003800000 */
.L_x_2388:
[----:B------:R-:W2:Y:S02]  /*56c0*/  LDG.E.64 R4, desc[UR36][R4.64] ;  /* 0x0000002404047981 */ /* 0x000ea4000c1e1b00 */
[----:B--2---:R0:W1:Y:S01]  /*56d0*/  I2F.U64 R24, R4 ;  /* 0x0000000400187312 */ /* 0x0040620000301000 */
[----:B------:R-:W-:Y:S05]  /*56e0*/  BRA `(.L_x_2368) ;  /* 0x0000000000087947 */ /* 0x000fea0003800000 */
.L_x_2387:
[----:B------:R-:W2:Y:S02]  /*56f0*/  LDG.E R4, desc[UR36][R4.64] ;  /* 0x0000002404047981 */ /* 0x000ea4000c1e1900 */
[----:B--2---:R-:W-:-:S07]  /*5700*/  I2FP.F32.U32 R24, R4 ;  /* 0x0000000400187245 */ /* 0x004fce0000201000 */
.L_x_2368:
[----:B------:R-:W-:Y:S05]  /*5710*/  BSYNC B6 ;  /* 0x0000000000067941 */ /* 0x000fea0003800000 */
.L_x_2362:
[----:B------:R-:W-:-:S07]  /*5720*/  VIADD R16, R16, 0x80 ;  /* 0x0000008010107836 */ /* 0x000fce0000000000 */
.L_x_2333:
[----:B------:R-:W-:Y:S05]  /*5730*/  BSYNC B7 ;  /* 0x0000000000077941 */ /* 0x000fea0003800000 */
.L_x_2332:
[----:B------:R-:W-:Y:S01]  /*5740*/  ISETP.GE.AND P0, PT, R16, R17, PT ;  /* 0x000000111000720c */ /* 0x000fe20003f06270 */
[----:B------:R-:W-:Y:S01]  /*5750*/  BSSY B7, `(.L_x_2390) ;  /* 0x00001c6000077945 */ /* 0x000fe20003800000 */
[----:B------:R-:W-:-:S11]  /*5760*/  IMAD.MOV.U32 R27, RZ, RZ, RZ ;  /* 0x000000ffff1b7224 */ /* 0x000fd600078e00ff */
        /* <DEDUP_REMOVED lines=22> */
.L_x_2396:
[----:B------:R-:W4:Y:S02]  /*58d0*/  LDG.E.U8 R4, desc[UR36][R4.64] ;  /* 0x0000002404047981 */ /* 0x000f24000c1e1100 */
[----:B----4-:R-:W-:Y:S01]  /*58e0*/  I2FP.F32.U32 R27, R4 ;  /* 0x00000004001b7245 */ /* 0x010fe20000201000 */
[----:B------:R-:W-:Y:S06]  /*58f0*/  BRA `(.L_x_2398) ;  /* 0x0000000c002c7947 */ /* 0x000fec0003800000 */
.L_x_2395:
        /* <DEDUP_REMOVED lines=9> */
.L_x_2400:
[----:B------:R-:W4:Y:S02]  /*5990*/  LDG.E R4, desc[UR36][R4.64] ;  /* 0x0000002404047981 */ /* 0x000f24000c1e1900 */
[----:B----4-:R-:W-:Y:S01]  /*59a0*/  I2FP.F32.S32 R27, R4 ;  /* 0x00000004001b7245 */ /* 0x010fe20000201400 */
[----:B------:R-:W-:Y:S06]  /*59b0*/  BRA `(.L_x_2398) ;  /* 0x0000000800fc7947 */ /* 0x000fec0003800000 */
.L_x_2399:
[----:B------:R-:W4:Y:S02]  /*59c0*/  LDG.E.U16 R4, desc[UR36][R4.64] ;  /* 0x0000002404047981 */ /* 0x000f24000c1e1500 */
[----:B----4-:R0:W4:Y:S01]  /*59d0*/  I2F.S16 R27, R4 ;  /* 0x00000004001b7306 */ /* 0x0101220000101400 */
[----:B------:R-:W-:Y:S05]  /*59e0*/  BRA `(.L_x_2398) ;  /* 0x0000000800f07947 */ /* 0x000fea0003800000 */
.L_x_2394:
        /* <DEDUP_REMOVED lines=8> */
.L_x_2402:
[----:B------:R-:W4:Y:S02]  /*5a70*/  LDG.E.U16 R4, desc[UR36][R4.64] ;  /* 0x0000002404047981 */ /* 0x000f24000c1e1500 */
[----:B----4-:R-:W-:Y:S01]  /*5a80*/  HADD2.F32 R27, -RZ, R4.H0_H0 ;  /* 0x20000004ff1b7230 */ /* 0x010fe20000004100 */
[----:B------:R-:W-:Y:S06]  /*5a90*/  BRA `(.L_x_2398) ;  /* 0x0000000800c47947 */ /* 0x000fec0003800000 */
.L_x_2401:
        /* <DEDUP_REMOVED lines=8> */
.L_x_2404:
[----:B------:R-:W4:Y:S02]  /*5b20*/  LDG.E.U16 R4, desc[UR36][R4.64] ;  /* 0x0000002404047981 */ /* 0x000f24000c1e1500 */
[----:B----4-:R-:W-:Y:S01]  /*5b30*/  HADD2.F32 R27, -RZ, R4.H0_H0 ;  /* 0x20000004ff1b7230 */ /* 0x010fe20000004100 */
[----:B------:R-:W-:Y:S06]  /*5b40*/  BRA `(.L_x_2398) ;  /* 0x0000000800987947 */ /* 0x000fec0003800000 */
.L_x_2403:
[----:B------:R-:W4:Y:S01]  /*5b50*/  LDG.E.64 R4, desc[UR36][R4.64] ;  /* 0x0000002404047981 */ /* 0x000f22000c1e1b00 */
[----:B------:R-:W-:Y:S01]  /*5b60*/  UMOV UR4, 0xf0000000 ;  /* 0xf000000000047882 */ /* 0x000fe20000000000 */
[----:B------:R-:W-:Y:S01]  /*5b70*/  UMOV UR5, 0x380fffff ;  /* 0x380fffff00057882 */ /* 0x000fe20000000000 */
[----:B----4-:R-:W0:Y:S01]  /*5b80*/  F2F.F32.F64 R27, R4 ;  /* 0x00000004001b7310 */ /* 0x010e220000301000 */
[----:B------:R-:W-:-:S14]  /*5b90*/  DSETP.GEU.AND P0, PT, |R4|, UR4, PT ;  /* 0x0000000404007e2a */ /* 0x000fdc000bf0e200 */
[----:B0-----:R-:W-:Y:S01]  /*5ba0*/  @!P0 FMUL R27, R27, 1.175494350822287508e-38 ;  /* 0x008000001b1b8820 */ /* 0x001fe20000400000 */
[----:B------:R-:W-:Y:S06]  /*5bb0*/  BRA `(.L_x_2398) ;  /* 0x00000008007c7947 */ /* 0x000fec0003800000 */
.L_x_2393:
        /* <DEDUP_REMOVED lines=12> */
.L_x_2407:
[----:B------:R-:W4:Y:S01]  /*5c80*/  LDG.E.64 R4, desc[UR36][R4.64] ;  /* 0x0000002404047981 */ /* 0x000f22000c1e1b00 */
[----:B------:R-:W-:Y:S01]  /*5c90*/  UMOV UR4, 0xf0000000 ;  /* 0xf000000000047882 */ /* 0x000fe20000000000 */
[----:B------:R-:W-:Y:S01]  /*5ca0*/  UMOV UR5, 0x380fffff ;  /* 0x380fffff00057882 */ /* 0x000fe20000000000 */
[----:B----4-:R-:W0:Y:S01]  /*5cb0*/  F2F.F32.F64 R27, R4 ;  /* 0x00000004001b7310 */ /* 0x010e220000301000 */
[----:B------:R-:W-:-:S14]  /*5cc0*/  DSETP.GEU.AND P0, PT, |R4|, UR4, PT ;  /* 0x0000000404007e2a */ /* 0x000fdc000bf0e200 */
[----:B0-----:R-:W-:Y:S01]  /*5cd0*/  @!P0 FMUL R27, R27, 1.175494350822287508e-38 ;  /* 0x008000001b1b8820 */ /* 0x001fe20000400000 */
[----:B------:R-:W-:Y:S06]  /*5ce0*/  BRA `(.L_x_2398) ;  /* 0x0000000800307947 */ /* 0x000fec0003800000 */
.L_x_2406:
        /* <DEDUP_REMOVED lines=26> */
.L_x_2409:
        /* <DEDUP_REMOVED lines=13> */
.L_x_2408:
[----:B------:R-:W4:Y:S02]  /*5f60*/  LDG.E.U16 R4, desc[UR36][R4.64] ;  /* 0x0000002404047981 */ /* 0x000f24000c1e1500 */
[----:B----4-:R-:W-:Y:S01]  /*5f70*/  IMAD.U32 R27, R4, 0x10000, RZ ;  /* 0x00010000041b7824 */ /* 0x010fe200078e00ff */
[----:B------:R-:W-:Y:S06]  /*5f80*/  BRA `(.L_x_2398) ;  /* 0x0000000400887947 */ /* 0x000fec0003800000 */
.L_x_2405:
        /* <DEDUP_REMOVED lines=11> */
.L_x_2412:
        /* <DEDUP_REMOVED lines=20> */
.L_x_2414:
[----:B------:R-:W-:Y:S05]  /*6180*/  BSYNC B0 ;  /* 0x0000000000007941 */ /* 0x000fea0003800000 */
.L_x_2413:
[----:B------:R-:W-:Y:S01]  /*6190*/  IMAD.SHL.U32 R3, R3, 0x100000, RZ ;  /* 0x0010000003037824 */ /* 0x000fe200078e00ff */
[----:B------:R-:W-:-:S04]  /*61a0*/  LEA R0, R0, 0x3b800000, 0x17 ;  /* 0x3b80000000007811 */ /* 0x000fc800078eb8ff */
[----:B------:R-:W-:Y:S01]  /*61b0*/  LOP3.LUT R27, R0, R3, R27, 0xfe, !PT ;  /* 0x00000003001b7212 */ /* 0x000fe200078efe1b */
[----:B------:R-:W-:Y:S06]  /*61c0*/  BRA `(.L_x_2398) ;  /* 0x0000000000f87947 */ /* 0x000fec0003800000 */
.L_x_2411:
        /* <DEDUP_REMOVED lines=20> */
.L_x_2416:
[----:B------:R-:W-:Y:S05]  /*6310*/  BSYNC B0 ;  /* 0x0000000000007941 */ /* 0x000fea0003800000 */
.L_x_2415:
[----:B------:R-:W-:Y:S01]  /*6320*/  IMAD.SHL.U32 R3, R3, 0x200000, RZ ;  /* 0x0020000003037824 */ /* 0x000fe200078e00ff */
[----:B------:R-:W-:-:S04]  /*6330*/  LEA R0, R0, 0x37800000, 0x17 ;  /* 0x3780000000007811 */ /* 0x000fc800078eb8ff */
[----:B------:R-:W-:Y:S01]  /*6340*/  LOP3.LUT R27, R0, R3, R27, 0xfe, !PT ;  /* 0x00000003001b7212 */ /* 0x000fe200078efe1b */
[----:B------:R-:W-:Y:S06]  /*6350*/  BRA `(.L_x_2398) ;  /* 0x0000000000947947 */ /* 0x000fec0003800000 */
.L_x_2410:
        /* <DEDUP_REMOVED lines=14> */
.L_x_2397:
        /* <DEDUP_REMOVED lines=16> */
.L_x_2419:
[----:B------:R-:W-:Y:S01]  /*6540*/  IMAD.MOV.U32 R27, RZ, RZ, RZ ;  /* 0x000000ffff1b7224 */ /* 0x000fe200078e00ff */
[----:B------:R-:W-:Y:S06]  /*6550*/  BRA `(.L_x_2398) ;  /* 0x0000000000147947 */ /* 0x000fec0003800000 */
.L_x_2418:
[----:B------:R-:W4:Y:S02]  /*6560*/  LDG.E.64 R4, desc[UR36][R4.64] ;  /* 0x0000002404047981 */ /* 0x000f24000c1e1b00 */
[----:B----4-:R0:W4:Y:S01]  /*6570*/  I2F.U64 R27, R4 ;  /* 0x00000004001b7312 */ /* 0x0101220000301000 */
[----:B------:R-:W-:Y:S05]  /*6580*/  BRA `(.L_x_2398) ;  /* 0x0000000000087947 */ /* 0x000fea0003800000 */
.L_x_2417:
[----:B------:R-:W4:Y:S02]  /*6590*/  LDG.E R4, desc[UR36][R4.64] ;  /* 0x0000002404047981 */ /* 0x000f24000c1e1900 */
[----:B----4-:R-:W-:-:S07]  /*65a0*/  I2FP.F32.U32 R27, R4 ;  /* 0x00000004001b7245 */ /* 0x010fce0000201000 */
.L_x_2398:
[----:B------:R-:W-:Y:S05]  /*65b0*/  BSYNC B6 ;  /* 0x0000000000067941 */ /* 0x000fea0003800000 */
.L_x_2392:
        /* <DEDUP_REMOVED lines=20> */
.L_x_2423:
[----:B------:R-:W2:Y:S02]  /*6700*/  LDG.E.U8 R4, desc[UR36][R4.64] ;  /* 0x0000002404047981 */ /* 0x000ea4000c1e1100 */
[----:B--2---:R-:W-:Y:S01]  /*6710*/  I2FP.F32.U32 R22, R4 ;  /* 0x0000000400167245 */ /* 0x004fe20000201000 */
[----:B------:R-:W-:Y:S06]  /*6720*/  BRA `(.L_x_2391) ;  /* 0x0000000c00207947 */ /* 0x000fec0003800000 */
.L_x_2422:
        /* <DEDUP_REMOVED lines=9> */
.L_x_2426:
[----:B------:R-:W2:Y:S02]  /*67c0*/  LDG.E R4, desc[UR36][R4.64] ;  /* 0x0000002404047981 */ /* 0x000ea4000c1e1900 */
[----:B--2---:R-:W-:Y:S01]  /*67d0*/  I2FP.F32.S32 R22, R4 ;  /* 0x0000000400167245 */ /* 0x004fe20000201400 */
[----:B------:R-:W-:Y:S06]  /*67e0*/  BRA `(.L_x_2391) ;  /* 0x0000000800f07947 */ /* 0x000fec0003800000 */
.L_x_2425:
[----:B------:R-:W2:Y:S02]  /*67f0*/  LDG.E.U16 R4, desc[UR36][R4.64] ;  /* 0x0000002404047981 */ /* 0x000ea4000c1e1500 */
[----:B--2---:R0:W1:Y:S01]  /*6800*/  I2F.S16 R22, R4 ;  /* 0x0000000400167306 */ /* 0x0040620000101400 */
[----:B------:R-:W-:Y:S05]  /*6810*/  BRA `(.L_x_2391) ;  /* 0x0000000800e47947 */ /* 0x000fea0003800000 */
.L_x_2421:
        /* <DEDUP_REMOVED lines=8> */
.L_x_2428:
[----:B------:R-:W2:Y:S02]  /*68a0*/  LDG.E.U16 R4, desc[UR36][R4.64] ;  /* 0x0000002404047981 */ /* 0x000ea4000c1e1500 */
[----:B--2---:R-:W-:Y:S01]  /*68b0*/  HADD2.F32 R22, -RZ, R4.H0_H0 ;  /* 0x20000004ff167230 */ /* 0x004fe20000004100 */
[----:B------:R-:W-:Y:S06]  /*68c0*/  BRA `(.L_x_2391) ;  /* 0x0000000800b87947 */ /* 0x000fec0003800000 */
.L_x_2427:
        /* <DEDUP_REMOVED lines=8> */
.L_x_2430:
[----:B------:R-:W2:Y:S02]  /*6950*/  LDG.E.U16 R4, desc[UR36][R4.64] ;  /* 0x0000002404047981 */ /* 0x000ea4000c1e1500 */
[----:B--2---:R-:W-:Y:S01]  /*6960*/  HADD2.F32 R22, -RZ, R4.H0_H0 ;  /* 0x20000004ff167230 */ /* 0x004fe20000004100 */
[----:B------:R-:W-:Y:S06]  /*6970*/  BRA `(.L_x_2391) ;  /* 0x00000008008c7947 */ /* 0x000fec0003800000 */
.L_x_2429:
[----:B------:R-:W2:Y:S01]  /*6980*/  LDG.E.64 R4, desc[UR36][R4.64] ;  /* 0x0000002404047981 */ /* 0x000ea2000c1e1b00 */
[----:B------:R-:W-:Y:S01]  /*6990*/  UMOV UR4, 0xf0000000 ;  /* 0xf000000000047882 */ /* 0x000fe20000000000 */
[----:B------:R-:W-:Y:S01]  /*69a0*/  UMOV UR5, 0x380fffff ;  /* 0x380fffff00057882 */ /* 0x000fe20000000000 */
[----:B--2---:R-:W0:Y:S01]  /*69b0*/  F2F.F32.F64 R22, R4 ;  /* 0x0000000400167310 */ /* 0x004e220000301000 */
[----:B------:R-:W-:-:S14]  /*69c0*/  DSETP.GEU.AND P0, PT, |R4|, UR4, PT ;  /* 0x0000000404007e2a */ /* 0x000fdc000bf0e200 */
[----:B0-----:R-:W-:Y:S01]  /*69d0*/  @!P0 FMUL R22, R22, 1.175494350822287508e-38 ;  /* 0x0080000016168820 */ /* 0x001fe20000400000 */
[----:B------:R-:W-:Y:S06]  /*69e0*/  BRA `(.L_x_2391) ;  /* 0x0000000800707947 */ /* 0x000fec0003800000 */
.L_x_2420:
        /* <DEDUP_REMOVED lines=12> */
.L_x_2433:
[----:B------:R-:W2:Y:S01]  /*6ab0*/  LDG.E.64 R4, desc[UR36][R4.64] ;  /* 0x0000002404047981 */ /* 0x000ea2000c1e1b00 */
[----:B------:R-:W-:Y:S01]  /*6ac0*/  UMOV UR4, 0xf0000000 ;  /* 0xf000000000047882 */ /* 0x000fe20000000000 */
[----:B------:R-:W-:Y:S01]  /*6ad0*/  UMOV UR5, 0x380fffff ;  /* 0x380fffff00057882 */ /* 0x000fe20000000000 */
[----:B--2---:R-:W0:Y:S01]  /*6ae0*/  F2F.F32.F64 R22, R4 ;  /* 0x0000000400167310 */ /* 0x004e220000301000 */
[----:B------:R-:W-:-:S14]  /*6af0*/  DSETP.GEU.AND P0, PT, |R4|, UR4, PT ;  /* 0x0000000404007e2a */ /* 0x000fdc000bf0e200 */
[----:B0-----:R-:W-:Y:S01]  /*6b00*/  @!P0 FMUL R22, R22, 1.175494350822287508e-38 ;  /* 0x0080000016168820 */ /* 0x001fe20000400000 */
[----:B------:R-:W-:Y:S06]  /*6b10*/  BRA `(.L_x_2391) ;  /* 0x0000000800247947 */ /* 0x000fec0003800000 */
.L_x_2432:
        /* <DEDUP_REMOVED lines=26> */
.L_x_2435:
        /* <DEDUP_REMOVED lines=13> */
.L_x_2434:
[----:B------:R-:W2:Y:S02]  /*6d90*/  LDG.E.U16 R4, desc[UR36][R4.64] ;  /* 0x0000002404047981 */ /* 0x000ea4000c1e1500 */
[----:B--2---:R-:W-:Y:S01]  /*6da0*/  IMAD.U32 R22, R4, 0x10000, RZ ;  /* 0x0001000004167824 */ /* 0x004fe200078e00ff */
[----:B------:R-:W-:Y:S06]  /*6db0*/  BRA `(.L_x_2391) ;  /* 0x00000004007c7947 */ /* 0x000fec0003800000 */
.L_x_2431:
        /* <DEDUP_REMOVED lines=11> */
.L_x_2438:
[----:B------:R-:W2:Y:S02]  /*6e70*/  LDG.E.U8 R3, desc[UR36][R4.64] ;  /* 0x0000002404037981 */ /* 0x000ea4000c1e1100 */
        /* <DEDUP_REMOVED lines=18> */
.L_x_2440:
[----:B------:R-:W-:Y:S05]  /*6fa0*/  BSYNC B0 ;  /* 0x0000000000007941 */ /* 0x000fea0003800000 */
.L_x_2439:
[----:B------:R-:W-:Y:S01]  /*6fb0*/  IMAD.SHL.U32 R3, R3, 0x100000, RZ ;  /* 0x0010000003037824 */ /* 0x000fe200078e00ff */
[----:B------:R-:W-:-:S04]  /*6fc0*/  LEA R5, R0, 0x3b800000, 0x17 ;  /* 0x3b80000000057811 */ /* 0x000fc800078eb8ff */
[----:B------:R-:W-:Y:S01]  /*6fd0*/  LOP3.LUT R22, R5, R3, R22, 0xfe, !PT ;  /* 0x0000000305167212 */ /* 0x000fe200078efe16 */
[----:B------:R-:W-:Y:S06]  /*6fe0*/  BRA `(.L_x_2391) ;  /* 0x0000000000f07947 */ /* 0x000fec0003800000 */
.L_x_2437:
        /* <DEDUP_REMOVED lines=19> */
.L_x_2442:
[----:B------:R-:W-:Y:S05]  /*7120*/  BSYNC B0 ;  /* 0x0000000000007941 */ /* 0x000fea0003800000 */
.L_x_2441:
[----:B------:R-:W-:Y:S01]  /*7130*/  IMAD.SHL.U32 R3, R3, 0x200000, RZ ;  /* 0x0020000003037824 */ /* 0x000fe200078e00ff */
[----:B------:R-:W-:-:S04]  /*7140*/  LEA R5, R0, 0x37800000, 0x17 ;  /* 0x3780000000057811 */ /* 0x000fc800078eb8ff */
[----:B------:R-:W-:Y:S01]  /*7150*/  LOP3.LUT R22, R5, R3, R22, 0xfe, !PT ;  /* 0x0000000305167212 */ /* 0x000fe200078efe16 */
[----:B------:R-:W-:Y:S06]  /*7160*/  BRA `(.L_x_2391) ;  /* 0x0000000000907947 */ /* 0x000fec0003800000 */
.L_x_2436:
        /* <DEDUP_REMOVED lines=14> */
.L_x_2424:
        /* <DEDUP_REMOVED lines=16> */
.L_x_2445:
[----:B------:R-:W-:Y:S05]  /*7350*/  BRA `(.L_x_2391) ;  /* 0x0000000000147947 */ /* 0x000fea0003800000 */
.L_x_2444:
[----:B------:R-:W2:Y:S02]  /*7360*/  LDG.E.64 R4, desc[UR36][R4.64] ;  /* 0x0000002404047981 */ /* 0x000ea4000c1e1b00 */
[----:B--2---:R0:W1:Y:S01]  /*7370*/  I2F.U64 R22, R4 ;  /* 0x0000000400167312 */ /* 0x0040620000301000 */
[----:B------:R-:W-:Y:S05]  /*7380*/  BRA `(.L_x_2391) ;  /* 0x0000000000087947 */ /* 0x000fea0003800000 */
.L_x_2443:
[----:B------:R-:W2:Y:S02]  /*7390*/  LDG.E R4, desc[UR36][R4.64] ;  /* 0x0000002404047981 */ /* 0x000ea4000c1e1900 */
[----:B--2---:R-:W-:-:S07]  /*73a0*/  I2FP.F32.U32 R22, R4 ;  /* 0x0000000400167245 */ /* 0x004fce0000201000 */
.L_x_2391:
[----:B------:R-:W-:Y:S05]  /*73b0*/  BSYNC B7 ;  /* 0x0000000000077941 */ /* 0x000fea0003800000 */
.L_x_2390:
[----:B------:R-:W0:Y:S01]  /*73c0*/  S2R R25, SR_TID.X ;  /* 0x0000000000197919 */ /* 0x000e220000002100 */
[----:B------:R-:W1:Y:S01]  /*73d0*/  LDC.U8 R16, c[0x0][0x240] ;  /* 0x00009000ff107b82 */ /* 0x000e620000000000 */
[----:B------:R-:W-:Y:S01]  /*73e0*/  BSSY B6, `(.L_x_2446) ;  /* 0x0000127000067945 */ /* 0x000fe20003800000 */
[C---:B0-----:R-:W-:Y:S01]  /*73f0*/  VIADD R6, R25.reuse, 0x180 ;  /* 0x0000018019067836 */ /* 0x041fe20000000000 */
[CC--:B------:R-:W-:Y:S01]  /*7400*/  ISETP.GE.AND P3, PT, R25.reuse, R17.reuse, PT ;  /* 0x000000111900720c */ /* 0x0c0fe20003f66270 */
[C---:B------:R-:W-:Y:S02]  /*7410*/  VIADD R26, R25.reuse, 0x80 ;  /* 0x00000080191a7836 */ /* 0x040fe40000000000 */
[----:B------:R-:W-:Y:S01]  /*7420*/  VIADD R0, R25, 0x100 ;  /* 0x0000010019007836 */ /* 0x000fe20000000000 */
[-C--:B------:R-:W-:Y:S02]  /*7430*/  ISETP.GE.AND P2, PT, R6, R17.reuse, PT ;  /* 0x000000110600720c */ /* 0x080fe40003f46270 */
[----:B------:R-:W-:-:S02]  /*7440*/  ISETP.GE.AND P0, PT, R26, R17, PT ;  /* 0x000000111a00720c */ /* 0x000fc40003f06270 */
[----:B------:R-:W-:-:S05]  /*7450*/  ISETP.GE.AND P1, PT, R0, R17, PT ;  /* 0x000000110000720c */ /* 0x000fca0003f26270 */
[----:B--2--5:R-:W-:-:S04]  /*7460*/  @!P3 FMUL.FTZ R0, R18, -1.4426950216293334961 ;  /* 0xbfb8aa3b1200b820 */ /* 0x024fc80000410000 */
[----:B-1----:R-:W-:Y:S02]  /*7470*/  @!P2 FMUL.FTZ R10, R22, -1.4426950216293334961 ;  /* 0xbfb8aa3b160aa820 */ /* 0x002fe40000410000 */
[----:B------:R-:W-:Y:S01]  /*7480*/  @!P0 FMUL.FTZ R7, R19, -1.4426950216293334961 ;  /* 0xbfb8aa3b13078820 */ /* 0x000fe20000410000 */
[----:B------:R-:W4:Y:S01]  /*7490*/  @!P3 MUFU.EX2 R0, R0 ;  /* 0x000000000000b308 */ /* 0x000f220000000800 */
[----:B------:R-:W-:-:S07]  /*74a0*/  @!P1 FMUL.FTZ R3, R24, -1.4426950216293334961 ;  /* 0xbfb8aa3b18039820 */ /* 0x000fce0000410000 */
[----:B------:R-:W0:Y:S08]  /*74b0*/  @!P2 MUFU.EX2 R10, R10 ;  /* 0x0000000a000aa308 */ /* 0x000e300000000800 */
[----:B------:R-:W1:Y:S01]  /*74c0*/  @!P0 MUFU.EX2 R7, R7 ;  /* 0x0000000700078308 */ /* 0x000e620000000800 */
[----:B----4-:R-:W-:-:S07]  /*74d0*/  @!P3 FADD.FTZ R5, R0, 1 ;  /* 0x3f8000000005b421 */ /* 0x010fce0000010000 */
[----:B------:R-:W2:Y:S01]  /*74e0*/  @!P1 MUFU.EX2 R3, R3 ;  /* 0x0000000300039308 */ /* 0x000ea20000000800 */
[----:B0-----:R-:W-:-:S07]  /*74f0*/  @!P2 FADD.FTZ R6, R10, 1 ;  /* 0x3f8000000a06a421 */ /* 0x001fce0000010000 */
[----:B------:R-:W0:Y:S01]  /*7500*/  @!P3 MUFU.RCP R5, R5 ;  /* 0x000000050005b308 */ /* 0x000e220000001000 */
[----:B-1----:R-:W-:-:S07]  /*7510*/  @!P0 FADD.FTZ R8, R7, 1 ;  /* 0x3f80000007088421 */ /* 0x002fce0000010000 */
[----:B------:R-:W1:Y:S01]  /*7520*/  @!P2 MUFU.RCP R6, R6 ;  /* 0x000000060006a308 */ /* 0x000e620000001000 */
[----:B--2---:R-:W-:-:S07]  /*7530*/  @!P1 FADD.FTZ R9, R3, 1 ;  /* 0x3f80000003099421 */ /* 0x004fce0000010000 */
[----:B------:R-:W2:Y:S01]  /*7540*/  @!P1 MUFU.RCP R0, R9 ;  /* 0x0000000900009308 */ /* 0x000ea20000001000 */
[C---:B0-----:R-:W-:Y:S01]  /*7550*/  @!P3 FADD.FTZ R3, -R5.reuse, 1 ;  /* 0x3f8000000503b421 */ /* 0x041fe20000010100 */
[----:B---3--:R-:W-:-:S03]  /*7560*/  @!P3 FMUL.FTZ R28, R5, R28 ;  /* 0x0000001c051cb220 */ /* 0x008fc60000410000 */
[----:B------:R-:W-:-:S03]  /*7570*/  @!P3 FFMA.FTZ R3, R3, R18, 1 ;  /* 0x3f8000000303b423 */ /* 0x000fc60000010012 */
[----:B------:R-:W0:Y:S01]  /*7580*/  @!P0 MUFU.RCP R8, R8 ;  /* 0x0000000800088308 */ /* 0x000e220000001000 */
[C---:B-1----:R-:W-:Y:S01]  /*7590*/  @!P2 FADD.FTZ R7, -R6.reuse, 1 ;  /* 0x3f8000000607a421 */ /* 0x042fe20000010100 */
[----:B------:R-:W-:Y:S01]  /*75a0*/  @!P2 FMUL.FTZ R27, R6, R27 ;  /* 0x0000001b061ba220 */ /* 0x000fe20000410000 */
[----:B------:R-:W-:Y:S01]  /*75b0*/  @!P3 FMUL.FTZ R4, R28, R3 ;  /* 0x000000031c04b220 */ /* 0x000fe20000410000 */
[C---:B--2---:R-:W-:Y:S01]  /*75c0*/  @!P1 FMUL.FTZ R23, R0.reuse, R23 ;  /* 0x0000001700179220 */ /* 0x044fe20000410000 */
[----:B------:R-:W-:-:S04]  /*75d0*/  @!P1 FADD.FTZ R5, -R0, 1 ;  /* 0x3f80000000059421 */ /* 0x000fc80000010100 */
[----:B------:R-:W-:Y:S01]  /*75e0*/  @!P1 FFMA.FTZ R6, R5, R24, 1 ;  /* 0x3f80000005069423 */ /* 0x000fe20000010018 */
[C---:B0-----:R-:W-:Y:S01]  /*75f0*/  @!P0 FADD.FTZ R0, -R8.reuse, 1 ;  /* 0x3f80000008008421 */ /* 0x041fe20000010100 */
[----:B------:R-:W-:Y:S01]  /*7600*/  @!P0 FMUL.FTZ R29, R8, R29 ;  /* 0x0000001d081d8220 */ /* 0x000fe20000410000 */
[----:B------:R-:W-:Y:S01]  /*7610*/  @!P2 FFMA.FTZ R8, R7, R22, 1 ;  /* 0x3f8000000708a423 */ /* 0x000fe20000010016 */
[----:B------:R-:W-:Y:S01]  /*7620*/  @!P1 FMUL.FTZ R22, R23, R6 ;  /* 0x0000000617169220 */ /* 0x000fe20000410000 */
[----:B------:R-:W-:Y:S02]  /*7630*/  @!P0 FFMA.FTZ R0, R0, R19, 1 ;  /* 0x3f80000000008423 */ /* 0x000fe40000010013 */
[----:B------:R-:W-:Y:S02]  /*7640*/  @!P2 FMUL.FTZ R24, R27, R8 ;  /* 0x000000081b18a220 */ /* 0x000fe40000410000 */
[----:B------:R-:W-:Y:S01]  /*7650*/  @!P0 FMUL.FTZ R18, R29, R0 ;  /* 0x000000001d128220 */ /* 0x000fe20000410000 */
[----:B------:R-:W-:Y:S06]  /*7660*/  @P3 BRA `(.L_x_2447) ;  /* 0x0000000c00f83947 */ /* 0x000fec0003800000 */
        /* <DEDUP_REMOVED lines=17> */
[----:B------:R-:W0:Y:S01]  /*7780*/  F2I.FTZ.TRUNC.NTZ R3, R4 ;  /* 0x0000000400037305 */ /* 0x000e22000021f100 */
[----:B------:R-:W-:Y:S01]  /*7790*/  IMAD.MOV.U32 R25, RZ, RZ, R26 ;  /* 0x000000ffff197224 */ /* 0x000fe200078e001a */
[----:B0-----:R0:W-:Y:S01]  /*77a0*/  STG.E.U8 desc[UR36][R8.64], R3 ;  /* 0x0000000308007986 */ /* 0x0011e2000c101124 */
[----:B------:R-:W-:Y:S05]  /*77b0*/  BRA `(.L_x_2447) ;  /* 0x0000000c00a47947 */ /* 0x000fea0003800000 */
.L_x_2451:
[----:B------:R-:W0:Y:S01]  /*77c0*/  F2I.S64.TRUNC R4, R4 ;  /* 0x0000000400047311 */ /* 0x000e22000020d900 */
[----:B------:R-:W-:Y:S02]  /*77d0*/  IMAD.MOV.U32 R25, RZ, RZ, R26 ;  /* 0x000000ffff197224 */ /* 0x000fe400078e001a */
[----:B0-----:R-:W-:-:S05]  /*77e0*/  IMAD.MOV.U32 R3, RZ, RZ, R4 ;  /* 0x000000ffff037224 */ /* 0x001fca00078e0004 */
[----:B------:R0:W-:Y:S01]  /*77f0*/  STG.E.U8 desc[UR36][R8.64], R3 ;  /* 0x0000000308007986 */ /* 0x0001e2000c101124 */
[----:B------:R-:W-:Y:S05]  /*7800*/  BRA `(.L_x_2447) ;  /* 0x0000000c00907947 */ /* 0x000fea0003800000 */
.L_x_2450:
[----:B------:R-:W-:-:S13]  /*7810*/  ISETP.NE.AND P0, PT, R0, 0x2, PT ;  /* 0x000000020000780c */ /* 0x000fda0003f05270 */
[----:B------:R-:W-:Y:S05]  /*7820*/  @!P0 BRA `(.L_x_2453) ;  /* 0x0000000000308947 */ /* 0x000fea0003800000 */
[----:B------:R-:W-:-:S13]  /*7830*/  ISETP.NE.AND P0, PT, R0, 0x3, PT ;  /* 0x000000030000780c */ /* 0x000fda0003f05270 */
[----:B------:R-:W-:Y:S05]  /*7840*/  @!P0 BRA `(.L_x_2454) ;  /* 0x0000000000188947 */ /* 0x000fea0003800000 */
[----:B------:R-:W-:-:S13]  /*7850*/  ISETP.NE.AND P0, PT, R0, 0x4, PT ;  /* 0x000000040000780c */ /* 0x000fda0003f05270 */
[----:B------:R-:W-:Y:S05]  /*7860*/  @P0 BRA `(.L_x_2452) ;  /* 0x0000000c00140947 */ /* 0x000fea0003800000 */
[----:B------:R-:W0:Y:S01]  /*7870*/  F2I.S64.TRUNC R4, R4 ;  /* 0x0000000400047311 */ /* 0x000e22000020d900 */
[----:B------:R-:W-:Y:S01]  /*7880*/  IMAD.MOV.U32 R25, RZ, RZ, R26 ;  /* 0x000000ffff197224 */ /* 0x000fe200078e001a */
[----:B0-----:R0:W-:Y:S01]  /*7890*/  STG.E.64 desc[UR36][R8.64], R4 ;  /* 0x0000000408007986 */ /* 0x0011e2000c101b24 */
[----:B------:R-:W-:Y:S05]  /*78a0*/  BRA `(.L_x_2447) ;  /* 0x0000000c00687947 */ /* 0x000fea0003800000 */
.L_x_2454:
[----:B------:R-:W0:Y:S01]  /*78b0*/  F2I.FTZ.TRUNC.NTZ R3, R4 ;  /* 0x0000000400037305 */ /* 0x000e22000021f100 */
[----:B------:R-:W-:Y:S01]  /*78c0*/  IMAD.MOV.U32 R25, RZ, RZ, R26 ;  /* 0x000000ffff197224 */ /* 0x000fe200078e001a */
[----:B0-----:R0:W-:Y:S01]  /*78d0*/  STG.E desc[UR36][R8.64], R3 ;  /* 0x0000000308007986 */ /* 0x0011e2000c101924 */
[----:B------:R-:W-:Y:S05]  /*78e0*/  BRA `(.L_x_2447) ;  /* 0x0000000c00587947 */ /* 0x000fea0003800000 */
.L_x_2453:
[----:B------:R-:W0:Y:S01]  /*78f0*/  F2I.FTZ.TRUNC.NTZ R3, R4 ;  /* 0x0000000400037305 */ /* 0x000e22000021f100 */
[----:B------:R-:W-:Y:S01]  /*7900*/  IMAD.MOV.U32 R25, RZ, RZ, R26 ;  /* 0x000000ffff197224 */ /* 0x000fe200078e001a */
[----:B0-----:R0:W-:Y:S01]  /*7910*/  STG.E.U16 desc[UR36][R8.64], R3 ;  /* 0x0000000308007986 */ /* 0x0011e2000c101524 */
[----:B------:R-:W-:Y:S05]  /*7920*/  BRA `(.L_x_2447) ;  /* 0x0000000c00487947 */ /* 0x000fea0003800000 */
.L_x_2449:
[----:B------:R-:W-:-:S13]  /*7930*/  ISETP.GT.AND P0, PT, R0, 0x6, PT ;  /* 0x000000060000780c */ /* 0x000fda0003f04270 */
[----:B------:R-:W-:Y:S05]  /*7940*/  @P0 BRA `(.L_x_2455) ;  /* 0x00000000002c0947 */ /* 0x000fea0003800000 */
[----:B------:R-:W-:-:S13]  /*7950*/  ISETP.NE.AND P0, PT, R0, 0x5, PT ;  /* 0x000000050000780c */ /* 0x000fda0003f05270 */
[----:B------:R-:W-:Y:S05]  /*7960*/  @!P0 BRA `(.L_x_2456) ;  /* 0x0000000000148947 */ /* 0x000fea0003800000 */
[----:B------:R-:W-:-:S13]  /*7970*/  ISETP.NE.AND P0, PT, R0, 0x6, PT ;  /* 0x000000060000780c */ /* 0x000fda0003f05270 */
[----:B------:R-:W-:Y:S05]  /*7980*/  @P0 BRA `(.L_x_2452) ;  /* 0x0000000800cc0947 */ /* 0x000fea0003800000 */
[----:B------:R3:W-:Y:S01]  /*7990*/  STG.E desc[UR36][R8.64], R4 ;  /* 0x0000000408007986 */ /* 0x0007e2000c101924 */
[----:B------:R-:W-:Y:S01]  /*79a0*/  IMAD.MOV.U32 R25, RZ, RZ, R26 ;  /* 0x000000ffff197224 */ /* 0x000fe200078e001a */
[----:B------:R-:W-:Y:S06]  /*79b0*/  BRA `(.L_x_2447) ;  /* 0x0000000c00247947 */ /* 0x000fec0003800000 */
.L_x_2456:
[----:B------:R-:W-:Y:S01]  /*79c0*/  F2FP.F16.F32.PACK_AB R4, RZ, R4 ;  /* 0x00000004ff04723e */ /* 0x000fe200000000ff */
[----:B------:R-:W-:-:S04]  /*79d0*/  IMAD.MOV.U32 R25, RZ, RZ, R26 ;  /* 0x000000ffff197224 */ /* 0x000fc800078e001a */
[----:B------:R4:W-:Y:S01]  /*79e0*/  STG.E.U16 desc[UR36][R8.64], R4 ;  /* 0x0000000408007986 */ /* 0x0009e2000c101524 */
[----:B------:R-:W-:Y:S05]  /*79f0*/  BRA `(.L_x_2447) ;  /* 0x0000000c00147947 */ /* 0x000fea0003800000 */
.L_x_2455:
[----:B------:R-:W-:-:S13]  /*7a00*/  ISETP.NE.AND P0, PT, R0, 0x7, PT ;  /* 0x000000070000780c */ /* 0x000fda0003f05270 */
[----:B------:R-:W-:Y:S05]  /*7a10*/  @!P0 BRA `(.L_x_2457) ;  /* 0x0000000000348947 */ /* 0x000fea0003800000 */
[----:B------:R-:W-:-:S13]  /*7a20*/  ISETP.NE.AND P0, PT, R0, 0x8, PT ;  /* 0x000000080000780c */ /* 0x000fda0003f05270 */
[----:B------:R-:W-:Y:S05]  /*7a30*/  @!P0 BRA `(.L_x_2458) ;  /* 0x0000000000188947 */ /* 0x000fea0003800000 */
[----:B------:R-:W-:-:S13]  /*7a40*/  ISETP.NE.AND P0, PT, R0, 0x9, PT ;  /* 0x000000090000780c */ /* 0x000fda0003f05270 */
[----:B------:R-:W-:Y:S05]  /*7a50*/  @P0 BRA `(.L_x_2452) ;  /* 0x0000000800980947 */ /* 0x000fea0003800000 */
[----:B------:R-:W-:Y:S02]  /*7a60*/  IMAD.MOV.U32 R5, RZ, RZ, RZ ;  /* 0x000000ffff057224 */ /* 0x000fe400078e00ff */
[----:B------:R-:W-:-:S03]  /*7a70*/  IMAD.MOV.U32 R25, RZ, RZ, R26 ;  /* 0x000000ffff197224 */ /* 0x000fc600078e001a */
[----:B------:R1:W-:Y:S01]  /*7a80*/  STG.E.64 desc[UR36][R8.64], R4 ;  /* 0x0000000408007986 */ /* 0x0003e2000c101b24 */
[----:B------:R-:W-:Y:S05]  /*7a90*/  BRA `(.L_x_2447) ;  /* 0x0000000800ec7947 */ /* 0x000fea0003800000 */
.L_x_2458:
[----:B------:R-:W-:Y:S01]  /*7aa0*/  F2FP.F16.F32.PACK_AB R3, RZ, R4 ;  /* 0x00000004ff03723e */ /* 0x000fe200000000ff */
[----:B------:R-:W-:-:S03]  /*7ab0*/  IMAD.MOV.U32 R25, RZ, RZ, R26 ;  /* 0x000000ffff197224 */ /* 0x000fc600078e001a */
[----:B------:R-:W-:-:S05]  /*7ac0*/  PRMT R3, R3, 0x5410, RZ ;  /* 0x0000541003037816 */ /* 0x000fca00000000ff */
[----:B------:R2:W-:Y:S01]  /*7ad0*/  STG.E desc[UR36][R8.64], R3 ;  /* 0x0000000308007986 */ /* 0x0005e2000c101924 */
[----:B------:R-:W-:Y:S05]  /*7ae0*/  BRA `(.L_x_2447) ;  /* 0x0000000800d87947 */ /* 0x000fea0003800000 */
.L_x_2457:
[----:B------:R-:W-:Y:S01]  /*7af0*/  FMUL.FTZ R4, R4, 1 ;  /* 0x3f80000004047820 */ /* 0x000fe20000410000 */
[----:B------:R-:W-:-:S05]  /*7b00*/  IMAD.MOV.U32 R25, RZ, RZ, R26 ;  /* 0x000000ffff197224 */ /* 0x000fca00078e001a */
[----:B------:R-:W0:Y:S02]  /*7b10*/  F2F.F64.F32 R4, R4 ;  /* 0x0000000400047310 */ /* 0x000e240000201800 */
[----:B0-----:R0:W-:Y:S01]  /*7b20*/  STG.E.64 desc[UR36][R8.64], R4 ;  /* 0x0000000408007986 */ /* 0x0011e2000c101b24 */
[----:B------:R-:W-:Y:S05]  /*7b30*/  BRA `(.L_x_2447) ;  /* 0x0000000800c47947 */ /* 0x000fea0003800000 */
.L_x_2448:
        /* <DEDUP_REMOVED lines=8> */
[----:B------:R-:W-:Y:S01]  /*7bc0*/  FSETP.NEU.FTZ.AND P0, PT, R4, RZ, PT ;  /* 0x000000ff0400720b */ /* 0x000fe20003f1d000 */
[----:B------:R-:W-:-:S03]  /*7bd0*/  IMAD.MOV.U32 R25, RZ, RZ, R26 ;  /* 0x000000ffff197224 */ /* 0x000fc600078e001a */
[----:B------:R-:W-:-:S05]  /*7be0*/  SEL R3, RZ, 0x1, !P0 ;  /* 0x00000001ff037807 */ /* 0x000fca0004000000 */
[----:B------:R0:W-:Y:S01]  /*7bf0*/  STG.E.U8 desc[UR36][R8.64], R3 ;  /* 0x0000000308007986 */ /* 0x0001e2000c101124 */
[----:B------:R-:W-:Y:S05]  /*7c00*/  BRA `(.L_x_2447) ;  /* 0x0000000800907947 */ /* 0x000fea0003800000 */
.L_x_2461:
[----:B------:R-:W-:Y:S01]  /*7c10*/  FMUL.FTZ R4, R4, 1 ;  /* 0x3f80000004047820 */ /* 0x000fe20000410000 */
[----:B------:R-:W-:Y:S01]  /*7c20*/  CS2R R6, SRZ ;  /* 0x0000000000067805 */ /* 0x000fe2000001ff00 */
[----:B------:R-:W-:-:S04]  /*7c30*/  IMAD.MOV.U32 R25, RZ, RZ, R26 ;  /* 0x000000ffff197224 */ /* 0x000fc800078e001a */
[----:B------:R-:W0:Y:S02]  /*7c40*/  F2F.F64.F32 R4, R4 ;  /* 0x0000000400047310 */ /* 0x000e240000201800 */
[----:B0-----:R0:W-:Y:S01]  /*7c50*/  STG.E.128 desc[UR36][R8.64], R4 ;  /* 0x0000000408007986 */ /* 0x0011e2000c101d24 */
[----:B------:R-:W-:Y:S05]  /*7c60*/  BRA `(.L_x_2447) ;  /* 0x0000000800787947 */ /* 0x000fea0003800000 */
.L_x_2460:
        /* <DEDUP_REMOVED lines=20> */
.L_x_2465:
[----:B------:R-:W-:Y:S05]  /*7db0*/  BSYNC B0 ;  /* 0x0000000000007941 */ /* 0x000fea0003800000 */
.L_x_2464:
[----:B------:R-:W-:Y:S01]  /*7dc0*/  LOP3.LUT R5, R0, R5, RZ, 0xfc, !PT ;  /* 0x0000000500057212 */ /* 0x000fe200078efcff */
[----:B------:R-:W-:-:S04]  /*7dd0*/  IMAD.MOV.U32 R25, RZ, RZ, R26 ;  /* 0x000000ffff197224 */ /* 0x000fc800078e001a */
[----:B------:R0:W-:Y:S01]  /*7de0*/  STG.E.U8 desc[UR36][R8.64], R5 ;  /* 0x0000000508007986 */ /* 0x0001e2000c101124 */
[----:B------:R-:W-:Y:S05]  /*7df0*/  BRA `(.L_x_2447) ;  /* 0x0000000800147947 */ /* 0x000fea0003800000 */
.L_x_2463:
        /* <DEDUP_REMOVED lines=12> */
.L_x_2467:
[----:B------:R-:W-:Y:S01]  /*7ec0*/  IMAD.MOV.U32 R0, RZ, RZ, 0x7f ;  /* 0x0000007fff007424 */ /* 0x000fe200078e00ff */
[----:B------:R-:W-:-:S04]  /*7ed0*/  ISETP.GT.U32.AND P0, PT, R5, 0x7f800000, PT ;  /* 0x7f8000000500780c */ /* 0x000fc80003f04070 */
[----:B------:R-:W-:-:S09]  /*7ee0*/  SEL R0, R0, 0x7c, P0 ;  /* 0x0000007c00007807 */ /* 0x000fd20000000000 */
.L_x_2468:
[----:B------:R-:W-:Y:S05]  /*7ef0*/  BSYNC B0 ;  /* 0x0000000000007941 */ /* 0x000fea0003800000 */
.L_x_2466:
[----:B------:R-:W-:Y:S01]  /*7f00*/  LOP3.LUT R4, R4, 0x80000000, RZ, 0xc0, !PT ;  /* 0x8000000004047812 */ /* 0x000fe200078ec0ff */
[----:B------:R-:W-:-:S03]  /*7f10*/  IMAD.MOV.U32 R25, RZ, RZ, R26 ;  /* 0x000000ffff197224 */ /* 0x000fc600078e001a */
[----:B------:R-:W-:-:S04]  /*7f20*/  SHF.R.U32.HI R3, RZ, 0x18, R4 ;  /* 0x00000018ff037819 */ /* 0x000fc80000011604 */
[----:B------:R-:W-:-:S05]  /*7f30*/  LOP3.LUT R3, R0, R3, RZ, 0xfc, !PT ;  /* 0x0000000300037212 */ /* 0x000fca00078efcff */
[----:B------:R0:W-:Y:S01]  /*7f40*/  STG.E.U8 desc[UR36][R8.64], R3 ;  /* 0x0000000308007986 */ /* 0x0001e2000c101124 */
[----:B------:R-:W-:Y:S05]  /*7f50*/  BRA `(.L_x_2447) ;  /* 0x0000000400bc7947 */ /* 0x000fea0003800000 */
.L_x_2462:
[----:B------:R-:W-:Y:S01]  /*7f60*/  F2FP.BF16.F32.PACK_AB R4, RZ, R4 ;  /* 0x00000004ff04723e */ /* 0x000fe200000010ff */
[----:B------:R-:W-:-:S04]  /*7f70*/  IMAD.MOV.U32 R25, RZ, RZ, R26 ;  /* 0x000000ffff197224 */ /* 0x000fc800078e001a */
[----:B------:R0:W-:Y:S01]  /*7f80*/  STG.E.U16 desc[UR36][R8.64], R4 ;  /* 0x0000000408007986 */ /* 0x0001e2000c101524 */
[----:B------:R-:W-:Y:S05]  /*7f90*/  BRA `(.L_x_2447) ;  /* 0x0000000400ac7947 */ /* 0x000fea0003800000 */
.L_x_2459:
        /* <DEDUP_REMOVED lines=8> */
[----:B------:R-:W0:Y:S01]  /*8020*/  F2I.FTZ.U32.TRUNC.NTZ R3, R4 ;  /* 0x0000000400037305 */ /* 0x000e22000021f000 */
[----:B------:R-:W-:Y:S01]  /*8030*/  IMAD.MOV.U32 R25, RZ, RZ, R26 ;  /* 0x000000ffff197224 */ /* 0x000fe200078e001a */
[----:B0-----:R0:W-:Y:S01]  /*8040*/  STG.E.U16 desc[UR36][R8.64], R3 ;  /* 0x0000000308007986 */ /* 0x0011e2000c101524 */
[----:B------:R-:W-:Y:S05]  /*8050*/  BRA `(.L_x_2447) ;  /* 0x00000004007c7947 */ /* 0x000fea0003800000 */
.L_x_2471:
        /* <DEDUP_REMOVED lines=16> */
.L_x_2474:
[----:B------:R-:W-:-:S04]  /*8160*/  LOP3.LUT R4, R4, 0x80000000, RZ, 0xc0, !PT ;  /* 0x8000000004047812 */ /* 0x000fc800078ec0ff */
[----:B------:R-:W-:-:S04]  /*8170*/  SHF.R.U32.HI R4, RZ, 0x18, R4 ;  /* 0x00000018ff047819 */ /* 0x000fc80000011604 */
[----:B------:R-:W-:-:S04]  /*8180*/  LOP3.LUT R3, R3, R4, RZ, 0xfc, !PT ;  /* 0x0000000403037212 */ /* 0x000fc800078efcff */
[----:B------:R-:W-:-:S07]  /*8190*/  PRMT R0, R3, 0x7610, R0 ;  /* 0x0000761003007816 */ /* 0x000fce0000000000 */
.L_x_2473:
[----:B------:R-:W-:Y:S05]  /*81a0*/  BSYNC B0 ;  /* 0x0000000000007941 */ /* 0x000fea0003800000 */
.L_x_2472:
[----:B------:R0:W-:Y:S01]  /*81b0*/  STG.E.U8 desc[UR36][R8.64], R0 ;  /* 0x0000000008007986 */ /* 0x0001e2000c101124 */
[----:B------:R-:W-:Y:S01]  /*81c0*/  IMAD.MOV.U32 R25, RZ, RZ, R26 ;  /* 0x000000ffff197224 */ /* 0x000fe200078e001a */
[----:B------:R-:W-:Y:S06]  /*81d0*/  BRA `(.L_x_2447) ;  /* 0x00000004001c7947 */ /* 0x000fec0003800000 */
.L_x_2470:
        /* <DEDUP_REMOVED lines=16> */
.L_x_2477:
[----:B------:R-:W-:-:S04]  /*82e0*/  LOP3.LUT R4, R4, 0x80000000, RZ, 0xc0, !PT ;  /* 0x8000000004047812 */ /* 0x000fc800078ec0ff */
[----:B------:R-:W-:-:S04]  /*82f0*/  SHF.R.U32.HI R4, RZ, 0x18, R4 ;  /* 0x00000018ff047819 */ /* 0x000fc80000011604 */
[----:B------:R-:W-:-:S04]  /*8300*/  LOP3.LUT R3, R3, R4, RZ, 0xfc, !PT ;  /* 0x0000000403037212 */ /* 0x000fc800078efcff */
[----:B------:R-:W-:-:S07]  /*8310*/  PRMT R0, R3, 0x7610, R0 ;  /* 0x0000761003007816 */ /* 0x000fce0000000000 */
.L_x_2476:
[----:B------:R-:W-:Y:S05]  /*8320*/  BSYNC B0 ;  /* 0x0000000000007941 */ /* 0x000fea0003800000 */
.L_x_2475:
[----:B------:R0:W-:Y:S01]  /*8330*/  STG.E.U8 desc[UR36][R8.64], R0 ;  /* 0x0000000008007986 */ /* 0x0001e2000c101124 */
[----:B------:R-:W-:Y:S01]  /*8340*/  IMAD.MOV.U32 R25, RZ, RZ, R26 ;  /* 0x000000ffff197224 */ /* 0x000fe200078e001a */
[----:B------:R-:W-:Y:S06]  /*8350*/  BRA `(.L_x_2447) ;  /* 0x0000000000bc7947 */ /* 0x000fec0003800000 */
.L_x_2469:
[----:B------:R-:W-:-:S13]  /*8360*/  ISETP.NE.AND P0, PT, R0, 0x1c, PT ;  /* 0x0000001c0000780c */ /* 0x000fda0003f05270 */
[----:B------:R-:W-:Y:S05]  /*8370*/  @!P0 BRA `(.L_x_2478) ;  /* 0x0000000000a88947 */ /* 0x000fea0003800000 */
[----:B------:R-:W-:-:S13]  /*8380*/  ISETP.NE.AND P0, PT, R0, 0x1d, PT ;  /* 0x0000001d0000780c */ /* 0x000fda0003f05270 */
[----:B------:R-:W-:Y:S05]  /*8390*/  @!P0 BRA `(.L_x_2479) ;  /* 0x0000000000908947 */ /* 0x000fea0003800000 */
[----:B------:R-:W-:-:S13]  /*83a0*/  ISETP.NE.AND P0, PT, R0, 0x2c, PT ;  /* 0x0000002c0000780c */ /* 0x000fda0003f05270 */
[----:B------:R-:W-:Y:S05]  /*83b0*/  @P0 BRA `(.L_x_2452) ;  /* 0x0000000000400947 */ /* 0x000fea0003800000 */
[----:B------:R-:W-:Y:S01]  /*83c0*/  SHF.R.U32.HI R5, RZ, 0x17, R4 ;  /* 0x00000017ff057819 */ /* 0x000fe20000011604 */
[----:B------:R-:W-:-:S03]  /*83d0*/  IMAD.MOV.U32 R25, RZ, RZ, R26 ;  /* 0x000000ffff197224 */ /* 0x000fc600078e001a */
        /* <DEDUP_REMOVED lines=14> */
.L_x_2452:
        /* <DEDUP_REMOVED lines=16> */
.L_x_2480:
[----:B------:R-:W-:Y:S01]  /*85c0*/  IMAD.MOV.U32 R25, RZ, RZ, R26 ;  /* 0x000000ffff197224 */ /* 0x000fe200078e001a */
[----:B------:R-:W-:Y:S06]  /*85d0*/  BRA `(.L_x_2447) ;  /* 0x00000000001c7947 */ /* 0x000fec0003800000 */
.L_x_2479:
[----:B------:R-:W0:Y:S01]  /*85e0*/  F2I.U64.TRUNC R4, R4 ;  /* 0x0000000400047311 */ /* 0x000e22000020d800 */
[----:B------:R-:W-:Y:S01]  /*85f0*/  IMAD.MOV.U32 R25, RZ, RZ, R26 ;  /* 0x000000ffff197224 */ /* 0x000fe200078e001a */
[----:B0-----:R0:W-:Y:S01]  /*8600*/  STG.E.64 desc[UR36][R8.64], R4 ;  /* 0x0000000408007986 */ /* 0x0011e2000c101b24 */
[----:B------:R-:W-:Y:S05]  /*8610*/  BRA `(.L_x_2447) ;  /* 0x00000000000c7947 */ /* 0x000fea0003800000 */
.L_x_2478:
[----:B------:R-:W0:Y:S01]  /*8620*/  F2I.FTZ.U32.TRUNC.NTZ R3, R4 ;  /* 0x0000000400037305 */ /* 0x000e22000021f000 */
[----:B------:R-:W-:Y:S01]  /*8630*/  IMAD.MOV.U32 R25, RZ, RZ, R26 ;  /* 0x000000ffff197224 */ /* 0x000fe200078e001a */
[----:B0-----:R0:W-:Y:S06]  /*8640*/  STG.E desc[UR36][R8.64], R3 ;  /* 0x0000000308007986 */ /* 0x0011ec000c101924 */
.L_x_2447:
[----:B------:R-:W-:Y:S05]  /*8650*/  BSYNC B6 ;  /* 0x0000000000067941 */ /* 0x000fea0003800000 */
.L_x_2446:
[----:B------:R-:W-:Y:S01]  /*8660*/  ISETP.GE.AND P0, PT, R25, R17, PT ;  /* 0x000000111900720c */ /* 0x000fe20003f06270 */
[----:B------:R-:W-:-:S12]  /*8670*/  BSSY B6, `(.L_x_2481) ;  /* 0x00001d8000067945 */ /* 0x000fd80003800000 */
        /* <DEDUP_REMOVED lines=22> */
.L_x_2486:
[----:B------:R-:W0:Y:S02]  /*87e0*/  F2I.S64.TRUNC R18, R18 ;  /* 0x0000001200127311 */ /* 0x000e24000020d900 */
[----:B0-----:R-:W-:-:S05]  /*87f0*/  IMAD.MOV.U32 R3, RZ, RZ, R18 ;  /* 0x000000ffff037224 */ /* 0x001fca00078e0012 */
[----:B------:R0:W-:Y:S01]  /*8800*/  STG.E.U8 desc[UR36][R8.64], R3 ;  /* 0x0000000308007986 */ /* 0x0001e2000c101124 */
[----:B------:R-:W-:Y:S05]  /*8810*/  BRA `(.L_x_2488) ;  /* 0x0000000c00407947 */ /* 0x000fea0003800000 */
.L_x_2485:
        /* <DEDUP_REMOVED lines=9> */
.L_x_2490:
[----:B------:R-:W0:Y:S02]  /*88b0*/  F2I.FTZ.TRUNC.NTZ R3, R18 ;  /* 0x0000001200037305 */ /* 0x000e24000021f100 */
[----:B0-----:R0:W-:Y:S01]  /*88c0*/  STG.E desc[UR36][R8.64], R3 ;  /* 0x0000000308007986 */ /* 0x0011e2000c101924 */
[----:B------:R-:W-:Y:S05]  /*88d0*/  BRA `(.L_x_2488) ;  /* 0x0000000c00107947 */ /* 0x000fea0003800000 */
.L_x_2489:
[----:B------:R-:W0:Y:S02]  /*88e0*/  F2I.FTZ.TRUNC.NTZ R3, R18 ;  /* 0x0000001200037305 */ /* 0x000e24000021f100 */
[----:B0-----:R0:W-:Y:S01]  /*88f0*/  STG.E.U16 desc[UR36][R8.64], R3 ;  /* 0x0000000308007986 */ /* 0x0011e2000c101524 */
[----:B------:R-:W-:Y:S05]  /*8900*/  BRA `(.L_x_2488) ;  /* 0x0000000c00047947 */ /* 0x000fea0003800000 */
.L_x_2484:
        /* <DEDUP_REMOVED lines=8> */
.L_x_2492:
[----:B------:R-:W-:-:S05]  /*8990*/  F2FP.F16.F32.PACK_AB R18, RZ, R18 ;  /* 0x00000012ff12723e */ /* 0x000fca00000000ff */
[----:B------:R4:W-:Y:S01]  /*89a0*/  STG.E.U16 desc[UR36][R8.64], R18 ;  /* 0x0000001208007986 */ /* 0x0009e2000c101524 */
[----:B------:R-:W-:Y:S05]  /*89b0*/  BRA `(.L_x_2488) ;  /* 0x0000000800d87947 */ /* 0x000fea0003800000 */
.L_x_2491:
        /* <DEDUP_REMOVED lines=9> */
.L_x_2494:
[----:B------:R-:W-:-:S04]  /*8a50*/  F2FP.F16.F32.PACK_AB R3, RZ, R18 ;  /* 0x00000012ff03723e */ /* 0x000fc800000000ff */
[----:B------:R-:W-:-:S05]  /*8a60*/  PRMT R3, R3, 0x5410, RZ ;  /* 0x0000541003037816 */ /* 0x000fca00000000ff */
[----:B------:R2:W-:Y:S01]  /*8a70*/  STG.E desc[UR36][R8.64], R3 ;  /* 0x0000000308007986 */ /* 0x0005e2000c101924 */
[----:B------:R-:W-:Y:S05]  /*8a80*/  BRA `(.L_x_2488) ;  /* 0x0000000800a47947 */ /* 0x000fea0003800000 */
.L_x_2493:
[----:B------:R-:W-:-:S06]  /*8a90*/  FMUL.FTZ R4, R18, 1 ;  /* 0x3f80000012047820 */ /* 0x000fcc0000410000 */
[----:B------:R-:W0:Y:S02]  /*8aa0*/  F2F.F64.F32 R4, R4 ;  /* 0x0000000400047310 */ /* 0x000e240000201800 */
[----:B0-----:R0:W-:Y:S01]  /*8ab0*/  STG.E.64 desc[UR36][R8.64], R4 ;  /* 0x0000000408007986 */ /* 0x0011e2000c101b24 */
[----:B------:R-:W-:Y:S05]  /*8ac0*/  BRA `(.L_x_2488) ;  /* 0x0000000800947947 */ /* 0x000fea0003800000 */
.L_x_2483:
        /* <DEDUP_REMOVED lines=12> */
.L_x_2497:
[----:B------:R-:W-:Y:S01]  /*8b90*/  FMUL.FTZ R4, R18, 1 ;  /* 0x3f80000012047820 */ /* 0x000fe20000410000 */
[----:B------:R-:W-:-:S05]  /*8ba0*/  CS2R R6, SRZ ;  /* 0x0000000000067805 */ /* 0x000fca000001ff00 */
[----:B------:R-:W0:Y:S02]  /*8bb0*/  F2F.F64.F32 R4, R4 ;  /* 0x0000000400047310 */ /* 0x000e240000201800 */
[----:B0-----:R0:W-:Y:S01]  /*8bc0*/  STG.E.128 desc[UR36][R8.64], R4 ;  /* 0x0000000408007986 */ /* 0x0011e2000c101d24 */
[----:B------:R-:W-:Y:S05]  /*8bd0*/  BRA `(.L_x_2488) ;  /* 0x0000000800507947 */ /* 0x000fea0003800000 */
.L_x_2496:
        /* <DEDUP_REMOVED lines=20> */
.L_x_2501:
[----:B------:R-:W-:Y:S05]  /*8d20*/  BSYNC B0 ;  /* 0x0000000000007941 */ /* 0x000fea0003800000 */
.L_x_2500:
[----:B------:R-:W-:-:S05]  /*8d30*/  LOP3.LUT R5, R0, R5, RZ, 0xfc, !PT ;  /* 0x0000000500057212 */ /* 0x000fca00078efcff */
[----:B------:R0:W-:Y:S01]  /*8d40*/  STG.E.U8 desc[UR36][R8.64], R5 ;  /* 0x0000000508007986 */ /* 0x0001e2000c101124 */
[----:B------:R-:W-:Y:S05]  /*8d50*/  BRA `(.L_x_2488) ;  /* 0x0000000400f07947 */ /* 0x000fea0003800000 */
.L_x_2499:
        /* <DEDUP_REMOVED lines=12> */
.L_x_2503:
[----:B------:R-:W-:Y:S01]  /*8e20*/  IMAD.MOV.U32 R0, RZ, RZ, 0x7f ;  /* 0x0000007fff007424 */ /* 0x000fe200078e00ff */
[----:B------:R-:W-:-:S04]  /*8e30*/  ISETP.GT.U32.AND P0, PT, R4, 0x7f800000, PT ;  /* 0x7f8000000400780c */ /* 0x000fc80003f04070 */
[----:B------:R-:W-:-:S09]  /*8e40*/  SEL R0, R0, 0x7c, P0 ;  /* 0x0000007c00007807 */ /* 0x000fd20000000000 */
.L_x_2504:
[----:B------:R-:W-:Y:S05]  /*8e50*/  BSYNC B0 ;  /* 0x0000000000007941 */ /* 0x000fea0003800000 */
.L_x_2502:
[----:B------:R-:W-:-:S04]  /*8e60*/  LOP3.LUT R18, R18, 0x80000000, RZ, 0xc0, !PT ;  /* 0x8000000012127812 */ /* 0x000fc800078ec0ff */
[----:B------:R-:W-:-:S04]  /*8e70*/  SHF.R.U32.HI R3, RZ, 0x18, R18 ;  /* 0x00000018ff037819 */ /* 0x000fc80000011612 */
[----:B------:R-:W-:-:S05]  /*8e80*/  LOP3.LUT R3, R0, R3, RZ, 0xfc, !PT ;  /* 0x0000000300037212 */ /* 0x000fca00078efcff */
[----:B------:R0:W-:Y:S01]  /*8e90*/  STG.E.U8 desc[UR36][R8.64], R3 ;  /* 0x0000000308007986 */ /* 0x0001e2000c101124 */
[----:B------:R-:W-:Y:S05]  /*8ea0*/  BRA `(.L_x_2488) ;  /* 0x00000004009c7947 */ /* 0x000fea0003800000 */
.L_x_2498:
[----:B------:R-:W-:-:S05]  /*8eb0*/  F2FP.BF16.F32.PACK_AB R18, RZ, R18 ;  /* 0x00000012ff12723e */ /* 0x000fca00000010ff */
[----:B------:R0:W-:Y:S01]  /*8ec0*/  STG.E.U16 desc[UR36][R8.64], R18 ;  /* 0x0000001208007986 */ /* 0x0001e2000c101524 */
[----:B------:R-:W-:Y:S05]  /*8ed0*/  BRA `(.L_x_2488) ;  /* 0x0000000400907947 */ /* 0x000fea0003800000 */
.L_x_2495:
        /* <DEDUP_REMOVED lines=11> */
.L_x_2507:
        /* <DEDUP_REMOVED lines=16> */
.L_x_2510:
[----:B------:R-:W-:-:S04]  /*9090*/  LOP3.LUT R18, R18, 0x80000000, RZ, 0xc0, !PT ;  /* 0x8000000012127812 */ /* 0x000fc800078ec0ff */
[----:B------:R-:W-:-:S04]  /*90a0*/  SHF.R.U32.HI R3, RZ, 0x18, R18 ;  /* 0x00000018ff037819 */ /* 0x000fc80000011612 */
[----:B------:R-:W-:-:S04]  /*90b0*/  LOP3.LUT R0, R0, R3, RZ, 0xfc, !PT ;  /* 0x0000000300007212 */ /* 0x000fc800078efcff */
[----:B------:R-:W-:-:S07]  /*90c0*/  PRMT R4, R0, 0x7610, R4 ;  /* 0x0000761000047816 */ /* 0x000fce0000000004 */
.L_x_2509:
[----:B------:R-:W-:Y:S05]  /*90d0*/  BSYNC B0 ;  /* 0x0000000000007941 */ /* 0x000fea0003800000 */
.L_x_2508:
[----:B------:R0:W-:Y:S01]  /*90e0*/  STG.E.U8 desc[UR36][R8.64], R4 ;  /* 0x0000000408007986 */ /* 0x0001e2000c101124 */
[----:B------:R-:W-:Y:S05]  /*90f0*/  BRA `(.L_x_2488) ;  /* 0x0000000400087947 */ /* 0x000fea0003800000 */
.L_x_2506:
        /* <DEDUP_REMOVED lines=16> */
.L_x_2513:
[----:B------:R-:W-:-:S04]  /*9200*/  LOP3.LUT R18, R18, 0x80000000, RZ, 0xc0, !PT ;  /* 0x8000000012127812 */ /* 0x000fc800078ec0ff */
[----:B------:R-:W-:-:S04]  /*9210*/  SHF.R.U32.HI R3, RZ, 0x18, R18 ;  /* 0x00000018ff037819 */ /* 0x000fc80000011612 */
[----:B------:R-:W-:-:S04]  /*9220*/  LOP3.LUT R0, R0, R3, RZ, 0xfc, !PT ;  /* 0x0000000300007212 */ /* 0x000fc800078efcff */
[----:B------:R-:W-:-:S07]  /*9230*/  PRMT R4, R0, 0x7610, R4 ;  /* 0x0000761000047816 */ /* 0x000fce0000000004 */
.L_x_2512:
[----:B------:R-:W-:Y:S05]  /*9240*/  BSYNC B0 ;  /* 0x0000000000007941 */ /* 0x000fea0003800000 */
.L_x_2511:
[----:B------:R0:W-:Y:S01]  /*9250*/  STG.E.U8 desc[UR36][R8.64], R4 ;  /* 0x0000000408007986 */ /* 0x0001e2000c101124 */
[----:B------:R-:W-:Y:S05]  /*9260*/  BRA `(.L_x_2488) ;  /* 0x0000000000ac7947 */ /* 0x000fea0003800000 */
.L_x_2505:
        /* <DEDUP_REMOVED lines=21> */
.L_x_2487:
        /* <DEDUP_REMOVED lines=16> */
.L_x_2516:
[----:B------:R-:W-:Y:S05]  /*94c0*/  BRA `(.L_x_2488) ;  /* 0x0000000000147947 */ /* 0x000fea0003800000 */
.L_x_2515:
[----:B------:R-:W0:Y:S02]  /*94d0*/  F2I.U64.TRUNC R18, R18 ;  /* 0x0000001200127311 */ /* 0x000e24000020d800 */
[----:B0-----:R0:W-:Y:S01]  /*94e0*/  STG.E.64 desc[UR36][R8.64], R18 ;  /* 0x0000001208007986 */ /* 0x0011e2000c101b24 */
[----:B------:R-:W-:Y:S05]  /*94f0*/  BRA `(.L_x_2488) ;  /* 0x0000000000087947 */ /* 0x000fea0003800000 */
.L_x_2514:
[----:B------:R-:W0:Y:S02]  /*9500*/  F2I.FTZ.U32.TRUNC.NTZ R3, R18 ;  /* 0x0000001200037305 */ /* 0x000e24000021f000 */
[----:B0-----:R0:W-:Y:S02]  /*9510*/  STG.E desc[UR36][R8.64], R3 ;  /* 0x0000000308007986 */ /* 0x0011e4000c101924 */
.L_x_2488:
        /* <DEDUP_REMOVED lines=24> */
.L_x_2520:
[----:B------:R-:W0:Y:S02]  /*96a0*/  F2I.S64.TRUNC R22, R22 ;  /* 0x0000001600167311 */ /* 0x000e24000020d900 */
[----:B0-----:R-:W-:-:S05]  /*96b0*/  IMAD.MOV.U32 R3, RZ, RZ, R22 ;  /* 0x000000ffff037224 */ /* 0x001fca00078e0016 */
[----:B------:R0:W-:Y:S01]  /*96c0*/  STG.E.U8 desc[UR36][R8.64], R3 ;  /* 0x0000000308007986 */ /* 0x0001e2000c101124 */
[----:B------:R-:W-:Y:S05]  /*96d0*/  BRA `(.L_x_2522) ;  /* 0x0000000c00407947 */ /* 0x000fea0003800000 */
.L_x_2519:
        /* <DEDUP_REMOVED lines=9> */
.L_x_2524:
[----:B------:R-:W0:Y:S02]  /*9770*/  F2I.FTZ.TRUNC.NTZ R3, R22 ;  /* 0x0000001600037305 */ /* 0x000e24000021f100 */
[----:B0-----:R0:W-:Y:S01]  /*9780*/  STG.E desc[UR36][R8.64], R3 ;  /* 0x0000000308007986 */ /* 0x0011e2000c101924 */
[----:B------:R-:W-:Y:S05]  /*9790*/  BRA `(.L_x_2522) ;  /* 0x0000000c00107947 */ /* 0x000fea0003800000 */
.L_x_2523:
[----:B------:R-:W0:Y:S02]  /*97a0*/  F2I.FTZ.TRUNC.NTZ R3, R22 ;  /* 0x0000001600037305 */ /* 0x000e24000021f100 */
[----:B0-----:R0:W-:Y:S01]  /*97b0*/  STG.E.U16 desc[UR36][R8.64], R3 ;  /* 0x0000000308007986 */ /* 0x0011e2000c101524 */
[----:B------:R-:W-:Y:S05]  /*97c0*/  BRA `(.L_x_2522) ;  /* 0x0000000c00047947 */ /* 0x000fea0003800000 */
.L_x_2518:
        /* <DEDUP_REMOVED lines=8> */
.L_x_2526:
[----:B------:R-:W-:-:S05]  /*9850*/  F2FP.F16.F32.PACK_AB R22, RZ, R22 ;  /* 0x00000016ff16723e */ /* 0x000fca00000000ff */
[----:B------:R0:W-:Y:S01]  /*9860*/  STG.E.U16 desc[UR36][R8.64], R22 ;  /* 0x0000001608007986 */ /* 0x0001e2000c101524 */
[----:B------:R-:W-:Y:S05]  /*9870*/  BRA `(.L_x_2522) ;  /* 0x0000000800d87947 */ /* 0x000fea0003800000 */
.L_x_2525:
        /* <DEDUP_REMOVED lines=9> */
.L_x_2528:
[----:B------:R-:W-:-:S04]  /*9910*/  F2FP.F16.F32.PACK_AB R3, RZ, R22 ;  /* 0x00000016ff03723e */ /* 0x000fc800000000ff */
[----:B------:R-:W-:-:S05]  /*9920*/  PRMT R3, R3, 0x5410, RZ ;  /* 0x0000541003037816 */ /* 0x000fca00000000ff */
[----:B------:R0:W-:Y:S01]  /*9930*/  STG.E desc[UR36][R8.64], R3 ;  /* 0x0000000308007986 */ /* 0x0001e2000c101924 */
[----:B------:R-:W-:Y:S05]  /*9940*/  BRA `(.L_x_2522) ;  /* 0x0000000800a47947 */ /* 0x000fea0003800000 */
.L_x_2527:
[----:B------:R-:W-:-:S06]  /*9950*/  FMUL.FTZ R4, R22, 1 ;  /* 0x3f80000016047820 */ /* 0x000fcc0000410000 */
[----:B------:R-:W0:Y:S02]  /*9960*/  F2F.F64.F32 R4, R4 ;  /* 0x0000000400047310 */ /* 0x000e240000201800 */
[----:B0-----:R0:W-:Y:S01]  /*9970*/  STG.E.64 desc[UR36][R8.64], R4 ;  /* 0x0000000408007986 */ /* 0x0011e2000c101b24 */
[----:B------:R-:W-:Y:S05]  /*9980*/  BRA `(.L_x_2522) ;  /* 0x0000000800947947 */ /* 0x000fea0003800000 */
.L_x_2517:
        /* <DEDUP_REMOVED lines=12> */
.L_x_2531:
[----:B------:R-:W-:Y:S01]  /*9a50*/  FMUL.FTZ R4, R22, 1 ;  /* 0x3f80000016047820 */ /* 0x000fe20000410000 */
[----:B------:R-:W-:-:S05]  /*9a60*/  CS2R R6, SRZ ;  /* 0x0000000000067805 */ /* 0x000fca000001ff00 */
[----:B------:R-:W0:Y:S02]  /*9a70*/  F2F.F64.F32 R4, R4 ;  /* 0x0000000400047310 */ /* 0x000e240000201800 */
[----:B0-----:R0:W-:Y:S01]  /*9a80*/  STG.E.128 desc[UR36][R8.64], R4 ;  /* 0x0000000408007986 */ /* 0x0011e2000c101d24 */
[----:B------:R-:W-:Y:S05]  /*9a90*/  BRA `(.L_x_2522) ;  /* 0x0000000800507947 */ /* 0x000fea0003800000 */
.L_x_2530:
        /* <DEDUP_REMOVED lines=20> */
.L_x_2535:
[----:B------:R-:W-:Y:S05]  /*9be0*/  BSYNC B0 ;  /* 0x0000000000007941 */ /* 0x000fea0003800000 */
.L_x_2534:
[----:B------:R-:W-:-:S05]  /*9bf0*/  LOP3.LUT R5, R0, R5, RZ, 0xfc, !PT ;  /* 0x0000000500057212 */ /* 0x000fca00078efcff */
[----:B------:R0:W-:Y:S01]  /*9c00*/  STG.E.U8 desc[UR36][R8.64], R5 ;  /* 0x0000000508007986 */ /* 0x0001e2000c101124 */
[----:B------:R-:W-:Y:S05]  /*9c10*/  BRA `(.L_x_2522) ;  /* 0x0000000400f07947 */ /* 0x000fea0003800000 */
.L_x_2533:
        /* <DEDUP_REMOVED lines=12> */
.L_x_2537:
[----:B------:R-:W-:Y:S01]  /*9ce0*/  IMAD.MOV.U32 R0, RZ, RZ, 0x7f ;  /* 0x0000007fff007424 */ /* 0x000fe200078e00ff */
[----:B------:R-:W-:-:S04]  /*9cf0*/  ISETP.GT.U32.AND P0, PT, R4, 0x7f800000, PT ;  /* 0x7f8000000400780c */ /* 0x000fc80003f04070 */
[----:B------:R-:W-:-:S09]  /*9d00*/  SEL R0, R0, 0x7c, P0 ;  /* 0x0000007c00007807 */ /* 0x000fd20000000000 */
.L_x_2538:
[----:B------:R-:W-:Y:S05]  /*9d10*/  BSYNC B0 ;  /* 0x0000000000007941 */ /* 0x000fea0003800000 */
.L_x_2536:
[----:B------:R-:W-:-:S04]  /*9d20*/  LOP3.LUT R22, R22, 0x80000000, RZ, 0xc0, !PT ;  /* 0x8000000016167812 */ /* 0x000fc800078ec0ff */
[----:B------:R-:W-:-:S04]  /*9d30*/  SHF.R.U32.HI R3, RZ, 0x18, R22 ;  /* 0x00000018ff037819 */ /* 0x000fc80000011616 */
[----:B------:R-:W-:-:S05]  /*9d40*/  LOP3.LUT R3, R0, R3, RZ, 0xfc, !PT ;  /* 0x0000000300037212 */ /* 0x000fca00078efcff */
[----:B------:R0:W-:Y:S01]  /*9d50*/  STG.E.U8 desc[UR36][R8.64], R3 ;  /* 0x0000000308007986 */ /* 0x0001e2000c101124 */
[----:B------:R-:W-:Y:S05]  /*9d60*/  BRA `(.L_x_2522) ;  /* 0x00000004009c7947 */ /* 0x000fea0003800000 */
.L_x_2532:
[----:B------:R-:W-:-:S05]  /*9d70*/  F2FP.BF16.F32.PACK_AB R22, RZ, R22 ;  /* 0x00000016ff16723e */ /* 0x000fca00000010ff */
[----:B------:R0:W-:Y:S01]  /*9d80*/  STG.E.U16 desc[UR36][R8.64], R22 ;  /* 0x0000001608007986 */ /* 0x0001e2000c101524 */
[----:B------:R-:W-:Y:S05]  /*9d90*/  BRA `(.L_x_2522) ;  /* 0x0000000400907947 */ /* 0x000fea0003800000 */
.L_x_2529:
        /* <DEDUP_REMOVED lines=11> */
.L_x_2541:
        /* <DEDUP_REMOVED lines=16> */
.L_x_2544:
[----:B------:R-:W-:-:S04]  /*9f50*/  LOP3.LUT R22, R22, 0x80000000, RZ, 0xc0, !PT ;  /* 0x8000000016167812 */ /* 0x000fc800078ec0ff */
[----:B------:R-:W-:-:S04]  /*9f60*/  SHF.R.U32.HI R3, RZ, 0x18, R22 ;  /* 0x00000018ff037819 */ /* 0x000fc80000011616 */
[----:B------:R-:W-:-:S04]  /*9f70*/  LOP3.LUT R0, R0, R3, RZ, 0xfc, !PT ;  /* 0x0000000300007212 */ /* 0x000fc800078efcff */
[----:B------:R-:W-:-:S07]  /*9f80*/  PRMT R4, R0, 0x7610, R4 ;  /* 0x0000761000047816 */ /* 0x000fce0000000004 */
.L_x_2543:
[----:B------:R-:W-:Y:S05]  /*9f90*/  BSYNC B0 ;  /* 0x0000000000007941 */ /* 0x000fea0003800000 */
.L_x_2542:
[----:B------:R0:W-:Y:S01]  /*9fa0*/  STG.E.U8 desc[UR36][R8.64], R4 ;  /* 0x0000000408007986 */ /* 0x0001e2000c101124 */
[----:B------:R-:W-:Y:S05]  /*9fb0*/  BRA `(.L_x_2522) ;  /* 0x0000000400087947 */ /* 0x000fea0003800000 */
.L_x_2540:
        /* <DEDUP_REMOVED lines=16> */
.L_x_2547:
[----:B------:R-:W-:-:S04]  /*a0c0*/  LOP3.LUT R22, R22, 0x80000000, RZ, 0xc0, !PT ;  /* 0x8000000016167812 */ /* 0x000fc800078ec0ff */
[----:B------:R-:W-:-:S04]  /*a0d0*/  SHF.R.U32.HI R3, RZ, 0x18, R22 ;  /* 0x00000018ff037819 */ /* 0x000fc80000011616 */
[----:B------:R-:W-:-:S04]  /*a0e0*/  LOP3.LUT R0, R0, R3, RZ, 0xfc, !PT ;  /* 0x0000000300007212 */ /* 0x000fc800078efcff */
[----:B------:R-:W-:-:S07]  /*a0f0*/  PRMT R4, R0, 0x7610, R4 ;  /* 0x0000761000047816 */ /* 0x000fce0000000004 */
.L_x_2546:
[----:B------:R-:W-:Y:S05]  /*a100*/  BSYNC B0 ;  /* 0x0000000000007941 */ /* 0x000fea0003800000 */
.L_x_2545:
[----:B------:R3:W-:Y:S01]  /*a110*/  STG.E.U8 desc[UR36][R8.64], R4 ;  /* 0x0000000408007986 */ /* 0x0007e2000c101124 */
[----:B------:R-:W-:Y:S05]  /*a120*/  BRA `(.L_x_2522) ;  /* 0x0000000000ac7947 */ /* 0x000fea0003800000 */
.L_x_2539:
        /* <DEDUP_REMOVED lines=21> */
.L_x_2521:
        /* <DEDUP_REMOVED lines=16> */
.L_x_2550:
[----:B------:R-:W-:Y:S05]  /*a380*/  BRA `(.L_x_2522) ;  /* 0x0000000000147947 */ /* 0x000fea0003800000 */
.L_x_2549:
[----:B------:R-:W0:Y:S02]  /*a390*/  F2I.U64.TRUNC R22, R22 ;  /* 0x0000001600167311 */ /* 0x000e24000020d800 */
[----:B0-----:R2:W-:Y:S01]  /*a3a0*/  STG.E.64 desc[UR36][R8.64], R22 ;  /* 0x0000001608007986 */ /* 0x0015e2000c101b24 */
[----:B------:R-:W-:Y:S05]  /*a3b0*/  BRA `(.L_x_2522) ;  /* 0x0000000000087947 */ /* 0x000fea0003800000 */
.L_x_2548:
[----:B------:R-:W0:Y:S02]  /*a3c0*/  F2I.FTZ.U32.TRUNC.NTZ R3, R22 ;  /* 0x0000001600037305 */ /* 0x000e24000021f000 */
[----:B0-----:R0:W-:Y:S02]  /*a3d0*/  STG.E desc[UR36][R8.64], R3 ;  /* 0x0000000308007986 */ /* 0x0011e4000c101924 */
.L_x_2522:
[----:B------:R-:W-:-:S07]  /*a3e0*/  VIADD R25, R25, 0x80 ;  /* 0x0000008019197836 */ /* 0x000fce0000000000 */
.L_x_2482:
[----:B------:R-:W-:Y:S05]  /*a3f0*/  BSYNC B6 ;  /* 0x0000000000067941 */ /* 0x000fea0003800000 */
.L_x_2481:
[----:B------:R-:W-:-:S13]  /*a400*/  ISETP.GE.AND P0, PT, R25, R17, PT ;  /* 0x000000111900720c */ /* 0x000fda0003f06270 */
[----:B------:R-:W-:Y:S05]  /*a410*/  @P0 EXIT ;  /* 0x000000000000094d */ /* 0x000fea0003800000 */
[----:B01-34-:R-:W0:Y:S01]  /*a420*/  LDC.64 R4, c[0x0][0x218] ;  /* 0x00008600ff047b82 */ /* 0x01be220000000a00 */
[----:B------:R-:W-:Y:S01]  /*a430*/  PRMT R0, R16, 0x9910, RZ ;  /* 0x0000991010007816 */ /* 0x000fe200000000ff */
[----:B------:R-:W-:Y:S01]  /*a440*/  IMAD R2, R2, 0x200, R25 ;  /* 0x0000020002027824 */ /* 0x000fe200078e0219 */
[----:B------:R-:W-:Y:S02]  /*a450*/  ULDC UR4, c[0x0][0x244] ;  /* 0x0000910000047ab9 */ /* 0x000fe40000000800 */
[----:B------:R-:W-:Y:S01]  /*a460*/  ISETP.GT.AND P1, PT, R0, 0x9, PT ;  /* 0x000000090000780c */ /* 0x000fe20003f24270 */
[----:B--2---:R-:W-:-:S05]  /*a470*/  IMAD R3, R2, UR4, RZ ;  /* 0x0000000402037c24 */ /* 0x004fca000f8e02ff */
        /* <DEDUP_REMOVED lines=14> */
.L_x_2554:
[----:B------:R-:W0:Y:S02]  /*a560*/  F2I.S64.TRUNC R24, R24 ;  /* 0x0000001800187311 */ /* 0x000e24000020d900 */
[----:B0-----:R-:W-:-:S05]  /*a570*/  IMAD.MOV.U32 R5, RZ, RZ, R24 ;  /* 0x000000ffff057224 */ /* 0x001fca00078e0018 */
[----:B------:R-:W-:Y:S01]  /*a580*/  STG.E.U8 desc[UR36][R2.64], R5 ;  /* 0x0000000502007986 */ /* 0x000fe2000c101124 */
[----:B------:R-:W-:Y:S05]  /*a590*/  EXIT ;  /* 0x000000000000794d */ /* 0x000fea0003800000 */
.L_x_2553:
        /* <DEDUP_REMOVED lines=9> */
.L_x_2557:
[----:B------:R-:W0:Y:S02]  /*a630*/  F2I.FTZ.TRUNC.NTZ R5, R24 ;  /* 0x0000001800057305 */ /* 0x000e24000021f100 */
[----:B0-----:R-:W-:Y:S01]  /*a640*/  STG.E desc[UR36][R2.64], R5 ;  /* 0x0000000502007986 */ /* 0x001fe2000c101924 */
[----:B------:R-:W-:Y:S05]  /*a650*/  EXIT ;  /* 0x000000000000794d */ /* 0x000fea0003800000 */
.L_x_2556:
[----:B------:R-:W0:Y:S02]  /*a660*/  F2I.FTZ.TRUNC.NTZ R5, R24 ;  /* 0x0000001800057305 */ /* 0x000e24000021f100 */
[----:B0-----:R-:W-:Y:S01]  /*a670*/  STG.E.U16 desc[UR36][R2.64], R5 ;  /* 0x0000000502007986 */ /* 0x001fe2000c101524 */
[----:B------:R-:W-:Y:S05]  /*a680*/  EXIT ;  /* 0x000000000000794d */ /* 0x000fea0003800000 */
.L_x_2552:
        /* <DEDUP_REMOVED lines=8> */
.L_x_2559:
[----:B------:R-:W-:-:S05]  /*a710*/  F2FP.F16.F32.PACK_AB R24, RZ, R24 ;  /* 0x00000018ff18723e */ /* 0x000fca00000000ff */
[----:B------:R-:W-:Y:S01]  /*a720*/  STG.E.U16 desc[UR36][R2.64], R24 ;  /* 0x0000001802007986 */ /* 0x000fe2000c101524 */
[----:B------:R-:W-:Y:S05]  /*a730*/  EXIT ;  /* 0x000000000000794d */ /* 0x000fea0003800000 */
.L_x_2558:
        /* <DEDUP_REMOVED lines=9> */
.L_x_2561:
[----:B------:R-:W-:-:S04]  /*a7d0*/  F2FP.F16.F32.PACK_AB R5, RZ, R24 ;  /* 0x00000018ff05723e */ /* 0x000fc800000000ff */
[----:B------:R-:W-:-:S05]  /*a7e0*/  PRMT R5, R5, 0x5410, RZ ;  /* 0x0000541005057816 */ /* 0x000fca00000000ff */
[----:B------:R-:W-:Y:S01]  /*a7f0*/  STG.E desc[UR36][R2.64], R5 ;  /* 0x0000000502007986 */ /* 0x000fe2000c101924 */
[----:B------:R-:W-:Y:S05]  /*a800*/  EXIT ;  /* 0x000000000000794d */ /* 0x000fea0003800000 */
.L_x_2560:
[----:B------:R-:W-:-:S06]  /*a810*/  FMUL.FTZ R4, R24, 1 ;  /* 0x3f80000018047820 */ /* 0x000fcc0000410000 */
[----:B------:R-:W0:Y:S02]  /*a820*/  F2F.F64.F32 R4, R4 ;  /* 0x0000000400047310 */ /* 0x000e240000201800 */
[----:B0-----:R-:W-:Y:S01]  /*a830*/  STG.E.64 desc[UR36][R2.64], R4 ;  /* 0x0000000402007986 */ /* 0x001fe2000c101b24 */
[----:B------:R-:W-:Y:S05]  /*a840*/  EXIT ;  /* 0x000000000000794d */ /* 0x000fea0003800000 */
.L_x_2551:
        /* <DEDUP_REMOVED lines=12> */
.L_x_2564:
[----:B------:R-:W-:Y:S01]  /*a910*/  FMUL.FTZ R4, R24, 1 ;  /* 0x3f80000018047820 */ /* 0x000fe20000410000 */
[----:B------:R-:W-:-:S05]  /*a920*/  CS2R R6, SRZ ;  /* 0x0000000000067805 */ /* 0x000fca000001ff00 */
[----:B------:R-:W0:Y:S02]  /*a930*/  F2F.F64.F32 R4, R4 ;  /* 0x0000000400047310 */ /* 0x000e240000201800 */
[----:B0-----:R-:W-:Y:S01]  /*a940*/  STG.E.128 desc[UR36][R2.64], R4 ;  /* 0x0000000402007986 */ /* 0x001fe2000c101d24 */
[----:B------:R-:W-:Y:S05]  /*a950*/  EXIT ;  /* 0x000000000000794d */ /* 0x000fea0003800000 */
.L_x_2563:
        /* <DEDUP_REMOVED lines=20> */
.L_x_2568:
[----:B------:R-:W-:Y:S05]  /*aaa0*/  BSYNC B0 ;  /* 0x0000000000007941 */ /* 0x000fea0003800000 */
.L_x_2567:
[----:B------:R-:W-:-:S05]  /*aab0*/  LOP3.LUT R7, R0, R7, RZ, 0xfc, !PT ;  /* 0x0000000700077212 */ /* 0x000fca00078efcff */
[----:B------:R-:W-:Y:S01]  /*aac0*/  STG.E.U8 desc[UR36][R2.64], R7 ;  /* 0x0000000702007986 */ /* 0x000fe2000c101124 */
[----:B------:R-:W-:Y:S05]  /*aad0*/  EXIT ;  /* 0x000000000000794d */ /* 0x000fea0003800000 */
.L_x_2566:
[----:B------:R-:W-:Y:S01]  /*aae0*/  LOP3.LUT R4, R24, 0x7fffffff, RZ, 0xc0, !PT ;  /* 0x7fffffff18047812 */ /* 0x000fe200078ec0ff */
[----:B------:R-:W-:Y:S03]  /*aaf0*/  BSSY B0, `(.L_x_2569) ;  /* 0x000000e000007945 */ /* 0x000fe60003800000 */
        /* <DEDUP_REMOVED lines=10> */
.L_x_2570:
[----:B------:R-:W-:Y:S01]  /*aba0*/  IMAD.MOV.U32 R0, RZ, RZ, 0x7f ;  /* 0x0000007fff007424 */ /* 0x000fe200078e00ff */
[----:B------:R-:W-:-:S04]  /*abb0*/  ISETP.GT.U32.AND P0, PT, R4, 0x7f800000, PT ;  /* 0x7f8000000400780c */ /* 0x000fc80003f04070 */
[----:B------:R-:W-:-:S09]  /*abc0*/  SEL R0, R0, 0x7c, P0 ;  /* 0x0000007c00007807 */ /* 0x000fd20000000000 */
.L_x_2571:
[----:B------:R-:W-:Y:S05]  /*abd0*/  BSYNC B0 ;  /* 0x0000000000007941 */ /* 0x000fea0003800000 */
.L_x_2569:
[----:B------:R-:W-:-:S04]  /*abe0*/  LOP3.LUT R24, R24, 0x80000000, RZ, 0xc0, !PT ;  /* 0x8000000018187812 */ /* 0x000fc800078ec0ff */
[----:B------:R-:W-:-:S04]  /*abf0*/  SHF.R.U32.HI R5, RZ, 0x18, R24 ;  /* 0x00000018ff057819 */ /* 0x000fc80000011618 */
[----:B------:R-:W-:-:S05]  /*ac00*/  LOP3.LUT R5, R0, R5, RZ, 0xfc, !PT ;  /* 0x0000000500057212 */ /* 0x000fca00078efcff */
[----:B------:R-:W-:Y:S01]  /*ac10*/  STG.E.U8 desc[UR36][R2.64], R5 ;  /* 0x0000000502007986 */ /* 0x000fe2000c101124 */
[----:B------:R-:W-:Y:S05]  /*ac20*/  EXIT ;  /* 0x000000000000794d */ /* 0x000fea0003800000 */
.L_x_2565:
[----:B------:R-:W-:-:S05]  /*ac30*/  F2FP.BF16.F32.PACK_AB R24, RZ, R24 ;  /* 0x00000018ff18723e */ /* 0x000fca00000010ff */
[----:B------:R-:W-:Y:S01]  /*ac40*/  STG.E.U16 desc[UR36][R2.64], R24 ;  /* 0x0000001802007986 */ /* 0x000fe2000c101524 */
[----:B------:R-:W-:Y:S05]  /*ac50*/  EXIT ;  /* 0x000000000000794d */ /* 0x000fea0003800000 */
.L_x_2562:
        /* <DEDUP_REMOVED lines=11> */
.L_x_2574:
        /* <DEDUP_REMOVED lines=16> */
.L_x_2577:
[----:B------:R-:W-:-:S04]  /*ae10*/  LOP3.LUT R24, R24, 0x80000000, RZ, 0xc0, !PT ;  /* 0x8000000018187812 */ /* 0x000fc800078ec0ff */
[----:B------:R-:W-:-:S04]  /*ae20*/  SHF.R.U32.HI R5, RZ, 0x18, R24 ;  /* 0x00000018ff057819 */ /* 0x000fc80000011618 */
[----:B------:R-:W-:-:S04]  /*ae30*/  LOP3.LUT R4, R4, R5, RZ, 0xfc, !PT ;  /* 0x0000000504047212 */ /* 0x000fc800078efcff */
[----:B------:R-:W-:-:S07]  /*ae40*/  PRMT R0, R4, 0x7610, R0 ;  /* 0x0000761004007816 */ /* 0x000fce0000000000 */
.L_x_2576:
[----:B------:R-:W-:Y:S05]  /*ae50*/  BSYNC B0 ;  /* 0x0000000000007941 */ /* 0x000fea0003800000 */
.L_x_2575:
[----:B------:R-:W-:Y:S01]  /*ae60*/  STG.E.U8 desc[UR36][R2.64], R0 ;  /* 0x0000000002007986 */ /* 0x000fe2000c101124 */
[----:B------:R-:W-:Y:S05]  /*ae70*/  EXIT ;  /* 0x000000000000794d */ /* 0x000fea0003800000 */
.L_x_2573:
        /* <DEDUP_REMOVED lines=16> */
.L_x_2580:
[----:B------:R-:W-:-:S04]  /*af80*/  LOP3.LUT R24, R24, 0x80000000, RZ, 0xc0, !PT ;  /* 0x8000000018187812 */ /* 0x000fc800078ec0ff */
[----:B------:R-:W-:-:S04]  /*af90*/  SHF.R.U32.HI R5, RZ, 0x18, R24 ;  /* 0x00000018ff057819 */ /* 0x000fc80000011618 */
[----:B------:R-:W-:-:S04]  /*afa0*/  LOP3.LUT R4, R4, R5, RZ, 0xfc, !PT ;  /* 0x0000000504047212 */ /* 0x000fc800078efcff */
[----:B------:R-:W-:-:S07]  /*afb0*/  PRMT R0, R4, 0x7610, R0 ;  /* 0x0000761004007816 */ /* 0x000fce0000000000 */
.L_x_2579:
[----:B------:R-:W-:Y:S05]  /*afc0*/  BSYNC B0 ;  /* 0x0000000000007941 */ /* 0x000fea0003800000 */
.L_x_2578:
[----:B------:R-:W-:Y:S01]  /*afd0*/  STG.E.U8 desc[UR36][R2.64], R0 ;  /* 0x0000000002007986 */ /* 0x000fe2000c101124 */
[----:B------:R-:W-:Y:S05]  /*afe0*/  EXIT ;  /* 0x000000000000794d */ /* 0x000fea0003800000 */
.L_x_2572:
        /* <DEDUP_REMOVED lines=21> */
.L_x_2555:
        /* <DEDUP_REMOVED lines=16> */
.L_x_2583:
[----:B------:R-:W-:Y:S05]  /*b240*/  EXIT ;  /* 0x000000000000794d */ /* 0x000fea0003800000 */
.L_x_2582:
[----:B------:R-:W0:Y:S02]  /*b250*/  F2I.U64.TRUNC R24, R24 ;  /* 0x0000001800187311 */ /* 0x000e24000020d800 */
[----:B0-----:R-:W-:Y:S01]  /*b260*/  STG.E.64 desc[UR36][R2.64], R24 ;  /* 0x0000001802007986 */ /* 0x001fe2000c101b24 */
[----:B------:R-:W-:Y:S05]  /*b270*/  EXIT ;  /* 0x000000000000794d */ /* 0x000fea0003800000 */
.L_x_2581:
[----:B------:R-:W0:Y:S02]  /*b280*/  F2I.FTZ.U32.TRUNC.NTZ R5, R24 ;  /* 0x0000001800057305 */ /* 0x000e24000021f000 */
[----:B0-----:R-:W-:Y:S01]  /*b290*/  STG.E desc[UR36][R2.64], R5 ;  /* 0x0000000502007986 */ /* 0x001fe2000c101924 */
[----:B------:R-:W-:Y:S05]  /*b2a0*/  EXIT ;  /* 0x000000000000794d */ /* 0x000fea0003800000 */
.L_x_2584:
        /* <DEDUP_REMOVED lines=13> */
.L_x_11096:


//--------------------- .text._ZN2at6native18elementwise_kernelILi128ELi2EZNS0_22gpu_kernel_impl_nocastIZZZNS0_61_GLOBAL__N__132982cb_23_ActivationSiluKernel_cu_f5210f67_354620silu_backward_kernelERNS_18TensorIteratorBaseEENKUlvE_clEvENKUlvE0_clEvEUlffE_EEvS5_RKT_EUliE_EEviT1_ --------------------------
	.section	.text._ZN2at6native18elementwise_kernelILi128ELi2EZNS0_22gpu_kernel_impl_nocastIZZZNS0_61_GLOBAL__N__132982cb_23_ActivationSiluKernel_cu_f5210f67_354620silu_backward_kernelERNS_18TensorIteratorBaseEENKUlvE_clEvENKUlvE0_clEvEUlffE_EEvS5_RKT_EUliE_EEviT1_,"ax",@progbits
	.align	128
        .global         _ZN2at6native18elementwise_kernelILi128ELi2EZNS0_22gpu_kernel_impl_nocastIZZZNS0_61_GLOBAL__N__132982cb_23_ActivationSiluKernel_cu_f5210f67_354620silu_backward_kernelERNS_18TensorIteratorBaseEENKUlvE_clEvENKUlvE0_clEvEUlffE_EEvS5_RKT_EUliE_EEviT1_
        .type           _ZN2at6native18elementwise_kernelILi128ELi2EZNS0_22gpu_kernel_impl_nocastIZZZNS0_61_GLOBAL__N__132982cb_23_ActivationSiluKernel_cu_f5210f67_354620silu_backward_kernelERNS_18TensorIteratorBaseEENKUlvE_clEvENKUlvE0_clEvEUlffE_EEvS5_RKT_EUliE_EEviT1_,@function
        .size           _ZN2at6native18elementwise_kernelILi128ELi2EZNS0_22gpu_kernel_impl_nocastIZZZNS0_61_GLOBAL__N__132982cb_23_ActivationSiluKernel_cu_f5210f67_354620silu_backward_kernelERNS_18TensorIteratorBaseEENKUlvE_clEvENKUlvE0_clEvEUlffE_EEvS5_RKT_EUliE_EEviT1_,(.L_x_11097 - _ZN2at6native18elementwise_kernelILi128ELi2EZNS0_22gpu_kernel_impl_nocastIZZZNS0_61_GLOBAL__N__132982cb_23_ActivationSiluKernel_cu_f5210f67_354620silu_backward_kernelERNS_18TensorIteratorBaseEENKUlvE_clEvENKUlvE0_clEvEUlffE_EEvS5_RKT_EUliE_EEviT1_)
        .other          _ZN2at6native18elementwise_kernelILi128ELi2EZNS0_22gpu_kernel_impl_nocastIZZZNS0_61_GLOBAL__N__132982cb_23_ActivationSiluKernel_cu_f5210f67_354620silu_backward_kernelERNS_18TensorIteratorBaseEENKUlvE_clEvENKUlvE0_clEvEUlffE_EEvS5_RKT_EUliE_EEviT1_,@"STO_CUDA_ENTRY STV_DEFAULT"
_ZN2at6native18elementwise_kernelILi128ELi2EZNS0_22gpu_kernel_impl_nocastIZZZNS0_61_GLOBAL__N__132982cb_23_ActivationSiluKernel_cu_f5210f67_354620silu_backward_kernelERNS_18TensorIteratorBaseEENKUlvE_clEvENKUlvE0_clEvEUlffE_EEvS5_RKT_EUliE_EEviT1_:
.text._ZN2at6native18elementwise_kernelILi128ELi2EZNS0_22gpu_kernel_impl_nocastIZZZNS0_61_GLOBAL__N__132982cb_23_ActivationSiluKernel_cu_f5210f67_354620silu_backward_kernelERNS_18TensorIteratorBaseEENKUlvE_clEvENKUlvE0_clEvEUlffE_EEvS5_RKT_EUliE_EEviT1_:
[----:B------:R-:W-:Y:S01]  /*0000*/  LDC R1, c[0x0][0x28] ;  /* 0x00000a00ff017b82 */ /* 0x000fe20000000800 */
[----:B------:R-:W0:Y:S01]  /*0010*/  S2R R0, SR_CTAID.X ;  /* 0x0000000000007919 */ /* 0x000e220000002500 */
[----:B------:R-:W-:Y:S01]  /*0020*/  ULDC UR6, c[0x0][0x210] ;  /* 0x0000840000067ab9 */ /* 0x000fe20000000800 */
[----:B------:R-:W-:Y:S01]  /*0030*/  ULDC.64 UR4, c[0x0][0x208] ;  /* 0x0000820000047ab9 */ /* 0x000fe20000000a00 */
[----:B------:R-:W-:Y:S01]  /*0040*/  BSSY B0, `(.L_x_2585) ;  /* 0x000017c000007945 */ /* 0x000fe20003800000 */
[----:B------:R-:W0:Y:S02]  /*0050*/  S2R R3, SR_TID.X ;  /* 0x0000000000037919 */ /* 0x000e240000002100 */
[----:B0-----:R-:W-:-:S04]  /*0060*/  LEA R0, R0, R3, 0x8 ;  /* 0x0000000300007211 */ /* 0x001fc800078e40ff */
[----:B------:R-:W-:Y:S02]  /*0070*/  ISETP.GE.AND P0, PT, R0, UR6, PT ;  /* 0x0000000600007c0c */ /* 0x000fe4000bf06270 */
[----:B------:R-:W-:-:S11]  /*0080*/  MOV R9, R0 ;  /* 0x0000000000097202 */ /* 0x000fd60000000f00 */
[----:B------:R-:W-:Y:S05]  /*0090*/  @P0 BRA `(.L_x_2586) ;  /* 0x0000001400d80947 */ /* 0x000fea0003800000 */
[----:B------:R-:W0:Y:S01]  /*00a0*/  LDC R5, c[0x0][0x218] ;  /* 0x00008600ff057b82 */ /* 0x000e220000000800 */
[----:B------:R-:W-:Y:S01]  /*00b0*/  HFMA2.MMA R4, -RZ, RZ, 0, 0 ;  /* 0x00000000ff047435 */ /* 0x000fe200000001ff */
[----:B------:R-:W-:Y:S02]  /*00c0*/  CS2R R2, SRZ ;  /* 0x0000000000027805 */ /* 0x000fe4000001ff00 */
        /* <DEDUP_REMOVED lines=350> */
.L_x_2587:
[----:B------:R-:W-:Y:S02]  /*16b0*/  ULDC.64 UR8, c[0x0][0x488] ;  /* 0x0001220000087ab9 */ /* 0x000fe40000000a00 */
[----:B------:R-:W-:-:S04]  /*16c0*/  IADD3 R4, P0, R4, UR8, RZ ;  /* 0x0000000804047c10 */ /* 0x000fc8000ff1e0ff */
[----:B------:R-:W-:Y:S01]  /*16d0*/  IADD3.X R5, RZ, UR9, RZ, P0, !PT ;  /* 0x00000009ff057c10 */ /* 0x000fe200087fe4ff */
[----:B------:R-:W-:-:S04]  /*16e0*/  ULDC.64 UR8, c[0x0][0x480] ;  /* 0x0001200000087ab9 */ /* 0x000fc80000000a00 */
[----:B------:R-:W2:Y:S01]  /*16f0*/  LDG.E R4, desc[UR4][R4.64] ;  /* 0x0000000404047981 */ /* 0x000ea2000c1e1900 */
[----:B------:R-:W-:-:S04]  /*1700*/  IADD3 R6, P0, R2, UR8, RZ ;  /* 0x0000000802067c10 */ /* 0x000fc8000ff1e0ff */
[----:B------:R-:W-:Y:S01]  /*1710*/  IADD3.X R7, RZ, UR9, RZ, P0, !PT ;  /* 0x00000009ff077c10 */ /* 0x000fe200087fe4ff */
[----:B------:R-:W-:-:S05]  /*1720*/  ULDC.64 UR8, c[0x0][0x478] ;  /* 0x00011e0000087ab9 */ /* 0x000fca0000000a00 */
[----:B------:R-:W3:Y:S01]  /*1730*/  LDG.E R7, desc[UR4][R6.64] ;  /* 0x0000000406077981 */ /* 0x000ee2000c1e1900 */
[----:B------:R-:W-:-:S04]  /*1740*/  IADD3 R2, P0, R3, UR8, RZ ;  /* 0x0000000803027c10 */ /* 0x000fc8000ff1e0ff */
[----:B------:R-:W-:Y:S01]  /*1750*/  IADD3.X R3, RZ, UR9, RZ, P0, !PT ;  /* 0x00000009ff037c10 */ /* 0x000fe200087fe4ff */
[----:B--2---:R-:W-:-:S06]  /*1760*/  FMUL.FTZ R8, R4, -1.4426950216293334961 ;  /* 0xbfb8aa3b04087820 */ /* 0x004fcc0000410000 */
[----:B------:R-:W0:Y:S02]  /*1770*/  MUFU.EX2 R8, R8 ;  /* 0x0000000800087308 */ /* 0x000e240000000800 */
[----:B0-----:R-:W-:-:S06]  /*1780*/  FADD.FTZ R10, R8, 1 ;  /* 0x3f800000080a7421 */ /* 0x001fcc0000010000 */
[----:B------:R-:W0:Y:S02]  /*1790*/  MUFU.RCP R10, R10 ;  /* 0x0000000a000a7308 */ /* 0x000e240000001000 */
[C---:B0-----:R-:W-:Y:S01]  /*17a0*/  FADD.FTZ R9, -R10.reuse, 1 ;  /* 0x3f8000000a097421 */ /* 0x041fe20000010100 */
[----:B---3--:R-:W-:-:S03]  /*17b0*/  FMUL.FTZ R5, R10, R7 ;  /* 0x000000070a057220 */ /* 0x008fc60000410000 */
[----:B------:R-:W-:Y:S01]  /*17c0*/  FFMA.FTZ R4, R4, R9, 1 ;  /* 0x3f80000004047423 */ /* 0x000fe20000010009 */
[----:B------:R-:W-:-:S03]  /*17d0*/  IADD3 R9, R0, 0x80, RZ ;  /* 0x0000008000097810 */ /* 0x000fc60007ffe0ff */
[----:B------:R-:W-:-:S05]  /*17e0*/  FMUL.FTZ R5, R5, R4 ;  /* 0x0000000405057220 */ /* 0x000fca0000410000 */
[----:B------:R0:W-:Y:S02]  /*17f0*/  STG.E desc[UR4][R2.64], R5 ;  /* 0x0000000502007986 */ /* 0x0001e4000c101904 */
.L_x_2586:
[----:B------:R-:W-:Y:S05]  /*1800*/  BSYNC B0 ;  /* 0x0000000000007941 */ /* 0x000fea0003800000 */
.L_x_2585:
[----:B------:R-:W-:-:S13]  /*1810*/  ISETP.GE.AND P0, PT, R9, UR6, PT ;  /* 0x0000000609007c0c */ /* 0x000fda000bf06270 */
[----:B------:R-:W-:Y:S05]  /*1820*/  @P0 EXIT ;  /* 0x000000000000094d */ /* 0x000fea0003800000 */
[----:B------:R-:W1:Y:S01]  /*1830*/  LDC R8, c[0x0][0x218] ;  /* 0x00008600ff087b82 */ /* 0x000e620000000800 */
[----:B------:R-:W-:Y:S01]  /*1840*/  HFMA2.MMA R0, -RZ, RZ, 0, 0 ;  /* 0x00000000ff007435 */ /* 0x000fe200000001ff */
[----:B0-----:R-:W-:Y:S02]  /*1850*/  CS2R R2, SRZ ;  /* 0x0000000000027805 */ /* 0x001fe4000001ff00 */
[----:B-1----:R-:W-:-:S13]  /*1860*/  ISETP.NE.AND P0, PT, R8, RZ, PT ;  /* 0x000000ff0800720c */ /* 0x002fda0003f05270 */
[----:B------:R-:W-:Y:S05]  /*1870*/  @!P0 BRA `(.L_x_2588) ;  /* 0x0000001400708947 */ /* 0x000fea0003800000 */
[----:B------:R-:W-:Y:S01]  /*1880*/  MOV R2, RZ ;  /* 0x000000ff00027202 */ /* 0x000fe20000000f00 */
[----:B------:R-:W-:Y:S01]  /*1890*/  ULDC.64 UR6, c[0x0][0x220] ;  /* 0x0000880000067ab9 */ /* 0x000fe20000000a00 */
[----:B------:R-:W-:Y:S01]  /*18a0*/  MOV R3, R9 ;  /* 0x0000000900037202 */ /* 0x000fe20000000f00 */
[----:B------:R-:W-:Y:S01]  /*18b0*/  ULDC UR8, c[0x0][0x350] ;  /* 0x0000d40000087ab9 */ /* 0x000fe20000000800 */
[----:B------:R-:W-:Y:S01]  /*18c0*/  ISETP.NE.AND P0, PT, R8, 0x1, PT ;  /* 0x000000010800780c */ /* 0x000fe20003f05270 */
        /* <DEDUP_REMOVED lines=326> */
[----:B------:R-:W-:-:S03]  /*2d30*/  @P0 MOV R8, RZ ;  /* 0x000000ff00080202 */ /* 0x000fc60000000f00 */
[----:B------:R-:W1:Y:S08]  /*2d40*/  @P0 LDC R13, c[0x0][0x33c] ;  /* 0x0000cf00ff0d0b82 */ /* 0x000e700000000800 */
[----:B------:R-:W2:Y:S08]  /*2d50*/  @P0 LDC.64 R6, c[0x0][0x468] ;  /* 0x00011a00ff060b82 */ /* 0x000eb00000000a00 */
[----:B------:R-:W3:Y:S01]  /*2d60*/  @P0 LDC R12, c[0x0][0x470] ;  /* 0x00011c00ff0c0b82 */ /* 0x000ee20000000800 */
[----:B0-----:R-:W-:-:S05]  /*2d70*/  @P0 IMAD.HI.U32 R4, R9, R10, R8 ;  /* 0x0000000a09040227 */ /* 0x001fca00078e0008 */
[----:B------:R-:W-:Y:S02]  /*2d80*/  @P0 SHF.R.U32.HI R4, RZ, R11, R4 ;  /* 0x0000000bff040219 */ /* 0x000fe40000011604 */
[----:B------:R-:W-:Y:S02]  /*2d90*/  IADD3 R11, -R9, RZ, RZ ;  /* 0x000000ff090b7210 */ /* 0x000fe40007ffe1ff */
[----:B------:R-:W-:-:S03]  /*2da0*/  @P0 IADD3 R8, -R4, RZ, RZ ;  /* 0x000000ff04080210 */ /* 0x000fc60007ffe1ff */
[----:B------:R-:W-:Y:S01]  /*2db0*/  IMAD R5, R11, UR8, R5 ;  /* 0x000000080b057c24 */ /* 0x000fe2000f8e0205 */
[----:B------:R-:W-:Y:S01]  /*2dc0*/  ULDC.64 UR8, c[0x0][0x460] ;  /* 0x0001180000087ab9 */ /* 0x000fe20000000a00 */
[----:B-1----:R-:W-:Y:S02]  /*2dd0*/  @P0 IMAD R9, R13, R8, R9 ;  /* 0x000000080d090224 */ /* 0x002fe400078e0209 */
[C---:B------:R-:W-:Y:S02]  /*2de0*/  IMAD R3, R5.reuse, UR6, R3 ;  /* 0x0000000605037c24 */ /* 0x040fe4000f8e0203 */
[C---:B------:R-:W-:Y:S02]  /*2df0*/  IMAD R0, R5.reuse, UR8, R0 ;  /* 0x0000000805007c24 */ /* 0x040fe4000f8e0200 */
[----:B------:R-:W-:Y:S02]  /*2e00*/  IMAD R2, R5, UR9, R2 ;  /* 0x0000000905027c24 */ /* 0x000fe4000f8e0202 */
[----:B--2---:R-:W-:-:S02]  /*2e10*/  @P0 IMAD R3, R9, R6, R3 ;  /* 0x0000000609030224 */ /* 0x004fc400078e0203 */
[C---:B------:R-:W-:Y:S02]  /*2e20*/  @P0 IMAD R0, R9.reuse, R7, R0 ;  /* 0x0000000709000224 */ /* 0x040fe400078e0200 */
[----:B---3--:R-:W-:-:S07]  /*2e30*/  @P0 IMAD R2, R9, R12, R2 ;  /* 0x0000000c09020224 */ /* 0x008fce00078e0202 */
.L_x_2588:
        /* <DEDUP_REMOVED lines=17> */
[----:B------:R-:W-:-:S04]  /*2f50*/  FFMA.FTZ R4, R4, R9, 1 ;  /* 0x3f80000004047423 */ /* 0x000fc80000010009 */
[----:B------:R-:W-:-:S05]  /*2f60*/  FMUL.FTZ R5, R5, R4 ;  /* 0x0000000405057220 */ /* 0x000fca0000410000 */
[----:B------:R-:W-:Y:S01]  /*2f70*/  STG.E desc[UR4][R2.64], R5 ;  /* 0x0000000502007986 */ /* 0x000fe2000c101904 */
[----:B------:R-:W-:Y:S05]  /*2f80*/  EXIT ;  /* 0x000000000000794d */ /* 0x000fea0003800000 */
.L_x_2589:
        /* <DEDUP_REMOVED lines=15> */
.L_x_11097:


//--------------------- .text._ZN2at6native27unrolled_elementwise_kernelIZZZNS0_61_GLOBAL__N__132982cb_23_ActivationSiluKernel_cu_f5210f67_354620silu_backward_kernelERNS_18TensorIteratorBaseEENKUlvE_clEvENKUlvE0_clEvEUlffE_St5arrayIPcLm3EELi4E23TrivialOffsetCalculatorILi2EjESB_ILi1EjENS0_6memory15LoadWithoutCastENSE_16StoreWithoutCastEEEviT_T0_T2_T3_T4_T5_ --------------------------
	.section	.text._ZN2at6native27unrolled_elementwise_kernelIZZZNS0_61_GLOBAL__N__132982cb_23_ActivationSiluKernel_cu_f5210f67_354620silu_backward_kernelERNS_18TensorIteratorBaseEENKUlvE_clEvENKUlvE0_clEvEUlffE_St5arrayIPcLm3EELi4E23TrivialOffsetCalculatorILi2EjESB_ILi1EjENS0_6memory15LoadWithoutCastENSE_16StoreWithoutCastEEEviT_T0_T2_T3_T4_T5_,"ax",@progbits
	.align	128
        .global         _ZN2at6native27unrolled_elementwise_kernelIZZZNS0_61_GLOBAL__N__132982cb_23_ActivationSiluKernel_cu_f5210f67_354620silu_backward_kernelERNS_18TensorIteratorBaseEENKUlvE_clEvENKUlvE0_clEvEUlffE_St5arrayIPcLm3EELi4E23TrivialOffsetCalculatorILi2EjESB_ILi1EjENS0_6memory15LoadWithoutCastENSE_16StoreWithoutCastEEEviT_T0_T2_T3_T4_T5_
        .type           _ZN2at6native27unrolled_elementwise_kernelIZZZNS0_61_GLOBAL__N__132982cb_23_ActivationSiluKernel_cu_f5210f67_354620silu_backward_kernelERNS_18TensorIteratorBaseEENKUlvE_clEvENKUlvE0_clEvEUlffE_St5arrayIPcLm3EELi4E23TrivialOffsetCalculatorILi2EjESB_ILi1EjENS0_6memory15LoadWithoutCastENSE_16StoreWithoutCastEEEviT_T0_T2_T3_T4_T5_,@function
        .size           _ZN2at6native27unrolled_elementwise_kernelIZZZNS0_61_GLOBAL__N__132982cb_23_ActivationSiluKernel_cu_f5210f67_354620silu_backward_kernelERNS_18TensorIteratorBaseEENKUlvE_clEvENKUlvE0_clEvEUlffE_St5arrayIPcLm3EELi4E23TrivialOffsetCalculatorILi2EjESB_ILi1EjENS0_6memory15LoadWithoutCastENSE_16StoreWithoutCastEEEviT_T0_T2_T3_T4_T5_,(.L_x_11098 - _ZN2at6native27unrolled_elementwise_kernelIZZZNS0_61_GLOBAL__N__132982cb_23_ActivationSiluKernel_cu_f5210f67_354620silu_backward_kernelERNS_18TensorIteratorBaseEENKUlvE_clEvENKUlvE0_clEvEUlffE_St5arrayIPcLm3EELi4E23TrivialOffsetCalculatorILi2EjESB_ILi1EjENS0_6memory15LoadWithoutCastENSE_16StoreWithoutCastEEEviT_T0_T2_T3_T4_T5_)
        .other          _ZN2at6native27unrolled_elementwise_kernelIZZZNS0_61_GLOBAL__N__132982cb_23_ActivationSiluKernel_cu_f5210f67_354620silu_backward_kernelERNS_18TensorIteratorBaseEENKUlvE_clEvENKUlvE0_clEvEUlffE_St5arrayIPcLm3EELi4E23TrivialOffsetCalculatorILi2EjESB_ILi1EjENS0_6memory15LoadWithoutCastENSE_16StoreWithoutCastEEEviT_T0_T2_T3_T4_T5_,@"STO_CUDA_ENTRY STV_DEFAULT"
_ZN2at6native27unrolled_elementwise_kernelIZZZNS0_61_GLOBAL__N__132982cb_23_ActivationSiluKernel_cu_f5210f67_354620silu_backward_kernelERNS_18TensorIteratorBaseEENKUlvE_clEvENKUlvE0_clEvEUlffE_St5arrayIPcLm3EELi4E23TrivialOffsetCalculatorILi2EjESB_ILi1EjENS0_6memory15LoadWithoutCastENSE_16StoreWithoutCastEEEviT_T0_T2_T3_T4_T5_:
.text._ZN2at6native27unrolled_elementwise_kernelIZZZNS0_61_GLOBAL__N__132982cb_23_ActivationSiluKernel_cu_f5210f67_354620silu_backward_kernelERNS_18TensorIteratorBaseEENKUlvE_clEvENKUlvE0_clEvEUlffE_St5arrayIPcLm3EELi4E23TrivialOffsetCalculatorILi2EjESB_ILi1EjENS0_6memory15LoadWithoutCastENSE_16StoreWithoutCastEEEviT_T0_T2_T3_T4_T5_:
[----:B------:R-:W-:Y:S01]  /*0000*/  LDC R1, c[0x0][0x28] ;  /* 0x00000a00ff017b82 */ /* 0x000fe20000000800 */
[----:B------:R-:W0:Y:S07]  /*0010*/  S2R R10, SR_CTAID.X ;  /* 0x00000000000a7919 */ /* 0x000e2e0000002500 */
[----:B------:R-:W0:Y:S01]  /*0020*/  LDC R3, c[0x0][0x210] ;  /* 0x00008400ff037b82 */ /* 0x000e220000000800 */
[----:B------:R-:W-:Y:S01]  /*0030*/  HFMA2.MMA R14, -RZ, RZ, 0, 0 ;  /* 0x00000000ff0e7435 */ /* 0x000fe200000001ff */
        /* <DEDUP_REMOVED lines=8> */
[C---:B------:R-:W-:Y:S01]  /*00c0*/  ISETP.GE.AND P1, PT, R21.reuse, R0, PT ;  /* 0x000000001500720c */ /* 0x040fe20003f26270 */
[----:B------:R-:W-:Y:S01]  /*00d0*/  HFMA2.MMA R18, -RZ, RZ, 0, 0 ;  /* 0x00000000ff127435 */ /* 0x000fe200000001ff */
[----:B------:R-:W-:Y:S01]  /*00e0*/  MOV R16, RZ ;  /* 0x000000ff00107202 */ /* 0x000fe20000000f00 */
[----:B------:R-:W1:Y:S10]  /*00f0*/  @!P0 LDC.64 R8, c[0x0][0x220] ;  /* 0x00008800ff088b82 */ /* 0x000e740000000a00 */
[----:B------:R-:W-:Y:S01]  /*0100*/  @!P1 LEA R25, R10, R21, 0x9 ;  /* 0x000000150a199211 */ /* 0x000fe200078e48ff */
[----:B------:R-:W2:Y:S01]  /*0110*/  @!P1 LDC.64 R2, c[0x0][0x228] ;  /* 0x00008a00ff029b82 */ /* 0x000ea20000000a00 */
[----:B------:R-:W-:-:S04]  /*0120*/  @!P1 IADD3 R21, R21, 0x80, RZ ;  /* 0x0000008015159810 */ /* 0x000fc80007ffe0ff */
[----:B------:R-:W-:Y:S01]  /*0130*/  ISETP.GE.AND P3, PT, R21, R0, PT ;  /* 0x000000001500720c */ /* 0x000fe20003f66270 */
[----:B0-----:R-:W-:Y:S02]  /*0140*/  @!P0 IMAD.WIDE.U32 R4, R19, 0x4, R4 ;  /* 0x0000000413048825 */ /* 0x001fe400078e0004 */
[----:B------:R-:W0:Y:S03]  /*0150*/  @!P1 LDC.64 R6, c[0x0][0x220] ;  /* 0x00008800ff069b82 */ /* 0x000e260000000a00 */
[----:B------:R3:W4:Y:S07]  /*0160*/  @!P0 LDG.E R14, desc[UR4][R4.64] ;  /* 0x00000004040e8981 */ /* 0x00072e000c1e1900 */
[----:B------:R-:W1:Y:S01]  /*0170*/  @!P3 LDC.64 R22, c[0x0][0x228] ;  /* 0x00008a00ff16bb82 */ /* 0x000e620000000a00 */
[----:B------:R-:W-:-:S02]  /*0180*/  @!P3 LEA R17, R10, R21, 0x9 ;  /* 0x000000150a11b211 */ /* 0x000fc400078e48ff */
[----:B------:R-:W-:Y:S01]  /*0190*/  @!P3 IADD3 R21, R21, 0x80, RZ ;  /* 0x000000801515b810 */ /* 0x000fe20007ffe0ff */
[----:B--2---:R-:W-:-:S03]  /*01a0*/  @!P1 IMAD.WIDE.U32 R26, R25, 0x4, R2 ;  /* 0x00000004191a9825 */ /* 0x004fc600078e0002 */
[----:B------:R-:W-:Y:S01]  /*01b0*/  ISETP.GE.AND P2, PT, R21, R0, PT ;  /* 0x000000001500720c */ /* 0x000fe20003f46270 */
[----:B------:R-:W2:Y:S01]  /*01c0*/  @!P3 LDC.64 R2, c[0x0][0x220] ;  /* 0x00008800ff02bb82 */ /* 0x000ea20000000a00 */
[----:B------:R-:W4:Y:S11]  /*01d0*/  @!P1 LDG.E R16, desc[UR4][R26.64] ;  /* 0x000000041a109981 */ /* 0x000f36000c1e1900 */
[----:B---3--:R-:W3:Y:S01]  /*01e0*/  @!P2 LDC.64 R4, c[0x0][0x228] ;  /* 0x00008a00ff04ab82 */ /* 0x008ee20000000a00 */
[----:B-1----:R-:W-:-:S05]  /*01f0*/  @!P3 IMAD.WIDE.U32 R22, R17, 0x4, R22 ;  /* 0x000000041116b825 */ /* 0x002fca00078e0016 */
[----:B------:R1:W4:Y:S01]  /*0200*/  @!P3 LDG.E R18, desc[UR4][R22.64] ;  /* 0x000000041612b981 */ /* 0x000322000c1e1900 */
[----:B------:R-:W-:Y:S01]  /*0210*/  @!P0 IMAD.WIDE.U32 R8, R19, 0x4, R8 ;  /* 0x0000000413088825 */ /* 0x000fe200078e0008 */
[----:B------:R-:W-:Y:S01]  /*0220*/  MOV R19, RZ ;  /* 0x000000ff00137202 */ /* 0x000fe20000000f00 */
[----:B------:R-:W-:Y:S01]  /*0230*/  HFMA2.MMA R20, -RZ, RZ, 0, 0 ;  /* 0x00000000ff147435 */ /* 0x000fe200000001ff */
[----:B------:R-:W-:-:S04]  /*0240*/  @!P2 LEA R21, R10, R21, 0x9 ;  /* 0x000000150a15a211 */ /* 0x000fc800078e48ff */
[----:B------:R0:W4:Y:S01]  /*0250*/  @!P0 LDG.E R19, desc[UR4][R8.64] ;  /* 0x0000000408138981 */ /* 0x000122000c1e1900 */
[----:B---3--:R-:W-:Y:S01]  /*0260*/  @!P2 IMAD.WIDE.U32 R4, R21, 0x4, R4 ;  /* 0x000000041504a825 */ /* 0x008fe200078e0004 */
[----:B-1----:R-:W-:-:S04]  /*0270*/  MOV R22, RZ ;  /* 0x000000ff00167202 */ /* 0x002fc80000000f00 */
[----:B------:R1:W3:Y:S01]  /*0280*/  @!P2 LDG.E R20, desc[UR4][R4.64] ;  /* 0x000000040414a981 */ /* 0x0002e2000c1e1900 */
[----:B--2---:R-:W-:Y:S01]  /*0290*/  @!P3 IMAD.WIDE.U32 R2, R17, 0x4, R2 ;  /* 0x000000041102b825 */ /* 0x004fe200078e0002 */
[----:B------:R-:W-:-:S03]  /*02a0*/  HFMA2.MMA R17, -RZ, RZ, 0, 0 ;  /* 0x00000000ff117435 */ /* 0x000fc600000001ff */
[----:B0-----:R-:W-:Y:S02]  /*02b0*/  @!P1 IMAD.WIDE.U32 R6, R25, 0x4, R6 ;  /* 0x0000000419069825 */ /* 0x001fe400078e0006 */
[----:B------:R-:W0:Y:S03]  /*02c0*/  @!P2 LDC.64 R24, c[0x0][0x220] ;  /* 0x00008800ff18ab82 */ /* 0x000e260000000a00 */
[----:B------:R-:W2:Y:S04]  /*02d0*/  @!P1 LDG.E R22, desc[UR4][R6.64] ;  /* 0x0000000406169981 */ /* 0x000ea8000c1e1900 */
[----:B------:R0:W2:Y:S01]  /*02e0*/  @!P3 LDG.E R17, desc[UR4][R2.64] ;  /* 0x000000040211b981 */ /* 0x0000a2000c1e1900 */
[----:B------:R-:W-:-:S02]  /*02f0*/  MOV R9, R15 ;  /* 0x0000000f00097202 */ /* 0x000fc40000000f00 */
[----:B------:R-:W-:Y:S02]  /*0300*/  MOV R8, RZ ;  /* 0x000000ff00087202 */ /* 0x000fe40000000f00 */
[----:B-1----:R-:W-:Y:S01]  /*0310*/  IADD3 R5, R9, 0x100, RZ ;  /* 0x0000010009057810 */ /* 0x002fe20007ffe0ff */
[----:B0-----:R-:W-:Y:S01]  /*0320*/  @!P2 IMAD.WIDE.U32 R24, R21, 0x4, R24 ;  /* 0x000000041518a825 */ /* 0x001fe200078e0018 */
[----:B------:R-:W-:Y:S01]  /*0330*/  IADD3 R21, R9, 0x80, RZ ;  /* 0x0000008009157810 */ /* 0x000fe20007ffe0ff */
[----:B------:R-:W0:Y:S03]  /*0340*/  @!P0 LDC.64 R2, c[0x0][0x218] ;  /* 0x00008600ff028b82 */ /* 0x000e260000000a00 */
[----:B------:R1:W5:Y:S01]  /*0350*/  @!P2 LDG.E R8, desc[UR4][R24.64] ;  /* 0x000000041808a981 */ /* 0x000362000c1e1900 */
[-C--:B------:R-:W-:Y:S02]  /*0360*/  ISETP.GE.AND P2, PT, R21, R0.reuse, PT ;  /* 0x000000001500720c */ /* 0x080fe40003f46270 */
[----:B------:R-:W-:-:S02]  /*0370*/  ISETP.GE.AND P3, PT, R5, R0, PT ;  /* 0x000000000500720c */ /* 0x000fc40003f66270 */
[----:B------:R-:W-:Y:S02]  /*0380*/  @!P0 LEA R15, R10, R15, 0x9 ;  /* 0x0000000f0a0f8211 */ /* 0x000fe400078e48ff */
[----:B-1----:R-:W-:-:S04]  /*0390*/  IADD3 R25, R9, 0x180, RZ ;  /* 0x0000018009197810 */ /* 0x002fc80007ffe0ff */
[----:B------:R-:W-:Y:S01]  /*03a0*/  ISETP.GE.AND P1, PT, R25, R0, PT ;  /* 0x000000001900720c */ /* 0x000fe20003f26270 */
[----:B0-----:R-:W-:Y:S01]  /*03b0*/  @!P0 IMAD.WIDE.U32 R2, R15, 0x4, R2 ;  /* 0x000000040f028825 */ /* 0x001fe200078e0002 */
[----:B------:R-:W-:-:S04]  /*03c0*/  @!P0 MOV R9, R21 ;  /* 0x0000001500098202 */ /* 0x000fc80000000f00 */
[----:B------:R-:W-:Y:S01]  /*03d0*/  ISETP.GE.AND P4, PT, R9, R0, PT ;  /* 0x000000000900720c */ /* 0x000fe20003f86270 */
[----:B------:R-:W-:Y:S01]  /*03e0*/  BSSY B0, `(.L_x_2590) ;  /* 0x0000027000007945 */ /* 0x000fe20003800000 */
[----:B----4-:R-:W-:-:S06]  /*03f0*/  @!P0 FMUL.FTZ R4, R14, -1.4426950216293334961 ;  /* 0xbfb8aa3b0e048820 */ /* 0x010fcc0000410000 */
[----:B------:R-:W0:Y:S01]  /*0400*/  @!P0 MUFU.EX2 R4, R4 ;  /* 0x0000000400048308 */ /* 0x000e220000000800 */
[----:B------:R-:W-:Y:S01]  /*0410*/  @!P2 FMUL.FTZ R7, R16, -1.4426950216293334961 ;  /* 0xbfb8aa3b1007a820 */ /* 0x000fe20000410000 */
[----:B0-----:R-:W-:-:S06]  /*0420*/  @!P0 FADD.FTZ R5, R4, 1 ;  /* 0x3f80000004058421 */ /* 0x001fcc0000010000 */
[----:B------:R-:W0:Y:S08]  /*0430*/  @!P2 MUFU.EX2 R7, R7 ;  /* 0x000000070007a308 */ /* 0x000e300000000800 */
[----:B------:R-:W1:Y:S01]  /*0440*/  @!P0 MUFU.RCP R6, R5 ;  /* 0x0000000500068308 */ /* 0x000e620000001000 */
[----:B------:R-:W-:-:S07]  /*0450*/  @!P3 FMUL.FTZ R26, R18, -1.4426950216293334961 ;  /* 0xbfb8aa3b121ab820 */ /* 0x000fce0000410000 */
[----:B------:R-:W4:Y:S01]  /*0460*/  @!P3 MUFU.EX2 R26, R26 ;  /* 0x0000001a001ab308 */ /* 0x000f220000000800 */
[----:B0-----:R-:W-:Y:S01]  /*0470*/  @!P2 FADD.FTZ R23, R7, 1 ;  /* 0x3f8000000717a421 */ /* 0x001fe20000010000 */
[C---:B-1----:R-:W-:Y:S01]  /*0480*/  @!P0 FADD.FTZ R7, -R6.reuse, 1 ;  /* 0x3f80000006078421 */ /* 0x042fe20000010100 */
[----:B------:R-:W-:-:S03]  /*0490*/  @!P0 FMUL.FTZ R19, R6, R19 ;  /* 0x0000001306138220 */ /* 0x000fc60000410000 */
[----:B------:R-:W-:Y:S02]  /*04a0*/  @!P0 FFMA.FTZ R14, R7, R14, 1 ;  /* 0x3f800000070e8423 */ /* 0x000fe4000001000e */
[----:B------:R-:W2:Y:S01]  /*04b0*/  @!P2 MUFU.RCP R23, R23 ;  /* 0x000000170017a308 */ /* 0x000ea20000001000 */
[----:B----4-:R-:W-:Y:S01]  /*04c0*/  @!P3 FADD.FTZ R24, R26, 1 ;  /* 0x3f8000001a18b421 */ /* 0x010fe20000010000 */
[----:B------:R-:W-:-:S06]  /*04d0*/  @!P0 FMUL.FTZ R11, R19, R14 ;  /* 0x0000000e130b8220 */ /* 0x000fcc0000410000 */
[----:B------:R-:W0:Y:S01]  /*04e0*/  @!P3 MUFU.RCP R4, R24 ;  /* 0x000000180004b308 */ /* 0x000e220000001000 */
[----:B------:R1:W-:Y:S01]  /*04f0*/  @!P0 STG.E desc[UR4][R2.64], R11 ;  /* 0x0000000b02008986 */ /* 0x0003e2000c101904 */
[----:B---3--:R-:W-:-:S06]  /*0500*/  @!P1 FMUL.FTZ R5, R20, -1.4426950216293334961 ;  /* 0xbfb8aa3b14059820 */ /* 0x008fcc0000410000 */
[----:B------:R-:W3:Y:S01]  /*0510*/  @!P1 MUFU.EX2 R5, R5 ;  /* 0x0000000500059308 */ /* 0x000ee20000000800 */
[C---:B--2---:R-:W-:Y:S01]  /*0520*/  @!P2 FMUL.FTZ R22, R23.reuse, R22 ;  /* 0x000000161716a220 */ /* 0x044fe20000410000 */
[----:B------:R-:W-:Y:S01]  /*0530*/  @!P2 FADD.FTZ R23, -R23, 1 ;  /* 0x3f8000001717a421 */ /* 0x000fe20000010100 */
[----:B0-----:R-:W-:-:S03]  /*0540*/  @!P3 FADD.FTZ R7, -R4, 1 ;  /* 0x3f8000000407b421 */ /* 0x001fc60000010100 */
[----:B------:R-:W-:Y:S01]  /*0550*/  @!P2 FFMA.FTZ R23, R23, R16, 1 ;  /* 0x3f8000001717a423 */ /* 0x000fe20000010010 */
[----:B------:R-:W-:Y:S01]  /*0560*/  @!P3 FMUL.FTZ R17, R4, R17 ;  /* 0x000000110411b220 */ /* 0x000fe20000410000 */
[----:B------:R-:W-:Y:S02]  /*0570*/  @!P3 FFMA.FTZ R18, R7, R18, 1 ;  /* 0x3f8000000712b423 */ /* 0x000fe40000010012 */
[----:B------:R-:W-:Y:S02]  /*0580*/  @!P2 FMUL.FTZ R12, R22, R23 ;  /* 0x00000017160ca220 */ /* 0x000fe40000410000 */
[----:B------:R-:W-:Y:S01]  /*0590*/  @!P3 FMUL.FTZ R13, R17, R18 ;  /* 0x00000012110db220 */ /* 0x000fe20000410000 */
[----:B-1-3--:R-:W-:Y:S06]  /*05a0*/  @P4 BRA `(.L_x_2591) ;  /* 0x0000000000284947 */ /* 0x00afec0003800000 */
[----:B------:R-:W0:Y:S01]  /*05b0*/  LDC.64 R6, c[0x0][0x218] ;  /* 0x00008600ff067b82 */ /* 0x000e220000000a00 */
[----:B------:R-:W-:Y:S02]  /*05c0*/  LEA R3, R10, R9, 0x9 ;  /* 0x000000090a037211 */ /* 0x000fe400078e48ff */
[----:B------:R-:W-:-:S04]  /*05d0*/  IADD3 R9, R9, 0x80, RZ ;  /* 0x0000008009097810 */ /* 0x000fc80007ffe0ff */
[----:B------:R-:W-:-:S13]  /*05e0*/  ISETP.GE.AND P0, PT, R9, R0, PT ;  /* 0x000000000900720c */ /* 0x000fda0003f06270 */
[----:B------:R-:W-:Y:S02]  /*05f0*/  @!P0 LEA R11, R10, R9, 0x9 ;  /* 0x000000090a0b8211 */ /* 0x000fe400078e48ff */
[----:B------:R-:W-:Y:S01]  /*0600*/  @!P0 IADD3 R9, R9, 0x80, RZ ;  /* 0x0000008009098810 */ /* 0x000fe20007ffe0ff */
[----:B0-----:R-:W-:-:S04]  /*0610*/  IMAD.WIDE.U32 R2, R3, 0x4, R6 ;  /* 0x0000000403027825 */ /* 0x001fc800078e0006 */
[----:B------:R-:W-:Y:S01]  /*0620*/  @!P0 IMAD.WIDE.U32 R6, R11, 0x4, R6 ;  /* 0x000000040b068825 */ /* 0x000fe200078e0006 */
[----:B------:R0:W-:Y:S04]  /*0630*/  STG.E desc[UR4][R2.64], R12 ;  /* 0x0000000c02007986 */ /* 0x0001e8000c101904 */
[----:B------:R0:W-:Y:S02]  /*0640*/  @!P0 STG.E desc[UR4][R6.64], R13 ;  /* 0x0000000d06008986 */ /* 0x0001e4000c101904 */
.L_x_2591:
[----:B------:R-:W-:Y:S05]  /*0650*/  BSYNC B0 ;  /* 0x0000000000007941 */ /* 0x000fea0003800000 */
.L_x_2590:
[----:B------:R-:W-:Y:S01]  /*0660*/  @!P1 FADD.FTZ R5, R5, 1 ;  /* 0x3f80000005059421 */ /* 0x000fe20000010000 */
[----:B------:R-:W-:-:S05]  /*0670*/  ISETP.GE.AND P0, PT, R9, R0, PT ;  /* 0x000000000900720c */ /* 0x000fca0003f06270 */
[----:B------:R-:W1:Y:S08]  /*0680*/  @!P1 MUFU.RCP R5, R5 ;  /* 0x0000000500059308 */ /* 0x000e700000001000 */
[----:B------:R-:W-:Y:S05]  /*0690*/  @P0 EXIT ;  /* 0x000000000000094d */ /* 0x000fea0003800000 */
[----:B0-----:R-:W0:Y:S01]  /*06a0*/  LDC.64 R2, c[0x0][0x218] ;  /* 0x00008600ff027b82 */ /* 0x001e220000000a00 */
[C---:B-1----:R-:W-:Y:S01]  /*06b0*/  @!P1 FADD.FTZ R7, -R5.reuse, 1 ;  /* 0x3f80000005079421 */ /* 0x042fe20000010100 */
[----:B------:R-:W-:Y:S01]  /*06c0*/  LEA R9, R10, R9, 0x9 ;  /* 0x000000090a097211 */ /* 0x000fe200078e48ff */
[----:B-----5:R-:W-:Y:S02]  /*06d0*/  @!P1 FMUL.FTZ R8, R5, R8 ;  /* 0x0000000805089220 */ /* 0x020fe40000410000 */
[----:B------:R-:W-:-:S04]  /*06e0*/  @!P1 FFMA.FTZ R7, R7, R20, 1 ;  /* 0x3f80000007079423 */ /* 0x000fc80000010014 */
[----:B------:R-:W-:Y:S01]  /*06f0*/  @!P1 FMUL.FTZ R5, R8, R7 ;  /* 0x0000000708059220 */ /* 0x000fe20000410000 */
[----:B0-----:R-:W-:-:S05]  /*0700*/  IMAD.WIDE.U32 R2, R9, 0x4, R2 ;  /* 0x0000000409027825 */ /* 0x001fca00078e0002 */
[----:B------:R-:W-:Y:S01]  /*0710*/  STG.E desc[UR4][R2.64], R5 ;  /* 0x0000000502007986 */ /* 0x000fe2000c101904 */
[----:B------:R-:W-:Y:S05]  /*0720*/  EXIT ;  /* 0x000000000000794d */ /* 0x000fea0003800000 */
.L_x_2592:
        /* <DEDUP_REMOVED lines=13> */
.L_x_11098:


//--------------------- .text._ZN2at6native29vectorized_elementwise_kernelILi2EZZZNS0_61_GLOBAL__N__132982cb_23_ActivationSiluKernel_cu_f5210f67_354620silu_backward_kernelERNS_18TensorIteratorBaseEENKUlvE_clEvENKUlvE0_clEvEUlffE_St5arrayIPcLm3EEEEviT0_T1_ --------------------------
	.section	.text._ZN2at6native29vectorized_elementwise_kernelILi2EZZZNS0_61_GLOBAL__N__132982cb_23_ActivationSiluKernel_cu_f5210f67_354620silu_backward_kernelERNS_18TensorIteratorBaseEENKUlvE_clEvENKUlvE0_clEvEUlffE_St5arrayIPcLm3EEEEviT0_T1_,"ax",@progbits
	.align	128
        .global         _ZN2at6native29vectorized_elementwise_kernelILi2EZZZNS0_61_GLOBAL__N__132982cb_23_ActivationSiluKernel_cu_f5210f67_354620silu_backward_kernelERNS_18TensorIteratorBaseEENKUlvE_clEvENKUlvE0_clEvEUlffE_St5arrayIPcLm3EEEEviT0_T1_
        .type           _ZN2at6native29vectorized_elementwise_kernelILi2EZZZNS0_61_GLOBAL__N__132982cb_23_ActivationSiluKernel_cu_f5210f67_354620silu_backward_kernelERNS_18TensorIteratorBaseEENKUlvE_clEvENKUlvE0_clEvEUlffE_St5arrayIPcLm3EEEEviT0_T1_,@function
        .size           _ZN2at6native29vectorized_elementwise_kernelILi2EZZZNS0_61_GLOBAL__N__132982cb_23_ActivationSiluKernel_cu_f5210f67_354620silu_backward_kernelERNS_18TensorIteratorBaseEENKUlvE_clEvENKUlvE0_clEvEUlffE_St5arrayIPcLm3EEEEviT0_T1_,(.L_x_11099 - _ZN2at6native29vectorized_elementwise_kernelILi2EZZZNS0_61_GLOBAL__N__132982cb_23_ActivationSiluKernel_cu_f5210f67_354620silu_backward_kernelERNS_18TensorIteratorBaseEENKUlvE_clEvENKUlvE0_clEvEUlffE_St5arrayIPcLm3EEEEviT0_T1_)
        .other          _ZN2at6native29vectorized_elementwise_kernelILi2EZZZNS0_61_GLOBAL__N__132982cb_23_ActivationSiluKernel_cu_f5210f67_354620silu_backward_kernelERNS_18TensorIteratorBaseEENKUlvE_clEvENKUlvE0_clEvEUlffE_St5arrayIPcLm3EEEEviT0_T1_,@"STO_CUDA_ENTRY STV_DEFAULT"
_ZN2at6native29vectorized_elementwise_kernelILi2EZZZNS0_61_GLOBAL__N__132982cb_23_ActivationSiluKernel_cu_f5210f67_354620silu_backward_kernelERNS_18TensorIteratorBaseEENKUlvE_clEvENKUlvE0_clEvEUlffE_St5arrayIPcLm3EEEEviT0_T1_:
.text._ZN2at6native29vectorized_elementwise_kernelILi2EZZZNS0_61_GLOBAL__N__132982cb_23_ActivationSiluKernel_cu_f5210f67_354620silu_backward_kernelERNS_18TensorIteratorBaseEENKUlvE_clEvENKUlvE0_clEvEUlffE_St5arrayIPcLm3EEEEviT0_T1_:
        /* <DEDUP_REMOVED lines=14> */
[----:B------:R-:W3:Y:S04]  /*00e0*/  LDG.E.64 R6, desc[UR4][R20.64+0x400] ;  /* 0x0004000414067981 */ /* 0x000ee8000c1e1b00 */
[----:B------:R-:W4:Y:S04]  /*00f0*/  LDG.E.64 R10, desc[UR4][R20.64+0x800] ;  /* 0x00080004140a7981 */ /* 0x000f28000c1e1b00 */
[----:B------:R-:W5:Y:S01]  /*0100*/  LDG.E.64 R8, desc[UR4][R20.64+0xc00] ;  /* 0x000c000414087981 */ /* 0x000f62000c1e1b00 */
[----:B0-----:R-:W-:-:S04]  /*0110*/  IMAD.WIDE R2, R0, 0x4, R2 ;  /* 0x0000000400027825 */ /* 0x001fc800078e0202 */
[----:B------:R-:W-:-:S05]  /*0120*/  IMAD.WIDE.U32 R24, R18, 0x8, R2 ;  /* 0x0000000812187825 */ /* 0x000fca00078e0002 */
[----:B------:R-:W5:Y:S04]  /*0130*/  LDG.E.64 R16, desc[UR4][R24.64] ;  /* 0x0000000418107981 */ /* 0x000f68000c1e1b00 */
[----:B------:R-:W5:Y:S04]  /*0140*/  LDG.E.64 R12, desc[UR4][R24.64+0x400] ;  /* 0x00040004180c7981 */ /* 0x000f68000c1e1b00 */
[----:B------:R-:W5:Y:S04]  /*0150*/  LDG.E.64 R4, desc[UR4][R24.64+0x800] ;  /* 0x0008000418047981 */ /* 0x000f68000c1e1b00 */
[----:B------:R0:W5:Y:S01]  /*0160*/  LDG.E.64 R2, desc[UR4][R24.64+0xc00] ;  /* 0x000c000418027981 */ /* 0x000162000c1e1b00 */
[----:B--2---:R-:W-:Y:S01]  /*0170*/  FMUL.FTZ R22, R15, -1.4426950216293334961 ;  /* 0xbfb8aa3b0f167820 */ /* 0x004fe20000410000 */
[----:B------:R-:W-:Y:S01]  /*0180*/  FMUL.FTZ R23, R14, -1.4426950216293334961 ;  /* 0xbfb8aa3b0e177820 */ /* 0x000fe20000410000 */
[----:B---3--:R-:W-:-:S04]  /*0190*/  FMUL.FTZ R19, R6, -1.4426950216293334961 ;  /* 0xbfb8aa3b06137820 */ /* 0x008fc80000410000 */
[----:B------:R-:W1:Y:S08]  /*01a0*/  MUFU.EX2 R22, R22 ;  /* 0x0000001600167308 */ /* 0x000e700000000800 */
[----:B------:R-:W0:Y:S08]  /*01b0*/  MUFU.EX2 R23, R23 ;  /* 0x0000001700177308 */ /* 0x000e300000000800 */
[----:B------:R-:W2:Y:S01]  /*01c0*/  MUFU.EX2 R19, R19 ;  /* 0x0000001300137308 */ /* 0x000ea20000000800 */
[----:B-1----:R-:W-:Y:S01]  /*01d0*/  FADD.FTZ R28, R22, 1 ;  /* 0x3f800000161c7421 */ /* 0x002fe20000010000 */
[----:B0-----:R-:W-:-:S06]  /*01e0*/  FADD.FTZ R25, R23, 1 ;  /* 0x3f80000017197421 */ /* 0x001fcc0000010000 */
[----:B------:R-:W0:Y:S01]  /*01f0*/  MUFU.RCP R28, R28 ;  /* 0x0000001c001c7308 */ /* 0x000e220000001000 */
[----:B--2---:R-:W-:-:S07]  /*0200*/  FADD.FTZ R23, R19, 1 ;  /* 0x3f80000013177421 */ /* 0x004fce0000010000 */
[----:B------:R-:W1:Y:S01]  /*0210*/  MUFU.RCP R25, R25 ;  /* 0x0000001900197308 */ /* 0x000e620000001000 */
[----:B------:R-:W-:-:S07]  /*0220*/  FMUL.FTZ R26, R7, -1.4426950216293334961 ;  /* 0xbfb8aa3b071a7820 */ /* 0x000fce0000410000 */
[----:B------:R-:W2:Y:S01]  /*0230*/  MUFU.RCP R23, R23 ;  /* 0x0000001700177308 */ /* 0x000ea20000001000 */
[----:B----4-:R-:W-:Y:S01]  /*0240*/  FMUL.FTZ R21, R10, -1.4426950216293334961 ;  /* 0xbfb8aa3b0a157820 */ /* 0x010fe20000410000 */
[----:B------:R-:W-:Y:S01]  /*0250*/  FMUL.FTZ R20, R11, -1.4426950216293334961 ;  /* 0xbfb8aa3b0b147820 */ /* 0x000fe20000410000 */
[----:B0-----:R-:W-:-:S05]  /*0260*/  FADD.FTZ R22, -R28, 1 ;  /* 0x3f8000001c167421 */ /* 0x001fca0000010100 */
[----:B------:R-:W0:Y:S01]  /*0270*/  MUFU.EX2 R26, R26 ;  /* 0x0000001a001a7308 */ /* 0x000e220000000800 */
[----:B-1----:R-:W-:Y:S01]  /*0280*/  FADD.FTZ R19, -R25, 1 ;  /* 0x3f80000019137421 */ /* 0x002fe20000010100 */
[----:B-----5:R-:W-:Y:S01]  /*0290*/  FMUL.FTZ R16, R16, R25 ;  /* 0x0000001910107220 */ /* 0x020fe20000410000 */
[----:B------:R-:W-:Y:S01]  /*02a0*/  FMUL.FTZ R24, R8, -1.4426950216293334961 ;  /* 0xbfb8aa3b08187820 */ /* 0x000fe20000410000 */
[----:B------:R-:W-:Y:S01]  /*02b0*/  FMUL.FTZ R25, R9, -1.4426950216293334961 ;  /* 0xbfb8aa3b09197820 */ /* 0x000fe20000410000 */
[----:B------:R-:W-:-:S03]  /*02c0*/  FFMA.FTZ R22, R15, R22, 1 ;  /* 0x3f8000000f167423 */ /* 0x000fc60000010016 */
[----:B------:R-:W1:Y:S01]  /*02d0*/  MUFU.EX2 R21, R21 ;  /* 0x0000001500157308 */ /* 0x000e620000000800 */
[----:B--2---:R-:W-:-:S07]  /*02e0*/  FADD.FTZ R15, -R23, 1 ;  /* 0x3f800000170f7421 */ /* 0x004fce0000010100 */
[----:B------:R-:W2:Y:S01]  /*02f0*/  MUFU.EX2 R20, R20 ;  /* 0x0000001400147308 */ /* 0x000ea20000000800 */
[----:B------:R-:W-:Y:S01]  /*0300*/  FFMA.FTZ R19, R14, R19, 1 ;  /* 0x3f8000000e137423 */ /* 0x000fe20000010013 */
[----:B------:R-:W-:Y:S02]  /*0310*/  FFMA.FTZ R6, R6, R15, 1 ;  /* 0x3f80000006067423 */ /* 0x000fe4000001000f */
[----:B------:R-:W3:Y:S04]  /*0320*/  LDC.64 R14, c[0x0][0x218] ;  /* 0x00008600ff0e7b82 */ /* 0x000ee80000000a00 */
[----:B------:R-:W4:Y:S01]  /*0330*/  MUFU.EX2 R24, R24 ;  /* 0x0000001800187308 */ /* 0x000f220000000800 */
[----:B0-----:R-:W-:-:S07]  /*0340*/  FADD.FTZ R26, R26, 1 ;  /* 0x3f8000001a1a7421 */ /* 0x001fce0000010000 */
[----:B------:R-:W0:Y:S01]  /*0350*/  MUFU.EX2 R25, R25 ;  /* 0x0000001900197308 */ /* 0x000e220000000800 */
[----:B-1----:R-:W-:Y:S01]  /*0360*/  FADD.FTZ R21, R21, 1 ;  /* 0x3f80000015157421 */ /* 0x002fe20000010000 */
[----:B--2---:R-:W-:-:S06]  /*0370*/  FADD.FTZ R20, R20, 1 ;  /* 0x3f80000014147421 */ /* 0x004fcc0000010000 */
[----:B------:R-:W1:Y:S01]  /*0380*/  MUFU.RCP R26, R26 ;  /* 0x0000001a001a7308 */ /* 0x000e620000001000 */
[----:B----4-:R-:W-:Y:S01]  /*0390*/  FADD.FTZ R24, R24, 1 ;  /* 0x3f80000018187421 */ /* 0x010fe20000010000 */
[----:B------:R-:W-:-:S06]  /*03a0*/  FMUL.FTZ R23, R12, R23 ;  /* 0x000000170c177220 */ /* 0x000fcc0000410000 */
[----:B------:R-:W2:Y:S01]  /*03b0*/  MUFU.RCP R21, R21 ;  /* 0x0000001500157308 */ /* 0x000ea20000001000 */
[----:B0-----:R-:W-:-:S07]  /*03c0*/  FADD.FTZ R25, R25, 1 ;  /* 0x3f80000019197421 */ /* 0x001fce0000010000 */
[----:B------:R-:W0:Y:S01]  /*03d0*/  MUFU.RCP R20, R20 ;  /* 0x0000001400147308 */ /* 0x000e220000001000 */
[----:B---3--:R-:W-:-:S07]  /*03e0*/  IMAD.WIDE.U32 R14, R0, 0x4, R14 ;  /* 0x00000004000e7825 */ /* 0x008fce00078e000e */
[----:B------:R-:W3:Y:S01]  /*03f0*/  MUFU.RCP R27, R24 ;  /* 0x00000018001b7308 */ /* 0x000ee20000001000 */
[----:B-1----:R-:W-:-:S07]  /*0400*/  FADD.FTZ R0, -R26, 1 ;  /* 0x3f8000001a007421 */ /* 0x002fce0000010100 */
[----:B------:R-:W1:Y:S01]  /*0410*/  MUFU.RCP R12, R25 ;  /* 0x00000019000c7308 */ /* 0x000e620000001000 */
[----:B------:R-:W-:Y:S01]  /*0420*/  FFMA.FTZ R7, R7, R0, 1 ;  /* 0x3f80000007077423 */ /* 0x000fe20000010000 */
[----:B------:R-:W-:Y:S01]  /*0430*/  FMUL.FTZ R26, R13, R26 ;  /* 0x0000001a0d1a7220 */ /* 0x000fe20000410000 */
[----:B--2---:R-:W-:Y:S01]  /*0440*/  FADD.FTZ R13, -R21, 1 ;  /* 0x3f800000150d7421 */ /* 0x004fe20000010100 */
[----:B0-----:R-:W-:-:S03]  /*0450*/  FADD.FTZ R0, -R20, 1 ;  /* 0x3f80000014007421 */ /* 0x001fc60000010100 */
[----:B------:R-:W-:Y:S01]  /*0460*/  FFMA.FTZ R13, R10, R13, 1 ;  /* 0x3f8000000a0d7423 */ /* 0x000fe2000001000d */
[----:B------:R-:W-:Y:S01]  /*0470*/  FFMA.FTZ R0, R11, R0, 1 ;  /* 0x3f8000000b007423 */ /* 0x000fe20000010000 */
[----:B---3--:R-:W-:Y:S01]  /*0480*/  FADD.FTZ R11, -R27, 1 ;  /* 0x3f8000001b0b7421 */ /* 0x008fe20000010100 */
[----:B------:R-:W-:Y:S01]  /*0490*/  FMUL.FTZ R17, R17, R28 ;  /* 0x0000001c11117220 */ /* 0x000fe20000410000 */
[----:B------:R-:W-:Y:S01]  /*04a0*/  FMUL.FTZ R4, R4, R21 ;  /* 0x0000001504047220 */ /* 0x000fe20000410000 */
[----:B------:R-:W-:Y:S01]  /*04b0*/  FMUL.FTZ R5, R5, R20 ;  /* 0x0000001405057220 */ /* 0x000fe20000410000 */
[----:B------:R-:W-:Y:S01]  /*04c0*/  FMUL.FTZ R2, R2, R27 ;  /* 0x0000001b02027220 */ /* 0x000fe20000410000 */
[----:B-1----:R-:W-:Y:S01]  /*04d0*/  FADD.FTZ R10, -R12, 1 ;  /* 0x3f8000000c0a7421 */ /* 0x002fe20000010100 */
[----:B------:R-:W-:Y:S01]  /*04e0*/  FMUL.FTZ R3, R3, R12 ;  /* 0x0000000c03037220 */ /* 0x000fe20000410000 */
[----:B------:R-:W-:Y:S02]  /*04f0*/  FFMA.FTZ R11, R8, R11, 1 ;  /* 0x3f800000080b7423 */ /* 0x000fe4000001000b */
[----:B------:R-:W-:Y:S01]  /*0500*/  FFMA.FTZ R10, R9, R10, 1 ;  /* 0x3f800000090a7423 */ /* 0x000fe2000001000a */
[----:B------:R-:W-:-:S04]  /*0510*/  IMAD.WIDE R14, R18, 0x8, R14 ;  /* 0x00000008120e7825 */ /* 0x000fc800078e020e */
[----:B------:R-:W-:Y:S01]  /*0520*/  FMUL.FTZ R16, R16, R19 ;  /* 0x0000001310107220 */ /* 0x000fe20000410000 */
[----:B------:R-:W-:Y:S01]  /*0530*/  FMUL.FTZ R17, R17, R22 ;  /* 0x0000001611117220 */ /* 0x000fe20000410000 */
[----:B------:R-:W-:Y:S01]  /*0540*/  FMUL.FTZ R6, R23, R6 ;  /* 0x0000000617067220 */ /* 0x000fe20000410000 */
[----:B------:R-:W-:Y:S01]  /*0550*/  FMUL.FTZ R7, R26, R7 ;  /* 0x000000071a077220 */ /* 0x000fe20000410000 */
[----:B------:R-:W-:Y:S01]  /*0560*/  FMUL.FTZ R4, R4, R13 ;  /* 0x0000000d04047220 */ /* 0x000fe20000410000 */
[----:B------:R-:W-:Y:S01]  /*0570*/  FMUL.FTZ R5, R5, R0 ;  /* 0x0000000005057220 */ /* 0x000fe20000410000 */
[----:B------:R-:W-:Y:S01]  /*0580*/  FMUL.FTZ R2, R2, R11 ;  /* 0x0000000b02027220 */ /* 0x000fe20000410000 */
[----:B------:R-:W-:Y:S01]  /*0590*/  FMUL.FTZ R3, R3, R10 ;  /* 0x0000000a03037220 */ /* 0x000fe20000410000 */
[----:B------:R-:W-:Y:S04]  /*05a0*/  STG.E.64 desc[UR4][R14.64], R16 ;  /* 0x000000100e007986 */ /* 0x000fe8000c101b04 */
[----:B------:R-:W-:Y:S04]  /*05b0*/  STG.E.64 desc[UR4][R14.64+0x400], R6 ;  /* 0x000400060e007986 */ /* 0x000fe8000c101b04 */
[----:B------:R-:W-:Y:S04]  /*05c0*/  STG.E.64 desc[UR4][R14.64+0x800], R4 ;  /* 0x000800040e007986 */ /* 0x000fe8000c101b04 */
[----:B------:R-:W-:Y:S01]  /*05d0*/  STG.E.64 desc[UR4][R14.64+0xc00], R2 ;  /* 0x000c00020e007986 */ /* 0x000fe2000c101b04 */
[----:B------:R-:W-:Y:S05]  /*05e0*/  EXIT ;  /* 0x000000000000794d */ /* 0x000fea0003800000 */
.L_x_2593:
[----:B------:R-:W0:Y:S01]  /*05f0*/  S2R R19, SR_TID.X ;  /* 0x0000000000137919 */ /* 0x000e220000002100 */
[----:B------:R-:W-:Y:S01]  /*0600*/  HFMA2.MMA R11, -RZ, RZ, 0, 0 ;  /* 0x00000000ff0b7435 */ /* 0x000fe200000001ff */
[----:B0-----:R-:W-:-:S13]  /*0610*/  ISETP.GE.AND P0, PT, R19, R2, PT ;  /* 0x000000021300720c */ /* 0x001fda0003f06270 */
[----:B------:R-:W0:Y:S01]  /*0620*/  @!P0 LDC.64 R22, c[0x0][0x228] ;  /* 0x00008a00ff168b82 */ /* 0x000e220000000a00 */
[----:B------:R-:W-:-:S07]  /*0630*/  @!P0 IADD3 R17, R0, R19, RZ ;  /* 0x0000001300118210 */ /* 0x000fce0007ffe0ff */
[----:B------:R-:W1:Y:S01]  /*0640*/  @!P0 LDC.64 R12, c[0x0][0x220] ;  /* 0x00008800ff0c8b82 */ /* 0x000e620000000a00 */
[----:B0-----:R-:W-:-:S05]  /*0650*/  @!P0 IMAD.WIDE.U32 R22, R17, 0x4, R22 ;  /* 0x0000000411168825 */ /* 0x001fca00078e0016 */
[----:B------:R0:W2:Y:S01]  /*0660*/  @!P0 LDG.E R11, desc[UR4][R22.64] ;  /* 0x00000004160b8981 */ /* 0x0000a2000c1e1900 */
[----:B------:R-:W-:Y:S01]  /*0670*/  MOV R3, RZ ;  /* 0x000000ff00037202 */ /* 0x000fe20000000f00 */
[----:B-1----:R-:W-:-:S05]  /*0680*/  @!P0 IMAD.WIDE.U32 R16, R17, 0x4, R12 ;  /* 0x0000000411108825 */ /* 0x002fca00078e000c */
[----:B------:R1:W3:Y:S01]  /*0690*/  @!P0 LDG.E R3, desc[UR4][R16.64] ;  /* 0x0000000410038981 */ /* 0x0002e2000c1e1900 */
[----:B------:R-:W-:Y:S01]  /*06a0*/  @!P0 IADD3 R19, R19, 0x80, RZ ;  /* 0x0000008013138810 */ /* 0x000fe20007ffe0ff */
[----:B------:R-:W-:-:S03]  /*06b0*/  HFMA2.MMA R13, -RZ, RZ, 0, 0 ;  /* 0x00000000ff0d7435 */ /* 0x000fc600000001ff */
[----:B------:R-:W-:-:S13]  /*06c0*/  ISETP.GE.AND P2, PT, R19, R2, PT ;  /* 0x000000021300720c */ /* 0x000fda0003f46270 */
[----:B------:R-:W4:Y:S01]  /*06d0*/  @!P2 LDC.64 R14, c[0x0][0x228] ;  /* 0x00008a00ff0eab82 */ /* 0x000f220000000a00 */
[----:B------:R-:W-:Y:S02]  /*06e0*/  @!P2 IADD3 R18, R0, R19, RZ ;  /* 0x000000130012a210 */ /* 0x000fe40007ffe0ff */
[----:B------:R-:W-:-:S04]  /*06f0*/  @!P2 IADD3 R19, R19, 0x80, RZ ;  /* 0x000000801313a810 */ /* 0x000fc80007ffe0ff */
[----:B------:R-:W-:Y:S01]  /*0700*/  ISETP.GE.AND P3, PT, R19, R2, PT ;  /* 0x000000021300720c */ /* 0x000fe20003f66270 */
[----:B------:R-:W5:Y:S01]  /*0710*/  @!P2 LDC.64 R24, c[0x0][0x220] ;  /* 0x00008800ff18ab82 */ /* 0x000f620000000a00 */
[----:B----4-:R-:W-:-:S11]  /*0720*/  @!P2 IMAD.WIDE.U32 R26, R18, 0x4, R14 ;  /* 0x00000004121aa825 */ /* 0x010fd600078e000e */
[----:B0-----:R-:W-:Y:S01]  /*0730*/  @!P3 IADD3 R23, R0, R19, RZ ;  /* 0x000000130017b210 */ /* 0x001fe20007ffe0ff */
[----:B-1----:R-:W0:Y:S01]  /*0740*/  @!P3 LDC.64 R16, c[0x0][0x220] ;  /* 0x00008800ff10bb82 */ /* 0x002e220000000a00 */
[----:B------:R1:W4:Y:S01]  /*0750*/  @!P2 LDG.E R13, desc[UR4][R26.64] ;  /* 0x000000041a0da981 */ /* 0x000322000c1e1900 */
[----:B------:R-:W-:-:S04]  /*0760*/  @!P3 IADD3 R19, R19, 0x80, RZ ;  /* 0x000000801313b810 */ /* 0x000fc80007ffe0ff */
[----:B------:R-:W-:Y:S02]  /*0770*/  ISETP.GE.AND P4, PT, R19, R2, PT ;  /* 0x000000021300720c */ /* 0x000fe40003f86270 */
[----:B------:R-:W0:Y:S01]  /*0780*/  @!P3 LDC.64 R14, c[0x0][0x228] ;  /* 0x00008a00ff0ebb82 */ /* 0x000e220000000a00 */
[----:B-----5:R-:W-:-:S10]  /*0790*/  @!P2 IMAD.WIDE.U32 R24, R18, 0x4, R24 ;  /* 0x000000041218a825 */ /* 0x020fd400078e0018 */
[----:B-1----:R-:W1:Y:S01]  /*07a0*/  @!P4 LDC.64 R26, c[0x0][0x228] ;  /* 0x00008a00ff1acb82 */ /* 0x002e620000000a00 */
[----:B0-----:R-:W-:-:S07]  /*07b0*/  @!P3 IMAD.WIDE.U32 R16, R23, 0x4, R16 ;  /* 0x000000041710b825 */ /* 0x001fce00078e0010 */
[----:B------:R-:W0:Y:S01]  /*07c0*/  @!P4 LDC.64 R28, c[0x0][0x220] ;  /* 0x00008800ff1ccb82 */ /* 0x000e220000000a00 */
[----:B------:R-:W-:Y:S01]  /*07d0*/  @!P3 IMAD.WIDE.U32 R14, R23, 0x4, R14 ;  /* 0x00000004170eb825 */ /* 0x000fe200078e000e */
[----:B------:R-:W-:-:S03]  /*07e0*/  HFMA2.MMA R18, -RZ, RZ, 0, 0 ;  /* 0x00000000ff127435 */ /* 0x000fc600000001ff */
[----:B--2---:R-:W-:-:S06]  /*07f0*/  @!P0 FMUL.FTZ R12, R11, -1.4426950216293334961 ;  /* 0xbfb8aa3b0b0c8820 */ /* 0x004fcc0000410000 */
[----:B------:R-:W2:Y:S02]  /*0800*/  @!P0 MUFU.EX2 R12, R12 ;  /* 0x0000000c000c8308 */ /* 0x000ea40000000800 */
[----:B--2---:R-:W-:-:S06]  /*0810*/  @!P0 FADD.FTZ R20, R12, 1 ;  /* 0x3f8000000c148421 */ /* 0x004fcc0000010000 */
[----:B------:R-:W2:Y:S02]  /*0820*/  @!P0 MUFU.RCP R20, R20 ;  /* 0x0000001400148308 */ /* 0x000ea40000001000 */
[----:B--2---:R-:W-:-:S04]  /*0830*/  @!P0 FADD.FTZ R12, -R20, 1 ;  /* 0x3f800000140c8421 */ /* 0x004fc80000010100 */
[----:B------:R-:W-:Y:S01]  /*0840*/  @!P0 FFMA.FTZ R22, R12, R11, 1 ;  /* 0x3f8000000c168423 */ /* 0x000fe2000001000b */
[----:B------:R-:W-:Y:S02]  /*0850*/  @!P4 IADD3 R12, R0, R19, RZ ;  /* 0x00000013000cc210 */ /* 0x000fe40007ffe0ff */
[----:B------:R-:W-:Y:S01]  /*0860*/  @!P4 IADD3 R19, R19, 0x80, RZ ;  /* 0x000000801313c810 */ /* 0x000fe20007ffe0ff */
[----:B---3--:R-:W-:Y:S01]  /*0870*/  @!P0 FMUL.FTZ R3, R20, R3 ;  /* 0x0000000314038220 */ /* 0x008fe20000410000 */
[----:B------:R-:W-:Y:S02]  /*0880*/  HFMA2.MMA R11, -RZ, RZ, 0, 0 ;  /* 0x00000000ff0b7435 */ /* 0x000fe400000001ff */
[----:B------:R-:W-:Y:S01]  /*0890*/  ISETP.GE.AND P1, PT, R19, R2, PT ;  /* 0x000000021300720c */ /* 0x000fe20003f26270 */
[----:B------:R-:W-:Y:S01]  /*08a0*/  @!P0 FMUL.FTZ R21, R3, R22 ;  /* 0x0000001603158220 */ /* 0x000fe20000410000 */
[----:B------:R-:W-:Y:S02]  /*08b0*/  MOV R3, RZ ;  /* 0x000000ff00037202 */ /* 0x000fe40000000f00 */
[----:B------:R-:W-:-:S04]  /*08c0*/  CS2R R22, SRZ ;  /* 0x0000000000167805 */ /* 0x000fc8000001ff00 */
[----:B------:R2:W3:Y:S04]  /*08d0*/  @!P2 LDG.E R3, desc[UR4][R24.64] ;  /* 0x000000041803a981 */ /* 0x0004e8000c1e1900 */
[----:B------:R5:W3:Y:S04]  /*08e0*/  @!P3 LDG.E R11, desc[UR4][R16.64] ;  /* 0x00000004100bb981 */ /* 0x000ae8000c1e1900 */
[----:B------:R1:W3:Y:S01]  /*08f0*/  @!P3 LDG.E R23, desc[UR4][R14.64] ;  /* 0x000000040e17b981 */ /* 0x0002e2000c1e1900 */
[----:B--2---:R-:W-:Y:S02]  /*0900*/  @!P1 IADD3 R25, R0, R19, RZ ;  /* 0x0000001300199210 */ /* 0x004fe40007ffe0ff */
[----:B------:R-:W-:Y:S01]  /*0910*/  @!P1 IADD3 R19, R19, 0x80, RZ ;  /* 0x0000008013139810 */ /* 0x000fe20007ffe0ff */
[----:B-----5:R-:W2:Y:S03]  /*0920*/  @!P1 LDC.64 R16, c[0x0][0x220] ;  /* 0x00008800ff109b82 */ /* 0x020ea60000000a00 */
[----:B------:R-:W-:-:S05]  /*0930*/  ISETP.GE.AND P2, PT, R19, R2, PT ;  /* 0x000000021300720c */ /* 0x000fca0003f46270 */
[----:B-1----:R-:W1:Y:S01]  /*0940*/  @!P1 LDC.64 R14, c[0x0][0x228] ;  /* 0x00008a00ff0e9b82 */ /* 0x002e620000000a00 */
[----:B------:R-:W-:Y:S01]  /*0950*/  MOV R20, RZ ;  /* 0x000000ff00147202 */ /* 0x000fe20000000f00 */
[----:B------:R-:W-:-:S05]  /*0960*/  @!P4 IMAD.WIDE.U32 R26, R12, 0x4, R26 ;  /* 0x000000040c1ac825 */ /* 0x000fca00078e001a */
[----:B------:R5:W3:Y:S01]  /*0970*/  @!P4 LDG.E R20, desc[UR4][R26.64] ;  /* 0x000000041a14c981 */ /* 0x000ae2000c1e1900 */
[----:B0-----:R-:W-:Y:S01]  /*0980*/  @!P4 IMAD.WIDE.U32 R28, R12, 0x4, R28 ;  /* 0x000000040c1cc825 */ /* 0x001fe200078e001c */
[----:B-----5:R-:W-:-:S03]  /*0990*/  @!P2 IADD3 R27, R0, R19, RZ ;  /* 0x00000013001ba210 */ /* 0x020fc60007ffe0ff */
[----:B--2---:R-:W-:Y:S01]  /*09a0*/  @!P1 IMAD.WIDE.U32 R16, R25, 0x4, R16 ;  /* 0x0000000419109825 */ /* 0x004fe200078e0010 */
[----:B------:R-:W-:Y:S01]  /*09b0*/  @!P2 IADD3 R19, R19, 0x80, RZ ;  /* 0x000000801313a810 */ /* 0x000fe20007ffe0ff */
[----:B------:R0:W2:Y:S03]  /*09c0*/  @!P4 LDG.E R22, desc[UR4][R28.64] ;  /* 0x000000041c16c981 */ /* 0x0000a6000c1e1900 */
[----:B------:R-:W-:Y:S01]  /*09d0*/  ISETP.GE.AND P3, PT, R19, R2, PT ;  /* 0x000000021300720c */ /* 0x000fe20003f66270 */
[----:B------:R5:W2:Y:S01]  /*09e0*/  @!P1 LDG.E R18, desc[UR4][R16.64] ;  /* 0x0000000410129981 */ /* 0x000aa2000c1e1900 */
[----:B------:R-:W-:Y:S01]  /*09f0*/  MOV R12, RZ ;  /* 0x000000ff000c7202 */ /* 0x000fe20000000f00 */
[----:B-1----:R-:W-:Y:S01]  /*0a00*/  @!P1 IMAD.WIDE.U32 R14, R25, 0x4, R14 ;  /* 0x00000004190e9825 */ /* 0x002fe200078e000e */
[----:B0-----:R-:W0:Y:S04]  /*0a10*/  @!P2 LDC.64 R28, c[0x0][0x220] ;  /* 0x00008800ff1cab82 */ /* 0x001e280000000a00 */
[----:B------:R1:W2:Y:S04]  /*0a20*/  @!P1 LDG.E R12, desc[UR4][R14.64] ;  /* 0x000000040e0c9981 */ /* 0x0002a8000c1e1900 */
[----:B-----5:R-:W5:Y:S08]  /*0a30*/  @!P2 LDC.64 R16, c[0x0][0x228] ;  /* 0x00008a00ff10ab82 */ /* 0x020f700000000a00 */
[----:B-1----:R-:W1:Y:S01]  /*0a40*/  @!P3 LDC.64 R14, c[0x0][0x220] ;  /* 0x00008800ff0ebb82 */ /* 0x002e620000000a00 */
[----:B------:R-:W-:Y:S01]  /*0a50*/  CS2R R24, SRZ ;  /* 0x0000000000187805 */ /* 0x000fe2000001ff00 */
[----:B0-----:R-:W-:-:S05]  /*0a60*/  @!P2 IMAD.WIDE.U32 R28, R27, 0x4, R28 ;  /* 0x000000041b1ca825 */ /* 0x001fca00078e001c */
[----:B------:R1:W2:Y:S01]  /*0a70*/  @!P2 LDG.E R25, desc[UR4][R28.64] ;  /* 0x000000041c19a981 */ /* 0x0002a2000c1e1900 */
[----:B-----5:R-:W-:Y:S01]  /*0a80*/  @!P2 IMAD.WIDE.U32 R16, R27, 0x4, R16 ;  /* 0x000000041b10a825 */ /* 0x020fe200078e0010 */
[----:B------:R-:W-:-:S04]  /*0a90*/  @!P3 IADD3 R27, R0, R19, RZ ;  /* 0x00000013001bb210 */ /* 0x000fc80007ffe0ff */
[----:B------:R0:W5:Y:S01]  /*0aa0*/  @!P2 LDG.E R24, desc[UR4][R16.64] ;  /* 0x000000041018a981 */ /* 0x000162000c1e1900 */
[----:B-1----:R-:W-:Y:S02]  /*0ab0*/  @!P3 IMAD.WIDE.U32 R28, R27, 0x4, R14 ;  /* 0x000000041b1cb825 */ /* 0x002fe400078e000e */
[----:B------:R-:W1:Y:S01]  /*0ac0*/  @!P3 LDC.64 R14, c[0x0][0x228] ;  /* 0x00008a00ff0ebb82 */ /* 0x000e620000000a00 */
[----:B------:R-:W-:-:S04]  /*0ad0*/  @!P3 IADD3 R19, R19, 0x80, RZ ;  /* 0x000000801313b810 */ /* 0x000fc80007ffe0ff */
[----:B------:R-:W-:-:S13]  /*0ae0*/  ISETP.GE.AND P1, PT, R19, R2, PT ;  /* 0x000000021300720c */ /* 0x000fda0003f26270 */
[----:B0-----:R-:W0:Y:S01]  /*0af0*/  @!P1 LDC.64 R16, c[0x0][0x228] ;  /* 0x00008a00ff109b82 */ /* 0x001e220000000a00 */
[----:B-1----:R-:W-:Y:S01]  /*0b00*/  @!P3 IMAD.WIDE.U32 R14, R27, 0x4, R14 ;  /* 0x000000041b0eb825 */ /* 0x002fe200078e000e */
[----:B------:R-:W-:-:S06]  /*0b10*/  MOV R27, RZ ;  /* 0x000000ff001b7202 */ /* 0x000fcc0000000f00 */
[----:B------:R1:W5:Y:S02]  /*0b20*/  @!P3 LDG.E R27, desc[UR4][R14.64] ;  /* 0x000000040e1bb981 */ /* 0x000364000c1e1900 */
[----:B-1----:R-:W1:Y:S01]  /*0b30*/  @!P1 LDC.64 R14, c[0x0][0x220] ;  /* 0x00008800ff0e9b82 */ /* 0x002e620000000a00 */
[----:B------:R-:W-:-:S05]  /*0b40*/  @!P1 IADD3 R19, R0, R19, RZ ;  /* 0x0000001300139210 */ /* 0x000fca0007ffe0ff */
[----:B0-----:R-:W-:-:S04]  /*0b50*/  @!P1 IMAD.WIDE.U32 R16, R19, 0x4, R16 ;  /* 0x0000000413109825 */ /* 0x001fc800078e0010 */
[----:B-1----:R-:W-:Y:S01]  /*0b60*/  @!P1 IMAD.WIDE.U32 R14, R19, 0x4, R14 ;  /* 0x00000004130e9825 */ /* 0x002fe200078e000e */
[----:B------:R-:W-:-:S06]  /*0b70*/  MOV R19, RZ ;  /* 0x000000ff00137202 */ /* 0x000fcc0000000f00 */
[----:B------:R-:W5:Y:S01]  /*0b80*/  @!P1 LDG.E R19, desc[UR4][R16.64] ;  /* 0x0000000410139981 */ /* 0x000f62000c1e1900 */
[----:B------:R-:W-:-:S10]  /*0b90*/  HFMA2.MMA R26, -RZ, RZ, 0, 0 ;  /* 0x00000000ff1a7435 */ /* 0x000fd400000001ff */
[----:B------:R0:W5:Y:S02]  /*0ba0*/  @!P3 LDG.E R26, desc[UR4][R28.64] ;  /* 0x000000041c1ab981 */ /* 0x000164000c1e1900 */
[----:B0-----:R-:W-:-:S10]  /*0bb0*/  HFMA2.MMA R28, -RZ, RZ, 0, 0 ;  /* 0x00000000ff1c7435 */ /* 0x001fd400000001ff */
[----:B------:R0:W5:Y:S01]  /*0bc0*/  @!P1 LDG.E R28, desc[UR4][R14.64] ;  /* 0x000000040e1c9981 */ /* 0x000162000c1e1900 */
[----:B------:R-:W0:Y:S02]  /*0bd0*/  S2R R29, SR_TID.X ;  /* 0x00000000001d7919 */ /* 0x000e240000002100 */
[----:B0-----:R-:W-:-:S04]  /*0be0*/  IADD3 R15, R29, 0x80, RZ ;  /* 0x000000801d0f7810 */ /* 0x001fc80007ffe0ff */
[----:B------:R-:W-:-:S13]  /*0bf0*/  ISETP.GE.AND P1, PT, R15, R2, PT ;  /* 0x000000020f00720c */ /* 0x000fda0003f26270 */
[----:B----4-:R-:W-:-:S06]  /*0c00*/  @!P1 FMUL.FTZ R14, R13, -1.4426950216293334961 ;  /* 0xbfb8aa3b0d0e9820 */ /* 0x010fcc0000410000 */
[----:B------:R-:W0:Y:S02]  /*0c10*/  @!P1 MUFU.EX2 R14, R14 ;  /* 0x0000000e000e9308 */ /* 0x000e240000000800 */
[----:B0-----:R-:W-:-:S06]  /*0c20*/  @!P1 FADD.FTZ R14, R14, 1 ;  /* 0x3f8000000e0e9421 */ /* 0x001fcc0000010000 */
[----:B------:R-:W0:Y:S02]  /*0c30*/  @!P1 MUFU.RCP R14, R14 ;  /* 0x0000000e000e9308 */ /* 0x000e240000001000 */
[C---:B0-----:R-:W-:Y:S01]  /*0c40*/  @!P1 FADD.FTZ R16, -R14.reuse, 1 ;  /* 0x3f8000000e109421 */ /* 0x041fe20000010100 */
[----:B---3--:R-:W-:-:S03]  /*0c50*/  @!P1 FMUL.FTZ R3, R14, R3 ;  /* 0x000000030e039220 */ /* 0x008fc60000410000 */
[----:B------:R-:W-:-:S04]  /*0c60*/  @!P1 FFMA.FTZ R16, R16, R13, 1 ;  /* 0x3f80000010109423 */ /* 0x000fc8000001000d */
[----:B------:R-:W-:Y:S01]  /*0c70*/  @!P1 FMUL.FTZ R4, R3, R16 ;  /* 0x0000001003049220 */ /* 0x000fe20000410000 */
[----:B------:R-:W-:-:S04]  /*0c80*/  IADD3 R3, R29, 0x100, RZ ;  /* 0x000001001d037810 */ /* 0x000fc80007ffe0ff */
[----:B------:R-:W-:-:S13]  /*0c90*/  ISETP.GE.AND P2, PT, R3, R2, PT ;  /* 0x000000020300720c */ /* 0x000fda0003f46270 */
[----:B------:R-:W-:-:S06]  /*0ca0*/  @!P2 FMUL.FTZ R3, R23, -1.4426950216293334961 ;  /* 0xbfb8aa3b1703a820 */ /* 0x000fcc0000410000 */
[----:B------:R-:W0:Y:S01]  /*0cb0*/  @!P2 MUFU.EX2 R3, R3 ;  /* 0x000000030003a308 */ /* 0x000e220000000800 */
[----:B------:R-:W-:-:S04]  /*0cc0*/  IADD3 R17, R29, 0x180, RZ ;  /* 0x000001801d117810 */ /* 0x000fc80007ffe0ff */
[----:B------:R-:W-:Y:S01]  /*0cd0*/  ISETP.GE.AND P1, PT, R17, R2, PT ;  /* 0x000000021100720c */ /* 0x000fe20003f26270 */
[----:B0-----:R-:W-:-:S04]  /*0ce0*/  @!P2 FADD.FTZ R13, R3, 1 ;  /* 0x3f800000030da421 */ /* 0x001fc80000010000 */
[----:B------:R-:W0:Y:S08]  /*0cf0*/  @!P2 MUFU.RCP R16, R13 ;  /* 0x0000000d0010a308 */ /* 0x000e300000001000 */
[----:B------:R-:W-:Y:S01]  /*0d00*/  @!P1 FMUL.FTZ R14, R20, -1.4426950216293334961 ;  /* 0xbfb8aa3b140e9820 */ /* 0x000fe20000410000 */
[----:B------:R-:W-:-:S04]  /*0d10*/  IADD3 R3, R29, 0x200, RZ ;  /* 0x000002001d037810 */ /* 0x000fc80007ffe0ff */
[----:B------:R-:W-:Y:S01]  /*0d20*/  ISETP.GE.AND P5, PT, R3, R2, PT ;  /* 0x000000020300720c */ /* 0x000fe20003fa6270 */
[----:B------:R-:W1:Y:S01]  /*0d30*/  @!P1 MUFU.EX2 R14, R14 ;  /* 0x0000000e000e9308 */ /* 0x000e620000000800 */
[C---:B0-----:R-:W-:Y:S01]  /*0d40*/  @!P2 FMUL.FTZ R11, R16.reuse, R11 ;  /* 0x0000000b100ba220 */ /* 0x041fe20000410000 */
[----:B------:R-:W-:-:S04]  /*0d50*/  @!P2 FADD.FTZ R16, -R16, 1 ;  /* 0x3f8000001010a421 */ /* 0x000fc80000010100 */
[----:B------:R-:W-:-:S04]  /*0d60*/  @!P2 FFMA.FTZ R16, R16, R23, 1 ;  /* 0x3f8000001010a423 */ /* 0x000fc80000010017 */
[----:B------:R-:W-:Y:S02]  /*0d70*/  @!P2 FMUL.FTZ R5, R11, R16 ;  /* 0x000000100b05a220 */ /* 0x000fe40000410000 */
[----:B--2---:R-:W-:Y:S01]  /*0d80*/  @!P5 FMUL.FTZ R16, R12, -1.4426950216293334961 ;  /* 0xbfb8aa3b0c10d820 */ /* 0x004fe20000410000 */
[----:B-1----:R-:W-:-:S03]  /*0d90*/  @!P1 FADD.FTZ R11, R14, 1 ;  /* 0x3f8000000e0b9421 */ /* 0x002fc60000010000 */
[----:B------:R-:W0:Y:S08]  /*0da0*/  @!P5 MUFU.EX2 R3, R16 ;  /* 0x000000100003d308 */ /* 0x000e300000000800 */
[----:B------:R-:W1:Y:S01]  /*0db0*/  @!P1 MUFU.RCP R11, R11 ;  /* 0x0000000b000b9308 */ /* 0x000e620000001000 */
[----:B------:R-:W-:-:S04]  /*0dc0*/  IADD3 R17, R29, 0x280, RZ ;  /* 0x000002801d117810 */ /* 0x000fc80007ffe0ff */
[----:B------:R-:W-:Y:S01]  /*0dd0*/  ISETP.GE.AND P4, PT, R17, R2, PT ;  /* 0x000000021100720c */ /* 0x000fe20003f86270 */
[----:B0-----:R-:W-:Y:S01]  /*0de0*/  @!P5 FADD.FTZ R3, R3, 1 ;  /* 0x3f8000000303d421 */ /* 0x001fe20000010000 */
[----:B------:R-:W-:-:S04]  /*0df0*/  IADD3 R17, R29, 0x300, RZ ;  /* 0x000003001d117810 */ /* 0x000fc80007ffe0ff */
[----:B------:R-:W-:Y:S01]  /*0e00*/  ISETP.GE.AND P3, PT, R17, R2, PT ;  /* 0x000000021100720c */ /* 0x000fe20003f66270 */
[----:B------:R-:W0:Y:S01]  /*0e10*/  @!P5 MUFU.RCP R3, R3 ;  /* 0x000000030003d308 */ /* 0x000e220000001000 */
[C---:B-1----:R-:W-:Y:S01]  /*0e20*/  @!P1 FMUL.FTZ R22, R11.reuse, R22 ;  /* 0x000000160b169220 */ /* 0x042fe20000410000 */
[----:B------:R-:W-:Y:S01]  /*0e30*/  @!P1 FADD.FTZ R13, -R11, 1 ;  /* 0x3f8000000b0d9421 */ /* 0x000fe20000010100 */
[----:B------:R-:W-:-:S04]  /*0e40*/  IADD3 R11, R29, 0x380, RZ ;  /* 0x000003801d0b7810 */ /* 0x000fc80007ffe0ff */
[----:B------:R-:W-:Y:S01]  /*0e50*/  ISETP.GE.AND P2, PT, R11, R2, PT ;  /* 0x000000020b00720c */ /* 0x000fe20003f46270 */
[----:B------:R-:W-:Y:S01]  /*0e60*/  @!P1 FFMA.FTZ R13, R13, R20, 1 ;  /* 0x3f8000000d0d9423 */ /* 0x000fe20000010014 */
[----:B-----5:R-:W-:-:S03]  /*0e70*/  @!P4 FMUL.FTZ R11, R24, -1.4426950216293334961 ;  /* 0xbfb8aa3b180bc820 */ /* 0x020fc60000410000 */
[----:B------:R-:W-:Y:S01]  /*0e80*/  @!P1 FMUL.FTZ R6, R22, R13 ;  /* 0x0000000d16069220 */ /* 0x000fe20000410000 */
[----:B0-----:R-:W-:Y:S01]  /*0e90*/  @!P5 FADD.FTZ R13, -R3, 1 ;  /* 0x3f800000030dd421 */ /* 0x001fe20000010100 */
[----:B------:R-:W-:Y:S01]  /*0ea0*/  @!P3 FMUL.FTZ R16, R27, -1.4426950216293334961 ;  /* 0xbfb8aa3b1b10b820 */ /* 0x000fe20000410000 */
[----:B------:R-:W0:Y:S01]  /*0eb0*/  @!P4 MUFU.EX2 R11, R11 ;  /* 0x0000000b000bc308 */ /* 0x000e220000000800 */
[----:B------:R-:W-:Y:S01]  /*0ec0*/  @!P5 FMUL.FTZ R18, R3, R18 ;  /* 0x000000120312d220 */ /* 0x000fe20000410000 */
[----:B------:R-:W-:Y:S02]  /*0ed0*/  @!P5 FFMA.FTZ R3, R13, R12, 1 ;  /* 0x3f8000000d03d423 */ /* 0x000fe4000001000c */
[----:B------:R-:W1:Y:S04]  /*0ee0*/  @!P0 LDC.64 R12, c[0x0][0x218] ;  /* 0x00008600ff0c8b82 */ /* 0x000e680000000a00 */
[----:B------:R-:W2:Y:S01]  /*0ef0*/  @!P3 MUFU.EX2 R16, R16 ;  /* 0x000000100010b308 */ /* 0x000ea20000000800 */
[----:B------:R-:W-:Y:S01]  /*0f00*/  @!P0 IADD3 R23, R0, R29, RZ ;  /* 0x0000001d00178210 */ /* 0x000fe20007ffe0ff */
[----:B0-----:R-:W-:Y:S01]  /*0f10*/  @!P4 FADD.FTZ R14, R11, 1 ;  /* 0x3f8000000b0ec421 */ /* 0x001fe20000010000 */
[----:B------:R-:W-:-:S05]  /*0f20*/  @!P2 FMUL.FTZ R20, R19, -1.4426950216293334961 ;  /* 0xbfb8aa3b1314a820 */ /* 0x000fca0000410000 */
[----:B------:R-:W0:Y:S01]  /*0f30*/  @!P2 MUFU.EX2 R17, R20 ;  /* 0x000000140011a308 */ /* 0x000e220000000800 */
[----:B--2---:R-:W-:Y:S01]  /*0f40*/  @!P3 FADD.FTZ R11, R16, 1 ;  /* 0x3f800000100bb421 */ /* 0x004fe20000010000 */
[----:B-1----:R-:W-:-:S06]  /*0f50*/  @!P0 IMAD.WIDE.U32 R12, R23, 0x4, R12 ;  /* 0x00000004170c8825 */ /* 0x002fcc00078e000c */
[----:B------:R-:W1:Y:S01]  /*0f60*/  @!P4 MUFU.RCP R14, R14 ;  /* 0x0000000e000ec308 */ /* 0x000e620000001000 */
[----:B0-----:R-:W-:-:S07]  /*0f70*/  @!P2 FADD.FTZ R17, R17, 1 ;  /* 0x3f8000001111a421 */ /* 0x001fce0000010000 */
[----:B------:R-:W0:Y:S01]  /*0f80*/  @!P3 MUFU.RCP R11, R11 ;  /* 0x0000000b000bb308 */ /* 0x000e220000001000 */
[----:B------:R-:W-:-:S07]  /*0f90*/  @!P0 MOV R29, R15 ;  /* 0x0000000f001d8202 */ /* 0x000fce0000000f00 */
[----:B------:R-:W2:Y:S01]  /*0fa0*/  @!P2 MUFU.RCP R17, R17 ;  /* 0x000000110011a308 */ /* 0x000ea20000001000 */
[----:B------:R3:W-:Y:S01]  /*0fb0*/  @!P0 STG.E desc[UR4][R12.64], R21 ;  /* 0x000000150c008986 */ /* 0x0007e2000c101904 */
[----:B------:R-:W-:Y:S01]  /*0fc0*/  ISETP.GE.AND P0, PT, R29, R2, PT ;  /* 0x000000021d00720c */ /* 0x000fe20003f06270 */
[C---:B-1----:R-:W-:Y:S01]  /*0fd0*/  @!P4 FMUL.FTZ R25, R14.reuse, R25 ;  /* 0x000000190e19c220 */ /* 0x042fe20000410000 */
[----:B------:R-:W-:Y:S01]  /*0fe0*/  @!P4 FADD.FTZ R23, -R14, 1 ;  /* 0x3f8000000e17c421 */ /* 0x000fe20000010100 */
[----:B------:R-:W-:Y:S01]  /*0ff0*/  BSSY B0, `(.L_x_2594) ;  /* 0x0000037000007945 */ /* 0x000fe20003800000 */
[----:B0-----:R-:W-:Y:S02]  /*1000*/  @!P3 FADD.FTZ R14, -R11, 1 ;  /* 0x3f8000000b0eb421 */ /* 0x001fe40000010100 */
[----:B------:R-:W-:Y:S01]  /*1010*/  @!P4 FFMA.FTZ R24, R23, R24, 1 ;  /* 0x3f8000001718c423 */ /* 0x000fe20000010018 */
[----:B------:R-:W-:Y:S01]  /*1020*/  @!P3 FMUL.FTZ R26, R11, R26 ;  /* 0x0000001a0b1ab220 */ /* 0x000fe20000410000 */
[----:B------:R-:W-:Y:S01]  /*1030*/  BSSY B1, `(.L_x_2595) ;  /* 0x000002c000017945 */ /* 0x000fe20003800000 */
[----:B------:R-:W-:Y:S01]  /*1040*/  @!P3 FFMA.FTZ R27, R14, R27, 1 ;  /* 0x3f8000000e1bb423 */ /* 0x000fe2000001001b */
[C---:B--2---:R-:W-:Y:S01]  /*1050*/  @!P2 FADD.FTZ R16, -R17.reuse, 1 ;  /* 0x3f8000001110a421 */ /* 0x044fe20000010100 */
[----:B------:R-:W-:-:S03]  /*1060*/  @!P2 FMUL.FTZ R28, R17, R28 ;  /* 0x0000001c111ca220 */ /* 0x000fc60000410000 */
[----:B------:R-:W-:Y:S01]  /*1070*/  @!P2 FFMA.FTZ R19, R16, R19, 1 ;  /* 0x3f8000001013a423 */ /* 0x000fe20000010013 */
[----:B------:R-:W-:Y:S01]  /*1080*/  @!P5 FMUL.FTZ R7, R18, R3 ;  /* 0x000000031207d220 */ /* 0x000fe20000410000 */
[----:B------:R-:W-:Y:S01]  /*1090*/  @!P4 FMUL.FTZ R8, R25, R24 ;  /* 0x000000181908c220 */ /* 0x000fe20000410000 */
[----:B------:R-:W-:Y:S01]  /*10a0*/  @!P3 FMUL.FTZ R9, R26, R27 ;  /* 0x0000001b1a09b220 */ /* 0x000fe20000410000 */
[----:B------:R-:W-:Y:S01]  /*10b0*/  @!P2 FMUL.FTZ R10, R28, R19 ;  /* 0x000000131c0aa220 */ /* 0x000fe20000410000 */
[----:B---3--:R-:W-:Y:S06]  /*10c0*/  @P0 BRA `(.L_x_2596) ;  /* 0x0000000000300947 */ /* 0x008fec0003800000 */
[----:B------:R-:W0:Y:S01]  /*10d0*/  LDC.64 R12, c[0x0][0x218] ;  /* 0x00008600ff0c7b82 */ /* 0x000e220000000a00 */
[----:B------:R-:W-:Y:S02]  /*10e0*/  IADD3 R3, R0, R29, RZ ;  /* 0x0000001d00037210 */ /* 0x000fe40007ffe0ff */
[----:B------:R-:W-:-:S04]  /*10f0*/  IADD3 R29, R29, 0x80, RZ ;  /* 0x000000801d1d7810 */ /* 0x000fc80007ffe0ff */
[----:B------:R-:W-:Y:S01]  /*1100*/  ISETP.GE.AND P0, PT, R29, R2, PT ;  /* 0x000000021d00720c */ /* 0x000fe20003f06270 */
[----:B0-----:R-:W-:-:S05]  /*1110*/  IMAD.WIDE.U32 R12, R3, 0x4, R12 ;  /* 0x00000004030c7825 */ /* 0x001fca00078e000c */
[----:B------:R0:W-:Y:S07]  /*1120*/  STG.E desc[UR4][R12.64], R4 ;  /* 0x000000040c007986 */ /* 0x0001ee000c101904 */
[----:B------:R-:W-:Y:S05]  /*1130*/  @P0 BRA `(.L_x_2597) ;  /* 0x0000000000300947 */ /* 0x000fea0003800000 */
[----:B0-----:R-:W0:Y:S01]  /*1140*/  LDC.64 R12, c[0x0][0x218] ;  /* 0x00008600ff0c7b82 */ /* 0x001e220000000a00 */
[----:B------:R-:W-:Y:S02]  /*1150*/  IADD3 R3, R0, R29, RZ ;  /* 0x0000001d00037210 */ /* 0x000fe40007ffe0ff */
[----:B------:R-:W-:-:S03]  /*1160*/  IADD3 R29, R29, 0x80, RZ ;  /* 0x000000801d1d7810 */ /* 0x000fc60007ffe0ff */
[----:B0-----:R-:W-:-:S05]  /*1170*/  IMAD.WIDE.U32 R12, R3, 0x4, R12 ;  /* 0x00000004030c7825 */ /* 0x001fca00078e000c */
[----:B------:R0:W-:Y:S02]  /*1180*/  STG.E desc[UR4][R12.64], R5 ;  /* 0x000000050c007986 */ /* 0x0001e4000c101904 */
.L_x_2596:
[----:B------:R-:W-:-:S13]  /*1190*/  ISETP.GE.AND P0, PT, R29, R2, PT ;  /* 0x000000021d00720c */ /* 0x000fda0003f06270 */
[----:B------:R-:W-:Y:S05]  /*11a0*/  @P0 BRA `(.L_x_2598) ;  /* 0x0000000000300947 */ /* 0x000fea0003800000 */
[----:B0-----:R-:W0:Y:S01]  /*11b0*/  LDC.64 R4, c[0x0][0x218] ;  /* 0x00008600ff047b82 */ /* 0x001e220000000a00 */
[----:B------:R-:W-:Y:S02]  /*11c0*/  IADD3 R3, R0, R29, RZ ;  /* 0x0000001d00037210 */ /* 0x000fe40007ffe0ff */
[----:B------:R-:W-:-:S03]  /*11d0*/  IADD3 R29, R29, 0x80, RZ ;  /* 0x000000801d1d7810 */ /* 0x000fc60007ffe0ff */
[----:B0-----:R-:W-:-:S05]  /*11e0*/  IMAD.WIDE.U32 R4, R3, 0x4, R4 ;  /* 0x0000000403047825 */ /* 0x001fca00078e0004 */
[----:B------:R1:W-:Y:S02]  /*11f0*/  STG.E desc[UR4][R4.64], R6 ;  /* 0x0000000604007986 */ /* 0x0003e4000c101904 */
.L_x_2597:
[----:B------:R-:W-:-:S13]  /*1200*/  ISETP.GE.AND P0, PT, R29, R2, PT ;  /* 0x000000021d00720c */ /* 0x000fda0003f06270 */
[----:B------:R-:W-:Y:S05]  /*1210*/  @P0 BRA `(.L_x_2599) ;  /* 0x0000000000340947 */ /* 0x000fea0003800000 */
[----:B01----:R-:W0:Y:S01]  /*1220*/  LDC.64 R4, c[0x0][0x218] ;  /* 0x00008600ff047b82 */ /* 0x003e220000000a00 */
[----:B------:R-:W-:Y:S02]  /*1230*/  IADD3 R3, R0, R29, RZ ;  /* 0x0000001d00037210 */ /* 0x000fe40007ffe0ff */
[----:B------:R-:W-:-:S03]  /*1240*/  IADD3 R29, R29, 0x80, RZ ;  /* 0x000000801d1d7810 */ /* 0x000fc60007ffe0ff */
[----:B0-----:R-:W-:-:S05]  /*1250*/  IMAD.WIDE.U32 R4, R3, 0x4, R4 ;  /* 0x0000000403047825 */ /* 0x001fca00078e0004 */
[----:B------:R1:W-:Y:S02]  /*1260*/  STG.E desc[UR4][R4.64], R7 ;  /* 0x0000000704007986 */ /* 0x0003e4000c101904 */
.L_x_2598:
[----:B------:R-:W-:-:S13]  /*1270*/  ISETP.GE.AND P0, PT, R29, R2, PT ;  /* 0x000000021d00720c */ /* 0x000fda0003f06270 */
[----:B------:R-:W-:Y:S05]  /*1280*/  @P0 BREAK B1 ;  /* 0x0000000000010942 */ /* 0x000fea0003800000 */
[----:B------:R-:W-:Y:S05]  /*1290*/  @P0 BRA `(.L_x_2600) ;  /* 0x0000000000300947 */ /* 0x000fea0003800000 */
[----:B01----:R-:W0:Y:S01]  /*12a0*/  LDC.64 R4, c[0x0][0x218] ;  /* 0x00008600ff047b82 */ /* 0x003e220000000a00 */
[----:B------:R-:W-:Y:S02]  /*12b0*/  IADD3 R3, R0, R29, RZ ;  /* 0x0000001d00037210 */ /* 0x000fe40007ffe0ff */
[----:B------:R-:W-:-:S03]  /*12c0*/  IADD3 R29, R29, 0x80, RZ ;  /* 0x000000801d1d7810 */ /* 0x000fc60007ffe0ff */
[----:B0-----:R-:W-:-:S05]  /*12d0*/  IMAD.WIDE.U32 R4, R3, 0x4, R4 ;  /* 0x0000000403047825 */ /* 0x001fca00078e0004 */
[----:B------:R2:W-:Y:S02]  /*12e0*/  STG.E desc[UR4][R4.64], R8 ;  /* 0x0000000804007986 */ /* 0x0005e4000c101904 */
.L_x_2599:
[----:B------:R-:W-:Y:S05]  /*12f0*/  BSYNC B1 ;  /* 0x0000000000017941 */ /* 0x000fea0003800000 */
.L_x_2595:
[----:B------:R-:W-:-:S13]  /*1300*/  ISETP.GE.AND P0, PT, R29, R2, PT ;  /* 0x000000021d00720c */ /* 0x000fda0003f06270 */
[----:B012---:R-:W0:Y:S01]  /*1310*/  @!P0 LDC.64 R4, c[0x0][0x218] ;  /* 0x00008600ff048b82 */ /* 0x007e220000000a00 */
[----:B------:R-:W-:Y:S02]  /*1320*/  @!P0 IADD3 R3, R0, R29, RZ ;  /* 0x0000001d00038210 */ /* 0x000fe40007ffe0ff */
[----:B------:R-:W-:-:S03]  /*1330*/  @!P0 IADD3 R29, R29, 0x80, RZ ;  /* 0x000000801d1d8810 */ /* 0x000fc60007ffe0ff */
[----:B0-----:R-:W-:-:S05]  /*1340*/  @!P0 IMAD.WIDE.U32 R4, R3, 0x4, R4 ;  /* 0x0000000403048825 */ /* 0x001fca00078e0004 */
[----:B------:R2:W-:Y:S02]  /*1350*/  @!P0 STG.E desc[UR4][R4.64], R9 ;  /* 0x0000000904008986 */ /* 0x0005e4000c101904 */
.L_x_2600:
[----:B------:R-:W-:Y:S05]  /*1360*/  BSYNC B0 ;  /* 0x0000000000007941 */ /* 0x000fea0003800000 */
.L_x_2594:
[----:B------:R-:W-:Y:S05]  /*1370*/  WARPSYNC.ALL ;  /* 0x0000000000007948 */ /* 0x000fea0003800000 */
[----:B------:R-:W-:-:S13]  /*1380*/  ISETP.GE.AND P0, PT, R29, R2, PT ;  /* 0x000000021d00720c */ /* 0x000fda0003f06270 */
[----:B------:R-:W-:Y:S05]  /*1390*/  @P0 EXIT ;  /* 0x000000000000094d */ /* 0x000fea0003800000 */
[----:B------:R-:W3:Y:S01]  /*13a0*/  LDC.64 R2, c[0x0][0x218] ;  /* 0x00008600ff027b82 */ /* 0x000ee20000000a00 */
[----:B------:R-:W-:-:S05]  /*13b0*/  IADD3 R29, R0, R29, RZ ;  /* 0x0000001d001d7210 */ /* 0x000fca0007ffe0ff */
[----:B---3--:R-:W-:-:S05]  /*13c0*/  IMAD.WIDE.U32 R2, R29, 0x4, R2 ;  /* 0x000000041d027825 */ /* 0x008fca00078e0002 */
[----:B------:R-:W-:Y:S01]  /*13d0*/  STG.E desc[UR4][R2.64], R10 ;  /* 0x0000000a02007986 */ /* 0x000fe2000c101904 */
[----:B------:R-:W-:Y:S05]  /*13e0*/  EXIT ;  /* 0x000000000000794d */ /* 0x000fea0003800000 */
.L_x_2601:
        /* <DEDUP_REMOVED lines=9> */
.L_x_11099:


//--------------------- .text._ZN2at6native29vectorized_elementwise_kernelILi4EZZZNS0_61_GLOBAL__N__132982cb_23_ActivationSiluKernel_cu_f5210f67_354620silu_backward_kernelERNS_18TensorIteratorBaseEENKUlvE_clEvENKUlvE0_clEvEUlffE_St5arrayIPcLm3EEEEviT0_T1_ --------------------------
	.section	.text._ZN2at6native29vectorized_elementwise_kernelILi4EZZZNS0_61_GLOBAL__N__132982cb_23_ActivationSiluKernel_cu_f5210f67_354620silu_backward_kernelERNS_18TensorIteratorBaseEENKUlvE_clEvENKUlvE0_clEvEUlffE_St5arrayIPcLm3EEEEviT0_T1_,"ax",@progbits
	.align	128
        .global         _ZN2at6native29vectorized_elementwise_kernelILi4EZZZNS0_61_GLOBAL__N__132982cb_23_ActivationSiluKernel_cu_f5210f67_354620silu_backward_kernelERNS_18TensorIteratorBaseEENKUlvE_clEvENKUlvE0_clEvEUlffE_St5arrayIPcLm3EEEEviT0_T1_
        .type           _ZN2at6native29vectorized_elementwise_kernelILi4EZZZNS0_61_GLOBAL__N__132982cb_23_ActivationSiluKernel_cu_f5210f67_354620silu_backward_kernelERNS_18TensorIteratorBaseEENKUlvE_clEvENKUlvE0_clEvEUlffE_St5arrayIPcLm3EEEEviT0_T1_,@function
        .size           _ZN2at6native29vectorized_elementwise_kernelILi4EZZZNS0_61_GLOBAL__N__132982cb_23_ActivationSiluKernel_cu_f5210f67_354620silu_backward_kernelERNS_18TensorIteratorBaseEENKUlvE_clEvENKUlvE0_clEvEUlffE_St5arrayIPcLm3EEEEviT0_T1_,(.L_x_11100 - _ZN2at6native29vectorized_elementwise_kernelILi4EZZZNS0_61_GLOBAL__N__132982cb_23_ActivationSiluKernel_cu_f5210f67_354620silu_backward_kernelERNS_18TensorIteratorBaseEENKUlvE_clEvENKUlvE0_clEvEUlffE_St5arrayIPcLm3EEEEviT0_T1_)
        .other          _ZN2at6native29vectorized_elementwise_kernelILi4EZZZNS0_61_GLOBAL__N__132982cb_23_ActivationSiluKernel_cu_f5210f67_354620silu_backward_kernelERNS_18TensorIteratorBaseEENKUlvE_clEvENKUlvE0_clEvEUlffE_St5arrayIPcLm3EEEEviT0_T1_,@"STO_CUDA_ENTRY STV_DEFAULT"
_ZN2at6native29vectorized_elementwise_kernelILi4EZZZNS0_61_GLOBAL__N__132982cb_23_ActivationSiluKernel_cu_f5210f67_354620silu_backward_kernelERNS_18TensorIteratorBaseEENKUlvE_clEvENKUlvE0_clEvEUlffE_St5arrayIPcLm3EEEEviT0_T1_:
.text._ZN2at6native29vectorized_elementwise_kernelILi4EZZZNS0_61_GLOBAL__N__132982cb_23_ActivationSiluKernel_cu_f5210f67_354620silu_backward_kernelERNS_18TensorIteratorBaseEENKUlvE_clEvENKUlvE0_clEvEUlffE_St5arrayIPcLm3EEEEviT0_T1_:
        /* <DEDUP_REMOVED lines=13> */
[----:B------:R-:W2:Y:S04]  /*00d0*/  LDG.E.128 R4, desc[UR4][R22.64] ;  /* 0x0000000416047981 */ /* 0x000ea8000c1e1d00 */
[----:B------:R-:W3:Y:S01]  /*00e0*/  LDG.E.128 R8, desc[UR4][R22.64+0x800] ;  /* 0x0008000416087981 */ /* 0x000ee2000c1e1d00 */
[----:B0-----:R-:W-:-:S04]  /*00f0*/  IMAD.WIDE R2, R0, 0x4, R2 ;  /* 0x0000000400027825 */ /* 0x001fc800078e0202 */
[----:B------:R-:W-:-:S05]  /*0100*/  IMAD.WIDE.U32 R24, R20, 0x10, R2 ;  /* 0x0000001014187825 */ /* 0x000fca00078e0002 */
[----:B------:R-:W4:Y:S04]  /*0110*/  LDG.E.128 R12, desc[UR4][R24.64] ;  /* 0x00000004180c7981 */ /* 0x000f28000c1e1d00 */
[----:B------:R0:W5:Y:S01]  /*0120*/  LDG.E.128 R16, desc[UR4][R24.64+0x800] ;  /* 0x0008000418107981 */ /* 0x000162000c1e1d00 */
[----:B--2---:R-:W-:Y:S01]  /*0130*/  FMUL.FTZ R21, R4, -1.4426950216293334961 ;  /* 0xbfb8aa3b04157820 */ /* 0x004fe20000410000 */
[----:B------:R-:W-:Y:S01]  /*0140*/  FMUL.FTZ R27, R5, -1.4426950216293334961 ;  /* 0xbfb8aa3b051b7820 */ /* 0x000fe20000410000 */
[----:B------:R-:W-:Y:S01]  /*0150*/  FMUL.FTZ R28, R6, -1.4426950216293334961 ;  /* 0xbfb8aa3b061c7820 */ /* 0x000fe20000410000 */
[----:B------:R-:W-:Y:S01]  /*0160*/  FMUL.FTZ R3, R7, -1.4426950216293334961 ;  /* 0xbfb8aa3b07037820 */ /* 0x000fe20000410000 */
[----:B---3--:R-:W-:Y:S01]  /*0170*/  FMUL.FTZ R2, R8, -1.4426950216293334961 ;  /* 0xbfb8aa3b08027820 */ /* 0x008fe20000410000 */
[----:B------:R-:W-:Y:S01]  /*0180*/  FMUL.FTZ R22, R9, -1.4426950216293334961 ;  /* 0xbfb8aa3b09167820 */ /* 0x000fe20000410000 */
[----:B------:R-:W0:Y:S08]  /*0190*/  MUFU.EX2 R21, R21 ;  /* 0x0000001500157308 */ /* 0x000e300000000800 */
[----:B------:R-:W1:Y:S08]  /*01a0*/  MUFU.EX2 R27, R27 ;  /* 0x0000001b001b7308 */ /* 0x000e700000000800 */
[----:B------:R-:W2:Y:S01]  /*01b0*/  MUFU.EX2 R23, R28 ;  /* 0x0000001c00177308 */ /* 0x000ea20000000800 */
[----:B0-----:R-:W-:Y:S01]  /*01c0*/  FADD.FTZ R25, R21, 1 ;  /* 0x3f80000015197421 */ /* 0x001fe20000010000 */
[----:B------:R-:W-:-:S06]  /*01d0*/  FMUL.FTZ R21, R10, -1.4426950216293334961 ;  /* 0xbfb8aa3b0a157820 */ /* 0x000fcc0000410000 */
[----:B------:R-:W0:Y:S01]  /*01e0*/  MUFU.RCP R25, R25 ;  /* 0x0000001900197308 */ /* 0x000e220000001000 */
[----:B-1----:R-:W-:-:S07]  /*01f0*/  FADD.FTZ R26, R27, 1 ;  /* 0x3f8000001b1a7421 */ /* 0x002fce0000010000 */
[----:B------:R-:W1:Y:S01]  /*0200*/  MUFU.RCP R26, R26 ;  /* 0x0000001a001a7308 */ /* 0x000e620000001000 */
[----:B--2---:R-:W-:-:S07]  /*0210*/  FADD.FTZ R27, R23, 1 ;  /* 0x3f800000171b7421 */ /* 0x004fce0000010000 */
[----:B------:R-:W2:Y:S01]  /*0220*/  MUFU.EX2 R3, R3 ;  /* 0x0000000300037308 */ /* 0x000ea20000000800 */
[----:B0-----:R-:W-:Y:S01]  /*0230*/  FADD.FTZ R23, -R25, 1 ;  /* 0x3f80000019177421 */ /* 0x001fe20000010100 */
[----:B----4-:R-:W-:-:S03]  /*0240*/  FMUL.FTZ R25, R12, R25 ;  /* 0x000000190c197220 */ /* 0x010fc60000410000 */
[----:B------:R-:W-:-:S03]  /*0250*/  FFMA.FTZ R4, R4, R23, 1 ;  /* 0x3f80000004047423 */ /* 0x000fc60000010017 */
[----:B------:R-:W0:Y:S01]  /*0260*/  MUFU.RCP R23, R27 ;  /* 0x0000001b00177308 */ /* 0x000e220000001000 */
[----:B-1----:R-:W-:Y:S01]  /*0270*/  FADD.FTZ R24, -R26, 1 ;  /* 0x3f8000001a187421 */ /* 0x002fe20000010100 */
[----:B------:R-:W-:Y:S01]  /*0280*/  FMUL.FTZ R26, R13, R26 ;  /* 0x0000001a0d1a7220 */ /* 0x000fe20000410000 */
[----:B------:R-:W-:Y:S02]  /*0290*/  FMUL.FTZ R4, R25, R4 ;  /* 0x0000000419047220 */ /* 0x000fe40000410000 */
[----:B------:R-:W-:Y:S01]  /*02a0*/  FFMA.FTZ R5, R5, R24, 1 ;  /* 0x3f80000005057423 */ /* 0x000fe20000010018 */
[----:B------:R-:W-:Y:S02]  /*02b0*/  FMUL.FTZ R24, R11, -1.4426950216293334961 ;  /* 0xbfb8aa3b0b187820 */ /* 0x000fe40000410000 */
[----:B------:R-:W1:Y:S01]  /*02c0*/  MUFU.EX2 R2, R2 ;  /* 0x0000000200027308 */ /* 0x000e620000000800 */
[----:B--2---:R-:W-:Y:S01]  /*02d0*/  FADD.FTZ R28, R3, 1 ;  /* 0x3f800000031c7421 */ /* 0x004fe20000010000 */
[----:B------:R-:W-:-:S06]  /*02e0*/  FMUL.FTZ R5, R26, R5 ;  /* 0x000000051a057220 */ /* 0x000fcc0000410000 */
[----:B------:R-:W2:Y:S01]  /*02f0*/  MUFU.EX2 R22, R22 ;  /* 0x0000001600167308 */ /* 0x000ea20000000800 */
[----:B0-----:R-:W-:Y:S01]  /*0300*/  FADD.FTZ R3, -R23, 1 ;  /* 0x3f80000017037421 */ /* 0x001fe20000010100 */
[----:B------:R-:W-:-:S03]  /*0310*/  FMUL.FTZ R23, R14, R23 ;  /* 0x000000170e177220 */ /* 0x000fc60000410000 */
[----:B------:R-:W-:-:S03]  /*0320*/  FFMA.FTZ R6, R6, R3, 1 ;  /* 0x3f80000006067423 */ /* 0x000fc60000010003 */
[----:B------:R-:W0:Y:S01]  /*0330*/  MUFU.EX2 R21, R21 ;  /* 0x0000001500157308 */ /* 0x000e220000000800 */
[----:B-1----:R-:W-:Y:S01]  /*0340*/  FADD.FTZ R13, R2, 1 ;  /* 0x3f800000020d7421 */ /* 0x002fe20000010000 */
[----:B------:R-:W-:Y:S01]  /*0350*/  FMUL.FTZ R6, R23, R6 ;  /* 0x0000000617067220 */ /* 0x000fe20000410000 */
[----:B------:R-:W1:Y:S05]  /*0360*/  LDC.64 R2, c[0x0][0x218] ;  /* 0x00008600ff027b82 */ /* 0x000e6a0000000a00 */
[----:B------:R-:W3:Y:S01]  /*0370*/  MUFU.EX2 R24, R24 ;  /* 0x0000001800187308 */ /* 0x000ee20000000800 */
[----:B--2---:R-:W-:-:S07]  /*0380*/  FADD.FTZ R22, R22, 1 ;  /* 0x3f80000016167421 */ /* 0x004fce0000010000 */
[----:B------:R-:W5:Y:S01]  /*0390*/  MUFU.RCP R13, R13 ;  /* 0x0000000d000d7308 */ /* 0x000f620000001000 */
[----:B0-----:R-:W-:-:S07]  /*03a0*/  FADD.FTZ R21, R21, 1 ;  /* 0x3f80000015157421 */ /* 0x001fce0000010000 */
[----:B------:R-:W0:Y:S01]  /*03b0*/  MUFU.RCP R22, R22 ;  /* 0x0000001600167308 */ /* 0x000e220000001000 */
[----:B---3--:R-:W-:Y:S01]  /*03c0*/  FADD.FTZ R24, R24, 1 ;  /* 0x3f80000018187421 */ /* 0x008fe20000010000 */
[----:B-1----:R-:W-:-:S06]  /*03d0*/  IMAD.WIDE.U32 R2, R0, 0x4, R2 ;  /* 0x0000000400027825 */ /* 0x002fcc00078e0002 */
[----:B------:R-:W1:Y:S01]  /*03e0*/  MUFU.RCP R21, R21 ;  /* 0x0000001500157308 */ /* 0x000e620000001000 */
[----:B-----5:R-:W-:Y:S01]  /*03f0*/  FMUL.FTZ R16, R16, R13 ;  /* 0x0000000d10107220 */ /* 0x020fe20000410000 */
[----:B------:R-:W-:Y:S01]  /*0400*/  FADD.FTZ R13, -R13, 1 ;  /* 0x3f8000000d0d7421 */ /* 0x000fe20000010100 */
[----:B------:R-:W-:-:S04]  /*0410*/  IMAD.WIDE R2, R20, 0x10, R2 ;  /* 0x0000001014027825 */ /* 0x000fc800078e0202 */
[----:B------:R-:W-:Y:S01]  /*0420*/  FFMA.FTZ R13, R8, R13, 1 ;  /* 0x3f800000080d7423 */ /* 0x000fe2000001000d */
[----:B------:R-:W2:Y:S01]  /*0430*/  MUFU.RCP R24, R24 ;  /* 0x0000001800187308 */ /* 0x000ea20000001000 */
[----:B0-----:R-:W-:Y:S01]  /*0440*/  FMUL.FTZ R17, R17, R22 ;  /* 0x0000001611117220 */ /* 0x001fe20000410000 */
[----:B------:R-:W-:Y:S01]  /*0450*/  FADD.FTZ R22, -R22, 1 ;  /* 0x3f80000016167421 */ /* 0x000fe20000010100 */
[----:B------:R-:W-:-:S03]  /*0460*/  FMUL.FTZ R16, R16, R13 ;  /* 0x0000000d10107220 */ /* 0x000fc60000410000 */
[----:B------:R-:W-:Y:S02]  /*0470*/  FFMA.FTZ R22, R9, R22, 1 ;  /* 0x3f80000009167423 */ /* 0x000fe40000010016 */
[----:B------:R-:W0:Y:S01]  /*0480*/  MUFU.RCP R12, R28 ;  /* 0x0000001c000c7308 */ /* 0x000e220000001000 */
[----:B-1----:R-:W-:Y:S01]  /*0490*/  FMUL.FTZ R18, R18, R21 ;  /* 0x0000001512127220 */ /* 0x002fe20000410000 */
[----:B------:R-:W-:Y:S01]  /*04a0*/  FADD.FTZ R21, -R21, 1 ;  /* 0x3f80000015157421 */ /* 0x000fe20000010100 */
[----:B------:R-:W-:-:S03]  /*04b0*/  FMUL.FTZ R17, R17, R22 ;  /* 0x0000001611117220 */ /* 0x000fc60000410000 */
[----:B------:R-:W-:Y:S01]  /*04c0*/  FFMA.FTZ R21, R10, R21, 1 ;  /* 0x3f8000000a157423 */ /* 0x000fe20000010015 */
[----:B--2---:R-:W-:Y:S01]  /*04d0*/  FMUL.FTZ R19, R19, R24 ;  /* 0x0000001813137220 */ /* 0x004fe20000410000 */
[----:B------:R-:W-:Y:S02]  /*04e0*/  FADD.FTZ R24, -R24, 1 ;  /* 0x3f80000018187421 */ /* 0x000fe40000010100 */
[----:B------:R-:W-:Y:S02]  /*04f0*/  FMUL.FTZ R18, R18, R21 ;  /* 0x0000001512127220 */ /* 0x000fe40000410000 */
[----:B------:R-:W-:Y:S01]  /*0500*/  FFMA.FTZ R24, R11, R24, 1 ;  /* 0x3f8000000b187423 */ /* 0x000fe20000010018 */
[----:B0-----:R-:W-:Y:S01]  /*0510*/  FADD.FTZ R0, -R12, 1 ;  /* 0x3f8000000c007421 */ /* 0x001fe20000010100 */
[----:B------:R-:W-:Y:S02]  /*0520*/  FMUL.FTZ R12, R15, R12 ;  /* 0x0000000c0f0c7220 */ /* 0x000fe40000410000 */
[----:B------:R-:W-:Y:S01]  /*0530*/  FMUL.FTZ R19, R19, R24 ;  /* 0x0000001813137220 */ /* 0x000fe20000410000 */
[----:B------:R-:W-:-:S04]  /*0540*/  FFMA.FTZ R7, R7, R0, 1 ;  /* 0x3f80000007077423 */ /* 0x000fc80000010000 */
[----:B------:R-:W-:Y:S01]  /*0550*/  STG.E.128 desc[UR4][R2.64+0x800], R16 ;  /* 0x0008001002007986 */ /* 0x000fe2000c101d04 */
[----:B------:R-:W-:-:S05]  /*0560*/  FMUL.FTZ R7, R12, R7 ;  /* 0x000000070c077220 */ /* 0x000fca0000410000 */
[----:B------:R-:W-:Y:S01]  /*0570*/  STG.E.128 desc[UR4][R2.64], R4 ;  /* 0x0000000402007986 */ /* 0x000fe2000c101d04 */
[----:B------:R-:W-:Y:S05]  /*0580*/  EXIT ;  /* 0x000000000000794d */ /* 0x000fea0003800000 */
.L_x_2602:
        /* <DEDUP_REMOVED lines=186> */
.L_x_2605:
[----:B------:R-:W-:-:S13]  /*1130*/  ISETP.GE.AND P0, PT, R29, R2, PT ;  /* 0x000000021d00720c */ /* 0x000fda0003f06270 */
[----:B------:R-:W-:Y:S05]  /*1140*/  @P0 BRA `(.L_x_2607) ;  /* 0x0000000000300947 */ /* 0x000fea0003800000 */
[----:B0-----:R-:W0:Y:S01]  /*1150*/  LDC.64 R4, c[0x0][0x218] ;  /* 0x00008600ff047b82 */ /* 0x001e220000000a00 */
[----:B------:R-:W-:Y:S02]  /*1160*/  IADD3 R3, R0, R29, RZ ;  /* 0x0000001d00037210 */ /* 0x000fe40007ffe0ff */
[----:B------:R-:W-:-:S03]  /*1170*/  IADD3 R29, R29, 0x80, RZ ;  /* 0x000000801d1d7810 */ /* 0x000fc60007ffe0ff */
[----:B0-----:R-:W-:-:S05]  /*1180*/  IMAD.WIDE.U32 R4, R3, 0x4, R4 ;  /* 0x0000000403047825 */ /* 0x001fca00078e0004 */
[----:B------:R1:W-:Y:S02]  /*1190*/  STG.E desc[UR4][R4.64], R6 ;  /* 0x0000000604007986 */ /* 0x0003e4000c101904 */
.L_x_2606:
[----:B------:R-:W-:-:S13]  /*11a0*/  ISETP.GE.AND P0, PT, R29, R2, PT ;  /* 0x000000021d00720c */ /* 0x000fda0003f06270 */
[----:B------:R-:W-:Y:S05]  /*11b0*/  @P0 BRA `(.L_x_2608) ;  /* 0x0000000000340947 */ /* 0x000fea0003800000 */
[----:B01----:R-:W0:Y:S01]  /*11c0*/  LDC.64 R4, c[0x0][0x218] ;  /* 0x00008600ff047b82 */ /* 0x003e220000000a00 */
[----:B------:R-:W-:Y:S02]  /*11d0*/  IADD3 R3, R0, R29, RZ ;  /* 0x0000001d00037210 */ /* 0x000fe40007ffe0ff */
[----:B------:R-:W-:-:S03]  /*11e0*/  IADD3 R29, R29, 0x80, RZ ;  /* 0x000000801d1d7810 */ /* 0x000fc60007ffe0ff */
[----:B0-----:R-:W-:-:S05]  /*11f0*/  IMAD.WIDE.U32 R4, R3, 0x4, R4 ;  /* 0x0000000403047825 */ /* 0x001fca00078e0004 */
[----:B------:R1:W-:Y:S02]  /*1200*/  STG.E desc[UR4][R4.64], R7 ;  /* 0x0000000704007986 */ /* 0x0003e4000c101904 */
.L_x_2607:
        /* <DEDUP_REMOVED lines=8> */
.L_x_2608:
[----:B------:R-:W-:Y:S05]  /*1290*/  BSYNC B1 ;  /* 0x0000000000017941 */ /* 0x000fea0003800000 */
.L_x_2604:
[----:B------:R-:W-:-:S13]  /*12a0*/  ISETP.GE.AND P0, PT, R29, R2, PT ;  /* 0x000000021d00720c */ /* 0x000fda0003f06270 */
[----:B012---:R-:W0:Y:S01]  /*12b0*/  @!P0 LDC.64 R4, c[0x0][0x218] ;  /* 0x00008600ff048b82 */ /* 0x007e220000000a00 */
[----:B------:R-:W-:Y:S02]  /*12c0*/  @!P0 IADD3 R3, R0, R29, RZ ;  /* 0x0000001d00038210 */ /* 0x000fe40007ffe0ff */
[----:B------:R-:W-:-:S03]  /*12d0*/  @!P0 IADD3 R29, R29, 0x80, RZ ;  /* 0x000000801d1d8810 */ /* 0x000fc60007ffe0ff */
[----:B0-----:R-:W-:-:S05]  /*12e0*/  @!P0 IMAD.WIDE.U32 R4, R3, 0x4, R4 ;  /* 0x0000000403048825 */ /* 0x001fca00078e0004 */
[----:B------:R2:W-:Y:S02]  /*12f0*/  @!P0 STG.E desc[UR4][R4.64], R9 ;  /* 0x0000000904008986 */ /* 0x0005e4000c101904 */
.L_x_2609:
[----:B------:R-:W-:Y:S05]  /*1300*/  BSYNC B0 ;  /* 0x0000000000007941 */ /* 0x000fea0003800000 */
.L_x_2603:
        /* <DEDUP_REMOVED lines=8> */
.L_x_2610:
        /* <DEDUP_REMOVED lines=15> */
.L_x_11100:


//--------------------- .text._ZN2at6native29vectorized_elementwise_kernelILi8EZZZNS0_61_GLOBAL__N__132982cb_23_ActivationSiluKernel_cu_f5210f67_354620silu_backward_kernelERNS_18TensorIteratorBaseEENKUlvE_clEvENKUlvE0_clEvEUlffE_St5arrayIPcLm3EEEEviT0_T1_ --------------------------
	.section	.text._ZN2at6native29vectorized_elementwise_kernelILi8EZZZNS0_61_GLOBAL__N__132982cb_23_ActivationSiluKernel_cu_f5210f67_354620silu_backward_kernelERNS_18TensorIteratorBaseEENKUlvE_clEvENKUlvE0_clEvEUlffE_St5arrayIPcLm3EEEEviT0_T1_,"ax",@progbits
	.align	128
        .global         _ZN2at6native29vectorized_elementwise_kernelILi8EZZZNS0_61_GLOBAL__N__132982cb_23_ActivationSiluKernel_cu_f5210f67_354620silu_backward_kernelERNS_18TensorIteratorBaseEENKUlvE_clEvENKUlvE0_clEvEUlffE_St5arrayIPcLm3EEEEviT0_T1_
        .type           _ZN2at6native29vectorized_elementwise_kernelILi8EZZZNS0_61_GLOBAL__N__132982cb_23_ActivationSiluKernel_cu_f5210f67_354620silu_backward_kernelERNS_18TensorIteratorBaseEENKUlvE_clEvENKUlvE0_clEvEUlffE_St5arrayIPcLm3EEEEviT0_T1_,@function
        .size           _ZN2at6native29vectorized_elementwise_kernelILi8EZZZNS0_61_GLOBAL__N__132982cb_23_ActivationSiluKernel_cu_f5210f67_354620silu_backward_kernelERNS_18TensorIteratorBaseEENKUlvE_clEvENKUlvE0_clEvEUlffE_St5arrayIPcLm3EEEEviT0_T1_,(.L_x_11101 - _ZN2at6native29vectorized_elementwise_kernelILi8EZZZNS0_61_GLOBAL__N__132982cb_23_ActivationSiluKernel_cu_f5210f67_354620silu_backward_kernelERNS_18TensorIteratorBaseEENKUlvE_clEvENKUlvE0_clEvEUlffE_St5arrayIPcLm3EEEEviT0_T1_)
        .other          _ZN2at6native29vectorized_elementwise_kernelILi8EZZZNS0_61_GLOBAL__N__132982cb_23_ActivationSiluKernel_cu_f5210f67_354620silu_backward_kernelERNS_18TensorIteratorBaseEENKUlvE_clEvENKUlvE0_clEvEUlffE_St5arrayIPcLm3EEEEviT0_T1_,@"STO_CUDA_ENTRY STV_DEFAULT"
_ZN2at6native29vectorized_elementwise_kernelILi8EZZZNS0_61_GLOBAL__N__132982cb_23_ActivationSiluKernel_cu_f5210f67_354620silu_backward_kernelERNS_18TensorIteratorBaseEENKUlvE_clEvENKUlvE0_clEvEUlffE_St5arrayIPcLm3EEEEviT0_T1_:
.text._ZN2at6native29vectorized_elementwise_kernelILi8EZZZNS0_61_GLOBAL__N__132982cb_23_ActivationSiluKernel_cu_f5210f67_354620silu_backward_kernelERNS_18TensorIteratorBaseEENKUlvE_clEvENKUlvE0_clEvEUlffE_St5arrayIPcLm3EEEEviT0_T1_:
        /* <DEDUP_REMOVED lines=89> */
.L_x_2611:
        /* <DEDUP_REMOVED lines=186> */
.L_x_2614:
[----:B------:R-:W-:-:S13]  /*1130*/  ISETP.GE.AND P0, PT, R29, R2, PT ;  /* 0x000000021d00720c */ /* 0x000fda0003f06270 */
[----:B------:R-:W-:Y:S05]  /*1140*/  @P0 BRA `(.L_x_2616) ;  /* 0x0000000000300947 */ /* 0x000fea0003800000 */
[----:B0-----:R-:W0:Y:S01]  /*1150*/  LDC.64 R4, c[0x0][0x218] ;  /* 0x00008600ff047b82 */ /* 0x001e220000000a00 */
[----:B------:R-:W-:Y:S02]  /*1160*/  IADD3 R3, R0, R29, RZ ;  /* 0x0000001d00037210 */ /* 0x000fe40007ffe0ff */
[----:B------:R-:W-:-:S03]  /*1170*/  IADD3 R29, R29, 0x80, RZ ;  /* 0x000000801d1d7810 */ /* 0x000fc60007ffe0ff */
[----:B0-----:R-:W-:-:S05]  /*1180*/  IMAD.WIDE.U32 R4, R3, 0x4, R4 ;  /* 0x0000000403047825 */ /* 0x001fca00078e0004 */
[----:B------:R1:W-:Y:S02]  /*1190*/  STG.E desc[UR4][R4.64], R6 ;  /* 0x0000000604007986 */ /* 0x0003e4000c101904 */
.L_x_2615:
[----:B------:R-:W-:-:S13]  /*11a0*/  ISETP.GE.AND P0, PT, R29, R2, PT ;  /* 0x000000021d00720c */ /* 0x000fda0003f06270 */
[----:B------:R-:W-:Y:S05]  /*11b0*/  @P0 BRA `(.L_x_2617) ;  /* 0x0000000000340947 */ /* 0x000fea0003800000 */
[----:B01----:R-:W0:Y:S01]  /*11c0*/  LDC.64 R4, c[0x0][0x218] ;  /* 0x00008600ff047b82 */ /* 0x003e220000000a00 */
[----:B------:R-:W-:Y:S02]  /*11d0*/  IADD3 R3, R0, R29, RZ ;  /* 0x0000001d00037210 */ /* 0x000fe40007ffe0ff */
[----:B------:R-:W-:-:S03]  /*11e0*/  IADD3 R29, R29, 0x80, RZ ;  /* 0x000000801d1d7810 */ /* 0x000fc60007ffe0ff */
[----:B0-----:R-:W-:-:S05]  /*11f0*/  IMAD.WIDE.U32 R4, R3, 0x4, R4 ;  /* 0x0000000403047825 */ /* 0x001fca00078e0004 */
[----:B------:R1:W-:Y:S02]  /*1200*/  STG.E desc[UR4][R4.64], R7 ;  /* 0x0000000704007986 */ /* 0x0003e4000c101904 */
.L_x_2616:
        /* <DEDUP_REMOVED lines=8> */
.L_x_2617:
[----:B------:R-:W-:Y:S05]  /*1290*/  BSYNC B1 ;  /* 0x0000000000017941 */ /* 0x000fea0003800000 */
.L_x_2613:
[----:B------:R-:W-:-:S13]  /*12a0*/  ISETP.GE.AND P0, PT, R29, R2, PT ;  /* 0x000000021d00720c */ /* 0x000fda0003f06270 */
[----:B012---:R-:W0:Y:S01]  /*12b0*/  @!P0 LDC.64 R4, c[0x0][0x218] ;  /* 0x00008600ff048b82 */ /* 0x007e220000000a00 */
[----:B------:R-:W-:Y:S02]  /*12c0*/  @!P0 IADD3 R3, R0, R29, RZ ;  /* 0x0000001d00038210 */ /* 0x000fe40007ffe0ff */
[----:B------:R-:W-:-:S03]  /*12d0*/  @!P0 IADD3 R29, R29, 0x80, RZ ;  /* 0x000000801d1d8810 */ /* 0x000fc60007ffe0ff */
[----:B0-----:R-:W-:-:S05]  /*12e0*/  @!P0 IMAD.WIDE.U32 R4, R3, 0x4, R4 ;  /* 0x0000000403048825 */ /* 0x001fca00078e0004 */
[----:B------:R2:W-:Y:S02]  /*12f0*/  @!P0 STG.E desc[UR4][R4.64], R9 ;  /* 0x0000000904008986 */ /* 0x0005e4000c101904 */
.L_x_2618:
[----:B------:R-:W-:Y:S05]  /*1300*/  BSYNC B0 ;  /* 0x0000000000007941 */ /* 0x000fea0003800000 */
.L_x_2612:
        /* <DEDUP_REMOVED lines=8> */
.L_x_2619:
        /* <DEDUP_REMOVED lines=15> */
.L_x_11101:


//--------------------- .text._ZN2at6native18elementwise_kernelILi128ELi4EZNS0_15gpu_kernel_implIZZZNS0_61_GLOBAL__N__132982cb_23_ActivationSiluKernel_cu_f5210f67_354620silu_backward_kernelERNS_18TensorIteratorBaseEENKUlvE_clEvENKUlvE_clEvEUlddE_EEvS5_RKT_EUliE_EEviT1_ --------------------------
	.section	.text._ZN2at6native18elementwise_kernelILi128ELi4EZNS0_15gpu_kernel_implIZZZNS0_61_GLOBAL__N__132982cb_23_ActivationSiluKernel_cu_f5210f67_354620silu_backward_kernelERNS_18TensorIteratorBaseEENKUlvE_clEvENKUlvE_clEvEUlddE_EEvS5_RKT_EUliE_EEviT1_,"ax",@progbits
	.align	128
        .global         _ZN2at6native18elementwise_kernelILi128ELi4EZNS0_15gpu_kernel_implIZZZNS0_61_GLOBAL__N__132982cb_23_ActivationSiluKernel_cu_f5210f67_354620silu_backward_kernelERNS_18TensorIteratorBaseEENKUlvE_clEvENKUlvE_clEvEUlddE_EEvS5_RKT_EUliE_EEviT1_
        .type           _ZN2at6native18elementwise_kernelILi128ELi4EZNS0_15gpu_kernel_implIZZZNS0_61_GLOBAL__N__132982cb_23_ActivationSiluKernel_cu_f5210f67_354620silu_backward_kernelERNS_18TensorIteratorBaseEENKUlvE_clEvENKUlvE_clEvEUlddE_EEvS5_RKT_EUliE_EEviT1_,@function
        .size           _ZN2at6native18elementwise_kernelILi128ELi4EZNS0_15gpu_kernel_implIZZZNS0_61_GLOBAL__N__132982cb_23_ActivationSiluKernel_cu_f5210f67_354620silu_backward_kernelERNS_18TensorIteratorBaseEENKUlvE_clEvENKUlvE_clEvEUlddE_EEvS5_RKT_EUliE_EEviT1_,(.L_x_11046 - _ZN2at6native18elementwise_kernelILi128ELi4EZNS0_15gpu_kernel_implIZZZNS0_61_GLOBAL__N__132982cb_23_ActivationSiluKernel_cu_f5210f67_354620silu_backward_kernelERNS_18TensorIteratorBaseEENKUlvE_clEvENKUlvE_clEvEUlddE_EEvS5_RKT_EUliE_EEviT1_)
        .other          _ZN2at6native18elementwise_kernelILi128ELi4EZNS0_15gpu_kernel_implIZZZNS0_61_GLOBAL__N__132982cb_23_ActivationSiluKernel_cu_f5210f67_354620silu_backward_kernelERNS_18TensorIteratorBaseEENKUlvE_clEvENKUlvE_clEvEUlddE_EEvS5_RKT_EUliE_EEviT1_,@"STO_CUDA_ENTRY STV_DEFAULT"
_ZN2at6native18elementwise_kernelILi128ELi4EZNS0_15gpu_kernel_implIZZZNS0_61_GLOBAL__N__132982cb_23_ActivationSiluKernel_cu_f5210f67_354620silu_backward_kernelERNS_18TensorIteratorBaseEENKUlvE_clEvENKUlvE_clEvEUlddE_EEvS5_RKT_EUliE_EEviT1_:
.text._ZN2at6native18elementwise_kernelILi128ELi4EZNS0_15gpu_kernel_implIZZZNS0_61_GLOBAL__N__132982cb_23_ActivationSiluKernel_cu_f5210f67_354620silu_backward_kernelERNS_18TensorIteratorBaseEENKUlvE_clEvENKUlvE_clEvEUlddE_EEvS5_RKT_EUliE_EEviT1_:
        /* <DEDUP_REMOVED lines=363> */
.L_x_2622:
        /* <DEDUP_REMOVED lines=19> */
[----:B--2---:R0:W1:Y:S01]  /*17e0*/  I2F.F64.S16 R18, R4 ;  /* 0x0000000400127312 */ /* 0x0040620000101c00 */
[----:B------:R-:W-:Y:S05]  /*17f0*/  BRA `(.L_x_2628) ;  /* 0x0000000c007c7947 */ /* 0x000fea0003800000 */
.L_x_2626:
[----:B------:R-:W2:Y:S02]  /*1800*/  LDG.E.U8 R4, desc[UR36][R4.64] ;  /* 0x0000002404047981 */ /* 0x000ea4000c1e1100 */
[----:B--2---:R0:W1:Y:S01]  /*1810*/  I2F.F64.U16 R18, R4 ;  /* 0x0000000400127312 */ /* 0x0040620000101800 */
[----:B------:R-:W-:Y:S05]  /*1820*/  BRA `(.L_x_2628) ;  /* 0x0000000c00707947 */ /* 0x000fea0003800000 */
.L_x_2625:
[----:B------:R-:W-:-:S13]  /*1830*/  ISETP.NE.AND P0, PT, R3, 0x2, PT ;  /* 0x000000020300780c */ /* 0x000fda0003f05270 */
[----:B------:R-:W-:Y:S05]  /*1840*/  @!P0 BRA `(.L_x_2629) ;  /* 0x0000000000288947 */ /* 0x000fea0003800000 */
[----:B------:R-:W-:-:S13]  /*1850*/  ISETP.NE.AND P0, PT, R3, 0x3, PT ;  /* 0x000000030300780c */ /* 0x000fda0003f05270 */
[----:B------:R-:W-:Y:S05]  /*1860*/  @!P0 BRA `(.L_x_2630) ;  /* 0x0000000000148947 */ /* 0x000fea0003800000 */
[----:B------:R-:W-:-:S13]  /*1870*/  ISETP.NE.AND P0, PT, R3, 0x4, PT ;  /* 0x000000040300780c */ /* 0x000fda0003f05270 */
[----:B------:R-:W-:Y:S05]  /*1880*/  @P0 BRA `(.L_x_2627) ;  /* 0x0000000800fc0947 */ /* 0x000fea0003800000 */
[----:B------:R-:W2:Y:S02]  /*1890*/  LDG.E.64 R18, desc[UR36][R4.64] ;  /* 0x0000002404127981 */ /* 0x000ea4000c1e1b00 */
[----:B--2---:R-:W0:Y:S01]  /*18a0*/  I2F.F64.S64 R18, R18 ;  /* 0x0000001200127312 */ /* 0x004e220000301c00 */
[----:B------:R-:W-:Y:S05]  /*18b0*/  BRA `(.L_x_2628) ;  /* 0x0000000c004c7947 */ /* 0x000fea0003800000 */
.L_x_2630:
[----:B------:R-:W2:Y:S02]  /*18c0*/  LDG.E R4, desc[UR36][R4.64] ;  /* 0x0000002404047981 */ /* 0x000ea4000c1e1900 */
[----:B--2---:R0:W1:Y:S01]  /*18d0*/  I2F.F64 R18, R4 ;  /* 0x0000000400127312 */ /* 0x0040620000201c00 */
[----:B------:R-:W-:Y:S05]  /*18e0*/  BRA `(.L_x_2628) ;  /* 0x0000000c00407947 */ /* 0x000fea0003800000 */
.L_x_2629:
[----:B------:R-:W2:Y:S02]  /*18f0*/  LDG.E.U16 R4, desc[UR36][R4.64] ;  /* 0x0000002404047981 */ /* 0x000ea4000c1e1500 */
[----:B--2---:R0:W1:Y:S01]  /*1900*/  I2F.F64.S16 R18, R4 ;  /* 0x0000000400127312 */ /* 0x0040620000101c00 */
[----:B------:R-:W-:Y:S05]  /*1910*/  BRA `(.L_x_2628) ;  /* 0x0000000c00347947 */ /* 0x000fea0003800000 */
.L_x_2624:
[----:B------:R-:W-:-:S13]  /*1920*/  ISETP.GT.AND P0, PT, R3, 0x6, PT ;  /* 0x000000060300780c */ /* 0x000fda0003f04270 */
[----:B------:R-:W-:Y:S05]  /*1930*/  @P0 BRA `(.L_x_2631) ;  /* 0x0000000000340947 */ /* 0x000fea0003800000 */
[----:B------:R-:W-:-:S13]  /*1940*/  ISETP.NE.AND P0, PT, R3, 0x5, PT ;  /* 0x000000050300780c */ /* 0x000fda0003f05270 */
[----:B------:R-:W-:Y:S05]  /*1950*/  @!P0 BRA `(.L_x_2632) ;  /* 0x0000000000188947 */ /* 0x000fea0003800000 */
[----:B------:R-:W-:-:S13]  /*1960*/  ISETP.NE.AND P0, PT, R3, 0x6, PT ;  /* 0x000000060300780c */ /* 0x000fda0003f05270 */
[----:B------:R-:W-:Y:S05]  /*1970*/  @P0 BRA `(.L_x_2627) ;  /* 0x0000000800c00947 */ /* 0x000fea0003800000 */
[----:B------:R-:W2:Y:S02]  /*1980*/  LDG.E R18, desc[UR36][R4.64] ;  /* 0x0000002404127981 */ /* 0x000ea4000c1e1900 */
[----:B--2---:R-:W-:-:S06]  /*1990*/  FMUL.FTZ R18, R18, 1 ;  /* 0x3f80000012127820 */ /* 0x004fcc0000410000 */
[----:B------:R-:W0:Y:S01]  /*19a0*/  F2F.F64.F32 R18, R18 ;  /* 0x0000001200127310 */ /* 0x000e220000201800 */
[----:B------:R-:W-:Y:S05]  /*19b0*/  BRA `(.L_x_2628) ;  /* 0x0000000c000c7947 */ /* 0x000fea0003800000 */
.L_x_2632:
[----:B------:R-:W2:Y:S02]  /*19c0*/  LDG.E.U16 R0, desc[UR36][R4.64] ;  /* 0x0000002404007981 */ /* 0x000ea4000c1e1500 */
[----:B--2---:R-:W-:-:S05]  /*19d0*/  HADD2.F32 R0, -RZ, R0.H0_H0 ;  /* 0x20000000ff007230 */ /* 0x004fca0000004100 */
[----:B------:R-:W-:-:S04]  /*19e0*/  FMUL.FTZ R0, R0, 1 ;  /* 0x3f80000000007820 */ /* 0x000fc80000410000 */
[----:B------:R0:W1:Y:S01]  /*19f0*/  F2F.F64.F32 R18, R0 ;  /* 0x0000000000127310 */ /* 0x0000620000201800 */
[----:B------:R-:W-:Y:S05]  /*1a00*/  BRA `(.L_x_2628) ;  /* 0x0000000800f87947 */ /* 0x000fea0003800000 */
.L_x_2631:
[----:B------:R-:W-:-:S13]  /*1a10*/  ISETP.NE.AND P0, PT, R3, 0x7, PT ;  /* 0x000000070300780c */ /* 0x000fda0003f05270 */
[----:B------:R-:W-:Y:S05]  /*1a20*/  @!P0 BRA `(.L_x_2633) ;  /* 0x0000000000348947 */ /* 0x000fea0003800000 */
        /* <DEDUP_REMOVED lines=8> */
.L_x_2634:
[----:B------:R-:W2:Y:S02]  /*1ab0*/  LDG.E.U16 R4, desc[UR36][R4.64] ;  /* 0x0000002404047981 */ /* 0x000ea4000c1e1500 */
[----:B--2---:R-:W-:-:S05]  /*1ac0*/  HADD2.F32 R0, -RZ, R4.H0_H0 ;  /* 0x20000004ff007230 */ /* 0x004fca0000004100 */
[----:B------:R-:W-:-:S04]  /*1ad0*/  FMUL.FTZ R0, R0, 1 ;  /* 0x3f80000000007820 */ /* 0x000fc80000410000 */
[----:B------:R0:W1:Y:S01]  /*1ae0*/  F2F.F64.F32 R18, R0 ;  /* 0x0000000000127310 */ /* 0x0000620000201800 */
[----:B------:R-:W-:Y:S05]  /*1af0*/  BRA `(.L_x_2628) ;  /* 0x0000000800bc7947 */ /* 0x000fea0003800000 */
.L_x_2633:
[----:B------:R0:W5:Y:S01]  /*1b00*/  LDG.E.64 R18, desc[UR36][R4.64] ;  /* 0x0000002404127981 */ /* 0x000162000c1e1b00 */
[----:B------:R-:W-:Y:S05]  /*1b10*/  BRA `(.L_x_2628) ;  /* 0x0000000800b47947 */ /* 0x000fea0003800000 */
.L_x_2623:
        /* <DEDUP_REMOVED lines=8> */
[----:B------:R-:W2:Y:S01]  /*1ba0*/  LDG.E.U8 R4, desc[UR36][R4.64] ;  /* 0x0000002404047981 */ /* 0x000ea2000c1e1100 */
[----:B------:R-:W-:Y:S01]  /*1bb0*/  IMAD.MOV.U32 R18, RZ, RZ, RZ ;  /* 0x000000ffff127224 */ /* 0x000fe200078e00ff */
[----:B--2---:R-:W-:-:S04]  /*1bc0*/  ISETP.NE.AND P0, PT, R4, RZ, PT ;  /* 0x000000ff0400720c */ /* 0x004fc80003f05270 */
[----:B------:R-:W-:Y:S01]  /*1bd0*/  FSEL R19, RZ, 1.875, !P0 ;  /* 0x3ff00000ff137808 */ /* 0x000fe20004000000 */
[----:B------:R-:W-:Y:S08]  /*1be0*/  BRA `(.L_x_2628) ;  /* 0x0000000800807947 */ /* 0x000ff00003800000 */
.L_x_2637:
[----:B------:R0:W5:Y:S01]  /*1bf0*/  LDG.E.64 R18, desc[UR36][R4.64] ;  /* 0x0000002404127981 */ /* 0x000162000c1e1b00 */
[----:B------:R-:W-:Y:S05]  /*1c00*/  BRA `(.L_x_2628) ;  /* 0x0000000800787947 */ /* 0x000fea0003800000 */
.L_x_2636:
[----:B------:R-:W-:-:S13]  /*1c10*/  ISETP.NE.AND P0, PT, R3, 0xf, PT ;  /* 0x0000000f0300780c */ /* 0x000fda0003f05270 */
[----:B------:R-:W-:Y:S05]  /*1c20*/  @!P0 BRA `(.L_x_2638) ;  /* 0x0000000000a48947 */ /* 0x000fea0003800000 */
[----:B------:R-:W-:-:S13]  /*1c30*/  ISETP.NE.AND P0, PT, R3, 0x17, PT ;  /* 0x000000170300780c */ /* 0x000fda0003f05270 */
[----:B------:R-:W-:Y:S05]  /*1c40*/  @!P0 BRA `(.L_x_2639) ;  /* 0x0000000000608947 */ /* 0x000fea0003800000 */
[----:B------:R-:W-:-:S13]  /*1c50*/  ISETP.NE.AND P0, PT, R3, 0x18, PT ;  /* 0x000000180300780c */ /* 0x000fda0003f05270 */
[----:B------:R-:W-:Y:S05]  /*1c60*/  @P0 BRA `(.L_x_2627) ;  /* 0x0000000800040947 */ /* 0x000fea0003800000 */
[----:B------:R-:W2:Y:S01]  /*1c70*/  LDG.E.U8 R0, desc[UR36][R4.64] ;  /* 0x0000002404007981 */ /* 0x000ea2000c1e1100 */
[----:B------:R-:W-:Y:S01]  /*1c80*/  IMAD.MOV.U32 R9, RZ, RZ, -0x800000 ;  /* 0xff800000ff097424 */ /* 0x000fe200078e00ff */
[----:B--2---:R-:W-:-:S04]  /*1c90*/  SHF.L.U32 R0, R0, 0x18, RZ ;  /* 0x0000001800007819 */ /* 0x004fc800000006ff */
        /* <DEDUP_REMOVED lines=15> */
[----:B------:R-:W-:-:S05]  /*1d90*/  LOP3.LUT R7, R7, 0x80000000, R0, 0xf8, !PT ;  /* 0x8000000007077812 */ /* 0x000fca00078ef800 */
[----:B------:R-:W-:-:S04]  /*1da0*/  FMUL.FTZ R7, R7, 1 ;  /* 0x3f80000007077820 */ /* 0x000fc80000410000 */
[----:B------:R0:W1:Y:S01]  /*1db0*/  F2F.F64.F32 R18, R7 ;  /* 0x0000000700127310 */ /* 0x0000620000201800 */
[----:B------:R-:W-:Y:S05]  /*1dc0*/  BRA `(.L_x_2628) ;  /* 0x0000000800087947 */ /* 0x000fea0003800000 */
.L_x_2639:
        /* <DEDUP_REMOVED lines=11> */
[----:B------:R-:W-:-:S05]  /*1e80*/  LOP3.LUT R0, R3, 0x80000000, R0, 0xf8, !PT ;  /* 0x8000000003007812 */ /* 0x000fca00078ef800 */
[----:B------:R-:W-:-:S04]  /*1e90*/  FMUL.FTZ R0, R0, 1 ;  /* 0x3f80000000007820 */ /* 0x000fc80000410000 */
[----:B------:R0:W1:Y:S01]  /*1ea0*/  F2F.F64.F32 R18, R0 ;  /* 0x0000000000127310 */ /* 0x0000620000201800 */
[----:B------:R-:W-:Y:S05]  /*1eb0*/  BRA `(.L_x_2628) ;  /* 0x0000000400cc7947 */ /* 0x000fea0003800000 */
.L_x_2638:
[----:B------:R-:W2:Y:S02]  /*1ec0*/  LDG.E.U16 R0, desc[UR36][R4.64] ;  /* 0x0000002404007981 */ /* 0x000ea4000c1e1500 */
[----:B--2---:R-:W-:-:S04]  /*1ed0*/  IMAD.U32 R0, R0, 0x10000, RZ ;  /* 0x0001000000007824 */ /* 0x004fc800078e00ff */
[----:B------:R-:W-:-:S04]  /*1ee0*/  FMUL.FTZ R0, R0, 1 ;  /* 0x3f80000000007820 */ /* 0x000fc80000410000 */
[----:B------:R0:W1:Y:S01]  /*1ef0*/  F2F.F64.F32 R18, R0 ;  /* 0x0000000000127310 */ /* 0x0000620000201800 */
[----:B------:R-:W-:Y:S05]  /*1f00*/  BRA `(.L_x_2628) ;  /* 0x0000000400b87947 */ /* 0x000fea0003800000 */
.L_x_2635:
        /* <DEDUP_REMOVED lines=9> */
[----:B--2---:R0:W1:Y:S01]  /*1fa0*/  I2F.F64.U16 R18, R4 ;  /* 0x0000000400127312 */ /* 0x0040620000101800 */
[----:B------:R-:W-:Y:S05]  /*1fb0*/  BRA `(.L_x_2628) ;  /* 0x00000004008c7947 */ /* 0x000fea0003800000 */
.L_x_2642:
        /* <DEDUP_REMOVED lines=21> */
.L_x_2646:
[----:B------:R-:W-:Y:S05]  /*2110*/  BSYNC B1 ;  /* 0x0000000000017941 */ /* 0x000fea0003800000 */
.L_x_2645:
[----:B------:R-:W-:Y:S01]  /*2120*/  LEA R5, R0, 0x3b800000, 0x17 ;  /* 0x3b80000000057811 */ /* 0x000fe200078eb8ff */
[----:B------:R-:W-:-:S05]  /*2130*/  IMAD.SHL.U32 R0, R3, 0x100000, RZ ;  /* 0x0010000003007824 */ /* 0x000fca00078e00ff */
[----:B------:R-:W-:-:S07]  /*2140*/  LOP3.LUT R0, R5, R0, R6, 0xfe, !PT ;  /* 0x0000000005007212 */ /* 0x000fce00078efe06 */
.L_x_2644:
[----:B------:R-:W-:Y:S05]  /*2150*/  BSYNC B0 ;  /* 0x0000000000007941 */ /* 0x000fea0003800000 */
.L_x_2643:
[----:B------:R-:W-:-:S04]  /*2160*/  FMUL.FTZ R0, R0, 1 ;  /* 0x3f80000000007820 */ /* 0x000fc80000410000 */
[----:B------:R2:W3:Y:S01]  /*2170*/  F2F.F64.F32 R18, R0 ;  /* 0x0000000000127310 */ /* 0x0004e20000201800 */
[----:B------:R-:W-:Y:S05]  /*2180*/  BRA `(.L_x_2628) ;  /* 0x0000000400187947 */ /* 0x000fea0003800000 */
.L_x_2641:
        /* <DEDUP_REMOVED lines=21> */
.L_x_2650:
[----:B------:R-:W-:Y:S05]  /*22e0*/  BSYNC B1 ;  /* 0x0000000000017941 */ /* 0x000fea0003800000 */
.L_x_2649:
[----:B------:R-:W-:Y:S02]  /*22f0*/  LEA R5, R0, 0x37800000, 0x17 ;  /* 0x3780000000057811 */ /* 0x000fe400078eb8ff */
[----:B------:R-:W-:-:S04]  /*2300*/  SHF.L.U32 R0, R3, 0x15, RZ ;  /* 0x0000001503007819 */ /* 0x000fc800000006ff */
[----:B------:R-:W-:-:S07]  /*2310*/  LOP3.LUT R0, R5, R0, R6, 0xfe, !PT ;  /* 0x0000000005007212 */ /* 0x000fce00078efe06 */
.L_x_2648:
[----:B------:R-:W-:Y:S05]  /*2320*/  BSYNC B0 ;  /* 0x0000000000007941 */ /* 0x000fea0003800000 */
.L_x_2647:
[----:B------:R-:W-:-:S04]  /*2330*/  FMUL.FTZ R0, R0, 1 ;  /* 0x3f80000000007820 */ /* 0x000fc80000410000 */
[----:B------:R4:W0:Y:S01]  /*2340*/  F2F.F64.F32 R18, R0 ;  /* 0x0000000000127310 */ /* 0x0008220000201800 */
[----:B------:R-:W-:Y:S05]  /*2350*/  BRA `(.L_x_2628) ;  /* 0x0000000000a47947 */ /* 0x000fea0003800000 */
.L_x_2640:
        /* <DEDUP_REMOVED lines=14> */
.L_x_2654:
[----:B------:R-:W-:Y:S05]  /*2440*/  BSYNC B0 ;  /* 0x0000000000007941 */ /* 0x000fea0003800000 */
.L_x_2653:
[----:B------:R-:W-:-:S04]  /*2450*/  FMUL.FTZ R0, R0, 1 ;  /* 0x3f80000000007820 */ /* 0x000fc80000410000 */
[----:B------:R0:W1:Y:S01]  /*2460*/  F2F.F64.F32 R18, R0 ;  /* 0x0000000000127310 */ /* 0x0000620000201800 */
[----:B------:R-:W-:Y:S05]  /*2470*/  BRA `(.L_x_2628) ;  /* 0x00000000005c7947 */ /* 0x000fea0003800000 */
.L_x_2627:
        /* <DEDUP_REMOVED lines=16> */
.L_x_2655:
[----:B------:R-:W-:Y:S01]  /*2580*/  CS2R R18, SRZ ;  /* 0x0000000000127805 */ /* 0x000fe2000001ff00 */
[----:B------:R-:W-:Y:S06]  /*2590*/  BRA `(.L_x_2628) ;  /* 0x0000000000147947 */ /* 0x000fec0003800000 */
.L_x_2652:
[----:B------:R-:W2:Y:S02]  /*25a0*/  LDG.E.64 R18, desc[UR36][R4.64] ;  /* 0x0000002404127981 */ /* 0x000ea4000c1e1b00 */
[----:B--2---:R-:W0:Y:S01]  /*25b0*/  I2F.F64.U64 R18, R18 ;  /* 0x0000001200127312 */ /* 0x004e220000301800 */
[----:B------:R-:W-:Y:S05]  /*25c0*/  BRA `(.L_x_2628) ;  /* 0x0000000000087947 */ /* 0x000fea0003800000 */
.L_x_2651:
[----:B------:R-:W2:Y:S02]  /*25d0*/  LDG.E R4, desc[UR36][R4.64] ;  /* 0x0000002404047981 */ /* 0x000ea4000c1e1900 */
[----:B--2---:R0:W1:Y:S02]  /*25e0*/  I2F.F64.U32 R18, R4 ;  /* 0x0000000400127312 */ /* 0x0040640000201800 */
.L_x_2628:
[----:B------:R-:W0:Y:S01]  /*25f0*/  LDC.U8 R3, c[0x0][0x493] ;  /* 0x000124c0ff037b82 */ /* 0x000e220000000000 */
[----:B------:R-:W-:Y:S02]  /*2600*/  ULDC.64 UR4, c[0x0][0x488] ;  /* 0x0001220000047ab9 */ /* 0x000fe40000000a00 */
[----:B------:R-:W-:-:S05]  /*2610*/  IADD3 R22, P1, R22, UR4, RZ ;  /* 0x0000000416167c10 */ /* 0x000fca000ff3e0ff */
[----:B------:R-:W-:Y:S01]  /*2620*/  IMAD.X R23, RZ, RZ, UR5, P1 ;  /* 0x00000005ff177e24 */ /* 0x000fe200088e06ff */
[----:B0-2-4-:R-:W-:-:S04]  /*2630*/  PRMT R0, R3, 0x9910, RZ ;  /* 0x0000991003007816 */ /* 0x015fc800000000ff */
        /* <DEDUP_REMOVED lines=11> */
[----:B--2---:R-:W0:Y:S01]  /*26f0*/  I2F.F64.S16 R12, R12 ;  /* 0x0000000c000c7312 */ /* 0x004e220000101c00 */
[----:B------:R-:W-:Y:S05]  /*2700*/  BRA `(.L_x_2661) ;  /* 0x0000000c007c7947 */ /* 0x000fea0003800000 */
.L_x_2659:
[----:B------:R-:W2:Y:S02]  /*2710*/  LDG.E.U8 R12, desc[UR36][R22.64] ;  /* 0x00000024160c7981 */ /* 0x000ea4000c1e1100 */
[----:B--2---:R-:W0:Y:S01]  /*2720*/  I2F.F64.U16 R12, R12 ;  /* 0x0000000c000c7312 */ /* 0x004e220000101800 */
[----:B------:R-:W-:Y:S05]  /*2730*/  BRA `(.L_x_2661) ;  /* 0x0000000c00707947 */ /* 0x000fea0003800000 */
.L_x_2658:
        /* <DEDUP_REMOVED lines=9> */
.L_x_2663:
[----:B------:R-:W2:Y:S02]  /*27d0*/  LDG.E R12, desc[UR36][R22.64] ;  /* 0x00000024160c7981 */ /* 0x000ea4000c1e1900 */
[----:B--2---:R-:W2:Y:S01]  /*27e0*/  I2F.F64 R12, R12 ;  /* 0x0000000c000c7312 */ /* 0x004ea20000201c00 */
[----:B------:R-:W-:Y:S05]  /*27f0*/  BRA `(.L_x_2661) ;  /* 0x0000000c00407947 */ /* 0x000fea0003800000 */
.L_x_2662:
[----:B------:R-:W2:Y:S02]  /*2800*/  LDG.E.U16 R12, desc[UR36][R22.64] ;  /* 0x00000024160c7981 */ /* 0x000ea4000c1e1500 */
[----:B--2---:R-:W4:Y:S01]  /*2810*/  I2F.F64.S16 R12, R12 ;  /* 0x0000000c000c7312 */ /* 0x004f220000101c00 */
[----:B------:R-:W-:Y:S05]  /*2820*/  BRA `(.L_x_2661) ;  /* 0x0000000c00347947 */ /* 0x000fea0003800000 */
.L_x_2657:
        /* <DEDUP_REMOVED lines=10> */
.L_x_2665:
[----:B------:R-:W2:Y:S02]  /*28d0*/  LDG.E.U16 R0, desc[UR36][R22.64] ;  /* 0x0000002416007981 */ /* 0x000ea4000c1e1500 */
[----:B--2---:R-:W-:-:S05]  /*28e0*/  HADD2.F32 R0, -RZ, R0.H0_H0 ;  /* 0x20000000ff007230 */ /* 0x004fca0000004100 */
[----:B------:R-:W-:-:S04]  /*28f0*/  FMUL.FTZ R0, R0, 1 ;  /* 0x3f80000000007820 */ /* 0x000fc80000410000 */
[----:B------:R0:W2:Y:S01]  /*2900*/  F2F.F64.F32 R12, R0 ;  /* 0x00000000000c7310 */ /* 0x0000a20000201800 */
[----:B------:R-:W-:Y:S05]  /*2910*/  BRA `(.L_x_2661) ;  /* 0x0000000800f87947 */ /* 0x000fea0003800000 */
.L_x_2664:
        /* <DEDUP_REMOVED lines=10> */
.L_x_2667:
[----:B------:R-:W2:Y:S02]  /*29c0*/  LDG.E.U16 R22, desc[UR36][R22.64] ;  /* 0x0000002416167981 */ /* 0x000ea4000c1e1500 */
[----:B--2---:R-:W-:-:S05]  /*29d0*/  HADD2.F32 R0, -RZ, R22.H0_H0 ;  /* 0x20000016ff007230 */ /* 0x004fca0000004100 */
[----:B------:R-:W-:-:S04]  /*29e0*/  FMUL.FTZ R0, R0, 1 ;  /* 0x3f80000000007820 */ /* 0x000fc80000410000 */
[----:B------:R0:W2:Y:S01]  /*29f0*/  F2F.F64.F32 R12, R0 ;  /* 0x00000000000c7310 */ /* 0x0000a20000201800 */
[----:B------:R-:W-:Y:S05]  /*2a00*/  BRA `(.L_x_2661) ;  /* 0x0000000800bc7947 */ /* 0x000fea0003800000 */
.L_x_2666:
[----:B------:R0:W5:Y:S01]  /*2a10*/  LDG.E.64 R12, desc[UR36][R22.64] ;  /* 0x00000024160c7981 */ /* 0x000162000c1e1b00 */
[----:B------:R-:W-:Y:S05]  /*2a20*/  BRA `(.L_x_2661) ;  /* 0x0000000800b47947 */ /* 0x000fea0003800000 */
.L_x_2656:
        /* <DEDUP_REMOVED lines=13> */
.L_x_2670:
[----:B------:R0:W5:Y:S01]  /*2b00*/  LDG.E.64 R12, desc[UR36][R22.64] ;  /* 0x00000024160c7981 */ /* 0x000162000c1e1b00 */
[----:B------:R-:W-:Y:S05]  /*2b10*/  BRA `(.L_x_2661) ;  /* 0x0000000800787947 */ /* 0x000fea0003800000 */
.L_x_2669:
        /* <DEDUP_REMOVED lines=18> */
[----:B------:R-:W-:Y:S01]  /*2c40*/  IMAD R7, R4, R7, 0x3c000000 ;  /* 0x3c00000004077424 */ /* 0x000fe200078e0207 */
[----:B------:R-:W-:-:S04]  /*2c50*/  IADD3 R4, R3, -0x1, RZ ;  /* 0xffffffff03047810 */ /* 0x000fc80007ffe0ff */
[----:B------:R-:W-:Y:S02]  /*2c60*/  LEA.HI R6, R6, R7, RZ, 0x1c ;  /* 0x0000000706067211 */ /* 0x000fe400078fe0ff */
[----:B------:R-:W-:Y:S02]  /*2c70*/  SHF.R.S32.HI R4, RZ, 0x1f, R4 ;  /* 0x0000001fff047819 */ /* 0x000fe40000011404 */
[----:B------:R-:W-:-:S04]  /*2c80*/  LOP3.LUT R5, R6, 0x7f800000, R5, 0xf8, !PT ;  /* 0x7f80000006057812 */ /* 0x000fc800078ef805 */
[----:B------:R-:W-:-:S04]  /*2c90*/  LOP3.LUT R5, R5, R4, RZ, 0x30, !PT ;  /* 0x0000000405057212 */ /* 0x000fc800078e30ff */
[----:B------:R-:W-:-:S05]  /*2ca0*/  LOP3.LUT R5, R5, 0x80000000, R0, 0xf8, !PT ;  /* 0x8000000005057812 */ /* 0x000fca00078ef800 */
[----:B------:R-:W-:-:S04]  /*2cb0*/  FMUL.FTZ R5, R5, 1 ;  /* 0x3f80000005057820 */ /* 0x000fc80000410000 */
[----:B------:R0:W2:Y:S01]  /*2cc0*/  F2F.F64.F32 R12, R5 ;  /* 0x00000005000c7310 */ /* 0x0000a20000201800 */
[----:B------:R-:W-:Y:S05]  /*2cd0*/  BRA `(.L_x_2661) ;  /* 0x0000000800087947 */ /* 0x000fea0003800000 */
.L_x_2672:
        /* <DEDUP_REMOVED lines=13> */
[----:B------:R0:W2:Y:S01]  /*2db0*/  F2F.F64.F32 R12, R0 ;  /* 0x00000000000c7310 */ /* 0x0000a20000201800 */
[----:B------:R-:W-:Y:S05]  /*2dc0*/  BRA `(.L_x_2661) ;  /* 0x0000000400cc7947 */ /* 0x000fea0003800000 */
.L_x_2671:
[----:B------:R-:W2:Y:S02]  /*2dd0*/  LDG.E.U16 R0, desc[UR36][R22.64] ;  /* 0x0000002416007981 */ /* 0x000ea4000c1e1500 */
[----:B--2---:R-:W-:-:S04]  /*2de0*/  IMAD.U32 R0, R0, 0x10000, RZ ;  /* 0x0001000000007824 */ /* 0x004fc800078e00ff */
[----:B------:R-:W-:-:S04]  /*2df0*/  FMUL.FTZ R0, R0, 1 ;  /* 0x3f80000000007820 */ /* 0x000fc80000410000 */
[----:B------:R0:W2:Y:S01]  /*2e00*/  F2F.F64.F32 R12, R0 ;  /* 0x00000000000c7310 */ /* 0x0000a20000201800 */
[----:B------:R-:W-:Y:S05]  /*2e10*/  BRA `(.L_x_2661) ;  /* 0x0000000400b87947 */ /* 0x000fea0003800000 */
.L_x_2668:
        /* <DEDUP_REMOVED lines=9> */
[----:B--2---:R-:W0:Y:S01]  /*2eb0*/  I2F.F64.U16 R12, R12 ;  /* 0x0000000c000c7312 */ /* 0x004e220000101800 */
[----:B------:R-:W-:Y:S05]  /*2ec0*/  BRA `(.L_x_2661) ;  /* 0x00000004008c7947 */ /* 0x000fea0003800000 */
.L_x_2675:
        /* <DEDUP_REMOVED lines=21> */
.L_x_2679:
[----:B------:R-:W-:Y:S05]  /*3020*/  BSYNC B1 ;  /* 0x0000000000017941 */ /* 0x000fea0003800000 */
.L_x_2678:
[----:B------:R-:W-:Y:S01]  /*3030*/  LEA R5, R0, 0x3b800000, 0x17 ;  /* 0x3b80000000057811 */ /* 0x000fe200078eb8ff */
[----:B------:R-:W-:-:S05]  /*3040*/  IMAD.SHL.U32 R0, R3, 0x100000, RZ ;  /* 0x0010000003007824 */ /* 0x000fca00078e00ff */
[----:B------:R-:W-:-:S07]  /*3050*/  LOP3.LUT R0, R5, R0, R6, 0xfe, !PT ;  /* 0x0000000005007212 */ /* 0x000fce00078efe06 */
.L_x_2677:
[----:B------:R-:W-:Y:S05]  /*3060*/  BSYNC B0 ;  /* 0x0000000000007941 */ /* 0x000fea0003800000 */
.L_x_2676:
[----:B------:R-:W-:-:S04]  /*3070*/  FMUL.FTZ R0, R0, 1 ;  /* 0x3f80000000007820 */ /* 0x000fc80000410000 */
[----:B------:R0:W2:Y:S01]  /*3080*/  F2F.F64.F32 R12, R0 ;  /* 0x00000000000c7310 */ /* 0x0000a20000201800 */
[----:B------:R-:W-:Y:S05]  /*3090*/  BRA `(.L_x_2661) ;  /* 0x0000000400187947 */ /* 0x000fea0003800000 */
.L_x_2674:
        /* <DEDUP_REMOVED lines=21> */
.L_x_2683:
[----:B------:R-:W-:Y:S05]  /*31f0*/  BSYNC B1 ;  /* 0x0000000000017941 */ /* 0x000fea0003800000 */
.L_x_2682:
[----:B------:R-:W-:Y:S01]  /*3200*/  LEA R5, R0, 0x37800000, 0x17 ;  /* 0x3780000000057811 */ /* 0x000fe200078eb8ff */
[----:B------:R-:W-:-:S05]  /*3210*/  IMAD.SHL.U32 R0, R3, 0x200000, RZ ;  /* 0x0020000003007824 */ /* 0x000fca00078e00ff */
[----:B------:R-:W-:-:S07]  /*3220*/  LOP3.LUT R0, R5, R0, R6, 0xfe, !PT ;  /* 0x0000000005007212 */ /* 0x000fce00078efe06 */
.L_x_2681:
[----:B------:R-:W-:Y:S05]  /*3230*/  BSYNC B0 ;  /* 0x0000000000007941 */ /* 0x000fea0003800000 */
.L_x_2680:
[----:B------:R-:W-:-:S04]  /*3240*/  FMUL.FTZ R0, R0, 1 ;  /* 0x3f80000000007820 */ /* 0x000fc80000410000 */
[----:B------:R0:W2:Y:S01]  /*3250*/  F2F.F64.F32 R12, R0 ;  /* 0x00000000000c7310 */ /* 0x0000a20000201800 */
[----:B------:R-:W-:Y:S05]  /*3260*/  BRA `(.L_x_2661) ;  /* 0x0000000000a47947 */ /* 0x000fea0003800000 */
.L_x_2673:
        /* <DEDUP_REMOVED lines=14> */
.L_x_2687:
[----:B------:R-:W-:Y:S05]  /*3350*/  BSYNC B0 ;  /* 0x0000000000007941 */ /* 0x000fea0003800000 */
.L_x_2686:
[----:B------:R-:W-:-:S04]  /*3360*/  FMUL.FTZ R0, R0, 1 ;  /* 0x3f80000000007820 */ /* 0x000fc80000410000 */
[----:B------:R0:W2:Y:S01]  /*3370*/  F2F.F64.F32 R12, R0 ;  /* 0x00000000000c7310 */ /* 0x0000a20000201800 */
[----:B------:R-:W-:Y:S05]  /*3380*/  BRA `(.L_x_2661) ;  /* 0x00000000005c7947 */ /* 0x000fea0003800000 */
.L_x_2660:
[----:B------:R-:W-:Y:S01]  /*3390*/  MOV R14, 0x0 ;  /* 0x00000000000e7802 */ /* 0x000fe20000000f00 */
[----:B------:R-:W-:Y:S01]  /*33a0*/  ULDC.64 UR4, c[0x4][0x148] ;  /* 0x0100520000047ab9 */ /* 0x000fe20000000a00 */
[----:B------:R-:W-:Y:S01]  /*33b0*/  ULDC.64 UR6, c[0x4][0x8] ;  /* 0x0100020000067ab9 */ /* 0x000fe20000000a00 */
[----:B------:R-:W-:Y:S01]  /*33c0*/  MOV R4, UR4 ;  /* 0x0000000400047c02 */ /* 0x000fe20008000f00 */
[----:B------:R-:W-:Y:S01]  /*33d0*/  IMAD.U32 R5, RZ, RZ, UR5 ;  /* 0x00000005ff057e24 */ /* 0x000fe2000f8e00ff */
[----:B------:R-:W-:Y:S01]  /*33e0*/  ULDC.64 UR4, c[0x4][0x150] ;  /* 0x0100540000047ab9 */ /* 0x000fe20000000a00 */
[----:B------:R-:W0:Y:S01]  /*33f0*/  LDC.64 R14, c[0x4][R14] ;  /* 0x010000000e0e7b82 */ /* 0x000e220000000a00 */
[----:B------:R-:W-:Y:S02]  /*3400*/  IMAD.U32 R6, RZ, RZ, UR4 ;  /* 0x00000004ff067e24 */ /* 0x000fe4000f8e00ff */
[----:B------:R-:W-:Y:S02]  /*3410*/  IMAD.U32 R7, RZ, RZ, UR5 ;  /* 0x00000005ff077e24 */ /* 0x000fe4000f8e00ff */
[----:B------:R-:W-:-:S02]  /*3420*/  IMAD.U32 R10, RZ, RZ, UR6 ;  /* 0x00000006ff0a7e24 */ /* 0x000fc4000f8e00ff */
[----:B------:R-:W-:Y:S02]  /*3430*/  IMAD.U32 R11, RZ, RZ, UR7 ;  /* 0x00000007ff0b7e24 */ /* 0x000fe4000f8e00ff */
[----:B------:R-:W-:Y:S02]  /*3440*/  IMAD.MOV.U32 R8, RZ, RZ, 0x4e ;  /* 0x0000004eff087424 */ /* 0x000fe400078e00ff */
[----:B------:R-:W-:Y:S02]  /*3450*/  IMAD.MOV.U32 R12, RZ, RZ, 0x1 ;  /* 0x00000001ff0c7424 */ /* 0x000fe400078e00ff */
[----:B------:R-:W-:-:S07]  /*3460*/  IMAD.MOV.U32 R13, RZ, RZ, RZ ;  /* 0x000000ffff0d7224 */ /* 0x000fce00078e00ff */
[----:B------:R-:W-:-:S07]  /*3470*/  LEPC R20, `(.L_x_2688) ;  /* 0x000000001014794e */ /* 0x000fce0000000000 */
[----:B01-3-5:R-:W-:Y:S05]  /*3480*/  CALL.ABS.NOINC R14 ;  /* 0x000000000e007343 */ /* 0x02bfea0003c00000 */
.L_x_2688:
[----:B------:R-:W-:Y:S01]  /*3490*/  CS2R R12, SRZ ;  /* 0x00000000000c7805 */ /* 0x000fe2000001ff00 */
[----:B------:R-:W-:Y:S06]  /*34a0*/  BRA `(.L_x_2661) ;  /* 0x0000000000147947 */ /* 0x000fec0003800000 */
.L_x_2685:
[----:B------:R-:W2:Y:S02]  /*34b0*/  LDG.E.64 R12, desc[UR36][R22.64] ;  /* 0x00000024160c7981 */ /* 0x000ea4000c1e1b00 */
[----:B--2---:R-:W0:Y:S01]  /*34c0*/  I2F.F64.U64 R12, R12 ;  /* 0x0000000c000c7312 */ /* 0x004e220000301800 */
[----:B------:R-:W-:Y:S05]  /*34d0*/  BRA `(.L_x_2661) ;  /* 0x0000000000087947 */ /* 0x000fea0003800000 */
.L_x_2684:
[----:B------:R-:W2:Y:S02]  /*34e0*/  LDG.E R12, desc[UR36][R22.64] ;  /* 0x00000024160c7981 */ /* 0x000ea4000c1e1900 */
[----:B--2---:R-:W0:Y:S02]  /*34f0*/  I2F.F64.U32 R12, R12 ;  /* 0x0000000c000c7312 */ /* 0x004e240000201800 */
.L_x_2661:
[----:B------:R-:W-:Y:S01]  /*3500*/  IMAD.MOV.U32 R4, RZ, RZ, 0x652b82fe ;  /* 0x652b82feff047424 */ /* 0x000fe200078e00ff */
[----:B------:R-:W-:Y:S01]  /*3510*/  UMOV UR4, 0xfefa39ef ;  /* 0xfefa39ef00047882 */ /* 0x000fe20000000000 */
[----:B0-----:R-:W-:Y:S01]  /*3520*/  IMAD.MOV.U32 R5, RZ, RZ, 0x3ff71547 ;  /* 0x3ff71547ff057424 */ /* 0x001fe200078e00ff */
[----:B------:R-:W-:Y:S01]  /*3530*/  UMOV UR5, 0x3fe62e42 ;  /* 0x3fe62e4200057882 */ /* 0x000fe20000000000 */
[----:B--2-45:R-:W-:Y:S01]  /*3540*/  DADD R10, -RZ, -R12 ;  /* 0x00000000ff0a7229 */ /* 0x034fe2000000090c */
[----:B------:R-:W-:Y:S03]  /*3550*/  BSSY B0, `(.L_x_2689) ;  /* 0x0000037000007945 */ /* 0x000fe60003800000 */
[----:B------:R-:W-:-:S06]  /*3560*/  DFMA R4, -R12, R4, 6.75539944105574400000e+15 ;  /* 0x433800000c04742b */ /* 0x000fcc0000000104 */
[----:B------:R-:W-:Y:S02]  /*3570*/  FSETP.GEU.FTZ.AND P0, PT, |R11|, 4.1917929649353027344, PT ;  /* 0x4086232b0b00780b */ /* 0x000fe40003f1e200 */
[----:B------:R-:W-:-:S08]  /*3580*/  DADD R6, R4, -6.75539944105574400000e+15 ;  /* 0xc338000004067429 */ /* 0x000fd00000000000 */
[----:B------:R-:W-:Y:S01]  /*3590*/  DFMA R8, R6, -UR4, -R12 ;  /* 0x8000000406087c2b */ /* 0x000fe2000800080c */
[----:B------:R-:W-:Y:S01]  /*35a0*/  UMOV UR4, 0x3b39803f ;  /* 0x3b39803f00047882 */ /* 0x000fe20000000000 */
[----:B------:R-:W-:-:S06]  /*35b0*/  UMOV UR5, 0x3c7abc9e ;  /* 0x3c7abc9e00057882 */ /* 0x000fcc0000000000 */
[----:B------:R-:W-:Y:S01]  /*35c0*/  DFMA R6, R6, -UR4, R8 ;  /* 0x8000000406067c2b */ /* 0x000fe20008000008 */
[----:B------:R-:W-:Y:S01]  /*35d0*/  UMOV UR4, 0x69ce2bdf ;  /* 0x69ce2bdf00047882 */ /* 0x000fe20000000000 */
[----:B------:R-:W-:Y:S01]  /*35e0*/  IMAD.MOV.U32 R8, RZ, RZ, -0x35dec16 ;  /* 0xfca213eaff087424 */ /* 0x000fe200078e00ff */
[----:B------:R-:W-:Y:S01]  /*35f0*/  UMOV UR5, 0x3e5ade15 ;  /* 0x3e5ade1500057882 */ /* 0x000fe20000000000 */
[----:B------:R-:W-:-:S06]  /*3600*/  IMAD.MOV.U32 R9, RZ, RZ, 0x3e928af3 ;  /* 0x3e928af3ff097424 */ /* 0x000fcc00078e00ff */
[----:B------:R-:W-:Y:S01]  /*3610*/  DFMA R8, R6, UR4, R8 ;  /* 0x0000000406087c2b */ /* 0x000fe20008000008 */
[----:B------:R-:W-:Y:S01]  /*3620*/  UMOV UR4, 0x62401315 ;  /* 0x6240131500047882 */ /* 0x000fe20000000000 */
[----:B------:R-:W-:-:S06]  /*3630*/  UMOV UR5, 0x3ec71dee ;  /* 0x3ec71dee00057882 */ /* 0x000fcc0000000000 */
[----:B------:R-:W-:Y:S01]  /*3640*/  DFMA R8, R6, R8, UR4 ;  /* 0x0000000406087e2b */ /* 0x000fe20008000008 */
        /* <DEDUP_REMOVED lines=20> */
[----:B------:R-:W-:-:S08]  /*3790*/  DFMA R8, R6, R8, UR4 ;  /* 0x0000000406087e2b */ /* 0x000fd00008000008 */
[----:B------:R-:W-:-:S08]  /*37a0*/  DFMA R8, R6, R8, 1 ;  /* 0x3ff000000608742b */ /* 0x000fd00000000008 */
[----:B------:R-:W-:-:S10]  /*37b0*/  DFMA R8, R6, R8, 1 ;  /* 0x3ff000000608742b */ /* 0x000fd40000000008 */
[----:B------:R-:W-:Y:S02]  /*37c0*/  IMAD R7, R4, 0x100000, R9 ;  /* 0x0010000004077824 */ /* 0x000fe400078e0209 */
[----:B------:R-:W-:Y:S01]  /*37d0*/  IMAD.MOV.U32 R6, RZ, RZ, R8 ;  /* 0x000000ffff067224 */ /* 0x000fe200078e0008 */
[----:B------:R-:W-:Y:S06]  /*37e0*/  @!P0 BRA `(.L_x_2690) ;  /* 0x0000000000348947 */ /* 0x000fec0003800000 */
[----:B------:R-:W-:Y:S01]  /*37f0*/  FSETP.GEU.FTZ.AND P1, PT, |R11|, 4.2275390625, PT ;  /* 0x408748000b00780b */ /* 0x000fe20003f3e200 */
[C---:B------:R-:W-:Y:S02]  /*3800*/  DADD R6, -R12.reuse, +INF ;  /* 0x7ff000000c067429 */ /* 0x040fe40000000100 */
[----:B------:R-:W-:-:S08]  /*3810*/  DSETP.GT.AND P0, PT, R12, RZ, PT ;  /* 0x000000ff0c00722a */ /* 0x000fd00003f04000 */
[----:B------:R-:W-:Y:S02]  /*3820*/  FSEL R6, R6, RZ, !P0 ;  /* 0x000000ff06067208 */ /* 0x000fe40004000000 */
[----:B------:R-:W-:Y:S02]  /*3830*/  @!P1 LEA.HI R0, R4, R4, RZ, 0x1 ;  /* 0x0000000404009211 */ /* 0x000fe400078f08ff */
[----:B------:R-:W-:Y:S02]  /*3840*/  FSEL R7, R7, RZ, !P0 ;  /* 0x000000ff07077208 */ /* 0x000fe40004000000 */
[----:B------:R-:W-:-:S05]  /*3850*/  @!P1 SHF.R.S32.HI R5, RZ, 0x1, R0 ;  /* 0x00000001ff059819 */ /* 0x000fca0000011400 */
[----:B------:R-:W-:Y:S02]  /*3860*/  @!P1 IMAD.IADD R4, R4, 0x1, -R5 ;  /* 0x0000000104049824 */ /* 0x000fe400078e0a05 */
[----:B------:R-:W-:-:S03]  /*3870*/  @!P1 IMAD R5, R5, 0x100000, R9 ;  /* 0x0010000005059824 */ /* 0x000fc600078e0209 */
[----:B------:R-:W-:Y:S01]  /*3880*/  @!P1 LEA R9, R4, 0x3ff00000, 0x14 ;  /* 0x3ff0000004099811 */ /* 0x000fe200078ea0ff */
[----:B------:R-:W-:Y:S02]  /*3890*/  @!P1 IMAD.MOV.U32 R4, RZ, RZ, R8 ;  /* 0x000000ffff049224 */ /* 0x000fe400078e0008 */
[----:B------:R-:W-:-:S06]  /*38a0*/  @!P1 IMAD.MOV.U32 R8, RZ, RZ, RZ ;  /* 0x000000ffff089224 */ /* 0x000fcc00078e00ff */
[----:B------:R-:W-:-:S11]  /*38b0*/  @!P1 DMUL R6, R4, R8 ;  /* 0x0000000804069228 */ /* 0x000fd60000000000 */
.L_x_2690:
[----:B------:R-:W-:Y:S05]  /*38c0*/  BSYNC B0 ;  /* 0x0000000000007941 */ /* 0x000fea0003800000 */
.L_x_2689:
[----:B------:R-:W-:Y:S01]  /*38d0*/  DADD R10, R6, 1 ;  /* 0x3ff00000060a7429 */ /* 0x000fe20000000000 */
[----:B------:R-:W-:Y:S05]  /*38e0*/  BSSY B0, `(.L_x_2691) ;  /* 0x0000010000007945 */ /* 0x000fea0003800000 */
[----:B------:R-:W0:Y:S04]  /*38f0*/  MUFU.RCP64H R5, R11 ;  /* 0x0000000b00057308 */ /* 0x000e280000001800 */
[----:B------:R-:W-:-:S04]  /*3900*/  IADD3 R4, R11, 0x300402, RZ ;  /* 0x003004020b047810 */ /* 0x000fc80007ffe0ff */
[----:B------:R-:W-:Y:S02]  /*3910*/  FSETP.GEU.AND P0, PT, |R4|, 5.8789094863358348022e-39, PT ;  /* 0x004004020400780b */ /* 0x000fe40003f0e200 */
[----:B0-----:R-:W-:-:S08]  /*3920*/  DFMA R6, -R10, R4, 1 ;  /* 0x3ff000000a06742b */ /* 0x001fd00000000104 */
[----:B------:R-:W-:-:S08]  /*3930*/  DFMA R6, R6, R6, R6 ;  /* 0x000000060606722b */ /* 0x000fd00000000006 */
[----:B------:R-:W-:-:S08]  /*3940*/  DFMA R6, R4, R6, R4 ;  /* 0x000000060406722b */ /* 0x000fd00000000004 */
[----:B------:R-:W-:-:S08]  /*3950*/  DFMA R8, -R10, R6, 1 ;  /* 0x3ff000000a08742b */ /* 0x000fd00000000106 */
[----:B------:R-:W-:Y:S01]  /*3960*/  DFMA R8, R6, R8, R6 ;  /* 0x000000080608722b */ /* 0x000fe20000000006 */
[----:B------:R-:W-:Y:S10]  /*3970*/  @P0 BRA `(.L_x_2692) ;  /* 0x0000000000180947 */ /* 0x000ff40003800000 */
[----:B------:R-:W-:Y:S01]  /*3980*/  LOP3.LUT R6, R11, 0x7fffffff, RZ, 0xc0, !PT ;  /* 0x7fffffff0b067812 */ /* 0x000fe200078ec0ff */
[----:B------:R-:W-:Y:S01]  /*3990*/  IMAD.MOV.U32 R4, RZ, RZ, R10 ;  /* 0x000000ffff047224 */ /* 0x000fe200078e000a */
[----:B------:R-:W-:Y:S01]  /*39a0*/  MOV R0, 0x39e0 ;  /* 0x000039e000007802 */ /* 0x000fe20000000f00 */
[----:B------:R-:W-:Y:S02]  /*39b0*/  IMAD.MOV.U32 R5, RZ, RZ, R11 ;  /* 0x000000ffff057224 */ /* 0x000fe400078e000b */
[----:B------:R-:W-:-:S07]  /*39c0*/  VIADD R6, R6, 0xfff00000 ;  /* 0xfff0000006067836 */ /* 0x000fce0000000000 */
[----:B-1-3--:R-:W-:Y:S05]  /*39d0*/  CALL.REL.NOINC `($__internal_0_$__cuda_sm20_dblrcp_rn_slowpath_v3) ;  /* 0x000000f000a87944 */ /* 0x00afea0003c00000 */
.L_x_2692:
[----:B------:R-:W-:Y:S05]  /*39e0*/  BSYNC B0 ;  /* 0x0000000000007941 */ /* 0x000fea0003800000 */
.L_x_2691:
[----:B------:R-:W0:Y:S01]  /*39f0*/  LDC.U8 R3, c[0x0][0x491] ;  /* 0x00012440ff037b82 */ /* 0x000e220000000000 */
[C---:B------:R-:W-:Y:S02]  /*3a00*/  DADD R6, -R8.reuse, 1 ;  /* 0x3ff0000008067429 */ /* 0x040fe40000000100 */
[----:B-1-3--:R-:W-:-:S06]  /*3a10*/  DMUL R4, R8, R18 ;  /* 0x0000001208047228 */ /* 0x00afcc0000000000 */
[----:B------:R-:W-:-:S08]  /*3a20*/  DFMA R6, R6, R12, 1 ;  /* 0x3ff000000606742b */ /* 0x000fd0000000000c */
[----:B------:R-:W-:Y:S01]  /*3a30*/  DMUL R4, R4, R6 ;  /* 0x0000000604047228 */ /* 0x000fe20000000000 */
        /* <DEDUP_REMOVED lines=11> */
[----:B------:R-:W0:Y:S02]  /*3af0*/  F2I.F64.TRUNC R5, R4 ;  /* 0x0000000400057311 */ /* 0x000e24000030d100 */
[----:B0-----:R0:W-:Y:S01]  /*3b00*/  STG.E.U8 desc[UR36][R16.64], R5 ;  /* 0x0000000510007986 */ /* 0x0011e2000c101124 */
[----:B------:R-:W-:Y:S05]  /*3b10*/  BRA `(.L_x_2698) ;  /* 0x0000001000087947 */ /* 0x000fea0003800000 */
.L_x_2696:
[----:B------:R-:W0:Y:S02]  /*3b20*/  F2I.S64.F64.TRUNC R4, R4 ;  /* 0x0000000400047311 */ /* 0x000e24000030d900 */
[----:B0-----:R-:W-:-:S05]  /*3b30*/  IMAD.MOV.U32 R3, RZ, RZ, R4 ;  /* 0x000000ffff037224 */ /* 0x001fca00078e0004 */
[----:B------:R0:W-:Y:S01]  /*3b40*/  STG.E.U8 desc[UR36][R16.64], R3 ;  /* 0x0000000310007986 */ /* 0x0001e2000c101124 */
[----:B------:R-:W-:Y:S05]  /*3b50*/  BRA `(.L_x_2698) ;  /* 0x0000000c00f87947 */ /* 0x000fea0003800000 */
.L_x_2695:
[----:B------:R-:W-:-:S13]  /*3b60*/  ISETP.NE.AND P0, PT, R0, 0x2, PT ;  /* 0x000000020000780c */ /* 0x000fda0003f05270 */
[----:B------:R-:W-:Y:S05]  /*3b70*/  @!P0 BRA `(.L_x_2699) ;  /* 0x0000000000288947 */ /* 0x000fea0003800000 */
[----:B------:R-:W-:-:S13]  /*3b80*/  ISETP.NE.AND P0, PT, R0, 0x3, PT ;  /* 0x000000030000780c */ /* 0x000fda0003f05270 */
[----:B------:R-:W-:Y:S05]  /*3b90*/  @!P0 BRA `(.L_x_2700) ;  /* 0x0000000000148947 */ /* 0x000fea0003800000 */
[----:B------:R-:W-:-:S13]  /*3ba0*/  ISETP.NE.AND P0, PT, R0, 0x4, PT ;  /* 0x000000040000780c */ /* 0x000fda0003f05270 */
[----:B------:R-:W-:Y:S05]  /*3bb0*/  @P0 BRA `(.L_x_2697) ;  /* 0x0000000c00880947 */ /* 0x000fea0003800000 */
[----:B------:R-:W0:Y:S02]  /*3bc0*/  F2I.S64.F64.TRUNC R4, R4 ;  /* 0x0000000400047311 */ /* 0x000e24000030d900 */
[----:B0-----:R0:W-:Y:S01]  /*3bd0*/  STG.E.64 desc[UR36][R16.64], R4 ;  /* 0x0000000410007986 */ /* 0x0011e2000c101b24 */
[----:B------:R-:W-:Y:S05]  /*3be0*/  BRA `(.L_x_2698) ;  /* 0x0000000c00d47947 */ /* 0x000fea0003800000 */
.L_x_2700:
[----:B------:R-:W0:Y:S02]  /*3bf0*/  F2I.F64.TRUNC R5, R4 ;  /* 0x0000000400057311 */ /* 0x000e24000030d100 */
[----:B0-----:R0:W-:Y:S01]  /*3c00*/  STG.E desc[UR36][R16.64], R5 ;  /* 0x0000000510007986 */ /* 0x0011e2000c101924 */
[----:B------:R-:W-:Y:S05]  /*3c10*/  BRA `(.L_x_2698) ;  /* 0x0000000c00c87947 */ /* 0x000fea0003800000 */
.L_x_2699:
[----:B------:R-:W0:Y:S02]  /*3c20*/  F2I.F64.TRUNC R5, R4 ;  /* 0x0000000400057311 */ /* 0x000e24000030d100 */
[----:B0-----:R0:W-:Y:S01]  /*3c30*/  STG.E.U16 desc[UR36][R16.64], R5 ;  /* 0x0000000510007986 */ /* 0x0011e2000c101524 */
[----:B------:R-:W-:Y:S05]  /*3c40*/  BRA `(.L_x_2698) ;  /* 0x0000000c00bc7947 */ /* 0x000fea0003800000 */
.L_x_2694:
[----:B------:R-:W-:-:S13]  /*3c50*/  ISETP.GT.AND P0, PT, R0, 0x6, PT ;  /* 0x000000060000780c */ /* 0x000fda0003f04270 */
[----:B------:R-:W-:Y:S05]  /*3c60*/  @P0 BRA `(.L_x_2701) ;  /* 0x00000000004c0947 */ /* 0x000fea0003800000 */
[----:B------:R-:W-:-:S13]  /*3c70*/  ISETP.NE.AND P0, PT, R0, 0x5, PT ;  /* 0x000000050000780c */ /* 0x000fda0003f05270 */
[----:B------:R-:W-:Y:S05]  /*3c80*/  @!P0 BRA `(.L_x_2702) ;  /* 0x0000000000248947 */ /* 0x000fea0003800000 */
[----:B------:R-:W-:-:S13]  /*3c90*/  ISETP.NE.AND P0, PT, R0, 0x6, PT ;  /* 0x000000060000780c */ /* 0x000fda0003f05270 */
[----:B------:R-:W-:Y:S05]  /*3ca0*/  @P0 BRA `(.L_x_2697) ;  /* 0x0000000c004c0947 */ /* 0x000fea0003800000 */
[----:B------:R-:W-:Y:S01]  /*3cb0*/  UMOV UR4, 0xf0000000 ;  /* 0xf000000000047882 */ /* 0x000fe20000000000 */
[----:B------:R-:W-:Y:S01]  /*3cc0*/  UMOV UR5, 0x380fffff ;  /* 0x380fffff00057882 */ /* 0x000fe20000000000 */
[----:B------:R-:W0:Y:S01]  /*3cd0*/  F2F.F32.F64 R3, R4 ;  /* 0x0000000400037310 */ /* 0x000e220000301000 */
[----:B------:R-:W-:-:S14]  /*3ce0*/  DSETP.GEU.AND P0, PT, |R4|, UR4, PT ;  /* 0x0000000404007e2a */ /* 0x000fdc000bf0e200 */
[----:B0-----:R-:W-:-:S05]  /*3cf0*/  @!P0 FMUL R3, R3, 1.175494350822287508e-38 ;  /* 0x0080000003038820 */ /* 0x001fca0000400000 */
[----:B------:R0:W-:Y:S01]  /*3d00*/  STG.E desc[UR36][R16.64], R3 ;  /* 0x0000000310007986 */ /* 0x0001e2000c101924 */
[----:B------:R-:W-:Y:S05]  /*3d10*/  BRA `(.L_x_2698) ;  /* 0x0000000c00887947 */ /* 0x000fea0003800000 */
.L_x_2702:
[----:B------:R-:W-:Y:S01]  /*3d20*/  UMOV UR4, 0xf0000000 ;  /* 0xf000000000047882 */ /* 0x000fe20000000000 */
[----:B------:R-:W-:Y:S01]  /*3d30*/  UMOV UR5, 0x380fffff ;  /* 0x380fffff00057882 */ /* 0x000fe20000000000 */
[----:B------:R-:W0:Y:S01]  /*3d40*/  F2F.F32.F64 R0, R4 ;  /* 0x0000000400007310 */ /* 0x000e220000301000 */
[----:B------:R-:W-:-:S14]  /*3d50*/  DSETP.GEU.AND P0, PT, |R4|, UR4, PT ;  /* 0x0000000404007e2a */ /* 0x000fdc000bf0e200 */
[----:B0-----:R-:W-:-:S05]  /*3d60*/  @!P0 FMUL R0, R0, 1.175494350822287508e-38 ;  /* 0x0080000000008820 */ /* 0x001fca0000400000 */
[----:B------:R-:W-:-:S05]  /*3d70*/  F2FP.F16.F32.PACK_AB R0, RZ, R0 ;  /* 0x00000000ff00723e */ /* 0x000fca00000000ff */
[----:B------:R0:W-:Y:S01]  /*3d80*/  STG.E.U16 desc[UR36][R16.64], R0 ;  /* 0x0000000010007986 */ /* 0x0001e2000c101524 */
[----:B------:R-:W-:Y:S05]  /*3d90*/  BRA `(.L_x_2698) ;  /* 0x0000000c00687947 */ /* 0x000fea0003800000 */
.L_x_2701:
[----:B------:R-:W-:-:S13]  /*3da0*/  ISETP.NE.AND P0, PT, R0, 0x7, PT ;  /* 0x000000070000780c */ /* 0x000fda0003f05270 */
[----:B------:R-:W-:Y:S05]  /*3db0*/  @!P0 BRA `(.L_x_2703) ;  /* 0x0000000000548947 */ /* 0x000fea0003800000 */
[----:B------:R-:W-:-:S13]  /*3dc0*/  ISETP.NE.AND P0, PT, R0, 0x8, PT ;  /* 0x000000080000780c */ /* 0x000fda0003f05270 */
[----:B------:R-:W-:Y:S05]  /*3dd0*/  @!P0 BRA `(.L_x_2704) ;  /* 0x0000000000288947 */ /* 0x000fea0003800000 */
[----:B------:R-:W-:-:S13]  /*3de0*/  ISETP.NE.AND P0, PT, R0, 0x9, PT ;  /* 0x000000090000780c */ /* 0x000fda0003f05270 */
[----:B------:R-:W-:Y:S05]  /*3df0*/  @P0 BRA `(.L_x_2697) ;  /* 0x0000000800f80947 */ /* 0x000fea0003800000 */
[----:B------:R-:W-:Y:S01]  /*3e00*/  UMOV UR4, 0xf0000000 ;  /* 0xf000000000047882 */ /* 0x000fe20000000000 */
[----:B------:R-:W-:Y:S01]  /*3e10*/  UMOV UR5, 0x380fffff ;  /* 0x380fffff00057882 */ /* 0x000fe20000000000 */
[----:B------:R-:W0:Y:S01]  /*3e20*/  F2F.F32.F64 R6, R4 ;  /* 0x0000000400067310 */ /* 0x000e220000301000 */
[----:B------:R-:W-:Y:S01]  /*3e30*/  DSETP.GEU.AND P0, PT, |R4|, UR4, PT ;  /* 0x0000000404007e2a */ /* 0x000fe2000bf0e200 */
[----:B------:R-:W-:-:S13]  /*3e40*/  IMAD.MOV.U32 R7, RZ, RZ, RZ ;  /* 0x000000ffff077224 */ /* 0x000fda00078e00ff */
[----:B0-----:R-:W-:-:S05]  /*3e50*/  @!P0 FMUL R6, R6, 1.175494350822287508e-38 ;  /* 0x0080000006068820 */ /* 0x001fca0000400000 */
[----:B------:R0:W-:Y:S01]  /*3e60*/  STG.E.64 desc[UR36][R16.64], R6 ;  /* 0x0000000610007986 */ /* 0x0001e2000c101b24 */
[----:B------:R-:W-:Y:S05]  /*3e70*/  BRA `(.L_x_2698) ;  /* 0x0000000c00307947 */ /* 0x000fea0003800000 */
.L_x_2704:
[----:B------:R-:W-:Y:S01]  /*3e80*/  UMOV UR4, 0xf0000000 ;  /* 0xf000000000047882 */ /* 0x000fe20000000000 */
[----:B------:R-:W-:Y:S01]  /*3e90*/  UMOV UR5, 0x380fffff ;  /* 0x380fffff00057882 */ /* 0x000fe20000000000 */
[----:B------:R-:W0:Y:S01]  /*3ea0*/  F2F.F32.F64 R0, R4 ;  /* 0x0000000400007310 */ /* 0x000e220000301000 */
[----:B------:R-:W-:-:S14]  /*3eb0*/  DSETP.GEU.AND P0, PT, |R4|, UR4, PT ;  /* 0x0000000404007e2a */ /* 0x000fdc000bf0e200 */
[----:B0-----:R-:W-:-:S05]  /*3ec0*/  @!P0 FMUL R0, R0, 1.175494350822287508e-38 ;  /* 0x0080000000008820 */ /* 0x001fca0000400000 */
[----:B------:R-:W-:-:S04]  /*3ed0*/  F2FP.F16.F32.PACK_AB R3, RZ, R0 ;  /* 0x00000000ff03723e */ /* 0x000fc800000000ff */
[----:B------:R-:W-:-:S05]  /*3ee0*/  PRMT R3, R3, 0x5410, RZ ;  /* 0x0000541003037816 */ /* 0x000fca00000000ff */
[----:B------:R0:W-:Y:S01]  /*3ef0*/  STG.E desc[UR36][R16.64], R3 ;  /* 0x0000000310007986 */ /* 0x0001e2000c101924 */
[----:B------:R-:W-:Y:S05]  /*3f00*/  BRA `(.L_x_2698) ;  /* 0x0000000c000c7947 */ /* 0x000fea0003800000 */
.L_x_2703:
[----:B------:R0:W-:Y:S01]  /*3f10*/  STG.E.64 desc[UR36][R16.64], R4 ;  /* 0x0000000410007986 */ /* 0x0001e2000c101b24 */
[----:B------:R-:W-:Y:S05]  /*3f20*/  BRA `(.L_x_2698) ;  /* 0x0000000c00047947 */ /* 0x000fea0003800000 */
.L_x_2693:
        /* <DEDUP_REMOVED lines=8> */
[----:B------:R-:W-:-:S06]  /*3fb0*/  DSETP.NEU.AND P0, PT, R4, RZ, PT ;  /* 0x000000ff0400722a */ /* 0x000fcc0003f0d000 */
[----:B------:R-:W-:-:S05]  /*3fc0*/  SEL R3, RZ, 0x1, !P0 ;  /* 0x00000001ff037807 */ /* 0x000fca0004000000 */
[----:B------:R0:W-:Y:S01]  /*3fd0*/  STG.E.U8 desc[UR36][R16.64], R3 ;  /* 0x0000000310007986 */ /* 0x0001e2000c101124 */
[----:B------:R-:W-:Y:S05]  /*3fe0*/  BRA `(.L_x_2698) ;  /* 0x0000000800d47947 */ /* 0x000fea0003800000 */
.L_x_2707:
[----:B------:R-:W-:-:S05]  /*3ff0*/  CS2R R6, SRZ ;  /* 0x0000000000067805 */ /* 0x000fca000001ff00 */
[----:B------:R0:W-:Y:S01]  /*4000*/  STG.E.128 desc[UR36][R16.64], R4 ;  /* 0x0000000410007986 */ /* 0x0001e2000c101d24 */
[----:B------:R-:W-:Y:S05]  /*4010*/  BRA `(.L_x_2698) ;  /* 0x0000000800c87947 */ /* 0x000fea0003800000 */
.L_x_2706:
        /* <DEDUP_REMOVED lines=10> */
[----:B------:R-:W-:-:S13]  /*40c0*/  BSSY B0, `(.L_x_2710) ;  /* 0x000000f000007945 */ /* 0x000fda0003800000 */
[----:B0-----:R-:W-:-:S05]  /*40d0*/  @!P0 FMUL R9, R9, 1.175494350822287508e-38 ;  /* 0x0080000009098820 */ /* 0x001fca0000400000 */
        /* <DEDUP_REMOVED lines=13> */
.L_x_2711:
[----:B------:R-:W-:Y:S05]  /*41b0*/  BSYNC B0 ;  /* 0x0000000000007941 */ /* 0x000fea0003800000 */
.L_x_2710:
[----:B------:R-:W-:-:S05]  /*41c0*/  LOP3.LUT R7, R0, R7, RZ, 0xfc, !PT ;  /* 0x0000000700077212 */ /* 0x000fca00078efcff */
[----:B------:R0:W-:Y:S01]  /*41d0*/  STG.E.U8 desc[UR36][R16.64], R7 ;  /* 0x0000000710007986 */ /* 0x0001e2000c101124 */
[----:B------:R-:W-:Y:S05]  /*41e0*/  BRA `(.L_x_2698) ;  /* 0x0000000800547947 */ /* 0x000fea0003800000 */
.L_x_2709:
[----:B------:R-:W-:Y:S01]  /*41f0*/  UMOV UR4, 0xf0000000 ;  /* 0xf000000000047882 */ /* 0x000fe20000000000 */
[----:B------:R-:W-:Y:S01]  /*4200*/  UMOV UR5, 0x380fffff ;  /* 0x380fffff00057882 */ /* 0x000fe20000000000 */
[----:B------:R-:W0:Y:S01]  /*4210*/  F2F.F32.F64 R7, R4 ;  /* 0x0000000400077310 */ /* 0x000e220000301000 */
[----:B------:R-:W-:Y:S01]  /*4220*/  DSETP.GEU.AND P0, PT, |R4|, UR4, PT ;  /* 0x0000000404007e2a */ /* 0x000fe2000bf0e200 */
[----:B------:R-:W-:-:S13]  /*4230*/  BSSY B0, `(.L_x_2712) ;  /* 0x0000010000007945 */ /* 0x000fda0003800000 */
[----:B0-----:R-:W-:-:S05]  /*4240*/  @!P0 FMUL R7, R7, 1.175494350822287508e-38 ;  /* 0x0080000007078820 */ /* 0x001fca0000400000 */
        /* <DEDUP_REMOVED lines=11> */
.L_x_2713:
[----:B------:R-:W-:Y:S01]  /*4300*/  IMAD.MOV.U32 R0, RZ, RZ, 0x7f ;  /* 0x0000007fff007424 */ /* 0x000fe200078e00ff */
[----:B------:R-:W-:-:S04]  /*4310*/  ISETP.GT.U32.AND P0, PT, R3, 0x7f800000, PT ;  /* 0x7f8000000300780c */ /* 0x000fc80003f04070 */
[----:B------:R-:W-:-:S09]  /*4320*/  SEL R0, R0, 0x7c, P0 ;  /* 0x0000007c00007807 */ /* 0x000fd20000000000 */
.L_x_2714:
[----:B------:R-:W-:Y:S05]  /*4330*/  BSYNC B0 ;  /* 0x0000000000007941 */ /* 0x000fea0003800000 */
.L_x_2712:
[----:B------:R-:W-:-:S04]  /*4340*/  LOP3.LUT R3, R7, 0x80000000, RZ, 0xc0, !PT ;  /* 0x8000000007037812 */ /* 0x000fc800078ec0ff */
[----:B------:R-:W-:-:S04]  /*4350*/  SHF.R.U32.HI R3, RZ, 0x18, R3 ;  /* 0x00000018ff037819 */ /* 0x000fc80000011603 */
[----:B------:R-:W-:-:S05]  /*4360*/  LOP3.LUT R3, R0, R3, RZ, 0xfc, !PT ;  /* 0x0000000300037212 */ /* 0x000fca00078efcff */
[----:B------:R0:W-:Y:S01]  /*4370*/  STG.E.U8 desc[UR36][R16.64], R3 ;  /* 0x0000000310007986 */ /* 0x0001e2000c101124 */
[----:B------:R-:W-:Y:S05]  /*4380*/  BRA `(.L_x_2698) ;  /* 0x0000000400ec7947 */ /* 0x000fea0003800000 */
.L_x_2708:
[----:B------:R-:W-:Y:S01]  /*4390*/  UMOV UR4, 0xf0000000 ;  /* 0xf000000000047882 */ /* 0x000fe20000000000 */
[----:B------:R-:W-:Y:S01]  /*43a0*/  UMOV UR5, 0x380fffff ;  /* 0x380fffff00057882 */ /* 0x000fe20000000000 */
[----:B------:R-:W0:Y:S01]  /*43b0*/  F2F.F32.F64 R0, R4 ;  /* 0x0000000400007310 */ /* 0x000e220000301000 */
[----:B------:R-:W-:-:S14]  /*43c0*/  DSETP.GEU.AND P0, PT, |R4|, UR4, PT ;  /* 0x0000000404007e2a */ /* 0x000fdc000bf0e200 */
[----:B0-----:R-:W-:-:S05]  /*43d0*/  @!P0 FMUL R0, R0, 1.175494350822287508e-38 ;  /* 0x0080000000008820 */ /* 0x001fca0000400000 */
[----:B------:R-:W-:-:S05]  /*43e0*/  F2FP.BF16.F32.PACK_AB R0, RZ, R0 ;  /* 0x00000000ff00723e */ /* 0x000fca00000010ff */
[----:B------:R0:W-:Y:S01]  /*43f0*/  STG.E.U16 desc[UR36][R16.64], R0 ;  /* 0x0000000010007986 */ /* 0x0001e2000c101524 */
[----:B------:R-:W-:Y:S05]  /*4400*/  BRA `(.L_x_2698) ;  /* 0x0000000400cc7947 */ /* 0x000fea0003800000 */
.L_x_2705:
        /* <DEDUP_REMOVED lines=8> */
[----:B------:R-:W0:Y:S02]  /*4490*/  F2I.U32.F64.TRUNC R5, R4 ;  /* 0x0000000400057311 */ /* 0x000e24000030d000 */
[----:B0-----:R4:W-:Y:S01]  /*44a0*/  STG.E.U16 desc[UR36][R16.64], R5 ;  /* 0x0000000510007986 */ /* 0x0019e2000c101524 */
[----:B------:R-:W-:Y:S05]  /*44b0*/  BRA `(.L_x_2698) ;  /* 0x0000000400a07947 */ /* 0x000fea0003800000 */
.L_x_2717:
[----:B------:R-:W-:Y:S01]  /*44c0*/  UMOV UR4, 0xf0000000 ;  /* 0xf000000000047882 */ /* 0x000fe20000000000 */
[----:B------:R-:W-:Y:S01]  /*44d0*/  UMOV UR5, 0x380fffff ;  /* 0x380fffff00057882 */ /* 0x000fe20000000000 */
[----:B------:R-:W0:Y:S01]  /*44e0*/  F2F.F32.F64 R7, R4 ;  /* 0x0000000400077310 */ /* 0x000e220000301000 */
[----:B------:R-:W-:Y:S01]  /*44f0*/  DSETP.GEU.AND P0, PT, |R4|, UR4, PT ;  /* 0x0000000404007e2a */ /* 0x000fe2000bf0e200 */
[----:B------:R-:W-:Y:S01]  /*4500*/  BSSY B0, `(.L_x_2718) ;  /* 0x0000015000007945 */ /* 0x000fe20003800000 */
[----:B------:R-:W-:-:S12]  /*4510*/  IMAD.MOV.U32 R8, RZ, RZ, 0x80 ;  /* 0x00000080ff087424 */ /* 0x000fd800078e00ff */
[----:B0-----:R-:W-:-:S05]  /*4520*/  @!P0 FMUL R7, R7, 1.175494350822287508e-38 ;  /* 0x0080000007078820 */ /* 0x001fca0000400000 */
        /* <DEDUP_REMOVED lines=14> */
.L_x_2720:
[----:B------:R-:W-:-:S04]  /*4610*/  LOP3.LUT R3, R7, 0x80000000, RZ, 0xc0, !PT ;  /* 0x8000000007037812 */ /* 0x000fc800078ec0ff */
[----:B------:R-:W-:-:S04]  /*4620*/  SHF.R.U32.HI R3, RZ, 0x18, R3 ;  /* 0x00000018ff037819 */ /* 0x000fc80000011603 */
[----:B------:R-:W-:-:S04]  /*4630*/  LOP3.LUT R0, R0, R3, RZ, 0xfc, !PT ;  /* 0x0000000300007212 */ /* 0x000fc800078efcff */
[----:B------:R-:W-:-:S07]  /*4640*/  PRMT R8, R0, 0x7610, R8 ;  /* 0x0000761000087816 */ /* 0x000fce0000000008 */
.L_x_2719:
[----:B------:R-:W-:Y:S05]  /*4650*/  BSYNC B0 ;  /* 0x0000000000007941 */ /* 0x000fea0003800000 */
.L_x_2718:
[----:B------:R3:W-:Y:S01]  /*4660*/  STG.E.U8 desc[UR36][R16.64], R8 ;  /* 0x0000000810007986 */ /* 0x0007e2000c101124 */
[----:B------:R-:W-:Y:S05]  /*4670*/  BRA `(.L_x_2698) ;  /* 0x0000000400307947 */ /* 0x000fea0003800000 */
.L_x_2716:
        /* <DEDUP_REMOVED lines=21> */
.L_x_2723:
[----:B------:R-:W-:-:S04]  /*47d0*/  LOP3.LUT R3, R7, 0x80000000, RZ, 0xc0, !PT ;  /* 0x8000000007037812 */ /* 0x000fc800078ec0ff */
[----:B------:R-:W-:-:S04]  /*47e0*/  SHF.R.U32.HI R3, RZ, 0x18, R3 ;  /* 0x00000018ff037819 */ /* 0x000fc80000011603 */
[----:B------:R-:W-:-:S04]  /*47f0*/  LOP3.LUT R0, R0, R3, RZ, 0xfc, !PT ;  /* 0x0000000300007212 */ /* 0x000fc800078efcff */
[----:B------:R-:W-:-:S07]  /*4800*/  PRMT R8, R0, 0x7610, R8 ;  /* 0x0000761000087816 */ /* 0x000fce0000000008 */
.L_x_2722:
[----:B------:R-:W-:Y:S05]  /*4810*/  BSYNC B0 ;  /* 0x0000000000007941 */ /* 0x000fea0003800000 */
.L_x_2721:
[----:B------:R0:W-:Y:S01]  /*4820*/  STG.E.U8 desc[UR36][R16.64], R8 ;  /* 0x0000000810007986 */ /* 0x0001e2000c101124 */
[----:B------:R-:W-:Y:S05]  /*4830*/  BRA `(.L_x_2698) ;  /* 0x0000000000c07947 */ /* 0x000fea0003800000 */
.L_x_2715:
        /* <DEDUP_REMOVED lines=26> */
.L_x_2697:
[----:B------:R-:W-:Y:S01]  /*49e0*/  MOV R14, 0x0 ;  /* 0x00000000000e7802 */ /* 0x000fe20000000f00 */
[----:B------:R-:W-:Y:S01]  /*49f0*/  ULDC.64 UR4, c[0x4][0x148] ;  /* 0x0100520000047ab9 */ /* 0x000fe20000000a00 */
[----:B------:R-:W-:Y:S01]  /*4a00*/  ULDC.64 UR6, c[0x4][0x150] ;  /* 0x0100540000067ab9 */ /* 0x000fe20000000a00 */
[----:B------:R-:W-:Y:S01]  /*4a10*/  IMAD.U32 R4, RZ, RZ, UR4 ;  /* 0x00000004ff047e24 */ /* 0x000fe2000f8e00ff */
[----:B------:R-:W-:Y:S01]  /*4a20*/  MOV R7, UR7 ;  /* 0x0000000700077c02 */ /* 0x000fe20008000f00 */
[----:B------:R-:W-:Y:S01]  /*4a30*/  IMAD.U32 R5, RZ, RZ, UR5 ;  /* 0x00000005ff057e24 */ /* 0x000fe2000f8e00ff */
[----:B------:R-:W0:Y:S01]  /*4a40*/  LDC.64 R14, c[0x4][R14] ;  /* 0x010000000e0e7b82 */ /* 0x000e220000000a00 */
[----:B------:R-:W-:Y:S01]  /*4a50*/  ULDC.64 UR4, c[0x4][0x10] ;  /* 0x0100040000047ab9 */ /* 0x000fe20000000a00 */
[----:B------:R-:W-:Y:S02]  /*4a60*/  IMAD.U32 R6, RZ, RZ, UR6 ;  /* 0x00000006ff067e24 */ /* 0x000fe4000f8e00ff */
[----:B------:R-:W-:-:S02]  /*4a70*/  IMAD.U32 R10, RZ, RZ, UR4 ;  /* 0x00000004ff0a7e24 */ /* 0x000fc4000f8e00ff */
[----:B------:R-:W-:Y:S02]  /*4a80*/  IMAD.U32 R11, RZ, RZ, UR5 ;  /* 0x00000005ff0b7e24 */ /* 0x000fe4000f8e00ff */
[----:B------:R-:W-:Y:S02]  /*4a90*/  IMAD.MOV.U32 R8, RZ, RZ, 0x65 ;  /* 0x00000065ff087424 */ /* 0x000fe400078e00ff */
[----:B------:R-:W-:Y:S02]  /*4aa0*/  IMAD.MOV.U32 R12, RZ, RZ, 0x1 ;  /* 0x00000001ff0c7424 */ /* 0x000fe400078e00ff */
[----:B------:R-:W-:-:S07]  /*4ab0*/  IMAD.MOV.U32 R13, RZ, RZ, RZ ;  /* 0x000000ffff0d7224 */ /* 0x000fce00078e00ff */
[----:B------:R-:W-:-:S07]  /*4ac0*/  LEPC R20, `(.L_x_2726) ;  /* 0x000000001014794e */ /* 0x000fce0000000000 */
[----:B0-----:R-:W-:Y:S05]  /*4ad0*/  CALL.ABS.NOINC R14 ;  /* 0x000000000e007343 */ /* 0x001fea0003c00000 */
.L_x_2726:
[----:B------:R-:W-:Y:S05]  /*4ae0*/  BRA `(.L_x_2698) ;  /* 0x0000000000147947 */ /* 0x000fea0003800000 */
.L_x_2725:
[----:B------:R-:W0:Y:S02]  /*4af0*/  F2I.U64.F64.TRUNC R4, R4 ;  /* 0x0000000400047311 */ /* 0x000e24000030d800 */
[----:B0-----:R1:W-:Y:S01]  /*4b00*/  STG.E.64 desc[UR36][R16.64], R4 ;  /* 0x0000000410007986 */ /* 0x0013e2000c101b24 */
[----:B------:R-:W-:Y:S05]  /*4b10*/  BRA `(.L_x_2698) ;  /* 0x0000000000087947 */ /* 0x000fea0003800000 */
.L_x_2724:
[----:B------:R-:W0:Y:S02]  /*4b20*/  F2I.U32.F64.TRUNC R5, R4 ;  /* 0x0000000400057311 */ /* 0x000e24000030d000 */
[----:B0-----:R0:W-:Y:S02]  /*4b30*/  STG.E desc[UR36][R16.64], R5 ;  /* 0x0000000510007986 */ /* 0x0011e4000c101924 */
.L_x_2698:
[----:B------:R-:W-:-:S04]  /*4b40*/  IMAD R2, R2, 0x200, R25 ;  /* 0x0000020002027824 */ /* 0x000fc800078e0219 */
[----:B------:R-:W-:-:S07]  /*4b50*/  VIADD R23, R2, 0x80 ;  /* 0x0000008002177836 */ /* 0x000fce0000000000 */
.L_x_2621:
[----:B------:R-:W-:Y:S05]  /*4b60*/  BSYNC B6 ;  /* 0x0000000000067941 */ /* 0x000fea0003800000 */
.L_x_2620:
        /* <DEDUP_REMOVED lines=358> */
.L_x_2729:
        /* <DEDUP_REMOVED lines=21> */
.L_x_2733:
[----:B------:R-:W2:Y:S02]  /*6320*/  LDG.E.U8 R2, desc[UR36][R2.64] ;  /* 0x0000002402027981 */ /* 0x000ea4000c1e1100 */
[----:B--2---:R0:W1:Y:S01]  /*6330*/  I2F.F64.U16 R18, R2 ;  /* 0x0000000200127312 */ /* 0x0040620000101800 */
[----:B------:R-:W-:Y:S05]  /*6340*/  BRA `(.L_x_2735) ;  /* 0x0000000c00707947 */ /* 0x000fea0003800000 */
.L_x_2732:
        /* <DEDUP_REMOVED lines=9> */
.L_x_2737:
[----:B------:R-:W2:Y:S02]  /*63e0*/  LDG.E R2, desc[UR36][R2.64] ;  /* 0x0000002402027981 */ /* 0x000ea4000c1e1900 */
[----:B--2---:R0:W1:Y:S01]  /*63f0*/  I2F.F64 R18, R2 ;  /* 0x0000000200127312 */ /* 0x0040620000201c00 */
[----:B------:R-:W-:Y:S05]  /*6400*/  BRA `(.L_x_2735) ;  /* 0x0000000c00407947 */ /* 0x000fea0003800000 */
.L_x_2736:
[----:B------:R-:W2:Y:S02]  /*6410*/  LDG.E.U16 R2, desc[UR36][R2.64] ;  /* 0x0000002402027981 */ /* 0x000ea4000c1e1500 */
[----:B--2---:R0:W1:Y:S01]  /*6420*/  I2F.F64.S16 R18, R2 ;  /* 0x0000000200127312 */ /* 0x0040620000101c00 */
[----:B------:R-:W-:Y:S05]  /*6430*/  BRA `(.L_x_2735) ;  /* 0x0000000c00347947 */ /* 0x000fea0003800000 */
.L_x_2731:
        /* <DEDUP_REMOVED lines=10> */
.L_x_2739:
[----:B------:R-:W2:Y:S02]  /*64e0*/  LDG.E.U16 R0, desc[UR36][R2.64] ;  /* 0x0000002402007981 */ /* 0x000ea4000c1e1500 */
[----:B--2---:R-:W-:-:S05]  /*64f0*/  HADD2.F32 R0, -RZ, R0.H0_H0 ;  /* 0x20000000ff007230 */ /* 0x004fca0000004100 */
[----:B------:R-:W-:-:S04]  /*6500*/  FMUL.FTZ R0, R0, 1 ;  /* 0x3f80000000007820 */ /* 0x000fc80000410000 */
[----:B------:R0:W1:Y:S01]  /*6510*/  F2F.F64.F32 R18, R0 ;  /* 0x0000000000127310 */ /* 0x0000620000201800 */
[----:B------:R-:W-:Y:S05]  /*6520*/  BRA `(.L_x_2735) ;  /* 0x0000000800f87947 */ /* 0x000fea0003800000 */
.L_x_2738:
        /* <DEDUP_REMOVED lines=10> */
.L_x_2741:
[----:B------:R-:W2:Y:S02]  /*65d0*/  LDG.E.U16 R2, desc[UR36][R2.64] ;  /* 0x0000002402027981 */ /* 0x000ea4000c1e1500 */
[----:B--2---:R-:W-:-:S05]  /*65e0*/  HADD2.F32 R0, -RZ, R2.H0_H0 ;  /* 0x20000002ff007230 */ /* 0x004fca0000004100 */
[----:B------:R-:W-:-:S04]  /*65f0*/  FMUL.FTZ R0, R0, 1 ;  /* 0x3f80000000007820 */ /* 0x000fc80000410000 */
[----:B------:R0:W1:Y:S01]  /*6600*/  F2F.F64.F32 R18, R0 ;  /* 0x0000000000127310 */ /* 0x0000620000201800 */
[----:B------:R-:W-:Y:S05]  /*6610*/  BRA `(.L_x_2735) ;  /* 0x0000000800bc7947 */ /* 0x000fea0003800000 */
.L_x_2740:
[----:B------:R0:W5:Y:S01]  /*6620*/  LDG.E.64 R18, desc[UR36][R2.64] ;  /* 0x0000002402127981 */ /* 0x000162000c1e1b00 */
[----:B------:R-:W-:Y:S05]  /*6630*/  BRA `(.L_x_2735) ;  /* 0x0000000800b47947 */ /* 0x000fea0003800000 */
.L_x_2730:
        /* <DEDUP_REMOVED lines=13> */
.L_x_2744:
[----:B------:R0:W5:Y:S01]  /*6710*/  LDG.E.64 R18, desc[UR36][R2.64] ;  /* 0x0000002402127981 */ /* 0x000162000c1e1b00 */
[----:B------:R-:W-:Y:S05]  /*6720*/  BRA `(.L_x_2735) ;  /* 0x0000000800787947 */ /* 0x000fea0003800000 */
.L_x_2743:
        /* <DEDUP_REMOVED lines=26> */
[----:B------:R2:W3:Y:S01]  /*68d0*/  F2F.F64.F32 R18, R5 ;  /* 0x0000000500127310 */ /* 0x0004e20000201800 */
[----:B------:R-:W-:Y:S05]  /*68e0*/  BRA `(.L_x_2735) ;  /* 0x0000000800087947 */ /* 0x000fea0003800000 */
.L_x_2746:
        /* <DEDUP_REMOVED lines=11> */
[----:B------:R-:W-:-:S05]  /*69a0*/  LOP3.LUT R4, R4, 0x80000000, R5, 0xf8, !PT ;  /* 0x8000000004047812 */ /* 0x000fca00078ef805 */
[----:B------:R-:W-:-:S04]  /*69b0*/  FMUL.FTZ R4, R4, 1 ;  /* 0x3f80000004047820 */ /* 0x000fc80000410000 */
[----:B------:R4:W0:Y:S01]  /*69c0*/  F2F.F64.F32 R18, R4 ;  /* 0x0000000400127310 */ /* 0x0008220000201800 */
[----:B------:R-:W-:Y:S05]  /*69d0*/  BRA `(.L_x_2735) ;  /* 0x0000000400cc7947 */ /* 0x000fea0003800000 */
.L_x_2745:
[----:B------:R-:W2:Y:S02]  /*69e0*/  LDG.E.U16 R0, desc[UR36][R2.64] ;  /* 0x0000002402007981 */ /* 0x000ea4000c1e1500 */
[----:B--2---:R-:W-:-:S04]  /*69f0*/  IMAD.U32 R0, R0, 0x10000, RZ ;  /* 0x0001000000007824 */ /* 0x004fc800078e00ff */
[----:B------:R-:W-:-:S04]  /*6a00*/  FMUL.FTZ R0, R0, 1 ;  /* 0x3f80000000007820 */ /* 0x000fc80000410000 */
[----:B------:R0:W1:Y:S01]  /*6a10*/  F2F.F64.F32 R18, R0 ;  /* 0x0000000000127310 */ /* 0x0000620000201800 */
[----:B------:R-:W-:Y:S05]  /*6a20*/  BRA `(.L_x_2735) ;  /* 0x0000000400b87947 */ /* 0x000fea0003800000 */
.L_x_2742:
        /* <DEDUP_REMOVED lines=11> */
.L_x_2749:
        /* <DEDUP_REMOVED lines=12> */
[----:B------:R-:W-:Y:S02]  /*6ba0*/  SHF.L.U32 R4, R3, 0x1f, RZ ;  /* 0x0000001f03047819 */ /* 0x000fe400000006ff */
[----:B------:R-:W-:-:S05]  /*6bb0*/  SHF.R.U32.HI R0, RZ, 0x3, R0 ;  /* 0x00000003ff007819 */ /* 0x000fca0000011600 */
[----:B------:R-:W-:Y:S05]  /*6bc0*/  @P0 BRA `(.L_x_2753) ;  /* 0x0000000000180947 */ /* 0x000fea0003800000 */
[----:B------:R-:W0:Y:S02]  /*6bd0*/  FLO.U32 R3, R2 ;  /* 0x0000000200037300 */ /* 0x000e2400000e0000 */
[----:B0-----:R-:W-:-:S04]  /*6be0*/  IADD3 R3, -R3, 0x1f, RZ ;  /* 0x0000001f03037810 */ /* 0x001fc80007ffe1ff */
[----:B------:R-:W-:Y:S01]  /*6bf0*/  IADD3 R0, R0, 0x1d, -R3 ;  /* 0x0000001d00007810 */ /* 0x000fe20007ffe803 */
[----:B------:R-:W-:-:S05]  /*6c00*/  VIADD R5, R3, 0xffffffe4 ;  /* 0xffffffe403057836 */ /* 0x000fca0000000000 */
[----:B------:R-:W-:-:S04]  /*6c10*/  SHF.L.U32 R5, R2, R5, RZ ;  /* 0x0000000502057219 */ /* 0x000fc800000006ff */
[----:B------:R-:W-:-:S07]  /*6c20*/  LOP3.LUT R2, R5, 0x7, RZ, 0xc0, !PT ;  /* 0x0000000705027812 */ /* 0x000fce00078ec0ff */
.L_x_2753:
[----:B------:R-:W-:Y:S05]  /*6c30*/  BSYNC B1 ;  /* 0x0000000000017941 */ /* 0x000fea0003800000 */
.L_x_2752:
[----:B------:R-:W-:Y:S01]  /*6c40*/  LEA R3, R0, 0x3b800000, 0x17 ;  /* 0x3b80000000037811 */ /* 0x000fe200078eb8ff */
[----:B------:R-:W-:-:S05]  /*6c50*/  IMAD.SHL.U32 R0, R2, 0x100000, RZ ;  /* 0x0010000002007824 */ /* 0x000fca00078e00ff */
[----:B------:R-:W-:-:S07]  /*6c60*/  LOP3.LUT R0, R3, R0, R4, 0xfe, !PT ;  /* 0x0000000003007212 */ /* 0x000fce00078efe04 */
.L_x_2751:
[----:B------:R-:W-:Y:S05]  /*6c70*/  BSYNC B0 ;  /* 0x0000000000007941 */ /* 0x000fea0003800000 */
.L_x_2750:
[----:B------:R-:W-:-:S04]  /*6c80*/  FMUL.FTZ R0, R0, 1 ;  /* 0x3f80000000007820 */ /* 0x000fc80000410000 */
[----:B------:R0:W1:Y:S01]  /*6c90*/  F2F.F64.F32 R18, R0 ;  /* 0x0000000000127310 */ /* 0x0000620000201800 */
[----:B------:R-:W-:Y:S05]  /*6ca0*/  BRA `(.L_x_2735) ;  /* 0x0000000400187947 */ /* 0x000fea0003800000 */
.L_x_2748:
        /* <DEDUP_REMOVED lines=21> */
.L_x_2757:
[----:B------:R-:W-:Y:S05]  /*6e00*/  BSYNC B1 ;  /* 0x0000000000017941 */ /* 0x000fea0003800000 */
.L_x_2756:
[----:B------:R-:W-:Y:S01]  /*6e10*/  LEA R3, R0, 0x37800000, 0x17 ;  /* 0x3780000000037811 */ /* 0x000fe200078eb8ff */
[----:B------:R-:W-:-:S05]  /*6e20*/  IMAD.SHL.U32 R0, R2, 0x200000, RZ ;  /* 0x0020000002007824 */ /* 0x000fca00078e00ff */
[----:B------:R-:W-:-:S07]  /*6e30*/  LOP3.LUT R0, R3, R0, R4, 0xfe, !PT ;  /* 0x0000000003007212 */ /* 0x000fce00078efe04 */
.L_x_2755:
[----:B------:R-:W-:Y:S05]  /*6e40*/  BSYNC B0 ;  /* 0x0000000000007941 */ /* 0x000fea0003800000 */
.L_x_2754:
[----:B------:R-:W-:-:S04]  /*6e50*/  FMUL.FTZ R0, R0, 1 ;  /* 0x3f80000000007820 */ /* 0x000fc80000410000 */
[----:B------:R0:W1:Y:S01]  /*6e60*/  F2F.F64.F32 R18, R0 ;  /* 0x0000000000127310 */ /* 0x0000620000201800 */
[----:B------:R-:W-:Y:S05]  /*6e70*/  BRA `(.L_x_2735) ;  /* 0x0000000000a47947 */ /* 0x000fea0003800000 */
.L_x_2747:
        /* <DEDUP_REMOVED lines=14> */
.L_x_2761:
[----:B------:R-:W-:Y:S05]  /*6f60*/  BSYNC B0 ;  /* 0x0000000000007941 */ /* 0x000fea0003800000 */
.L_x_2760:
[----:B------:R-:W-:-:S04]  /*6f70*/  FMUL.FTZ R0, R0, 1 ;  /* 0x3f80000000007820 */ /* 0x000fc80000410000 */
[----:B------:R0:W1:Y:S01]  /*6f80*/  F2F.F64.F32 R18, R0 ;  /* 0x0000000000127310 */ /* 0x0000620000201800 */
[----:B------:R-:W-:Y:S05]  /*6f90*/  BRA `(.L_x_2735) ;  /* 0x00000000005c7947 */ /* 0x000fea0003800000 */
.L_x_2734:
[----:B------:R-:W-:Y:S01]  /*6fa0*/  MOV R2, 0x0 ;  /* 0x0000000000027802 */ /* 0x000fe20000000f00 */
[----:B------:R-:W-:Y:S01]  /*6fb0*/  ULDC.64 UR4, c[0x4][0x148] ;  /* 0x0100520000047ab9 */ /* 0x000fe20000000a00 */
[----:B------:R-:W-:Y:S01]  /*6fc0*/  ULDC.64 UR6, c[0x4][0x8] ;  /* 0x0100020000067ab9 */ /* 0x000fe20000000a00 */
[----:B------:R-:W-:Y:S01]  /*6fd0*/  IMAD.U32 R4, RZ, RZ, UR4 ;  /* 0x00000004ff047e24 */ /* 0x000fe2000f8e00ff */
[----:B------:R-:W-:Y:S01]  /*6fe0*/  HFMA2.MMA R13, -RZ, RZ, 0, 0 ;  /* 0x00000000ff0d7435 */ /* 0x000fe200000001ff */
        /* <DEDUP_REMOVED lines=8> */
[----:B------:R-:W-:-:S07]  /*7070*/  IMAD.MOV.U32 R12, RZ, RZ, 0x1 ;  /* 0x00000001ff0c7424 */ /* 0x000fce00078e00ff */
[----:B------:R-:W-:-:S07]  /*7080*/  LEPC R20, `(.L_x_2762) ;  /* 0x000000001014794e */ /* 0x000fce0000000000 */
[----:B0-----:R-:W-:Y:S05]  /*7090*/  CALL.ABS.NOINC R2 ;  /* 0x0000000002007343 */ /* 0x001fea0003c00000 */
.L_x_2762:
[----:B------:R-:W-:Y:S01]  /*70a0*/  CS2R R18, SRZ ;  /* 0x0000000000127805 */ /* 0x000fe2000001ff00 */
[----:B------:R-:W-:Y:S06]  /*70b0*/  BRA `(.L_x_2735) ;  /* 0x0000000000147947 */ /* 0x000fec0003800000 */
.L_x_2759:
[----:B------:R-:W2:Y:S02]  /*70c0*/  LDG.E.64 R18, desc[UR36][R2.64] ;  /* 0x0000002402127981 */ /* 0x000ea4000c1e1b00 */
[----:B--2---:R-:W0:Y:S01]  /*70d0*/  I2F.F64.U64 R18, R18 ;  /* 0x0000001200127312 */ /* 0x004e220000301800 */
[----:B------:R-:W-:Y:S05]  /*70e0*/  BRA `(.L_x_2735) ;  /* 0x0000000000087947 */ /* 0x000fea0003800000 */
.L_x_2758:
[----:B------:R-:W2:Y:S02]  /*70f0*/  LDG.E R2, desc[UR36][R2.64] ;  /* 0x0000002402027981 */ /* 0x000ea4000c1e1900 */
[----:B--2---:R0:W1:Y:S02]  /*7100*/  I2F.F64.U32 R18, R2 ;  /* 0x0000000200127312 */ /* 0x0040640000201800 */
.L_x_2735:
[----:B----4-:R-:W4:Y:S01]  /*7110*/  LDC.U8 R4, c[0x0][0x493] ;  /* 0x000124c0ff047b82 */ /* 0x010f220000000000 */
[----:B------:R-:W-:Y:S02]  /*7120*/  ULDC.64 UR4, c[0x0][0x488] ;  /* 0x0001220000047ab9 */ /* 0x000fe40000000a00 */
[----:B0-----:R-:W-:-:S05]  /*7130*/  IADD3 R2, P0, R22, UR4, RZ ;  /* 0x0000000416027c10 */ /* 0x001fca000ff1e0ff */
        /* <DEDUP_REMOVED lines=13> */
[----:B----4-:R0:W4:Y:S01]  /*7210*/  I2F.F64.S16 R12, R2 ;  /* 0x00000002000c7312 */ /* 0x0101220000101c00 */
[----:B------:R-:W-:Y:S05]  /*7220*/  BRA `(.L_x_2768) ;  /* 0x0000000c007c7947 */ /* 0x000fea0003800000 */
.L_x_2766:
[----:B------:R-:W4:Y:S02]  /*7230*/  LDG.E.U8 R2, desc[UR36][R2.64] ;  /* 0x0000002402027981 */ /* 0x000f24000c1e1100 */
[----:B----4-:R0:W4:Y:S01]  /*7240*/  I2F.F64.U16 R12, R2 ;  /* 0x00000002000c7312 */ /* 0x0101220000101800 */
[----:B------:R-:W-:Y:S05]  /*7250*/  BRA `(.L_x_2768) ;  /* 0x0000000c00707947 */ /* 0x000fea0003800000 */
.L_x_2765:
[----:B------:R-:W-:-:S13]  /*7260*/  ISETP.NE.AND P0, PT, R0, 0x2, PT ;  /* 0x000000020000780c */ /* 0x000fda0003f05270 */
[----:B------:R-:W-:Y:S05]  /*7270*/  @!P0 BRA `(.L_x_2769) ;  /* 0x0000000000288947 */ /* 0x000fea0003800000 */
[----:B------:R-:W-:-:S13]  /*7280*/  ISETP.NE.AND P0, PT, R0, 0x3, PT ;  /* 0x000000030000780c */ /* 0x000fda0003f05270 */
[----:B------:R-:W-:Y:S05]  /*7290*/  @!P0 BRA `(.L_x_2770) ;  /* 0x0000000000148947 */ /* 0x000fea0003800000 */
[----:B------:R-:W-:-:S13]  /*72a0*/  ISETP.NE.AND P0, PT, R0, 0x4, PT ;  /* 0x000000040000780c */ /* 0x000fda0003f05270 */
[----:B------:R-:W-:Y:S05]  /*72b0*/  @P0 BRA `(.L_x_2767) ;  /* 0x0000000800fc0947 */ /* 0x000fea0003800000 */
[----:B------:R-:W4:Y:S02]  /*72c0*/  LDG.E.64 R12, desc[UR36][R2.64] ;  /* 0x00000024020c7981 */ /* 0x000f24000c1e1b00 */
[----:B----4-:R-:W0:Y:S01]  /*72d0*/  I2F.F64.S64 R12, R12 ;  /* 0x0000000c000c7312 */ /* 0x010e220000301c00 */
[----:B------:R-:W-:Y:S05]  /*72e0*/  BRA `(.L_x_2768) ;  /* 0x0000000c004c7947 */ /* 0x000fea0003800000 */
.L_x_2770:
[----:B------:R-:W4:Y:S02]  /*72f0*/  LDG.E R2, desc[UR36][R2.64] ;  /* 0x0000002402027981 */ /* 0x000f24000c1e1900 */
[----:B----4-:R0:W4:Y:S01]  /*7300*/  I2F.F64 R12, R2 ;  /* 0x00000002000c7312 */ /* 0x0101220000201c00 */
[----:B------:R-:W-:Y:S05]  /*7310*/  BRA `(.L_x_2768) ;  /* 0x0000000c00407947 */ /* 0x000fea0003800000 */
.L_x_2769:
[----:B------:R-:W4:Y:S02]  /*7320*/  LDG.E.U16 R2, desc[UR36][R2.64] ;  /* 0x0000002402027981 */ /* 0x000f24000c1e1500 */
[----:B----4-:R0:W4:Y:S01]  /*7330*/  I2F.F64.S16 R12, R2 ;  /* 0x00000002000c7312 */ /* 0x0101220000101c00 */
[----:B------:R-:W-:Y:S05]  /*7340*/  BRA `(.L_x_2768) ;  /* 0x0000000c00347947 */ /* 0x000fea0003800000 */
.L_x_2764:
[----:B------:R-:W-:-:S13]  /*7350*/  ISETP.GT.AND P0, PT, R0, 0x6, PT ;  /* 0x000000060000780c */ /* 0x000fda0003f04270 */
[----:B------:R-:W-:Y:S05]  /*7360*/  @P0 BRA `(.L_x_2771) ;  /* 0x0000000000340947 */ /* 0x000fea0003800000 */
[----:B------:R-:W-:-:S13]  /*7370*/  ISETP.NE.AND P0, PT, R0, 0x5, PT ;  /* 0x000000050000780c */ /* 0x000fda0003f05270 */
[----:B------:R-:W-:Y:S05]  /*7380*/  @!P0 BRA `(.L_x_2772) ;  /* 0x0000000000188947 */ /* 0x000fea0003800000 */
[----:B------:R-:W-:-:S13]  /*7390*/  ISETP.NE.AND P0, PT, R0, 0x6, PT ;  /* 0x000000060000780c */ /* 0x000fda0003f05270 */
[----:B------:R-:W-:Y:S05]  /*73a0*/  @P0 BRA `(.L_x_2767) ;  /* 0x0000000800c00947 */ /* 0x000fea0003800000 */
[----:B------:R-:W4:Y:S02]  /*73b0*/  LDG.E R12, desc[UR36][R2.64] ;  /* 0x00000024020c7981 */ /* 0x000f24000c1e1900 */
[----:B----4-:R-:W-:-:S06]  /*73c0*/  FMUL.FTZ R12, R12, 1 ;  /* 0x3f8000000c0c7820 */ /* 0x010fcc0000410000 */
[----:B------:R-:W0:Y:S01]  /*73d0*/  F2F.F64.F32 R12, R12 ;  /* 0x0000000c000c7310 */ /* 0x000e220000201800 */
[----:B------:R-:W-:Y:S05]  /*73e0*/  BRA `(.L_x_2768) ;  /* 0x0000000c000c7947 */ /* 0x000fea0003800000 */
.L_x_2772:
[----:B------:R-:W4:Y:S02]  /*73f0*/  LDG.E.U16 R0, desc[UR36][R2.64] ;  /* 0x0000002402007981 */ /* 0x000f24000c1e1500 */
[----:B----4-:R-:W-:-:S05]  /*7400*/  HADD2.F32 R0, -RZ, R0.H0_H0 ;  /* 0x20000000ff007230 */ /* 0x010fca0000004100 */
[----:B------:R-:W-:-:S04]  /*7410*/  FMUL.FTZ R0, R0, 1 ;  /* 0x3f80000000007820 */ /* 0x000fc80000410000 */
[----:B------:R0:W4:Y:S01]  /*7420*/  F2F.F64.F32 R12, R0 ;  /* 0x00000000000c7310 */ /* 0x0001220000201800 */
[----:B------:R-:W-:Y:S05]  /*7430*/  BRA `(.L_x_2768) ;  /* 0x0000000800f87947 */ /* 0x000fea0003800000 */
.L_x_2771:
[----:B------:R-:W-:-:S13]  /*7440*/  ISETP.NE.AND P0, PT, R0, 0x7, PT ;  /* 0x000000070000780c */ /* 0x000fda0003f05270 */
[----:B------:R-:W-:Y:S05]  /*7450*/  @!P0 BRA `(.L_x_2773) ;  /* 0x0000000000348947 */ /* 0x000fea0003800000 */
        /* <DEDUP_REMOVED lines=8> */
.L_x_2774:
[----:B------:R-:W4:Y:S02]  /*74e0*/  LDG.E.U16 R2, desc[UR36][R2.64] ;  /* 0x0000002402027981 */ /* 0x000f24000c1e1500 */
[----:B----4-:R-:W-:-:S05]  /*74f0*/  HADD2.F32 R0, -RZ, R2.H0_H0 ;  /* 0x20000002ff007230 */ /* 0x010fca0000004100 */
[----:B------:R-:W-:-:S04]  /*7500*/  FMUL.FTZ R0, R0, 1 ;  /* 0x3f80000000007820 */ /* 0x000fc80000410000 */
[----:B------:R0:W4:Y:S01]  /*7510*/  F2F.F64.F32 R12, R0 ;  /* 0x00000000000c7310 */ /* 0x0001220000201800 */
[----:B------:R-:W-:Y:S05]  /*7520*/  BRA `(.L_x_2768) ;  /* 0x0000000800bc7947 */ /* 0x000fea0003800000 */
.L_x_2773:
[----:B------:R0:W5:Y:S01]  /*7530*/  LDG.E.64 R12, desc[UR36][R2.64] ;  /* 0x00000024020c7981 */ /* 0x000162000c1e1b00 */
[----:B------:R-:W-:Y:S05]  /*7540*/  BRA `(.L_x_2768) ;  /* 0x0000000800b47947 */ /* 0x000fea0003800000 */
.L_x_2763:
        /* <DEDUP_REMOVED lines=8> */
[----:B------:R-:W4:Y:S01]  /*75d0*/  LDG.E.U8 R2, desc[UR36][R2.64] ;  /* 0x0000002402027981 */ /* 0x000f22000c1e1100 */
[----:B------:R-:W-:Y:S01]  /*75e0*/  IMAD.MOV.U32 R12, RZ, RZ, RZ ;  /* 0x000000ffff0c7224 */ /* 0x000fe200078e00ff */
[----:B----4-:R-:W-:-:S04]  /*75f0*/  ISETP.NE.AND P0, PT, R2, RZ, PT ;  /* 0x000000ff0200720c */ /* 0x010fc80003f05270 */
[----:B------:R-:W-:Y:S01]  /*7600*/  FSEL R13, RZ, 1.875, !P0 ;  /* 0x3ff00000ff0d7808 */ /* 0x000fe20004000000 */
[----:B------:R-:W-:Y:S08]  /*7610*/  BRA `(.L_x_2768) ;  /* 0x0000000800807947 */ /* 0x000ff00003800000 */
.L_x_2777:
[----:B------:R0:W5:Y:S01]  /*7620*/  LDG.E.64 R12, desc[UR36][R2.64] ;  /* 0x00000024020c7981 */ /* 0x000162000c1e1b00 */
[----:B------:R-:W-:Y:S05]  /*7630*/  BRA `(.L_x_2768) ;  /* 0x0000000800787947 */ /* 0x000fea0003800000 */
.L_x_2776:
        /* <DEDUP_REMOVED lines=10> */
[----:B--2---:R-:W0:Y:S01]  /*76e0*/  FLO.U32 R5, R4 ;  /* 0x0000000400057300 */ /* 0x004e2200000e0000 */
        /* <DEDUP_REMOVED lines=15> */
[----:B------:R0:W2:Y:S01]  /*77e0*/  F2F.F64.F32 R12, R5 ;  /* 0x00000005000c7310 */ /* 0x0000a20000201800 */
[----:B------:R-:W-:Y:S05]  /*77f0*/  BRA `(.L_x_2768) ;  /* 0x0000000800087947 */ /* 0x000fea0003800000 */
.L_x_2779:
[----:B------:R-:W4:Y:S02]  /*7800*/  LDG.E.U8 R2, desc[UR36][R2.64] ;  /* 0x0000002402027981 */ /* 0x000f24000c1e1100 */
[C---:B----4-:R-:W-:Y:S02]  /*7810*/  IMAD.SHL.U32 R0, R2.reuse, 0x2000000, RZ ;  /* 0x0200000002007824 */ /* 0x050fe400078e00ff */
[----:B--2---:R-:W-:-:S03]  /*7820*/  IMAD.SHL.U32 R5, R2, 0x1000000, RZ ;  /* 0x0100000002057824 */ /* 0x004fc600078e00ff */
        /* <DEDUP_REMOVED lines=10> */
[----:B------:R0:W2:Y:S01]  /*78d0*/  F2F.F64.F32 R12, R4 ;  /* 0x00000004000c7310 */ /* 0x0000a20000201800 */
[----:B------:R-:W-:Y:S05]  /*78e0*/  BRA `(.L_x_2768) ;  /* 0x0000000400cc7947 */ /* 0x000fea0003800000 */
.L_x_2778:
[----:B------:R-:W4:Y:S02]  /*78f0*/  LDG.E.U16 R0, desc[UR36][R2.64] ;  /* 0x0000002402007981 */ /* 0x000f24000c1e1500 */
[----:B----4-:R-:W-:-:S04]  /*7900*/  IMAD.U32 R0, R0, 0x10000, RZ ;  /* 0x0001000000007824 */ /* 0x010fc800078e00ff */
[----:B------:R-:W-:-:S04]  /*7910*/  FMUL.FTZ R0, R0, 1 ;  /* 0x3f80000000007820 */ /* 0x000fc80000410000 */
[----:B------:R4:W0:Y:S01]  /*7920*/  F2F.F64.F32 R12, R0 ;  /* 0x00000000000c7310 */ /* 0x0008220000201800 */
[----:B------:R-:W-:Y:S05]  /*7930*/  BRA `(.L_x_2768) ;  /* 0x0000000400b87947 */ /* 0x000fea0003800000 */
.L_x_2775:
        /* <DEDUP_REMOVED lines=9> */
[----:B----4-:R0:W4:Y:S01]  /*79d0*/  I2F.F64.U16 R12, R2 ;  /* 0x00000002000c7312 */ /* 0x0101220000101800 */
[----:B------:R-:W-:Y:S05]  /*79e0*/  BRA `(.L_x_2768) ;  /* 0x00000004008c7947 */ /* 0x000fea0003800000 */
.L_x_2782:
[----:B------:R-:W4:Y:S01]  /*79f0*/  LDG.E.U8 R2, desc[UR36][R2.64] ;  /* 0x0000002402027981 */ /* 0x000f22000c1e1100 */
[----:B------:R-:W-:Y:S01]  /*7a00*/  BSSY B0, `(.L_x_2783) ;  /* 0x0000018000007945 */ /* 0x000fe20003800000 */
        /* <DEDUP_REMOVED lines=16> */
[----:B--2---:R-:W-:-:S05]  /*7b10*/  VIADD R5, R3, 0xffffffe4 ;  /* 0xffffffe403057836 */ /* 0x004fca0000000000 */
[----:B------:R-:W-:-:S04]  /*7b20*/  SHF.L.U32 R5, R2, R5, RZ ;  /* 0x0000000502057219 */ /* 0x000fc800000006ff */
[----:B------:R-:W-:-:S07]  /*7b30*/  LOP3.LUT R2, R5, 0x7, RZ, 0xc0, !PT ;  /* 0x0000000705027812 */ /* 0x000fce00078ec0ff */
.L_x_2786:
[----:B------:R-:W-:Y:S05]  /*7b40*/  BSYNC B1 ;  /* 0x0000000000017941 */ /* 0x000fea0003800000 */
.L_x_2785:
[----:B------:R-:W-:Y:S01]  /*7b50*/  LEA R3, R0, 0x3b800000, 0x17 ;  /* 0x3b80000000037811 */ /* 0x000fe200078eb8ff */
[----:B------:R-:W-:-:S05]  /*7b60*/  IMAD.SHL.U32 R0, R2, 0x100000, RZ ;  /* 0x0010000002007824 */ /* 0x000fca00078e00ff */
[----:B------:R-:W-:-:S07]  /*7b70*/  LOP3.LUT R0, R3, R0, R4, 0xfe, !PT ;  /* 0x0000000003007212 */ /* 0x000fce00078efe04 */
.L_x_2784:
[----:B------:R-:W-:Y:S05]  /*7b80*/  BSYNC B0 ;  /* 0x0000000000007941 */ /* 0x000fea0003800000 */
.L_x_2783:
[----:B------:R-:W-:-:S04]  /*7b90*/  FMUL.FTZ R0, R0, 1 ;  /* 0x3f80000000007820 */ /* 0x000fc80000410000 */
[----:B------:R0:W4:Y:S01]  /*7ba0*/  F2F.F64.F32 R12, R0 ;  /* 0x00000000000c7310 */ /* 0x0001220000201800 */
[----:B------:R-:W-:Y:S05]  /*7bb0*/  BRA `(.L_x_2768) ;  /* 0x0000000400187947 */ /* 0x000fea0003800000 */
.L_x_2781:
[----:B------:R-:W4:Y:S01]  /*7bc0*/  LDG.E.U8 R2, desc[UR36][R2.64] ;  /* 0x0000002402027981 */ /* 0x000f22000c1e1100 */
[----:B------:R-:W-:Y:S01]  /*7bd0*/  BSSY B0, `(.L_x_2787) ;  /* 0x0000018000007945 */ /* 0x000fe20003800000 */
[----:B------:R-:W-:Y:S01]  /*7be0*/  IMAD.MOV.U32 R0, RZ, RZ, RZ ;  /* 0x000000ffff007224 */ /* 0x000fe200078e00ff */
[----:B----4-:R-:W-:-:S13]  /*7bf0*/  ISETP.NE.AND P0, PT, R2, RZ, PT ;  /* 0x000000ff0200720c */ /* 0x010fda0003f05270 */
[----:B------:R-:W-:Y:S05]  /*7c00*/  @!P0 BRA `(.L_x_2788) ;  /* 0x0000000000508947 */ /* 0x000fea0003800000 */
[----:B------:R-:W-:-:S13]  /*7c10*/  ISETP.NE.AND P0, PT, R2, 0x80, PT ;  /* 0x000000800200780c */ /* 0x000fda0003f05270 */
[----:B------:R-:W-:Y:S01]  /*7c20*/  @!P0 MOV R0, 0x7f800001 ;  /* 0x7f80000100008802 */ /* 0x000fe20000000f00 */
        /* <DEDUP_REMOVED lines=14> */
.L_x_2790:
[----:B------:R-:W-:Y:S05]  /*7d10*/  BSYNC B1 ;  /* 0x0000000000017941 */ /* 0x000fea0003800000 */
.L_x_2789:
[----:B------:R-:W-:Y:S01]  /*7d20*/  LEA R3, R0, 0x37800000, 0x17 ;  /* 0x3780000000037811 */ /* 0x000fe200078eb8ff */
[----:B------:R-:W-:-:S05]  /*7d30*/  IMAD.SHL.U32 R0, R2, 0x200000, RZ ;  /* 0x0020000002007824 */ /* 0x000fca00078e00ff */
[----:B------:R-:W-:-:S07]  /*7d40*/  LOP3.LUT R0, R3, R0, R4, 0xfe, !PT ;  /* 0x0000000003007212 */ /* 0x000fce00078efe04 */
.L_x_2788:
[----:B------:R-:W-:Y:S05]  /*7d50*/  BSYNC B0 ;  /* 0x0000000000007941 */ /* 0x000fea0003800000 */
.L_x_2787:
[----:B------:R-:W-:-:S04]  /*7d60*/  FMUL.FTZ R0, R0, 1 ;  /* 0x3f80000000007820 */ /* 0x000fc80000410000 */
[----:B------:R0:W4:Y:S01]  /*7d70*/  F2F.F64.F32 R12, R0 ;  /* 0x00000000000c7310 */ /* 0x0001220000201800 */
[----:B------:R-:W-:Y:S05]  /*7d80*/  BRA `(.L_x_2768) ;  /* 0x0000000000a47947 */ /* 0x000fea0003800000 */
.L_x_2780:
[----:B------:R-:W-:-:S13]  /*7d90*/  ISETP.NE.AND P0, PT, R0, 0x1c, PT ;  /* 0x0000001c0000780c */ /* 0x000fda0003f05270 */
[----:B------:R-:W-:Y:S05]  /*7da0*/  @!P0 BRA `(.L_x_2791) ;  /* 0x0000000000948947 */ /* 0x000fea0003800000 */
[----:B------:R-:W-:-:S13]  /*7db0*/  ISETP.NE.AND P0, PT, R0, 0x1d, PT ;  /* 0x0000001d0000780c */ /* 0x000fda0003f05270 */
[----:B------:R-:W-:Y:S05]  /*7dc0*/  @!P0 BRA `(.L_x_2792) ;  /* 0x0000000000808947 */ /* 0x000fea0003800000 */
[----:B------:R-:W-:-:S13]  /*7dd0*/  ISETP.NE.AND P0, PT, R0, 0x2c, PT ;  /* 0x0000002c0000780c */ /* 0x000fda0003f05270 */
[----:B------:R-:W-:Y:S05]  /*7de0*/  @P0 BRA `(.L_x_2767) ;  /* 0x0000000000300947 */ /* 0x000fea0003800000 */
[----:B------:R-:W4:Y:S01]  /*7df0*/  LDG.E.U8 R2, desc[UR36][R2.64] ;  /* 0x0000002402027981 */ /* 0x000f22000c1e1100 */
[----:B------:R-:W-:Y:S01]  /*7e00*/  BSSY B0, `(.L_x_2793) ;  /* 0x0000007000007945 */ /* 0x000fe20003800000 */
[----:B------:R-:W-:Y:S01]  /*7e10*/  IMAD.MOV.U32 R0, RZ, RZ, 0x400000 ;  /* 0x00400000ff007424 */ /* 0x000fe200078e00ff */
[----:B----4-:R-:W-:-:S13]  /*7e20*/  ISETP.NE.AND P0, PT, R2, RZ, PT ;  /* 0x000000ff0200720c */ /* 0x010fda0003f05270 */
[----:B------:R-:W-:Y:S05]  /*7e30*/  @!P0 BRA `(.L_x_2794) ;  /* 0x00000000000c8947 */ /* 0x000fea0003800000 */
[----:B------:R-:W-:-:S13]  /*7e40*/  ISETP.NE.AND P0, PT, R2, 0xff, PT ;  /* 0x000000ff0200780c */ /* 0x000fda0003f05270 */
[----:B------:R-:W-:Y:S02]  /*7e50*/  @!P0 IMAD.MOV.U32 R0, RZ, RZ, 0x7f800001 ;  /* 0x7f800001ff008424 */ /* 0x000fe400078e00ff */
[----:B------:R-:W-:-:S07]  /*7e60*/  @P0 IMAD.SHL.U32 R0, R2, 0x800000, RZ ;  /* 0x0080000002000824 */ /* 0x000fce00078e00ff */
.L_x_2794:
[----:B------:R-:W-:Y:S05]  /*7e70*/  BSYNC B0 ;  /* 0x0000000000007941 */ /* 0x000fea0003800000 */
.L_x_2793:
[----:B------:R-:W-:-:S04]  /*7e80*/  FMUL.FTZ R0, R0, 1 ;  /* 0x3f80000000007820 */ /* 0x000fc80000410000 */
[----:B------:R0:W4:Y:S01]  /*7e90*/  F2F.F64.F32 R12, R0 ;  /* 0x00000000000c7310 */ /* 0x0001220000201800 */
[----:B------:R-:W-:Y:S05]  /*7ea0*/  BRA `(.L_x_2768) ;  /* 0x00000000005c7947 */ /* 0x000fea0003800000 */
.L_x_2767:
[----:B------:R-:W-:Y:S01]  /*7eb0*/  MOV R2, 0x0 ;  /* 0x0000000000027802 */ /* 0x000fe20000000f00 */
[----:B------:R-:W-:Y:S01]  /*7ec0*/  ULDC.64 UR4, c[0x4][0x148] ;  /* 0x0100520000047ab9 */ /* 0x000fe20000000a00 */
[----:B------:R-:W-:Y:S01]  /*7ed0*/  ULDC.64 UR6, c[0x4][0x8] ;  /* 0x0100020000067ab9 */ /* 0x000fe20000000a00 */
[----:B------:R-:W-:Y:S02]  /*7ee0*/  IMAD.U32 R4, RZ, RZ, UR4 ;  /* 0x00000004ff047e24 */ /* 0x000fe4000f8e00ff */
[----:B--2---:R-:W-:Y:S01]  /*7ef0*/  IMAD.U32 R5, RZ, RZ, UR5 ;  /* 0x00000005ff057e24 */ /* 0x004fe2000f8e00ff */
        /* <DEDUP_REMOVED lines=11> */
.L_x_2795:
[----:B------:R-:W-:Y:S01]  /*7fb0*/  CS2R R12, SRZ ;  /* 0x00000000000c7805 */ /* 0x000fe2000001ff00 */
[----:B------:R-:W-:Y:S06]  /*7fc0*/  BRA `(.L_x_2768) ;  /* 0x0000000000147947 */ /* 0x000fec0003800000 */
.L_x_2792:
[----:B------:R-:W4:Y:S02]  /*7fd0*/  LDG.E.64 R12, desc[UR36][R2.64] ;  /* 0x00000024020c7981 */ /* 0x000f24000c1e1b00 */
[----:B----4-:R-:W0:Y:S01]  /*7fe0*/  I2F.F64.U64 R12, R12 ;  /* 0x0000000c000c7312 */ /* 0x010e220000301800 */
[----:B------:R-:W-:Y:S05]  /*7ff0*/  BRA `(.L_x_2768) ;  /* 0x0000000000087947 */ /* 0x000fea0003800000 */
.L_x_2791:
[----:B------:R-:W4:Y:S02]  /*8000*/  LDG.E R2, desc[UR36][R2.64] ;  /* 0x0000002402027981 */ /* 0x000f24000c1e1900 */
[----:B----4-:R0:W4:Y:S02]  /*8010*/  I2F.F64.U32 R12, R2 ;  /* 0x00000002000c7312 */ /* 0x0101240000201800 */
.L_x_2768:
[----:B0-----:R-:W-:Y:S01]  /*8020*/  IMAD.MOV.U32 R2, RZ, RZ, 0x652b82fe ;  /* 0x652b82feff027424 */ /* 0x001fe200078e00ff */
[----:B------:R-:W-:Y:S01]  /*8030*/  UMOV UR4, 0xfefa39ef ;  /* 0xfefa39ef00047882 */ /* 0x000fe20000000000 */
[----:B------:R-:W-:Y:S01]  /*8040*/  IMAD.MOV.U32 R3, RZ, RZ, 0x3ff71547 ;  /* 0x3ff71547ff037424 */ /* 0x000fe200078e00ff */
        /* <DEDUP_REMOVED lines=12> */
[----:B------:R-:W-:Y:S01]  /*8110*/  MOV R7, 0x3e928af3 ;  /* 0x3e928af300077802 */ /* 0x000fe20000000f00 */
[----:B------:R-:W-:-:S05]  /*8120*/  UMOV UR5, 0x3e5ade15 ;  /* 0x3e5ade1500057882 */ /* 0x000fca0000000000 */
        /* <DEDUP_REMOVED lines=43> */
.L_x_2797:
[----:B------:R-:W-:Y:S05]  /*83e0*/  BSYNC B0 ;  /* 0x0000000000007941 */ /* 0x000fea0003800000 */
.L_x_2796:
[----:B------:R-:W-:Y:S01]  /*83f0*/  DADD R10, R4, 1 ;  /* 0x3ff00000040a7429 */ /* 0x000fe20000000000 */
[----:B------:R-:W-:Y:S05]  /*8400*/  BSSY B0, `(.L_x_2798) ;  /* 0x0000010000007945 */ /* 0x000fea0003800000 */
[----:B------:R-:W0:Y:S04]  /*8410*/  MUFU.RCP64H R3, R11 ;  /* 0x0000000b00037308 */ /* 0x000e280000001800 */
[----:B------:R-:W-:-:S05]  /*8420*/  VIADD R2, R11, 0x300402 ;  /* 0x003004020b027836 */ /* 0x000fca0000000000 */
[----:B------:R-:W-:Y:S01]  /*8430*/  FSETP.GEU.AND P0, PT, |R2|, 5.8789094863358348022e-39, PT ;  /* 0x004004020200780b */ /* 0x000fe20003f0e200 */
        /* <DEDUP_REMOVED lines=12> */
.L_x_2799:
[----:B------:R-:W-:Y:S05]  /*8500*/  BSYNC B0 ;  /* 0x0000000000007941 */ /* 0x000fea0003800000 */
.L_x_2798:
        /* <DEDUP_REMOVED lines=19> */
.L_x_2803:
[----:B------:R-:W0:Y:S02]  /*8640*/  F2I.S64.F64.TRUNC R4, R4 ;  /* 0x0000000400047311 */ /* 0x000e24000030d900 */
[----:B0-----:R-:W-:-:S05]  /*8650*/  IMAD.MOV.U32 R3, RZ, RZ, R4 ;  /* 0x000000ffff037224 */ /* 0x001fca00078e0004 */
[----:B------:R0:W-:Y:S01]  /*8660*/  STG.E.U8 desc[UR36][R16.64], R3 ;  /* 0x0000000310007986 */ /* 0x0001e2000c101124 */
[----:B------:R-:W-:Y:S05]  /*8670*/  BRA `(.L_x_2805) ;  /* 0x0000000c00f87947 */ /* 0x000fea0003800000 */
.L_x_2802:
        /* <DEDUP_REMOVED lines=9> */
.L_x_2807:
[----:B------:R-:W0:Y:S02]  /*8710*/  F2I.F64.TRUNC R5, R4 ;  /* 0x0000000400057311 */ /* 0x000e24000030d100 */
[----:B0-----:R0:W-:Y:S01]  /*8720*/  STG.E desc[UR36][R16.64], R5 ;  /* 0x0000000510007986 */ /* 0x0011e2000c101924 */
[----:B------:R-:W-:Y:S05]  /*8730*/  BRA `(.L_x_2805) ;  /* 0x0000000c00c87947 */ /* 0x000fea0003800000 */
.L_x_2806:
[----:B------:R-:W0:Y:S02]  /*8740*/  F2I.F64.TRUNC R5, R4 ;  /* 0x0000000400057311 */ /* 0x000e24000030d100 */
[----:B0-----:R0:W-:Y:S01]  /*8750*/  STG.E.U16 desc[UR36][R16.64], R5 ;  /* 0x0000000510007986 */ /* 0x0011e2000c101524 */
[----:B------:R-:W-:Y:S05]  /*8760*/  BRA `(.L_x_2805) ;  /* 0x0000000c00bc7947 */ /* 0x000fea0003800000 */
.L_x_2801:
        /* <DEDUP_REMOVED lines=13> */
.L_x_2809:
        /* <DEDUP_REMOVED lines=8> */
.L_x_2808:
        /* <DEDUP_REMOVED lines=14> */
.L_x_2811:
        /* <DEDUP_REMOVED lines=9> */
.L_x_2810:
[----:B------:R0:W-:Y:S01]  /*8a30*/  STG.E.64 desc[UR36][R16.64], R4 ;  /* 0x0000000410007986 */ /* 0x0001e2000c101b24 */
[----:B------:R-:W-:Y:S05]  /*8a40*/  BRA `(.L_x_2805) ;  /* 0x0000000c00047947 */ /* 0x000fea0003800000 */
.L_x_2800:
        /* <DEDUP_REMOVED lines=12> */
.L_x_2814:
[----:B------:R-:W-:-:S05]  /*8b10*/  CS2R R6, SRZ ;  /* 0x0000000000067805 */ /* 0x000fca000001ff00 */
[----:B------:R0:W-:Y:S01]  /*8b20*/  STG.E.128 desc[UR36][R16.64], R4 ;  /* 0x0000000410007986 */ /* 0x0001e2000c101d24 */
[----:B------:R-:W-:Y:S05]  /*8b30*/  BRA `(.L_x_2805) ;  /* 0x0000000800c87947 */ /* 0x000fea0003800000 */
.L_x_2813:
        /* <DEDUP_REMOVED lines=25> */
.L_x_2818:
[----:B------:R-:W-:Y:S05]  /*8cd0*/  BSYNC B0 ;  /* 0x0000000000007941 */ /* 0x000fea0003800000 */
.L_x_2817:
[----:B------:R-:W-:-:S05]  /*8ce0*/  LOP3.LUT R3, R0, R3, RZ, 0xfc, !PT ;  /* 0x0000000300037212 */ /* 0x000fca00078efcff */
[----:B------:R0:W-:Y:S01]  /*8cf0*/  STG.E.U8 desc[UR36][R16.64], R3 ;  /* 0x0000000310007986 */ /* 0x0001e2000c101124 */
[----:B------:R-:W-:Y:S05]  /*8d00*/  BRA `(.L_x_2805) ;  /* 0x0000000800547947 */ /* 0x000fea0003800000 */
.L_x_2816:
        /* <DEDUP_REMOVED lines=17> */
.L_x_2820:
[----:B------:R-:W-:Y:S01]  /*8e20*/  IMAD.MOV.U32 R0, RZ, RZ, 0x7f ;  /* 0x0000007fff007424 */ /* 0x000fe200078e00ff */
[----:B------:R-:W-:-:S04]  /*8e30*/  ISETP.GT.U32.AND P0, PT, R2, 0x7f800000, PT ;  /* 0x7f8000000200780c */ /* 0x000fc80003f04070 */
[----:B------:R-:W-:-:S09]  /*8e40*/  SEL R0, R0, 0x7c, P0 ;  /* 0x0000007c00007807 */ /* 0x000fd20000000000 */
.L_x_2821:
[----:B------:R-:W-:Y:S05]  /*8e50*/  BSYNC B0 ;  /* 0x0000000000007941 */ /* 0x000fea0003800000 */
.L_x_2819:
[----:B------:R-:W-:-:S04]  /*8e60*/  LOP3.LUT R2, R3, 0x80000000, RZ, 0xc0, !PT ;  /* 0x8000000003027812 */ /* 0x000fc800078ec0ff */
[----:B------:R-:W-:-:S04]  /*8e70*/  SHF.R.U32.HI R3, RZ, 0x18, R2 ;  /* 0x00000018ff037819 */ /* 0x000fc80000011602 */
[----:B------:R-:W-:-:S05]  /*8e80*/  LOP3.LUT R3, R0, R3, RZ, 0xfc, !PT ;  /* 0x0000000300037212 */ /* 0x000fca00078efcff */
[----:B------:R0:W-:Y:S01]  /*8e90*/  STG.E.U8 desc[UR36][R16.64], R3 ;  /* 0x0000000310007986 */ /* 0x0001e2000c101124 */
[----:B------:R-:W-:Y:S05]  /*8ea0*/  BRA `(.L_x_2805) ;  /* 0x0000000400ec7947 */ /* 0x000fea0003800000 */
.L_x_2815:
        /* <DEDUP_REMOVED lines=8> */
.L_x_2812:
        /* <DEDUP_REMOVED lines=11> */
.L_x_2824:
        /* <DEDUP_REMOVED lines=21> */
.L_x_2827:
[----:B------:R-:W-:-:S04]  /*9130*/  LOP3.LUT R2, R3, 0x80000000, RZ, 0xc0, !PT ;  /* 0x8000000003027812 */ /* 0x000fc800078ec0ff */
[----:B------:R-:W-:-:S04]  /*9140*/  SHF.R.U32.HI R3, RZ, 0x18, R2 ;  /* 0x00000018ff037819 */ /* 0x000fc80000011602 */
[----:B------:R-:W-:-:S04]  /*9150*/  LOP3.LUT R0, R0, R3, RZ, 0xfc, !PT ;  /* 0x0000000300007212 */ /* 0x000fc800078efcff */
[----:B------:R-:W-:-:S07]  /*9160*/  PRMT R8, R0, 0x7610, R8 ;  /* 0x0000761000087816 */ /* 0x000fce0000000008 */
.L_x_2826:
[----:B------:R-:W-:Y:S05]  /*9170*/  BSYNC B0 ;  /* 0x0000000000007941 */ /* 0x000fea0003800000 */
.L_x_2825:
[----:B------:R3:W-:Y:S01]  /*9180*/  STG.E.U8 desc[UR36][R16.64], R8 ;  /* 0x0000000810007986 */ /* 0x0007e2000c101124 */
[----:B------:R-:W-:Y:S05]  /*9190*/  BRA `(.L_x_2805) ;  /* 0x0000000400307947 */ /* 0x000fea0003800000 */
.L_x_2823:
        /* <DEDUP_REMOVED lines=21> */
.L_x_2830:
[----:B------:R-:W-:-:S04]  /*92f0*/  LOP3.LUT R2, R3, 0x80000000, RZ, 0xc0, !PT ;  /* 0x8000000003027812 */ /* 0x000fc800078ec0ff */
[----:B------:R-:W-:-:S04]  /*9300*/  SHF.R.U32.HI R3, RZ, 0x18, R2 ;  /* 0x00000018ff037819 */ /* 0x000fc80000011602 */
[----:B------:R-:W-:-:S04]  /*9310*/  LOP3.LUT R0, R0, R3, RZ, 0xfc, !PT ;  /* 0x0000000300007212 */ /* 0x000fc800078efcff */
[----:B------:R-:W-:-:S07]  /*9320*/  PRMT R8, R0, 0x7610, R8 ;  /* 0x0000761000087816 */ /* 0x000fce0000000008 */
.L_x_2829:
[----:B------:R-:W-:Y:S05]  /*9330*/  BSYNC B0 ;  /* 0x0000000000007941 */ /* 0x000fea0003800000 */
.L_x_2828:
[----:B------:R0:W-:Y:S01]  /*9340*/  STG.E.U8 desc[UR36][R16.64], R8 ;  /* 0x0000000810007986 */ /* 0x0001e2000c101124 */
[----:B------:R-:W-:Y:S05]  /*9350*/  BRA `(.L_x_2805) ;  /* 0x0000000000c07947 */ /* 0x000fea0003800000 */
.L_x_2822:
        /* <DEDUP_REMOVED lines=16> */
[----:B------:R-:W-:Y:S01]  /*9460*/  HFMA2.MMA R3, -RZ, RZ, 0, 1.5199184417724609375e-05 ;  /* 0x000000ffff037435 */ /* 0x000fe200000001ff */
        /* <DEDUP_REMOVED lines=9> */
.L_x_2804:
        /* <DEDUP_REMOVED lines=16> */
.L_x_2833:
[----:B------:R-:W-:Y:S05]  /*9600*/  BRA `(.L_x_2805) ;  /* 0x0000000000147947 */ /* 0x000fea0003800000 */
.L_x_2832:
[----:B------:R-:W0:Y:S02]  /*9610*/  F2I.U64.F64.TRUNC R4, R4 ;  /* 0x0000000400047311 */ /* 0x000e24000030d800 */
[----:B0-----:R2:W-:Y:S01]  /*9620*/  STG.E.64 desc[UR36][R16.64], R4 ;  /* 0x0000000410007986 */ /* 0x0015e2000c101b24 */
[----:B------:R-:W-:Y:S05]  /*9630*/  BRA `(.L_x_2805) ;  /* 0x0000000000087947 */ /* 0x000fea0003800000 */
.L_x_2831:
[----:B------:R-:W0:Y:S02]  /*9640*/  F2I.U32.F64.TRUNC R5, R4 ;  /* 0x0000000400057311 */ /* 0x000e24000030d000 */
[----:B0-----:R0:W-:Y:S02]  /*9650*/  STG.E desc[UR36][R16.64], R5 ;  /* 0x0000000510007986 */ /* 0x0011e4000c101924 */
.L_x_2805:
[----:B------:R-:W-:-:S07]  /*9660*/  VIADD R23, R23, 0x80 ;  /* 0x0000008017177836 */ /* 0x000fce0000000000 */
.L_x_2728:
[----:B------:R-:W-:Y:S05]  /*9670*/  BSYNC B6 ;  /* 0x0000000000067941 */ /* 0x000fea0003800000 */
.L_x_2727:
        /* <DEDUP_REMOVED lines=358> */
.L_x_2836:
        /* <DEDUP_REMOVED lines=21> */
.L_x_2840:
[----:B------:R-:W2:Y:S02]  /*ae30*/  LDG.E.U8 R2, desc[UR36][R2.64] ;  /* 0x0000002402027981 */ /* 0x000ea4000c1e1100 */
[----:B--2---:R0:W1:Y:S01]  /*ae40*/  I2F.F64.U16 R18, R2 ;  /* 0x0000000200127312 */ /* 0x0040620000101800 */
[----:B------:R-:W-:Y:S05]  /*ae50*/  BRA `(.L_x_2842) ;  /* 0x0000000c00707947 */ /* 0x000fea0003800000 */
.L_x_2839:
        /* <DEDUP_REMOVED lines=9> */
.L_x_2844:
[----:B------:R-:W2:Y:S02]  /*aef0*/  LDG.E R2, desc[UR36][R2.64] ;  /* 0x0000002402027981 */ /* 0x000ea4000c1e1900 */
[----:B--2---:R0:W1:Y:S01]  /*af00*/  I2F.F64 R18, R2 ;  /* 0x0000000200127312 */ /* 0x0040620000201c00 */
[----:B------:R-:W-:Y:S05]  /*af10*/  BRA `(.L_x_2842) ;  /* 0x0000000c00407947 */ /* 0x000fea0003800000 */
.L_x_2843:
[----:B------:R-:W2:Y:S02]  /*af20*/  LDG.E.U16 R2, desc[UR36][R2.64] ;  /* 0x0000002402027981 */ /* 0x000ea4000c1e1500 */
[----:B--2---:R0:W1:Y:S01]  /*af30*/  I2F.F64.S16 R18, R2 ;  /* 0x0000000200127312 */ /* 0x0040620000101c00 */
[----:B------:R-:W-:Y:S05]  /*af40*/  BRA `(.L_x_2842) ;  /* 0x0000000c00347947 */ /* 0x000fea0003800000 */
.L_x_2838:
        /* <DEDUP_REMOVED lines=8> */
[----:B------:R-:W2:Y:S01]  /*afd0*/  F2F.F64.F32 R18, R18 ;  /* 0x0000001200127310 */ /* 0x000ea20000201800 */
[----:B------:R-:W-:Y:S05]  /*afe0*/  BRA `(.L_x_2842) ;  /* 0x0000000c000c7947 */ /* 0x000fea0003800000 */
.L_x_2846:
[----:B------:R-:W2:Y:S02]  /*aff0*/  LDG.E.U16 R0, desc[UR36][R2.64] ;  /* 0x0000002402007981 */ /* 0x000ea4000c1e1500 */
[----:B--2---:R-:W-:-:S05]  /*b000*/  HADD2.F32 R0, -RZ, R0.H0_H0 ;  /* 0x20000000ff007230 */ /* 0x004fca0000004100 */
[----:B------:R-:W-:-:S04]  /*b010*/  FMUL.FTZ R0, R0, 1 ;  /* 0x3f80000000007820 */ /* 0x000fc80000410000 */
[----:B------:R0:W1:Y:S01]  /*b020*/  F2F.F64.F32 R18, R0 ;  /* 0x0000000000127310 */ /* 0x0000620000201800 */
[----:B------:R-:W-:Y:S05]  /*b030*/  BRA `(.L_x_2842) ;  /* 0x0000000800f87947 */ /* 0x000fea0003800000 */
.L_x_2845:
        /* <DEDUP_REMOVED lines=10> */
.L_x_2848:
[----:B------:R-:W2:Y:S02]  /*b0e0*/  LDG.E.U16 R2, desc[UR36][R2.64] ;  /* 0x0000002402027981 */ /* 0x000ea4000c1e1500 */
[----:B--2---:R-:W-:-:S05]  /*b0f0*/  HADD2.F32 R0, -RZ, R2.H0_H0 ;  /* 0x20000002ff007230 */ /* 0x004fca0000004100 */
[----:B------:R-:W-:-:S04]  /*b100*/  FMUL.FTZ R0, R0, 1 ;  /* 0x3f80000000007820 */ /* 0x000fc80000410000 */
[----:B------:R3:W4:Y:S01]  /*b110*/  F2F.F64.F32 R18, R0 ;  /* 0x0000000000127310 */ /* 0x0007220000201800 */
[----:B------:R-:W-:Y:S05]  /*b120*/  BRA `(.L_x_2842) ;  /* 0x0000000800bc7947 */ /* 0x000fea0003800000 */
.L_x_2847:
[----:B------:R0:W5:Y:S01]  /*b130*/  LDG.E.64 R18, desc[UR36][R2.64] ;  /* 0x0000002402127981 */ /* 0x000162000c1e1b00 */
[----:B------:R-:W-:Y:S05]  /*b140*/  BRA `(.L_x_2842) ;  /* 0x0000000800b47947 */ /* 0x000fea0003800000 */
.L_x_2837:
        /* <DEDUP_REMOVED lines=13> */
.L_x_2851:
[----:B------:R0:W5:Y:S01]  /*b220*/  LDG.E.64 R18, desc[UR36][R2.64] ;  /* 0x0000002402127981 */ /* 0x000162000c1e1b00 */
[----:B------:R-:W-:Y:S05]  /*b230*/  BRA `(.L_x_2842) ;  /* 0x0000000800787947 */ /* 0x000fea0003800000 */
.L_x_2850:
        /* <DEDUP_REMOVED lines=28> */
.L_x_2853:
[----:B------:R-:W2:Y:S02]  /*b400*/  LDG.E.U8 R2, desc[UR36][R2.64] ;  /* 0x0000002402027981 */ /* 0x000ea4000c1e1100 */
[C---:B--2---:R-:W-:Y:S02]  /*b410*/  IMAD.SHL.U32 R0, R2.reuse, 0x2000000, RZ ;  /* 0x0200000002007824 */ /* 0x044fe400078e00ff */
[----:B------:R-:W-:-:S03]  /*b420*/  IMAD.SHL.U32 R5, R2, 0x1000000, RZ ;  /* 0x0100000002057824 */ /* 0x000fc600078e00ff */
[----:B------:R-:W-:-:S13]  /*b430*/  ISETP.GE.U32.AND P0, PT, R0, 0x8000000, PT ;  /* 0x080000000000780c */ /* 0x000fda0003f06070 */
[C---:B------:R-:W-:Y:S01]  /*b440*/  @!P0 IMAD.SHL.U32 R0, R2.reuse, 0x100, RZ ;  /* 0x0000010002008824 */ /* 0x040fe200078e00ff */
[----:B------:R-:W-:-:S04]  /*b450*/  @P0 SHF.L.U32 R4, R2, 0x15, RZ ;  /* 0x0000001502040819 */ /* 0x000fc800000006ff */
[----:B------:R-:W-:Y:S02]  /*b460*/  @!P0 LOP3.LUT R0, R0, 0x7f00, RZ, 0xc0, !PT ;  /* 0x00007f0000008812 */ /* 0x000fe400078ec0ff */
[----:B------:R-:W-:Y:S02]  /*b470*/  @P0 LOP3.LUT R4, R4, 0x70000000, RZ, 0xfc, !PT ;  /* 0x7000000004040812 */ /* 0x000fe400078efcff */
[----:B------:R-:W-:-:S03]  /*b480*/  @!P0 LOP3.LUT R0, R0, 0x3f000000, RZ, 0xfc, !PT ;  /* 0x3f00000000008812 */ /* 0x000fc600078efcff */
[----:B------:R-:W-:Y:S02]  /*b490*/  @P0 FMUL.FTZ R4, R4, 1.9259299443872358531e-34 ;  /* 0x0780000004040820 */ /* 0x000fe40000410000 */
[----:B------:R-:W-:-:S05]  /*b4a0*/  @!P0 FADD.FTZ R4, R0, -0.5 ;  /* 0xbf00000000048421 */ /* 0x000fca0000010000 */
[----:B------:R-:W-:-:S05]  /*b4b0*/  LOP3.LUT R4, R4, 0x80000000, R5, 0xf8, !PT ;  /* 0x8000000004047812 */ /* 0x000fca00078ef805 */
[----:B------:R-:W-:-:S04]  /*b4c0*/  FMUL.FTZ R4, R4, 1 ;  /* 0x3f80000004047820 */ /* 0x000fc80000410000 */
[----:B------:R0:W1:Y:S01]  /*b4d0*/  F2F.F64.F32 R18, R4 ;  /* 0x0000000400127310 */ /* 0x0000620000201800 */
[----:B------:R-:W-:Y:S05]  /*b4e0*/  BRA `(.L_x_2842) ;  /* 0x0000000400cc7947 */ /* 0x000fea0003800000 */
.L_x_2852:
[----:B------:R-:W2:Y:S02]  /*b4f0*/  LDG.E.U16 R0, desc[UR36][R2.64] ;  /* 0x0000002402007981 */ /* 0x000ea4000c1e1500 */
[----:B--2---:R-:W-:-:S04]  /*b500*/  IMAD.U32 R0, R0, 0x10000, RZ ;  /* 0x0001000000007824 */ /* 0x004fc800078e00ff */
[----:B------:R-:W-:-:S04]  /*b510*/  FMUL.FTZ R0, R0, 1 ;  /* 0x3f80000000007820 */ /* 0x000fc80000410000 */
[----:B------:R0:W1:Y:S01]  /*b520*/  F2F.F64.F32 R18, R0 ;  /* 0x0000000000127310 */ /* 0x0000620000201800 */
[----:B------:R-:W-:Y:S05]  /*b530*/  BRA `(.L_x_2842) ;  /* 0x0000000400b87947 */ /* 0x000fea0003800000 */
.L_x_2849:
        /* <DEDUP_REMOVED lines=11> */
.L_x_2856:
        /* <DEDUP_REMOVED lines=21> */
.L_x_2860:
[----:B------:R-:W-:Y:S05]  /*b740*/  BSYNC B1 ;  /* 0x0000000000017941 */ /* 0x000fea0003800000 */
.L_x_2859:
[----:B------:R-:W-:Y:S01]  /*b750*/  LEA R3, R0, 0x3b800000, 0x17 ;  /* 0x3b80000000037811 */ /* 0x000fe200078eb8ff */
[----:B------:R-:W-:-:S05]  /*b760*/  IMAD.SHL.U32 R0, R2, 0x100000, RZ ;  /* 0x0010000002007824 */ /* 0x000fca00078e00ff */
[----:B------:R-:W-:-:S07]  /*b770*/  LOP3.LUT R0, R3, R0, R4, 0xfe, !PT ;  /* 0x0000000003007212 */ /* 0x000fce00078efe04 */
.L_x_2858:
[----:B------:R-:W-:Y:S05]  /*b780*/  BSYNC B0 ;  /* 0x0000000000007941 */ /* 0x000fea0003800000 */
.L_x_2857:
[----:B------:R-:W-:-:S04]  /*b790*/  FMUL.FTZ R0, R0, 1 ;  /* 0x3f80000000007820 */ /* 0x000fc80000410000 */
[----:B------:R0:W1:Y:S01]  /*b7a0*/  F2F.F64.F32 R18, R0 ;  /* 0x0000000000127310 */ /* 0x0000620000201800 */
[----:B------:R-:W-:Y:S05]  /*b7b0*/  BRA `(.L_x_2842) ;  /* 0x0000000400187947 */ /* 0x000fea0003800000 */
.L_x_2855:
        /* <DEDUP_REMOVED lines=21> */
.L_x_2864:
[----:B------:R-:W-:Y:S05]  /*b910*/  BSYNC B1 ;  /* 0x0000000000017941 */ /* 0x000fea0003800000 */
.L_x_2863:
[----:B------:R-:W-:Y:S01]  /*b920*/  LEA R3, R0, 0x37800000, 0x17 ;  /* 0x3780000000037811 */ /* 0x000fe200078eb8ff */
[----:B------:R-:W-:-:S05]  /*b930*/  IMAD.SHL.U32 R0, R2, 0x200000, RZ ;  /* 0x0020000002007824 */ /* 0x000fca00078e00ff */
[----:B------:R-:W-:-:S07]  /*b940*/  LOP3.LUT R0, R3, R0, R4, 0xfe, !PT ;  /* 0x0000000003007212 */ /* 0x000fce00078efe04 */
.L_x_2862:
[----:B------:R-:W-:Y:S05]  /*b950*/  BSYNC B0 ;  /* 0x0000000000007941 */ /* 0x000fea0003800000 */
.L_x_2861:
[----:B------:R-:W-:-:S04]  /*b960*/  FMUL.FTZ R0, R0, 1 ;  /* 0x3f80000000007820 */ /* 0x000fc80000410000 */
[----:B------:R0:W1:Y:S01]  /*b970*/  F2F.F64.F32 R18, R0 ;  /* 0x0000000000127310 */ /* 0x0000620000201800 */
[----:B------:R-:W-:Y:S05]  /*b980*/  BRA `(.L_x_2842) ;  /* 0x0000000000a47947 */ /* 0x000fea0003800000 */
.L_x_2854:
        /* <DEDUP_REMOVED lines=14> */
.L_x_2868:
[----:B------:R-:W-:Y:S05]  /*ba70*/  BSYNC B0 ;  /* 0x0000000000007941 */ /* 0x000fea0003800000 */
.L_x_2867:
[----:B------:R-:W-:-:S04]  /*ba80*/  FMUL.FTZ R0, R0, 1 ;  /* 0x3f80000000007820 */ /* 0x000fc80000410000 */
[----:B------:R0:W1:Y:S01]  /*ba90*/  F2F.F64.F32 R18, R0 ;  /* 0x0000000000127310 */ /* 0x0000620000201800 */
[----:B------:R-:W-:Y:S05]  /*baa0*/  BRA `(.L_x_2842) ;  /* 0x00000000005c7947 */ /* 0x000fea0003800000 */
.L_x_2841:
[----:B------:R-:W-:Y:S01]  /*bab0*/  MOV R2, 0x0 ;  /* 0x0000000000027802 */ /* 0x000fe20000000f00 */
[----:B------:R-:W-:Y:S01]  /*bac0*/  ULDC.64 UR4, c[0x4][0x148] ;  /* 0x0100520000047ab9 */ /* 0x000fe20000000a00 */
[----:B------:R-:W-:Y:S01]  /*bad0*/  ULDC.64 UR6, c[0x4][0x8] ;  /* 0x0100020000067ab9 */ /* 0x000fe20000000a00 */
[----:B------:R-:W-:Y:S02]  /*bae0*/  IMAD.U32 R4, RZ, RZ, UR4 ;  /* 0x00000004ff047e24 */ /* 0x000fe4000f8e00ff */
[----:B------:R-:W-:Y:S01]  /*baf0*/  IMAD.U32 R5, RZ, RZ, UR5 ;  /* 0x00000005ff057e24 */ /* 0x000fe2000f8e00ff */
[----:B------:R-:W0:Y:S01]  /*bb00*/  LDC.64 R2, c[0x4][R2] ;  /* 0x0100000002027b82 */ /* 0x000e220000000a00 */
[----:B------:R-:W-:Y:S01]  /*bb10*/  ULDC.64 UR4, c[0x4][0x150] ;  /* 0x0100540000047ab9 */ /* 0x000fe20000000a00 */
[----:B------:R-:W-:Y:S01]  /*bb20*/  IMAD.U32 R10, RZ, RZ, UR6 ;  /* 0x00000006ff0a7e24 */ /* 0x000fe2000f8e00ff */
[----:B------:R-:W-:Y:S01]  /*bb30*/  MOV R6, UR4 ;  /* 0x0000000400067c02 */ /* 0x000fe20008000f00 */
[----:B------:R-:W-:-:S02]  /*bb40*/  IMAD.U32 R7, RZ, RZ, UR5 ;  /* 0x00000005ff077e24 */ /* 0x000fc4000f8e00ff */
[----:B------:R-:W-:Y:S02]  /*bb50*/  IMAD.U32 R11, RZ, RZ, UR7 ;  /* 0x00000007ff0b7e24 */ /* 0x000fe4000f8e00ff */
[----:B------:R-:W-:Y:S02]  /*bb60*/  IMAD.MOV.U32 R8, RZ, RZ, 0x4e ;  /* 0x0000004eff087424 */ /* 0x000fe400078e00ff */
[----:B------:R-:W-:Y:S02]  /*bb70*/  IMAD.MOV.U32 R12, RZ, RZ, 0x1 ;  /* 0x00000001ff0c7424 */ /* 0x000fe400078e00ff */
[----:B------:R-:W-:-:S07]  /*bb80*/  IMAD.MOV.U32 R13, RZ, RZ, RZ ;  /* 0x000000ffff0d7224 */ /* 0x000fce00078e00ff */
[----:B------:R-:W-:-:S07]  /*bb90*/  LEPC R20, `(.L_x_2869) ;  /* 0x000000001014794e */ /* 0x000fce0000000000 */
[----:B0-----:R-:W-:Y:S05]  /*bba0*/  CALL.ABS.NOINC R2 ;  /* 0x0000000002007343 */ /* 0x001fea0003c00000 */
.L_x_2869:
[----:B------:R-:W-:Y:S01]  /*bbb0*/  CS2R R18, SRZ ;  /* 0x0000000000127805 */ /* 0x000fe2000001ff00 */
[----:B------:R-:W-:Y:S06]  /*bbc0*/  BRA `(.L_x_2842) ;  /* 0x0000000000147947 */ /* 0x000fec0003800000 */
.L_x_2866:
[----:B------:R-:W2:Y:S02]  /*bbd0*/  LDG.E.64 R18, desc[UR36][R2.64] ;  /* 0x0000002402127981 */ /* 0x000ea4000c1e1b00 */
[----:B--2---:R-:W0:Y:S01]  /*bbe0*/  I2F.F64.U64 R18, R18 ;  /* 0x0000001200127312 */ /* 0x004e220000301800 */
[----:B------:R-:W-:Y:S05]  /*bbf0*/  BRA `(.L_x_2842) ;  /* 0x0000000000087947 */ /* 0x000fea0003800000 */
.L_x_2865:
[----:B------:R-:W2:Y:S02]  /*bc00*/  LDG.E R2, desc[UR36][R2.64] ;  /* 0x0000002402027981 */ /* 0x000ea4000c1e1900 */
[----:B--2---:R0:W1:Y:S02]  /*bc10*/  I2F.F64.U32 R18, R2 ;  /* 0x0000000200127312 */ /* 0x0040640000201800 */
.L_x_2842:
[----:B0-----:R-:W3:Y:S01]  /*bc20*/  LDC.U8 R4, c[0x0][0x493] ;  /* 0x000124c0ff047b82 */ /* 0x001ee20000000000 */
[----:B------:R-:W-:Y:S02]  /*bc30*/  ULDC.64 UR4, c[0x0][0x488] ;  /* 0x0001220000047ab9 */ /* 0x000fe40000000a00 */
[----:B------:R-:W-:-:S05]  /*bc40*/  IADD3 R2, P0, R22, UR4, RZ ;  /* 0x0000000416027c10 */ /* 0x000fca000ff1e0ff */
[----:B------:R-:W-:Y:S01]  /*bc50*/  IMAD.X R3, RZ, RZ, UR5, P0 ;  /* 0x00000005ff037e24 */ /* 0x000fe200080e06ff */
[----:B---3--:R-:W-:-:S04]  /*bc60*/  PRMT R0, R4, 0x9910, RZ ;  /* 0x0000991004007816 */ /* 0x008fc800000000ff */
        /* <DEDUP_REMOVED lines=10> */
[----:B------:R-:W3:Y:S02]  /*bd10*/  LDG.E.S8 R2, desc[UR36][R2.64] ;  /* 0x0000002402027981 */ /* 0x000ee4000c1e1300 */
[----:B---3--:R0:W3:Y:S01]  /*bd20*/  I2F.F64.S16 R12, R2 ;  /* 0x00000002000c7312 */ /* 0x0080e20000101c00 */
[----:B------:R-:W-:Y:S05]  /*bd30*/  BRA `(.L_x_2875) ;  /* 0x0000000c007c7947 */ /* 0x000fea0003800000 */
.L_x_2873:
[----:B------:R-:W3:Y:S02]  /*bd40*/  LDG.E.U8 R2, desc[UR36][R2.64] ;  /* 0x0000002402027981 */ /* 0x000ee4000c1e1100 */
[----:B---3--:R0:W3:Y:S01]  /*bd50*/  I2F.F64.U16 R12, R2 ;  /* 0x00000002000c7312 */ /* 0x0080e20000101800 */
[----:B------:R-:W-:Y:S05]  /*bd60*/  BRA `(.L_x_2875) ;  /* 0x0000000c00707947 */ /* 0x000fea0003800000 */
.L_x_2872:
[----:B------:R-:W-:-:S13]  /*bd70*/  ISETP.NE.AND P0, PT, R0, 0x2, PT ;  /* 0x000000020000780c */ /* 0x000fda0003f05270 */
[----:B------:R-:W-:Y:S05]  /*bd80*/  @!P0 BRA `(.L_x_2876) ;  /* 0x0000000000288947 */ /* 0x000fea0003800000 */
[----:B------:R-:W-:-:S13]  /*bd90*/  ISETP.NE.AND P0, PT, R0, 0x3, PT ;  /* 0x000000030000780c */ /* 0x000fda0003f05270 */
[----:B------:R-:W-:Y:S05]  /*bda0*/  @!P0 BRA `(.L_x_2877) ;  /* 0x0000000000148947 */ /* 0x000fea0003800000 */
[----:B------:R-:W-:-:S13]  /*bdb0*/  ISETP.NE.AND P0, PT, R0, 0x4, PT ;  /* 0x000000040000780c */ /* 0x000fda0003f05270 */
[----:B------:R-:W-:Y:S05]  /*bdc0*/  @P0 BRA `(.L_x_2874) ;  /* 0x0000000800fc0947 */ /* 0x000fea0003800000 */
[----:B------:R-:W3:Y:S02]  /*bdd0*/  LDG.E.64 R12, desc[UR36][R2.64] ;  /* 0x00000024020c7981 */ /* 0x000ee4000c1e1b00 */
[----:B---3--:R-:W0:Y:S01]  /*bde0*/  I2F.F64.S64 R12, R12 ;  /* 0x0000000c000c7312 */ /* 0x008e220000301c00 */
[----:B------:R-:W-:Y:S05]  /*bdf0*/  BRA `(.L_x_2875) ;  /* 0x0000000c004c7947 */ /* 0x000fea0003800000 */
.L_x_2877:
[----:B------:R-:W3:Y:S02]  /*be00*/  LDG.E R2, desc[UR36][R2.64] ;  /* 0x0000002402027981 */ /* 0x000ee4000c1e1900 */
[----:B---3--:R0:W3:Y:S01]  /*be10*/  I2F.F64 R12, R2 ;  /* 0x00000002000c7312 */ /* 0x0080e20000201c00 */
[----:B------:R-:W-:Y:S05]  /*be20*/  BRA `(.L_x_2875) ;  /* 0x0000000c00407947 */ /* 0x000fea0003800000 */
.L_x_2876:
[----:B------:R-:W3:Y:S02]  /*be30*/  LDG.E.U16 R2, desc[UR36][R2.64] ;  /* 0x0000002402027981 */ /* 0x000ee4000c1e1500 */
[----:B---3--:R0:W3:Y:S01]  /*be40*/  I2F.F64.S16 R12, R2 ;  /* 0x00000002000c7312 */ /* 0x0080e20000101c00 */
[----:B------:R-:W-:Y:S05]  /*be50*/  BRA `(.L_x_2875) ;  /* 0x0000000c00347947 */ /* 0x000fea0003800000 */
.L_x_2871:
[----:B------:R-:W-:-:S13]  /*be60*/  ISETP.GT.AND P0, PT, R0, 0x6, PT ;  /* 0x000000060000780c */ /* 0x000fda0003f04270 */
[----:B------:R-:W-:Y:S05]  /*be70*/  @P0 BRA `(.L_x_2878) ;  /* 0x0000000000340947 */ /* 0x000fea0003800000 */
[----:B------:R-:W-:-:S13]  /*be80*/  ISETP.NE.AND P0, PT, R0, 0x5, PT ;  /* 0x000000050000780c */ /* 0x000fda0003f05270 */
[----:B------:R-:W-:Y:S05]  /*be90*/  @!P0 BRA `(.L_x_2879) ;  /* 0x0000000000188947 */ /* 0x000fea0003800000 */
[----:B------:R-:W-:-:S13]  /*bea0*/  ISETP.NE.AND P0, PT, R0, 0x6, PT ;  /* 0x000000060000780c */ /* 0x000fda0003f05270 */
[----:B------:R-:W-:Y:S05]  /*beb0*/  @P0 BRA `(.L_x_2874) ;  /* 0x0000000800c00947 */ /* 0x000fea0003800000 */
[----:B------:R-:W3:Y:S02]  /*bec0*/  LDG.E R12, desc[UR36][R2.64] ;  /* 0x00000024020c7981 */ /* 0x000ee4000c1e1900 */
[----:B---3--:R-:W-:-:S06]  /*bed0*/  FMUL.FTZ R12, R12, 1 ;  /* 0x3f8000000c0c7820 */ /* 0x008fcc0000410000 */
[----:B------:R-:W0:Y:S01]  /*bee0*/  F2F.F64.F32 R12, R12 ;  /* 0x0000000c000c7310 */ /* 0x000e220000201800 */
[----:B------:R-:W-:Y:S05]  /*bef0*/  BRA `(.L_x_2875) ;  /* 0x0000000c000c7947 */ /* 0x000fea0003800000 */
.L_x_2879:
[----:B------:R-:W3:Y:S02]  /*bf00*/  LDG.E.U16 R0, desc[UR36][R2.64] ;  /* 0x0000002402007981 */ /* 0x000ee4000c1e1500 */
[----:B---3--:R-:W-:-:S05]  /*bf10*/  HADD2.F32 R0, -RZ, R0.H0_H0 ;  /* 0x20000000ff007230 */ /* 0x008fca0000004100 */
[----:B------:R-:W-:-:S04]  /*bf20*/  FMUL.FTZ R0, R0, 1 ;  /* 0x3f80000000007820 */ /* 0x000fc80000410000 */
[----:B------:R0:W3:Y:S01]  /*bf30*/  F2F.F64.F32 R12, R0 ;  /* 0x00000000000c7310 */ /* 0x0000e20000201800 */
[----:B------:R-:W-:Y:S05]  /*bf40*/  BRA `(.L_x_2875) ;  /* 0x0000000800f87947 */ /* 0x000fea0003800000 */
.L_x_2878:
[----:B------:R-:W-:-:S13]  /*bf50*/  ISETP.NE.AND P0, PT, R0, 0x7, PT ;  /* 0x000000070000780c */ /* 0x000fda0003f05270 */
[----:B------:R-:W-:Y:S05]  /*bf60*/  @!P0 BRA `(.L_x_2880) ;  /* 0x0000000000348947 */ /* 0x000fea0003800000 */
        /* <DEDUP_REMOVED lines=8> */
.L_x_2881:
[----:B------:R-:W3:Y:S02]  /*bff0*/  LDG.E.U16 R2, desc[UR36][R2.64] ;  /* 0x0000002402027981 */ /* 0x000ee4000c1e1500 */
[----:B---3--:R-:W-:-:S05]  /*c000*/  HADD2.F32 R0, -RZ, R2.H0_H0 ;  /* 0x20000002ff007230 */ /* 0x008fca0000004100 */
[----:B------:R-:W-:-:S04]  /*c010*/  FMUL.FTZ R0, R0, 1 ;  /* 0x3f80000000007820 */ /* 0x000fc80000410000 */
[----:B------:R0:W3:Y:S01]  /*c020*/  F2F.F64.F32 R12, R0 ;  /* 0x00000000000c7310 */ /* 0x0000e20000201800 */
[----:B------:R-:W-:Y:S05]  /*c030*/  BRA `(.L_x_2875) ;  /* 0x0000000800bc7947 */ /* 0x000fea0003800000 */
.L_x_2880:
[----:B------:R0:W5:Y:S01]  /*c040*/  LDG.E.64 R12, desc[UR36][R2.64] ;  /* 0x00000024020c7981 */ /* 0x000162000c1e1b00 */
[----:B------:R-:W-:Y:S05]  /*c050*/  BRA `(.L_x_2875) ;  /* 0x0000000800b47947 */ /* 0x000fea0003800000 */
.L_x_2870:
        /* <DEDUP_REMOVED lines=8> */
[----:B------:R-:W3:Y:S01]  /*c0e0*/  LDG.E.U8 R2, desc[UR36][R2.64] ;  /* 0x0000002402027981 */ /* 0x000ee2000c1e1100 */
[----:B------:R-:W-:Y:S01]  /*c0f0*/  IMAD.MOV.U32 R12, RZ, RZ, RZ ;  /* 0x000000ffff0c7224 */ /* 0x000fe200078e00ff */
[----:B---3--:R-:W-:-:S04]  /*c100*/  ISETP.NE.AND P0, PT, R2, RZ, PT ;  /* 0x000000ff0200720c */ /* 0x008fc80003f05270 */
[----:B------:R-:W-:Y:S01]  /*c110*/  FSEL R13, RZ, 1.875, !P0 ;  /* 0x3ff00000ff0d7808 */ /* 0x000fe20004000000 */
[----:B------:R-:W-:Y:S08]  /*c120*/  BRA `(.L_x_2875) ;  /* 0x0000000800807947 */ /* 0x000ff00003800000 */
.L_x_2884:
[----:B------:R0:W5:Y:S01]  /*c130*/  LDG.E.64 R12, desc[UR36][R2.64] ;  /* 0x00000024020c7981 */ /* 0x000162000c1e1b00 */
[----:B------:R-:W-:Y:S05]  /*c140*/  BRA `(.L_x_2875) ;  /* 0x0000000800787947 */ /* 0x000fea0003800000 */
.L_x_2883:
[----:B------:R-:W-:-:S13]  /*c150*/  ISETP.NE.AND P0, PT, R0, 0xf, PT ;  /* 0x0000000f0000780c */ /* 0x000fda0003f05270 */
[----:B------:R-:W-:Y:S05]  /*c160*/  @!P0 BRA `(.L_x_2885) ;  /* 0x0000000000a48947 */ /* 0x000fea0003800000 */
[----:B------:R-:W-:-:S13]  /*c170*/  ISETP.NE.AND P0, PT, R0, 0x17, PT ;  /* 0x000000170000780c */ /* 0x000fda0003f05270 */
[----:B------:R-:W-:Y:S05]  /*c180*/  @!P0 BRA `(.L_x_2886) ;  /* 0x0000000000608947 */ /* 0x000fea0003800000 */
[----:B------:R-:W-:-:S13]  /*c190*/  ISETP.NE.AND P0, PT, R0, 0x18, PT ;  /* 0x000000180000780c */ /* 0x000fda0003f05270 */
[----:B------:R-:W-:Y:S05]  /*c1a0*/  @P0 BRA `(.L_x_2874) ;  /* 0x0000000800040947 */ /* 0x000fea0003800000 */
[----:B------:R-:W3:Y:S01]  /*c1b0*/  LDG.E.U8 R0, desc[UR36][R2.64] ;  /* 0x0000002402007981 */ /* 0x000ee2000c1e1100 */
[----:B------:R-:W-:Y:S02]  /*c1c0*/  IMAD.MOV.U32 R8, RZ, RZ, -0x800000 ;  /* 0xff800000ff087424 */ /* 0x000fe400078e00ff */
[----:B---3--:R-:W-:-:S05]  /*c1d0*/  IMAD.SHL.U32 R0, R0, 0x1000000, RZ ;  /* 0x0100000000007824 */ /* 0x008fca00078e00ff */
        /* <DEDUP_REMOVED lines=19> */
.L_x_2886:
[----:B------:R-:W3:Y:S02]  /*c310*/  LDG.E.U8 R2, desc[UR36][R2.64] ;  /* 0x0000002402027981 */ /* 0x000ee4000c1e1100 */
[C---:B---3--:R-:W-:Y:S02]  /*c320*/  IMAD.SHL.U32 R0, R2.reuse, 0x2000000, RZ ;  /* 0x0200000002007824 */ /* 0x048fe400078e00ff */
        /* <DEDUP_REMOVED lines=11> */
[----:B------:R0:W3:Y:S01]  /*c3e0*/  F2F.F64.F32 R12, R4 ;  /* 0x00000004000c7310 */ /* 0x0000e20000201800 */
[----:B------:R-:W-:Y:S05]  /*c3f0*/  BRA `(.L_x_2875) ;  /* 0x0000000400cc7947 */ /* 0x000fea0003800000 */
.L_x_2885:
[----:B------:R-:W3:Y:S02]  /*c400*/  LDG.E.U16 R0, desc[UR36][R2.64] ;  /* 0x0000002402007981 */ /* 0x000ee4000c1e1500 */
[----:B---3--:R-:W-:-:S04]  /*c410*/  IMAD.U32 R0, R0, 0x10000, RZ ;  /* 0x0001000000007824 */ /* 0x008fc800078e00ff */
[----:B------:R-:W-:-:S04]  /*c420*/  FMUL.FTZ R0, R0, 1 ;  /* 0x3f80000000007820 */ /* 0x000fc80000410000 */
[----:B------:R0:W3:Y:S01]  /*c430*/  F2F.F64.F32 R12, R0 ;  /* 0x00000000000c7310 */ /* 0x0000e20000201800 */
[----:B------:R-:W-:Y:S05]  /*c440*/  BRA `(.L_x_2875) ;  /* 0x0000000400b87947 */ /* 0x000fea0003800000 */
.L_x_2882:
        /* <DEDUP_REMOVED lines=8> */
[----:B------:R-:W3:Y:S02]  /*c4d0*/  LDG.E.U16 R2, desc[UR36][R2.64] ;  /* 0x0000002402027981 */ /* 0x000ee4000c1e1500 */
[----:B---3--:R0:W3:Y:S01]  /*c4e0*/  I2F.F64.U16 R12, R2 ;  /* 0x00000002000c7312 */ /* 0x0080e20000101800 */
[----:B------:R-:W-:Y:S05]  /*c4f0*/  BRA `(.L_x_2875) ;  /* 0x00000004008c7947 */ /* 0x000fea0003800000 */
.L_x_2889:
[----:B------:R-:W3:Y:S01]  /*c500*/  LDG.E.U8 R2, desc[UR36][R2.64] ;  /* 0x0000002402027981 */ /* 0x000ee2000c1e1100 */
[----:B------:R-:W-:Y:S01]  /*c510*/  BSSY B0, `(.L_x_2890) ;  /* 0x0000018000007945 */ /* 0x000fe20003800000 */
[----:B------:R-:W-:Y:S01]  /*c520*/  HFMA2.MMA R0, -RZ, RZ, 0, 0 ;  /* 0x00000000ff007435 */ /* 0x000fe200000001ff */
[----:B---3--:R-:W-:-:S13]  /*c530*/  ISETP.NE.AND P0, PT, R2, RZ, PT ;  /* 0x000000ff0200720c */ /* 0x008fda0003f05270 */
        /* <DEDUP_REMOVED lines=17> */
.L_x_2893:
[----:B------:R-:W-:Y:S05]  /*c650*/  BSYNC B1 ;  /* 0x0000000000017941 */ /* 0x000fea0003800000 */
.L_x_2892:
[----:B------:R-:W-:Y:S01]  /*c660*/  LEA R3, R0, 0x3b800000, 0x17 ;  /* 0x3b80000000037811 */ /* 0x000fe200078eb8ff */
[----:B------:R-:W-:-:S05]  /*c670*/  IMAD.SHL.U32 R0, R2, 0x100000, RZ ;  /* 0x0010000002007824 */ /* 0x000fca00078e00ff */
[----:B------:R-:W-:-:S07]  /*c680*/  LOP3.LUT R0, R3, R0, R4, 0xfe, !PT ;  /* 0x0000000003007212 */ /* 0x000fce00078efe04 */
.L_x_2891:
[----:B------:R-:W-:Y:S05]  /*c690*/  BSYNC B0 ;  /* 0x0000000000007941 */ /* 0x000fea0003800000 */
.L_x_2890:
[----:B------:R-:W-:-:S04]  /*c6a0*/  FMUL.FTZ R0, R0, 1 ;  /* 0x3f80000000007820 */ /* 0x000fc80000410000 */
[----:B------:R0:W3:Y:S01]  /*c6b0*/  F2F.F64.F32 R12, R0 ;  /* 0x00000000000c7310 */ /* 0x0000e20000201800 */
[----:B------:R-:W-:Y:S05]  /*c6c0*/  BRA `(.L_x_2875) ;  /* 0x0000000400187947 */ /* 0x000fea0003800000 */
.L_x_2888:
[----:B------:R-:W3:Y:S01]  /*c6d0*/  LDG.E.U8 R2, desc[UR36][R2.64] ;  /* 0x0000002402027981 */ /* 0x000ee2000c1e1100 */
[----:B------:R-:W-:Y:S01]  /*c6e0*/  BSSY B0, `(.L_x_2894) ;  /* 0x0000018000007945 */ /* 0x000fe20003800000 */
[----:B------:R-:W-:Y:S01]  /*c6f0*/  IMAD.MOV.U32 R0, RZ, RZ, RZ ;  /* 0x000000ffff007224 */ /* 0x000fe200078e00ff */
        /* <DEDUP_REMOVED lines=18> */
.L_x_2897:
[----:B------:R-:W-:Y:S05]  /*c820*/  BSYNC B1 ;  /* 0x0000000000017941 */ /* 0x000fea0003800000 */
.L_x_2896:
[----:B------:R-:W-:Y:S01]  /*c830*/  LEA R3, R0, 0x37800000, 0x17 ;  /* 0x3780000000037811 */ /* 0x000fe200078eb8ff */
[----:B------:R-:W-:-:S05]  /*c840*/  IMAD.SHL.U32 R0, R2, 0x200000, RZ ;  /* 0x0020000002007824 */ /* 0x000fca00078e00ff */
[----:B------:R-:W-:-:S07]  /*c850*/  LOP3.LUT R0, R3, R0, R4, 0xfe, !PT ;  /* 0x0000000003007212 */ /* 0x000fce00078efe04 */
.L_x_2895:
[----:B------:R-:W-:Y:S05]  /*c860*/  BSYNC B0 ;  /* 0x0000000000007941 */ /* 0x000fea0003800000 */
.L_x_2894:
[----:B------:R-:W-:-:S04]  /*c870*/  FMUL.FTZ R0, R0, 1 ;  /* 0x3f80000000007820 */ /* 0x000fc80000410000 */
[----:B------:R0:W3:Y:S01]  /*c880*/  F2F.F64.F32 R12, R0 ;  /* 0x00000000000c7310 */ /* 0x0000e20000201800 */
[----:B------:R-:W-:Y:S05]  /*c890*/  BRA `(.L_x_2875) ;  /* 0x0000000000a47947 */ /* 0x000fea0003800000 */
.L_x_2887:
[----:B------:R-:W-:-:S13]  /*c8a0*/  ISETP.NE.AND P0, PT, R0, 0x1c, PT ;  /* 0x0000001c0000780c */ /* 0x000fda0003f05270 */
[----:B------:R-:W-:Y:S05]  /*c8b0*/  @!P0 BRA `(.L_x_2898) ;  /* 0x0000000000948947 */ /* 0x000fea0003800000 */
[----:B------:R-:W-:-:S13]  /*c8c0*/  ISETP.NE.AND P0, PT, R0, 0x1d, PT ;  /* 0x0000001d0000780c */ /* 0x000fda0003f05270 */
[----:B------:R-:W-:Y:S05]  /*c8d0*/  @!P0 BRA `(.L_x_2899) ;  /* 0x0000000000808947 */ /* 0x000fea0003800000 */
[----:B------:R-:W-:-:S13]  /*c8e0*/  ISETP.NE.AND P0, PT, R0, 0x2c, PT ;  /* 0x0000002c0000780c */ /* 0x000fda0003f05270 */
[----:B------:R-:W-:Y:S05]  /*c8f0*/  @P0 BRA `(.L_x_2874) ;  /* 0x0000000000300947 */ /* 0x000fea0003800000 */
[----:B------:R-:W3:Y:S01]  /*c900*/  LDG.E.U8 R2, desc[UR36][R2.64] ;  /* 0x0000002402027981 */ /* 0x000ee2000c1e1100 */
[----:B------:R-:W-:Y:S01]  /*c910*/  BSSY B0, `(.L_x_2900) ;  /* 0x0000007000007945 */ /* 0x000fe20003800000 */
[----:B------:R-:W-:Y:S01]  /*c920*/  IMAD.MOV.U32 R0, RZ, RZ, 0x400000 ;  /* 0x00400000ff007424 */ /* 0x000fe200078e00ff */
[----:B---3--:R-:W-:-:S13]  /*c930*/  ISETP.NE.AND P0, PT, R2, RZ, PT ;  /* 0x000000ff0200720c */ /* 0x008fda0003f05270 */
[----:B------:R-:W-:Y:S05]  /*c940*/  @!P0 BRA `(.L_x_2901) ;  /* 0x00000000000c8947 */ /* 0x000fea0003800000 */
[----:B------:R-:W-:-:S13]  /*c950*/  ISETP.NE.AND P0, PT, R2, 0xff, PT ;  /* 0x000000ff0200780c */ /* 0x000fda0003f05270 */
[----:B------:R-:W-:Y:S02]  /*c960*/  @!P0 IMAD.MOV.U32 R0, RZ, RZ, 0x7f800001 ;  /* 0x7f800001ff008424 */ /* 0x000fe400078e00ff */
[----:B------:R-:W-:-:S07]  /*c970*/  @P0 IMAD.SHL.U32 R0, R2, 0x800000, RZ ;  /* 0x0080000002000824 */ /* 0x000fce00078e00ff */
.L_x_2901:
[----:B------:R-:W-:Y:S05]  /*c980*/  BSYNC B0 ;  /* 0x0000000000007941 */ /* 0x000fea0003800000 */
.L_x_2900:
[----:B------:R-:W-:-:S04]  /*c990*/  FMUL.FTZ R0, R0, 1 ;  /* 0x3f80000000007820 */ /* 0x000fc80000410000 */
[----:B------:R0:W3:Y:S01]  /*c9a0*/  F2F.F64.F32 R12, R0 ;  /* 0x00000000000c7310 */ /* 0x0000e20000201800 */
[----:B------:R-:W-:Y:S05]  /*c9b0*/  BRA `(.L_x_2875) ;  /* 0x00000000005c7947 */ /* 0x000fea0003800000 */
.L_x_2874:
[----:B------:R-:W-:Y:S01]  /*c9c0*/  MOV R2, 0x0 ;  /* 0x0000000000027802 */ /* 0x000fe20000000f00 */
[----:B------:R-:W-:Y:S01]  /*c9d0*/  ULDC.64 UR4, c[0x4][0x148] ;  /* 0x0100520000047ab9 */ /* 0x000fe20000000a00 */
[----:B------:R-:W-:Y:S01]  /*c9e0*/  ULDC.64 UR6, c[0x4][0x8] ;  /* 0x0100020000067ab9 */ /* 0x000fe20000000a00 */
[----:B------:R-:W-:Y:S01]  /*c9f0*/  IMAD.U32 R4, RZ, RZ, UR4 ;  /* 0x00000004ff047e24 */ /* 0x000fe2000f8e00ff */
[----:B------:R-:W-:Y:S01]  /*ca00*/  HFMA2.MMA R8, -RZ, RZ, 0, 4.64916229248046875e-06 ;  /* 0x0000004eff087435 */ /* 0x000fe200000001ff */
        /* <DEDUP_REMOVED lines=8> */
[----:B------:R-:W-:-:S07]  /*ca90*/  IMAD.MOV.U32 R13, RZ, RZ, RZ ;  /* 0x000000ffff0d7224 */ /* 0x000fce00078e00ff */
[----:B------:R-:W-:-:S07]  /*caa0*/  LEPC R20, `(.L_x_2902) ;  /* 0x000000001014794e */ /* 0x000fce0000000000 */
[----:B012-45:R-:W-:Y:S05]  /*cab0*/  CALL.ABS.NOINC R2 ;  /* 0x0000000002007343 */ /* 0x037fea0003c00000 */
.L_x_2902:
[----:B------:R-:W-:Y:S01]  /*cac0*/  CS2R R12, SRZ ;  /* 0x00000000000c7805 */ /* 0x000fe2000001ff00 */
[----:B------:R-:W-:Y:S06]  /*cad0*/  BRA `(.L_x_2875) ;  /* 0x0000000000147947 */ /* 0x000fec0003800000 */
.L_x_2899:
[----:B------:R-:W3:Y:S02]  /*cae0*/  LDG.E.64 R12, desc[UR36][R2.64] ;  /* 0x00000024020c7981 */ /* 0x000ee4000c1e1b00 */
[----:B---3--:R-:W0:Y:S01]  /*caf0*/  I2F.F64.U64 R12, R12 ;  /* 0x0000000c000c7312 */ /* 0x008e220000301800 */
[----:B------:R-:W-:Y:S05]  /*cb00*/  BRA `(.L_x_2875) ;  /* 0x0000000000087947 */ /* 0x000fea0003800000 */
.L_x_2898:
[----:B------:R-:W3:Y:S02]  /*cb10*/  LDG.E R2, desc[UR36][R2.64] ;  /* 0x0000002402027981 */ /* 0x000ee4000c1e1900 */
[----:B---3--:R0:W3:Y:S02]  /*cb20*/  I2F.F64.U32 R12, R2 ;  /* 0x00000002000c7312 */ /* 0x0080e40000201800 */
.L_x_2875:
[----:B0-----:R-:W-:Y:S01]  /*cb30*/  IMAD.MOV.U32 R2, RZ, RZ, 0x652b82fe ;  /* 0x652b82feff027424 */ /* 0x001fe200078e00ff */
[----:B------:R-:W-:Y:S01]  /*cb40*/  UMOV UR4, 0xfefa39ef ;  /* 0xfefa39ef00047882 */ /* 0x000fe20000000000 */
[----:B------:R-:W-:Y:S01]  /*cb50*/  IMAD.MOV.U32 R3, RZ, RZ, 0x3ff71547 ;  /* 0x3ff71547ff037424 */ /* 0x000fe200078e00ff */
[----:B------:R-:W-:Y:S01]  /*cb60*/  UMOV UR5, 0x3fe62e42 ;  /* 0x3fe62e4200057882 */ /* 0x000fe20000000000 */
[----:B---3-5:R-:W-:Y:S01]  /*cb70*/  DADD R8, -RZ, -R12 ;  /* 0x00000000ff087229 */ /* 0x028fe2000000090c */
        /* <DEDUP_REMOVED lines=55> */
.L_x_2904:
[----:B------:R-:W-:Y:S05]  /*cef0*/  BSYNC B0 ;  /* 0x0000000000007941 */ /* 0x000fea0003800000 */
.L_x_2903:
        /* <DEDUP_REMOVED lines=16> */
[----:B-12-4-:R-:W-:Y:S05]  /*d000*/  CALL.REL.NOINC `($__internal_0_$__cuda_sm20_dblrcp_rn_slowpath_v3) ;  /* 0x0000005c001c7944 */ /* 0x016fea0003c00000 */
.L_x_2906:
[----:B------:R-:W-:Y:S05]  /*d010*/  BSYNC B0 ;  /* 0x0000000000007941 */ /* 0x000fea0003800000 */
.L_x_2905:
[----:B------:R-:W0:Y:S01]  /*d020*/  LDC.U8 R6, c[0x0][0x491] ;  /* 0x00012440ff067b82 */ /* 0x000e220000000000 */
[C---:B------:R-:W-:Y:S02]  /*d030*/  DADD R2, -R8.reuse, 1 ;  /* 0x3ff0000008027429 */ /* 0x040fe40000000100 */
[----:B-12-4-:R-:W-:-:S06]  /*d040*/  DMUL R4, R8, R18 ;  /* 0x0000001208047228 */ /* 0x016fcc0000000000 */
        /* <DEDUP_REMOVED lines=16> */
.L_x_2910:
[----:B------:R-:W0:Y:S02]  /*d150*/  F2I.S64.F64.TRUNC R4, R4 ;  /* 0x0000000400047311 */ /* 0x000e24000030d900 */
[----:B0-----:R-:W-:-:S05]  /*d160*/  IMAD.MOV.U32 R3, RZ, RZ, R4 ;  /* 0x000000ffff037224 */ /* 0x001fca00078e0004 */
[----:B------:R0:W-:Y:S01]  /*d170*/  STG.E.U8 desc[UR36][R16.64], R3 ;  /* 0x0000000310007986 */ /* 0x0001e2000c101124 */
[----:B------:R-:W-:Y:S05]  /*d180*/  BRA `(.L_x_2912) ;  /* 0x0000000c00f87947 */ /* 0x000fea0003800000 */
.L_x_2909:
        /* <DEDUP_REMOVED lines=9> */
.L_x_2914:
[----:B------:R-:W0:Y:S02]  /*d220*/  F2I.F64.TRUNC R5, R4 ;  /* 0x0000000400057311 */ /* 0x000e24000030d100 */
[----:B0-----:R0:W-:Y:S01]  /*d230*/  STG.E desc[UR36][R16.64], R5 ;  /* 0x0000000510007986 */ /* 0x0011e2000c101924 */
[----:B------:R-:W-:Y:S05]  /*d240*/  BRA `(.L_x_2912) ;  /* 0x0000000c00c87947 */ /* 0x000fea0003800000 */
.L_x_2913:
[----:B------:R-:W0:Y:S02]  /*d250*/  F2I.F64.TRUNC R5, R4 ;  /* 0x0000000400057311 */ /* 0x000e24000030d100 */
[----:B0-----:R0:W-:Y:S01]  /*d260*/  STG.E.U16 desc[UR36][R16.64], R5 ;  /* 0x0000000510007986 */ /* 0x0011e2000c101524 */
[----:B------:R-:W-:Y:S05]  /*d270*/  BRA `(.L_x_2912) ;  /* 0x0000000c00bc7947 */ /* 0x000fea0003800000 */
.L_x_2908:
        /* <DEDUP_REMOVED lines=13> */
.L_x_2916:
        /* <DEDUP_REMOVED lines=8> */
.L_x_2915:
        /* <DEDUP_REMOVED lines=14> */
.L_x_2918:
        /* <DEDUP_REMOVED lines=9> */
.L_x_2917:
[----:B------:R0:W-:Y:S01]  /*d540*/  STG.E.64 desc[UR36][R16.64], R4 ;  /* 0x0000000410007986 */ /* 0x0001e2000c101b24 */
[----:B------:R-:W-:Y:S05]  /*d550*/  BRA `(.L_x_2912) ;  /* 0x0000000c00047947 */ /* 0x000fea0003800000 */
.L_x_2907:
        /* <DEDUP_REMOVED lines=12> */
.L_x_2921:
[----:B------:R-:W-:-:S05]  /*d620*/  CS2R R6, SRZ ;  /* 0x0000000000067805 */ /* 0x000fca000001ff00 */
[----:B------:R0:W-:Y:S01]  /*d630*/  STG.E.128 desc[UR36][R16.64], R4 ;  /* 0x0000000410007986 */ /* 0x0001e2000c101d24 */
[----:B------:R-:W-:Y:S05]  /*d640*/  BRA `(.L_x_2912) ;  /* 0x0000000800c87947 */ /* 0x000fea0003800000 */
.L_x_2920:
        /* <DEDUP_REMOVED lines=15> */
[----:B------:R-:W-:Y:S02]  /*d740*/  SHF.R.U32.HI R3, RZ, 0x18, R0 ;  /* 0x00000018ff037819 */ /* 0x000fe40000011600 */
[----:B------:R-:W-:-:S09]  /*d750*/  MOV R0, 0x7f ;  /* 0x0000007f00007802 */ /* 0x000fd20000000f00 */
        /* <DEDUP_REMOVED lines=8> */
.L_x_2925:
[----:B------:R-:W-:Y:S05]  /*d7e0*/  BSYNC B0 ;  /* 0x0000000000007941 */ /* 0x000fea0003800000 */
.L_x_2924:
[----:B------:R-:W-:-:S05]  /*d7f0*/  LOP3.LUT R3, R0, R3, RZ, 0xfc, !PT ;  /* 0x0000000300037212 */ /* 0x000fca00078efcff */
[----:B------:R0:W-:Y:S01]  /*d800*/  STG.E.U8 desc[UR36][R16.64], R3 ;  /* 0x0000000310007986 */ /* 0x0001e2000c101124 */
[----:B------:R-:W-:Y:S05]  /*d810*/  BRA `(.L_x_2912) ;  /* 0x0000000800547947 */ /* 0x000fea0003800000 */
.L_x_2923:
        /* <DEDUP_REMOVED lines=17> */
.L_x_2927:
[----:B------:R-:W-:Y:S01]  /*d930*/  IMAD.MOV.U32 R0, RZ, RZ, 0x7f ;  /* 0x0000007fff007424 */ /* 0x000fe200078e00ff */
[----:B------:R-:W-:-:S04]  /*d940*/  ISETP.GT.U32.AND P0, PT, R2, 0x7f800000, PT ;  /* 0x7f8000000200780c */ /* 0x000fc80003f04070 */
[----:B------:R-:W-:-:S09]  /*d950*/  SEL R0, R0, 0x7c, P0 ;  /* 0x0000007c00007807 */ /* 0x000fd20000000000 */
.L_x_2928:
[----:B------:R-:W-:Y:S05]  /*d960*/  BSYNC B0 ;  /* 0x0000000000007941 */ /* 0x000fea0003800000 */
.L_x_2926:
[----:B------:R-:W-:-:S04]  /*d970*/  LOP3.LUT R2, R3, 0x80000000, RZ, 0xc0, !PT ;  /* 0x8000000003027812 */ /* 0x000fc800078ec0ff */
[----:B------:R-:W-:-:S04]  /*d980*/  SHF.R.U32.HI R3, RZ, 0x18, R2 ;  /* 0x00000018ff037819 */ /* 0x000fc80000011602 */
[----:B------:R-:W-:-:S05]  /*d990*/  LOP3.LUT R3, R0, R3, RZ, 0xfc, !PT ;  /* 0x0000000300037212 */ /* 0x000fca00078efcff */
[----:B------:R0:W-:Y:S01]  /*d9a0*/  STG.E.U8 desc[UR36][R16.64], R3 ;  /* 0x0000000310007986 */ /* 0x0001e2000c101124 */
[----:B------:R-:W-:Y:S05]  /*d9b0*/  BRA `(.L_x_2912) ;  /* 0x0000000400ec7947 */ /* 0x000fea0003800000 */
.L_x_2922:
        /* <DEDUP_REMOVED lines=8> */
.L_x_2919:
        /* <DEDUP_REMOVED lines=11> */
.L_x_2931:
        /* <DEDUP_REMOVED lines=21> */
.L_x_2934:
[----:B------:R-:W-:-:S04]  /*dc40*/  LOP3.LUT R2, R3, 0x80000000, RZ, 0xc0, !PT ;  /* 0x8000000003027812 */ /* 0x000fc800078ec0ff */
[----:B------:R-:W-:-:S04]  /*dc50*/  SHF.R.U32.HI R3, RZ, 0x18, R2 ;  /* 0x00000018ff037819 */ /* 0x000fc80000011602 */
[----:B------:R-:W-:-:S04]  /*dc60*/  LOP3.LUT R0, R0, R3, RZ, 0xfc, !PT ;  /* 0x0000000300007212 */ /* 0x000fc800078efcff */
[----:B------:R-:W-:-:S07]  /*dc70*/  PRMT R8, R0, 0x7610, R8 ;  /* 0x0000761000087816 */ /* 0x000fce0000000008 */
.L_x_2933:
[----:B------:R-:W-:Y:S05]  /*dc80*/  BSYNC B0 ;  /* 0x0000000000007941 */ /* 0x000fea0003800000 */
.L_x_2932:
[----:B------:R0:W-:Y:S01]  /*dc90*/  STG.E.U8 desc[UR36][R16.64], R8 ;  /* 0x0000000810007986 */ /* 0x0001e2000c101124 */
[----:B------:R-:W-:Y:S05]  /*dca0*/  BRA `(.L_x_2912) ;  /* 0x0000000400307947 */ /* 0x000fea0003800000 */
.L_x_2930:
        /* <DEDUP_REMOVED lines=21> */
.L_x_2937:
[----:B------:R-:W-:-:S04]  /*de00*/  LOP3.LUT R2, R3, 0x80000000, RZ, 0xc0, !PT ;  /* 0x8000000003027812 */ /* 0x000fc800078ec0ff */
[----:B------:R-:W-:-:S04]  /*de10*/  SHF.R.U32.HI R3, RZ, 0x18, R2 ;  /* 0x00000018ff037819 */ /* 0x000fc80000011602 */
[----:B------:R-:W-:-:S04]  /*de20*/  LOP3.LUT R0, R0, R3, RZ, 0xfc, !PT ;  /* 0x0000000300007212 */ /* 0x000fc800078efcff */
[----:B------:R-:W-:-:S07]  /*de30*/  PRMT R8, R0, 0x7610, R8 ;  /* 0x0000761000087816 */ /* 0x000fce0000000008 */
.L_x_2936:
[----:B------:R-:W-:Y:S05]  /*de40*/  BSYNC B0 ;  /* 0x0000000000007941 */ /* 0x000fea0003800000 */
.L_x_2935:
[----:B------:R3:W-:Y:S01]  /*de50*/  STG.E.U8 desc[UR36][R16.64], R8 ;  /* 0x0000000810007986 */ /* 0x0007e2000c101124 */
[----:B------:R-:W-:Y:S05]  /*de60*/  BRA `(.L_x_2912) ;  /* 0x0000000000c07947 */ /* 0x000fea0003800000 */
.L_x_2929:
        /* <DEDUP_REMOVED lines=26> */
.L_x_2911:
        /* <DEDUP_REMOVED lines=16> */
.L_x_2940:
[----:B------:R-:W-:Y:S05]  /*e110*/  BRA `(.L_x_2912) ;  /* 0x0000000000147947 */ /* 0x000fea0003800000 */
.L_x_2939:
[----:B------:R-:W0:Y:S02]  /*e120*/  F2I.U64.F64.TRUNC R4, R4 ;  /* 0x0000000400047311 */ /* 0x000e24000030d800 */
[----:B0-----:R2:W-:Y:S01]  /*e130*/  STG.E.64 desc[UR36][R16.64], R4 ;  /* 0x0000000410007986 */ /* 0x0015e2000c101b24 */
[----:B------:R-:W-:Y:S05]  /*e140*/  BRA `(.L_x_2912) ;  /* 0x0000000000087947 */ /* 0x000fea0003800000 */
.L_x_2938:
[----:B------:R-:W0:Y:S02]  /*e150*/  F2I.U32.F64.TRUNC R5, R4 ;  /* 0x0000000400057311 */ /* 0x000e24000030d000 */
[----:B0-----:R0:W-:Y:S02]  /*e160*/  STG.E desc[UR36][R16.64], R5 ;  /* 0x0000000510007986 */ /* 0x0011e4000c101924 */
.L_x_2912:
[----:B------:R-:W-:-:S07]  /*e170*/  IADD3 R23, R23, 0x80, RZ ;  /* 0x0000008017177810 */ /* 0x000fce0007ffe0ff */
.L_x_2835:
[----:B------:R-:W-:Y:S05]  /*e180*/  BSYNC B6 ;  /* 0x0000000000067941 */ /* 0x000fea0003800000 */
.L_x_2834:
        /* <DEDUP_REMOVED lines=357> */
.L_x_2941:
        /* <DEDUP_REMOVED lines=21> */
.L_x_2945:
[----:B------:R-:W2:Y:S02]  /*f930*/  LDG.E.U8 R2, desc[UR36][R2.64] ;  /* 0x0000002402027981 */ /* 0x000ea4000c1e1100 */
[----:B--2---:R0:W1:Y:S01]  /*f940*/  I2F.F64.U16 R18, R2 ;  /* 0x0000000200127312 */ /* 0x0040620000101800 */
[----:B------:R-:W-:Y:S05]  /*f950*/  BRA `(.L_x_2947) ;  /* 0x0000000c00707947 */ /* 0x000fea0003800000 */
.L_x_2944:
        /* <DEDUP_REMOVED lines=9> */
.L_x_2949:
[----:B------:R-:W2:Y:S02]  /*f9f0*/  LDG.E R2, desc[UR36][R2.64] ;  /* 0x0000002402027981 */ /* 0x000ea4000c1e1900 */
[----:B--2---:R0:W1:Y:S01]  /*fa00*/  I2F.F64 R18, R2 ;  /* 0x0000000200127312 */ /* 0x0040620000201c00 */
[----:B------:R-:W-:Y:S05]  /*fa10*/  BRA `(.L_x_2947) ;  /* 0x0000000c00407947 */ /* 0x000fea0003800000 */
.L_x_2948:
[----:B------:R-:W2:Y:S02]  /*fa20*/  LDG.E.U16 R2, desc[UR36][R2.64] ;  /* 0x0000002402027981 */ /* 0x000ea4000c1e1500 */
[----:B--2---:R0:W1:Y:S01]  /*fa30*/  I2F.F64.S16 R18, R2 ;  /* 0x0000000200127312 */ /* 0x0040620000101c00 */
[----:B------:R-:W-:Y:S05]  /*fa40*/  BRA `(.L_x_2947) ;  /* 0x0000000c00347947 */ /* 0x000fea0003800000 */
.L_x_2943:
        /* <DEDUP_REMOVED lines=10> */
.L_x_2951:
[----:B------:R-:W2:Y:S02]  /*faf0*/  LDG.E.U16 R0, desc[UR36][R2.64] ;  /* 0x0000002402007981 */ /* 0x000ea4000c1e1500 */
[----:B--2---:R-:W-:-:S05]  /*fb00*/  HADD2.F32 R0, -RZ, R0.H0_H0 ;  /* 0x20000000ff007230 */ /* 0x004fca0000004100 */
[----:B------:R-:W-:-:S04]  /*fb10*/  FMUL.FTZ R0, R0, 1 ;  /* 0x3f80000000007820 */ /* 0x000fc80000410000 */
[----:B------:R0:W1:Y:S01]  /*fb20*/  F2F.F64.F32 R18, R0 ;  /* 0x0000000000127310 */ /* 0x0000620000201800 */
[----:B------:R-:W-:Y:S05]  /*fb30*/  BRA `(.L_x_2947) ;  /* 0x0000000800f87947 */ /* 0x000fea0003800000 */
.L_x_2950:
        /* <DEDUP_REMOVED lines=10> */
.L_x_2953:
[----:B------:R-:W2:Y:S02]  /*fbe0*/  LDG.E.U16 R2, desc[UR36][R2.64] ;  /* 0x0000002402027981 */ /* 0x000ea4000c1e1500 */
[----:B--2---:R-:W-:-:S05]  /*fbf0*/  HADD2.F32 R0, -RZ, R2.H0_H0 ;  /* 0x20000002ff007230 */ /* 0x004fca0000004100 */
[----:B------:R-:W-:-:S04]  /*fc00*/  FMUL.FTZ R0, R0, 1 ;  /* 0x3f80000000007820 */ /* 0x000fc80000410000 */
[----:B------:R0:W1:Y:S01]  /*fc10*/  F2F.F64.F32 R18, R0 ;  /* 0x0000000000127310 */ /* 0x0000620000201800 */
[----:B------:R-:W-:Y:S05]  /*fc20*/  BRA `(.L_x_2947) ;  /* 0x0000000800bc7947 */ /* 0x000fea0003800000 */
.L_x_2952:
[----:B------:R0:W5:Y:S01]  /*fc30*/  LDG.E.64 R18, desc[UR36][R2.64] ;  /* 0x0000002402127981 */ /* 0x000162000c1e1b00 */
[----:B------:R-:W-:Y:S05]  /*fc40*/  BRA `(.L_x_2947) ;  /* 0x0000000800b47947 */ /* 0x000fea0003800000 */
.L_x_2942:
        /* <DEDUP_REMOVED lines=13> */
.L_x_2956:
[----:B------:R0:W5:Y:S01]  /*fd20*/  LDG.E.64 R18, desc[UR36][R2.64] ;  /* 0x0000002402127981 */ /* 0x000162000c1e1b00 */
[----:B------:R-:W-:Y:S05]  /*fd30*/  BRA `(.L_x_2947) ;  /* 0x0000000800787947 */ /* 0x000fea0003800000 */
.L_x_2955:
        /* <DEDUP_REMOVED lines=28> */
.L_x_2958:
        /* <DEDUP_REMOVED lines=13> */
[----:B------:R3:W4:Y:S01]  /*ffd0*/  F2F.F64.F32 R18, R4 ;  /* 0x0000000400127310 */ /* 0x0007220000201800 */
[----:B------:R-:W-:Y:S05]  /*ffe0*/  BRA `(.L_x_2947) ;  /* 0x0000000400cc7947 */ /* 0x000fea0003800000 */
.L_x_2957:
[----:B------:R-:W2:Y:S02]  /*fff0*/  LDG.E.U16 R0, desc[UR36][R2.64] ;  /* 0x0000002402007981 */ /* 0x000ea4000c1e1500 */
[----:B--2---:R-:W-:-:S04]  /*10000*/  IMAD.U32 R0, R0, 0x10000, RZ ;  /* 0x0001000000007824 */ /* 0x004fc800078e00ff */
[----:B------:R-:W-:-:S04]  /*10010*/  FMUL.FTZ R0, R0, 1 ;  /* 0x3f80000000007820 */ /* 0x000fc80000410000 */
[----:B------:R1:W2:Y:S01]  /*10020*/  F2F.F64.F32 R18, R0 ;  /* 0x0000000000127310 */ /* 0x0002a20000201800 */
[----:B------:R-:W-:Y:S05]  /*10030*/  BRA `(.L_x_2947) ;  /* 0x0000000400b87947 */ /* 0x000fea0003800000 */
.L_x_2954:
        /* <DEDUP_REMOVED lines=11> */
.L_x_2961:
        /* <DEDUP_REMOVED lines=21> */
.L_x_2965:
[----:B------:R-:W-:Y:S05]  /*10240*/  BSYNC B1 ;  /* 0x0000000000017941 */ /* 0x000fea0003800000 */
.L_x_2964:
[----:B------:R-:W-:Y:S01]  /*10250*/  LEA R3, R0, 0x3b800000, 0x17 ;  /* 0x3b80000000037811 */ /* 0x000fe200078eb8ff */
[----:B------:R-:W-:-:S05]  /*10260*/  IMAD.SHL.U32 R0, R2, 0x100000, RZ ;  /* 0x0010000002007824 */ /* 0x000fca00078e00ff */
[----:B------:R-:W-:-:S07]  /*10270*/  LOP3.LUT R0, R3, R0, R4, 0xfe, !PT ;  /* 0x0000000003007212 */ /* 0x000fce00078efe04 */
.L_x_2963:
[----:B------:R-:W-:Y:S05]  /*10280*/  BSYNC B0 ;  /* 0x0000000000007941 */ /* 0x000fea0003800000 */
.L_x_2962:
[----:B------:R-:W-:-:S04]  /*10290*/  FMUL.FTZ R0, R0, 1 ;  /* 0x3f80000000007820 */ /* 0x000fc80000410000 */
[----:B------:R0:W1:Y:S01]  /*102a0*/  F2F.F64.F32 R18, R0 ;  /* 0x0000000000127310 */ /* 0x0000620000201800 */
[----:B------:R-:W-:Y:S05]  /*102b0*/  BRA `(.L_x_2947) ;  /* 0x0000000400187947 */ /* 0x000fea0003800000 */
.L_x_2960:
        /* <DEDUP_REMOVED lines=21> */
.L_x_2969:
[----:B------:R-:W-:Y:S05]  /*10410*/  BSYNC B1 ;  /* 0x0000000000017941 */ /* 0x000fea0003800000 */
.L_x_2968:
[----:B------:R-:W-:Y:S02]  /*10420*/  LEA R3, R0, 0x37800000, 0x17 ;  /* 0x3780000000037811 */ /* 0x000fe400078eb8ff */
[----:B------:R-:W-:-:S04]  /*10430*/  SHF.L.U32 R0, R2, 0x15, RZ ;  /* 0x0000001502007819 */ /* 0x000fc800000006ff */
[----:B------:R-:W-:-:S07]  /*10440*/  LOP3.LUT R0, R3, R0, R4, 0xfe, !PT ;  /* 0x0000000003007212 */ /* 0x000fce00078efe04 */
.L_x_2967:
[----:B------:R-:W-:Y:S05]  /*10450*/  BSYNC B0 ;  /* 0x0000000000007941 */ /* 0x000fea0003800000 */
.L_x_2966:
[----:B------:R-:W-:-:S04]  /*10460*/  FMUL.FTZ R0, R0, 1 ;  /* 0x3f80000000007820 */ /* 0x000fc80000410000 */
[----:B------:R0:W1:Y:S01]  /*10470*/  F2F.F64.F32 R18, R0 ;  /* 0x0000000000127310 */ /* 0x0000620000201800 */
[----:B------:R-:W-:Y:S05]  /*10480*/  BRA `(.L_x_2947) ;  /* 0x0000000000a47947 */ /* 0x000fea0003800000 */
.L_x_2959:
        /* <DEDUP_REMOVED lines=14> */
.L_x_2973:
[----:B------:R-:W-:Y:S05]  /*10570*/  BSYNC B0 ;  /* 0x0000000000007941 */ /* 0x000fea0003800000 */
.L_x_2972:
[----:B------:R-:W-:-:S04]  /*10580*/  FMUL.FTZ R0, R0, 1 ;  /* 0x3f80000000007820 */ /* 0x000fc80000410000 */
[----:B------:R0:W1:Y:S01]  /*10590*/  F2F.F64.F32 R18, R0 ;  /* 0x0000000000127310 */ /* 0x0000620000201800 */
[----:B------:R-:W-:Y:S05]  /*105a0*/  BRA `(.L_x_2947) ;  /* 0x00000000005c7947 */ /* 0x000fea0003800000 */
.L_x_2946:
        /* <DEDUP_REMOVED lines=16> */
.L_x_2974:
[----:B------:R-:W-:Y:S01]  /*106b0*/  CS2R R18, SRZ ;  /* 0x0000000000127805 */ /* 0x000fe2000001ff00 */
[----:B------:R-:W-:Y:S06]  /*106c0*/  BRA `(.L_x_2947) ;  /* 0x0000000000147947 */ /* 0x000fec0003800000 */
.L_x_2971:
[----:B------:R-:W2:Y:S02]  /*106d0*/  LDG.E.64 R18, desc[UR36][R2.64] ;  /* 0x0000002402127981 */ /* 0x000ea4000c1e1b00 */
[----:B--2---:R-:W0:Y:S01]  /*106e0*/  I2F.F64.U64 R18, R18 ;  /* 0x0000001200127312 */ /* 0x004e220000301800 */
[----:B------:R-:W-:Y:S05]  /*106f0*/  BRA `(.L_x_2947) ;  /* 0x0000000000087947 */ /* 0x000fea0003800000 */
.L_x_2970:
[----:B------:R-:W2:Y:S02]  /*10700*/  LDG.E R2, desc[UR36][R2.64] ;  /* 0x0000002402027981 */ /* 0x000ea4000c1e1900 */
[----:B--2---:R0:W1:Y:S02]  /*10710*/  I2F.F64.U32 R18, R2 ;  /* 0x0000000200127312 */ /* 0x0040640000201800 */
.L_x_2947:
[----:B0-----:R-:W1:Y:S01]  /*10720*/  LDC.U8 R2, c[0x0][0x493] ;  /* 0x000124c0ff027b82 */ /* 0x001e620000000000 */
[----:B------:R-:W-:Y:S02]  /*10730*/  ULDC.64 UR4, c[0x0][0x488] ;  /* 0x0001220000047ab9 */ /* 0x000fe40000000a00 */
[----:B------:R-:W-:-:S05]  /*10740*/  IADD3 R22, P0, R22, UR4, RZ ;  /* 0x0000000416167c10 */ /* 0x000fca000ff1e0ff */
        /* <DEDUP_REMOVED lines=15> */
.L_x_2978:
[----:B------:R-:W2:Y:S02]  /*10840*/  LDG.E.U8 R12, desc[UR36][R22.64] ;  /* 0x00000024160c7981 */ /* 0x000ea4000c1e1100 */
[----:B--2---:R-:W0:Y:S01]  /*10850*/  I2F.F64.U16 R12, R12 ;  /* 0x0000000c000c7312 */ /* 0x004e220000101800 */
[----:B------:R-:W-:Y:S05]  /*10860*/  BRA `(.L_x_2980) ;  /* 0x0000000c00707947 */ /* 0x000fea0003800000 */
.L_x_2977:
        /* <DEDUP_REMOVED lines=9> */
.L_x_2982:
[----:B------:R-:W2:Y:S02]  /*10900*/  LDG.E R12, desc[UR36][R22.64] ;  /* 0x00000024160c7981 */ /* 0x000ea4000c1e1900 */
[----:B--2---:R-:W0:Y:S01]  /*10910*/  I2F.F64 R12, R12 ;  /* 0x0000000c000c7312 */ /* 0x004e220000201c00 */
[----:B------:R-:W-:Y:S05]  /*10920*/  BRA `(.L_x_2980) ;  /* 0x0000000c00407947 */ /* 0x000fea0003800000 */
.L_x_2981:
[----:B------:R-:W2:Y:S02]  /*10930*/  LDG.E.U16 R12, desc[UR36][R22.64] ;  /* 0x00000024160c7981 */ /* 0x000ea4000c1e1500 */
[----:B--2---:R-:W0:Y:S01]  /*10940*/  I2F.F64.S16 R12, R12 ;  /* 0x0000000c000c7312 */ /* 0x004e220000101c00 */
[----:B------:R-:W-:Y:S05]  /*10950*/  BRA `(.L_x_2980) ;  /* 0x0000000c00347947 */ /* 0x000fea0003800000 */
.L_x_2976:
        /* <DEDUP_REMOVED lines=10> */
.L_x_2984:
[----:B------:R-:W2:Y:S02]  /*10a00*/  LDG.E.U16 R0, desc[UR36][R22.64] ;  /* 0x0000002416007981 */ /* 0x000ea4000c1e1500 */
[----:B--2---:R-:W-:-:S05]  /*10a10*/  HADD2.F32 R0, -RZ, R0.H0_H0 ;  /* 0x20000000ff007230 */ /* 0x004fca0000004100 */
[----:B------:R-:W-:-:S04]  /*10a20*/  FMUL.FTZ R0, R0, 1 ;  /* 0x3f80000000007820 */ /* 0x000fc80000410000 */
[----:B------:R0:W1:Y:S01]  /*10a30*/  F2F.F64.F32 R12, R0 ;  /* 0x00000000000c7310 */ /* 0x0000620000201800 */
[----:B------:R-:W-:Y:S05]  /*10a40*/  BRA `(.L_x_2980) ;  /* 0x0000000800f87947 */ /* 0x000fea0003800000 */
.L_x_2983:
        /* <DEDUP_REMOVED lines=10> */
.L_x_2986:
[----:B------:R-:W2:Y:S02]  /*10af0*/  LDG.E.U16 R22, desc[UR36][R22.64] ;  /* 0x0000002416167981 */ /* 0x000ea4000c1e1500 */
[----:B--2---:R-:W-:-:S05]  /*10b00*/  HADD2.F32 R0, -RZ, R22.H0_H0 ;  /* 0x20000016ff007230 */ /* 0x004fca0000004100 */
[----:B------:R-:W-:-:S04]  /*10b10*/  FMUL.FTZ R0, R0, 1 ;  /* 0x3f80000000007820 */ /* 0x000fc80000410000 */
[----:B------:R0:W1:Y:S01]  /*10b20*/  F2F.F64.F32 R12, R0 ;  /* 0x00000000000c7310 */ /* 0x0000620000201800 */
[----:B------:R-:W-:Y:S05]  /*10b30*/  BRA `(.L_x_2980) ;  /* 0x0000000800bc7947 */ /* 0x000fea0003800000 */
.L_x_2985:
[----:B------:R0:W5:Y:S01]  /*10b40*/  LDG.E.64 R12, desc[UR36][R22.64] ;  /* 0x00000024160c7981 */ /* 0x000162000c1e1b00 */
[----:B------:R-:W-:Y:S05]  /*10b50*/  BRA `(.L_x_2980) ;  /* 0x0000000800b47947 */ /* 0x000fea0003800000 */
.L_x_2975:
        /* <DEDUP_REMOVED lines=13> */
.L_x_2989:
[----:B------:R0:W5:Y:S01]  /*10c30*/  LDG.E.64 R12, desc[UR36][R22.64] ;  /* 0x00000024160c7981 */ /* 0x000162000c1e1b00 */
[----:B------:R-:W-:Y:S05]  /*10c40*/  BRA `(.L_x_2980) ;  /* 0x0000000800787947 */ /* 0x000fea0003800000 */
.L_x_2988:
        /* <DEDUP_REMOVED lines=11> */
[----:B---3--:R-:W-:-:S04]  /*10d00*/  IADD3 R4, R2, 0x1000000, RZ ;  /* 0x0100000002047810 */ /* 0x008fc80007ffe0ff */
        /* <DEDUP_REMOVED lines=12> */
[----:B------:R-:W-:-:S05]  /*10dd0*/  LOP3.LUT R3, R3, 0x80000000, R0, 0xf8, !PT ;  /* 0x8000000003037812 */ /* 0x000fca00078ef800 */
[----:B------:R-:W-:-:S04]  /*10de0*/  FMUL.FTZ R3, R3, 1 ;  /* 0x3f80000003037820 */ /* 0x000fc80000410000 */
[----:B------:R0:W1:Y:S01]  /*10df0*/  F2F.F64.F32 R12, R3 ;  /* 0x00000003000c7310 */ /* 0x0000620000201800 */
[----:B------:R-:W-:Y:S05]  /*10e00*/  BRA `(.L_x_2980) ;  /* 0x0000000800087947 */ /* 0x000fea0003800000 */
.L_x_2991:
[----:B------:R-:W2:Y:S02]  /*10e10*/  LDG.E.U8 R3, desc[UR36][R22.64] ;  /* 0x0000002416037981 */ /* 0x000ea4000c1e1100 */
[----:B--2---:R-:W-:-:S05]  /*10e20*/  IMAD.SHL.U32 R0, R3, 0x2000000, RZ ;  /* 0x0200000003007824 */ /* 0x004fca00078e00ff */
[----:B------:R-:W-:-:S13]  /*10e30*/  ISETP.GE.U32.AND P0, PT, R0, 0x8000000, PT ;  /* 0x080000000000780c */ /* 0x000fda0003f06070 */
[C---:B------:R-:W-:Y:S02]  /*10e40*/  @!P0 IMAD.SHL.U32 R0, R3.reuse, 0x100, RZ ;  /* 0x0000010003008824 */ /* 0x040fe400078e00ff */
[C---:B------:R-:W-:Y:S02]  /*10e50*/  @P0 IMAD.SHL.U32 R2, R3.reuse, 0x200000, RZ ;  /* 0x0020000003020824 */ /* 0x040fe400078e00ff */
[----:B------:R-:W-:Y:S01]  /*10e60*/  IMAD.SHL.U32 R3, R3, 0x1000000, RZ ;  /* 0x0100000003037824 */ /* 0x000fe200078e00ff */
        /* <DEDUP_REMOVED lines=9> */
.L_x_2990:
[----:B------:R-:W2:Y:S02]  /*10f00*/  LDG.E.U16 R0, desc[UR36][R22.64] ;  /* 0x0000002416007981 */ /* 0x000ea4000c1e1500 */
[----:B--2---:R-:W-:-:S04]  /*10f10*/  IMAD.U32 R0, R0, 0x10000, RZ ;  /* 0x0001000000007824 */ /* 0x004fc800078e00ff */
[----:B------:R-:W-:-:S04]  /*10f20*/  FMUL.FTZ R0, R0, 1 ;  /* 0x3f80000000007820 */ /* 0x000fc80000410000 */
[----:B------:R0:W1:Y:S01]  /*10f30*/  F2F.F64.F32 R12, R0 ;  /* 0x00000000000c7310 */ /* 0x0000620000201800 */
[----:B------:R-:W-:Y:S05]  /*10f40*/  BRA `(.L_x_2980) ;  /* 0x0000000400b87947 */ /* 0x000fea0003800000 */
.L_x_2987:
        /* <DEDUP_REMOVED lines=11> */
.L_x_2994:
        /* <DEDUP_REMOVED lines=13> */
[----:B---3--:R-:W-:-:S06]  /*110d0*/  IMAD.U32 R4, R3, -0x80000000, RZ ;  /* 0x8000000003047824 */ /* 0x008fcc00078e00ff */
[----:B------:R-:W-:Y:S05]  /*110e0*/  @P0 BRA `(.L_x_2998) ;  /* 0x0000000000180947 */ /* 0x000fea0003800000 */
[----:B------:R-:W0:Y:S02]  /*110f0*/  FLO.U32 R3, R2 ;  /* 0x0000000200037300 */ /* 0x000e2400000e0000 */
[----:B0-----:R-:W-:-:S04]  /*11100*/  IADD3 R3, -R3, 0x1f, RZ ;  /* 0x0000001f03037810 */ /* 0x001fc80007ffe1ff */
[----:B------:R-:W-:Y:S01]  /*11110*/  IADD3 R0, R0, 0x1d, -R3 ;  /* 0x0000001d00007810 */ /* 0x000fe20007ffe803 */
[----:B------:R-:W-:-:S05]  /*11120*/  VIADD R5, R3, 0xffffffe4 ;  /* 0xffffffe403057836 */ /* 0x000fca0000000000 */
[----:B------:R-:W-:-:S04]  /*11130*/  SHF.L.U32 R5, R2, R5, RZ ;  /* 0x0000000502057219 */ /* 0x000fc800000006ff */
[----:B------:R-:W-:-:S07]  /*11140*/  LOP3.LUT R2, R5, 0x7, RZ, 0xc0, !PT ;  /* 0x0000000705027812 */ /* 0x000fce00078ec0ff */
.L_x_2998:
[----:B------:R-:W-:Y:S05]  /*11150*/  BSYNC B1 ;  /* 0x0000000000017941 */ /* 0x000fea0003800000 */
.L_x_2997:
[----:B------:R-:W-:Y:S01]  /*11160*/  LEA R3, R0, 0x3b800000, 0x17 ;  /* 0x3b80000000037811 */ /* 0x000fe200078eb8ff */
[----:B------:R-:W-:-:S05]  /*11170*/  IMAD.SHL.U32 R0, R2, 0x100000, RZ ;  /* 0x0010000002007824 */ /* 0x000fca00078e00ff */
[----:B------:R-:W-:-:S07]  /*11180*/  LOP3.LUT R0, R3, R0, R4, 0xfe, !PT ;  /* 0x0000000003007212 */ /* 0x000fce00078efe04 */
.L_x_2996:
[----:B------:R-:W-:Y:S05]  /*11190*/  BSYNC B0 ;  /* 0x0000000000007941 */ /* 0x000fea0003800000 */
.L_x_2995:
[----:B------:R-:W-:-:S04]  /*111a0*/  FMUL.FTZ R0, R0, 1 ;  /* 0x3f80000000007820 */ /* 0x000fc80000410000 */
[----:B------:R1:W2:Y:S01]  /*111b0*/  F2F.F64.F32 R12, R0 ;  /* 0x00000000000c7310 */ /* 0x0002a20000201800 */
[----:B------:R-:W-:Y:S05]  /*111c0*/  BRA `(.L_x_2980) ;  /* 0x0000000400187947 */ /* 0x000fea0003800000 */
.L_x_2993:
        /* <DEDUP_REMOVED lines=21> */
.L_x_3002:
[----:B------:R-:W-:Y:S05]  /*11320*/  BSYNC B1 ;  /* 0x0000000000017941 */ /* 0x000fea0003800000 */
.L_x_3001:
[----:B------:R-:W-:Y:S01]  /*11330*/  LEA R3, R0, 0x37800000, 0x17 ;  /* 0x3780000000037811 */ /* 0x000fe200078eb8ff */
[----:B------:R-:W-:-:S05]  /*11340*/  IMAD.SHL.U32 R0, R2, 0x200000, RZ ;  /* 0x0020000002007824 */ /* 0x000fca00078e00ff */
[----:B------:R-:W-:-:S07]  /*11350*/  LOP3.LUT R0, R3, R0, R4, 0xfe, !PT ;  /* 0x0000000003007212 */ /* 0x000fce00078efe04 */
.L_x_3000:
[----:B------:R-:W-:Y:S05]  /*11360*/  BSYNC B0 ;  /* 0x0000000000007941 */ /* 0x000fea0003800000 */
.L_x_2999:
[----:B------:R-:W-:-:S04]  /*11370*/  FMUL.FTZ R0, R0, 1 ;  /* 0x3f80000000007820 */ /* 0x000fc80000410000 */
[----:B------:R0:W1:Y:S01]  /*11380*/  F2F.F64.F32 R12, R0 ;  /* 0x00000000000c7310 */ /* 0x0000620000201800 */
[----:B------:R-:W-:Y:S05]  /*11390*/  BRA `(.L_x_2980) ;  /* 0x0000000000a47947 */ /* 0x000fea0003800000 */
.L_x_2992:
        /* <DEDUP_REMOVED lines=12> */
[----:B------:R-:W-:Y:S01]  /*11460*/  @!P0 MOV R0, 0x7f800001 ;  /* 0x7f80000100008802 */ /* 0x000fe20000000f00 */
[----:B------:R-:W-:-:S07]  /*11470*/  @P0 IMAD.SHL.U32 R0, R22, 0x800000, RZ ;  /* 0x0080000016000824 */ /* 0x000fce00078e00ff */
.L_x_3006:
[----:B------:R-:W-:Y:S05]  /*11480*/  BSYNC B0 ;  /* 0x0000000000007941 */ /* 0x000fea0003800000 */
.L_x_3005:
[----:B------:R-:W-:-:S04]  /*11490*/  FMUL.FTZ R0, R0, 1 ;  /* 0x3f80000000007820 */ /* 0x000fc80000410000 */
[----:B------:R0:W1:Y:S01]  /*114a0*/  F2F.F64.F32 R12, R0 ;  /* 0x00000000000c7310 */ /* 0x0000620000201800 */
[----:B------:R-:W-:Y:S05]  /*114b0*/  BRA `(.L_x_2980) ;  /* 0x00000000005c7947 */ /* 0x000fea0003800000 */
.L_x_2979:
[----:B------:R-:W-:Y:S01]  /*114c0*/  MOV R2, 0x0 ;  /* 0x0000000000027802 */ /* 0x000fe20000000f00 */
[----:B------:R-:W-:Y:S01]  /*114d0*/  ULDC.64 UR4, c[0x4][0x148] ;  /* 0x0100520000047ab9 */ /* 0x000fe20000000a00 */
[----:B------:R-:W-:Y:S01]  /*114e0*/  ULDC.64 UR6, c[0x4][0x8] ;  /* 0x0100020000067ab9 */ /* 0x000fe20000000a00 */
[----:B---3--:R-:W-:Y:S02]  /*114f0*/  IMAD.U32 R4, RZ, RZ, UR4 ;  /* 0x00000004ff047e24 */ /* 0x008fe4000f8e00ff */
        /* <DEDUP_REMOVED lines=12> */
.L_x_3007:
[----:B------:R-:W-:Y:S01]  /*115c0*/  CS2R R12, SRZ ;  /* 0x00000000000c7805 */ /* 0x000fe2000001ff00 */
[----:B------:R-:W-:Y:S06]  /*115d0*/  BRA `(.L_x_2980) ;  /* 0x0000000000147947 */ /* 0x000fec0003800000 */
.L_x_3004:
[----:B------:R-:W2:Y:S02]  /*115e0*/  LDG.E.64 R12, desc[UR36][R22.64] ;  /* 0x00000024160c7981 */ /* 0x000ea4000c1e1b00 */
[----:B--2---:R-:W0:Y:S01]  /*115f0*/  I2F.F64.U64 R12, R12 ;  /* 0x0000000c000c7312 */ /* 0x004e220000301800 */
[----:B------:R-:W-:Y:S05]  /*11600*/  BRA `(.L_x_2980) ;  /* 0x0000000000087947 */ /* 0x000fea0003800000 */
.L_x_3003:
[----:B------:R-:W2:Y:S02]  /*11610*/  LDG.E R12, desc[UR36][R22.64] ;  /* 0x00000024160c7981 */ /* 0x000ea4000c1e1900 */
[----:B--2---:R-:W0:Y:S02]  /*11620*/  I2F.F64.U32 R12, R12 ;  /* 0x0000000c000c7312 */ /* 0x004e240000201800 */
.L_x_2980:
[----:B0-----:R-:W-:Y:S01]  /*11630*/  IMAD.MOV.U32 R2, RZ, RZ, 0x652b82fe ;  /* 0x652b82feff027424 */ /* 0x001fe200078e00ff */
[----:B------:R-:W-:Y:S01]  /*11640*/  UMOV UR4, 0xfefa39ef ;  /* 0xfefa39ef00047882 */ /* 0x000fe20000000000 */
[----:B------:R-:W-:Y:S01]  /*11650*/  IMAD.MOV.U32 R3, RZ, RZ, 0x3ff71547 ;  /* 0x3ff71547ff037424 */ /* 0x000fe200078e00ff */
[----:B------:R-:W-:Y:S01]  /*11660*/  UMOV UR5, 0x3fe62e42 ;  /* 0x3fe62e4200057882 */ /* 0x000fe20000000000 */
[----:B-12--5:R-:W-:Y:S01]  /*11670*/  DADD R8, -RZ, -R12 ;  /* 0x00000000ff087229 */ /* 0x026fe2000000090c */
[----:B------:R-:W-:Y:S03]  /*11680*/  BSSY B0, `(.L_x_3008) ;  /* 0x0000037000007945 */ /* 0x000fe60003800000 */
[----:B------:R-:W-:-:S06]  /*11690*/  DFMA R2, -R12, R2, 6.75539944105574400000e+15 ;  /* 0x433800000c02742b */ /* 0x000fcc0000000102 */
[----:B------:R-:W-:Y:S02]  /*116a0*/  FSETP.GEU.FTZ.AND P0, PT, |R9|, 4.1917929649353027344, PT ;  /* 0x4086232b0900780b */ /* 0x000fe40003f1e200 */
[----:B---3--:R-:W-:-:S08]  /*116b0*/  DADD R4, R2, -6.75539944105574400000e+15 ;  /* 0xc338000002047429 */ /* 0x008fd00000000000 */
        /* <DEDUP_REMOVED lines=45> */
[----:B------:R-:W-:Y:S01]  /*11990*/  @!P1 IMAD.IADD R2, R2, 0x1, -R3 ;  /* 0x0000000102029824 */ /* 0x000fe200078e0a03 */
[----:B------:R-:W-:-:S04]  /*119a0*/  @!P1 LEA R3, R3, R7, 0x14 ;  /* 0x0000000703039211 */ /* 0x000fc800078ea0ff */
[----:B------:R-:W-:Y:S01]  /*119b0*/  @!P1 LEA R7, R2, 0x3ff00000, 0x14 ;  /* 0x3ff0000002079811 */ /* 0x000fe200078ea0ff */
[----:B------:R-:W-:Y:S02]  /*119c0*/  @!P1 IMAD.MOV.U32 R2, RZ, RZ, R6 ;  /* 0x000000ffff029224 */ /* 0x000fe400078e0006 */
[----:B------:R-:W-:-:S06]  /*119d0*/  @!P1 IMAD.MOV.U32 R6, RZ, RZ, RZ ;  /* 0x000000ffff069224 */ /* 0x000fcc00078e00ff */
[----:B------:R-:W-:-:S11]  /*119e0*/  @!P1 DMUL R4, R2, R6 ;  /* 0x0000000602049228 */ /* 0x000fd60000000000 */
.L_x_3009:
[----:B------:R-:W-:Y:S05]  /*119f0*/  BSYNC B0 ;  /* 0x0000000000007941 */ /* 0x000fea0003800000 */
.L_x_3008:
        /* <DEDUP_REMOVED lines=16> */
[----:B----4-:R-:W-:Y:S05]  /*11b00*/  CALL.REL.NOINC `($__internal_0_$__cuda_sm20_dblrcp_rn_slowpath_v3) ;  /* 0x00000010005c7944 */ /* 0x010fea0003c00000 */
.L_x_3011:
[----:B------:R-:W-:Y:S05]  /*11b10*/  BSYNC B0 ;  /* 0x0000000000007941 */ /* 0x000fea0003800000 */
.L_x_3010:
[----:B------:R-:W0:Y:S01]  /*11b20*/  LDC.U8 R6, c[0x0][0x491] ;  /* 0x00012440ff067b82 */ /* 0x000e220000000000 */
[C---:B------:R-:W-:Y:S02]  /*11b30*/  DADD R2, -R8.reuse, 1 ;  /* 0x3ff0000008027429 */ /* 0x040fe40000000100 */
[----:B----4-:R-:W-:-:S06]  /*11b40*/  DMUL R4, R8, R18 ;  /* 0x0000001208047228 */ /* 0x010fcc0000000000 */
        /* <DEDUP_REMOVED lines=14> */
[----:B0-----:R-:W-:Y:S01]  /*11c30*/  STG.E.U8 desc[UR36][R16.64], R5 ;  /* 0x0000000510007986 */ /* 0x001fe2000c101124 */
[----:B------:R-:W-:Y:S05]  /*11c40*/  EXIT ;  /* 0x000000000000794d */ /* 0x000fea0003800000 */
.L_x_3015:
[----:B------:R-:W0:Y:S02]  /*11c50*/  F2I.S64.F64.TRUNC R4, R4 ;  /* 0x0000000400047311 */ /* 0x000e24000030d900 */
[----:B0-----:R-:W-:-:S05]  /*11c60*/  IMAD.MOV.U32 R3, RZ, RZ, R4 ;  /* 0x000000ffff037224 */ /* 0x001fca00078e0004 */
[----:B------:R-:W-:Y:S01]  /*11c70*/  STG.E.U8 desc[UR36][R16.64], R3 ;  /* 0x0000000310007986 */ /* 0x000fe2000c101124 */
[----:B------:R-:W-:Y:S05]  /*11c80*/  EXIT ;  /* 0x000000000000794d */ /* 0x000fea0003800000 */
.L_x_3014:
[----:B------:R-:W-:-:S13]  /*11c90*/  ISETP.NE.AND P0, PT, R0, 0x2, PT ;  /* 0x000000020000780c */ /* 0x000fda0003f05270 */
[----:B------:R-:W-:Y:S05]  /*11ca0*/  @!P0 BRA `(.L_x_3017) ;  /* 0x0000000000288947 */ /* 0x000fea0003800000 */
[----:B------:R-:W-:-:S13]  /*11cb0*/  ISETP.NE.AND P0, PT, R0, 0x3, PT ;  /* 0x000000030000780c */ /* 0x000fda0003f05270 */
[----:B------:R-:W-:Y:S05]  /*11cc0*/  @!P0 BRA `(.L_x_3018) ;  /* 0x0000000000148947 */ /* 0x000fea0003800000 */
[----:B------:R-:W-:-:S13]  /*11cd0*/  ISETP.NE.AND P0, PT, R0, 0x4, PT ;  /* 0x000000040000780c */ /* 0x000fda0003f05270 */
[----:B------:R-:W-:Y:S05]  /*11ce0*/  @P0 BRA `(.L_x_3016) ;  /* 0x0000000c00880947 */ /* 0x000fea0003800000 */
[----:B------:R-:W0:Y:S02]  /*11cf0*/  F2I.S64.F64.TRUNC R4, R4 ;  /* 0x0000000400047311 */ /* 0x000e24000030d900 */
[----:B0-----:R-:W-:Y:S01]  /*11d00*/  STG.E.64 desc[UR36][R16.64], R4 ;  /* 0x0000000410007986 */ /* 0x001fe2000c101b24 */
[----:B------:R-:W-:Y:S05]  /*11d10*/  EXIT ;  /* 0x000000000000794d */ /* 0x000fea0003800000 */
.L_x_3018:
[----:B------:R-:W0:Y:S02]  /*11d20*/  F2I.F64.TRUNC R5, R4 ;  /* 0x0000000400057311 */ /* 0x000e24000030d100 */
[----:B0-----:R-:W-:Y:S01]  /*11d30*/  STG.E desc[UR36][R16.64], R5 ;  /* 0x0000000510007986 */ /* 0x001fe2000c101924 */
[----:B------:R-:W-:Y:S05]  /*11d40*/  EXIT ;  /* 0x000000000000794d */ /* 0x000fea0003800000 */
.L_x_3017:
[----:B------:R-:W0:Y:S02]  /*11d50*/  F2I.F64.TRUNC R5, R4 ;  /* 0x0000000400057311 */ /* 0x000e24000030d100 */
[----:B0-----:R-:W-:Y:S01]  /*11d60*/  STG.E.U16 desc[UR36][R16.64], R5 ;  /* 0x0000000510007986 */ /* 0x001fe2000c101524 */
[----:B------:R-:W-:Y:S05]  /*11d70*/  EXIT ;  /* 0x000000000000794d */ /* 0x000fea0003800000 */
.L_x_3013:
        /* <DEDUP_REMOVED lines=11> */
[----:B------:R-:W-:Y:S01]  /*11e30*/  STG.E desc[UR36][R16.64], R3 ;  /* 0x0000000310007986 */ /* 0x000fe2000c101924 */
[----:B------:R-:W-:Y:S05]  /*11e40*/  EXIT ;  /* 0x000000000000794d */ /* 0x000fea0003800000 */
.L_x_3020:
[----:B------:R-:W-:Y:S01]  /*11e50*/  UMOV UR4, 0xf0000000 ;  /* 0xf000000000047882 */ /* 0x000fe20000000000 */
[----:B------:R-:W-:Y:S01]  /*11e60*/  UMOV UR5, 0x380fffff ;  /* 0x380fffff00057882 */ /* 0x000fe20000000000 */
[----:B------:R-:W0:Y:S01]  /*11e70*/  F2F.F32.F64 R0, R4 ;  /* 0x0000000400007310 */ /* 0x000e220000301000 */
[----:B------:R-:W-:-:S14]  /*11e80*/  DSETP.GEU.AND P0, PT, |R4|, UR4, PT ;  /* 0x0000000404007e2a */ /* 0x000fdc000bf0e200 */
[----:B0-----:R-:W-:-:S05]  /*11e90*/  @!P0 FMUL R0, R0, 1.175494350822287508e-38 ;  /* 0x0080000000008820 */ /* 0x001fca0000400000 */
[----:B------:R-:W-:-:S05]  /*11ea0*/  F2FP.F16.F32.PACK_AB R0, RZ, R0 ;  /* 0x00000000ff00723e */ /* 0x000fca00000000ff */
[----:B------:R-:W-:Y:S01]  /*11eb0*/  STG.E.U16 desc[UR36][R16.64], R0 ;  /* 0x0000000010007986 */ /* 0x000fe2000c101524 */
[----:B------:R-:W-:Y:S05]  /*11ec0*/  EXIT ;  /* 0x000000000000794d */ /* 0x000fea0003800000 */
.L_x_3019:
        /* <DEDUP_REMOVED lines=12> */
[----:B------:R-:W-:Y:S01]  /*11f90*/  STG.E.64 desc[UR36][R16.64], R2 ;  /* 0x0000000210007986 */ /* 0x000fe2000c101b24 */
[----:B------:R-:W-:Y:S05]  /*11fa0*/  EXIT ;  /* 0x000000000000794d */ /* 0x000fea0003800000 */
.L_x_3022:
[----:B------:R-:W-:Y:S01]  /*11fb0*/  UMOV UR4, 0xf0000000 ;  /* 0xf000000000047882 */ /* 0x000fe20000000000 */
[----:B------:R-:W-:Y:S01]  /*11fc0*/  UMOV UR5, 0x380fffff ;  /* 0x380fffff00057882 */ /* 0x000fe20000000000 */
[----:B------:R-:W0:Y:S01]  /*11fd0*/  F2F.F32.F64 R0, R4 ;  /* 0x0000000400007310 */ /* 0x000e220000301000 */
[----:B------:R-:W-:-:S14]  /*11fe0*/  DSETP.GEU.AND P0, PT, |R4|, UR4, PT ;  /* 0x0000000404007e2a */ /* 0x000fdc000bf0e200 */
[----:B0-----:R-:W-:-:S05]  /*11ff0*/  @!P0 FMUL R0, R0, 1.175494350822287508e-38 ;  /* 0x0080000000008820 */ /* 0x001fca0000400000 */
[----:B------:R-:W-:-:S04]  /*12000*/  F2FP.F16.F32.PACK_AB R3, RZ, R0 ;  /* 0x00000000ff03723e */ /* 0x000fc800000000ff */
[----:B------:R-:W-:-:S05]  /*12010*/  PRMT R3, R3, 0x5410, RZ ;  /* 0x0000541003037816 */ /* 0x000fca00000000ff */
[----:B------:R-:W-:Y:S01]  /*12020*/  STG.E desc[UR36][R16.64], R3 ;  /* 0x0000000310007986 */ /* 0x000fe2000c101924 */
[----:B------:R-:W-:Y:S05]  /*12030*/  EXIT ;  /* 0x000000000000794d */ /* 0x000fea0003800000 */
.L_x_3021:
[----:B------:R-:W-:Y:S01]  /*12040*/  STG.E.64 desc[UR36][R16.64], R4 ;  /* 0x0000000410007986 */ /* 0x000fe2000c101b24 */
[----:B------:R-:W-:Y:S05]  /*12050*/  EXIT ;  /* 0x000000000000794d */ /* 0x000fea0003800000 */
.L_x_3012:
        /* <DEDUP_REMOVED lines=10> */
[----:B------:R-:W-:Y:S01]  /*12100*/  STG.E.U8 desc[UR36][R16.64], R3 ;  /* 0x0000000310007986 */ /* 0x000fe2000c101124 */
[----:B------:R-:W-:Y:S05]  /*12110*/  EXIT ;  /* 0x000000000000794d */ /* 0x000fea0003800000 */
.L_x_3025:
[----:B------:R-:W-:-:S05]  /*12120*/  CS2R R6, SRZ ;  /* 0x0000000000067805 */ /* 0x000fca000001ff00 */
[----:B------:R-:W-:Y:S01]  /*12130*/  STG.E.128 desc[UR36][R16.64], R4 ;  /* 0x0000000410007986 */ /* 0x000fe2000c101d24 */
[----:B------:R-:W-:Y:S05]  /*12140*/  EXIT ;  /* 0x000000000000794d */ /* 0x000fea0003800000 */
.L_x_3024:
        /* <DEDUP_REMOVED lines=25> */
.L_x_3029:
[----:B------:R-:W-:Y:S05]  /*122e0*/  BSYNC B0 ;  /* 0x0000000000007941 */ /* 0x000fea0003800000 */
.L_x_3028:
[----:B------:R-:W-:-:S05]  /*122f0*/  LOP3.LUT R3, R0, R3, RZ, 0xfc, !PT ;  /* 0x0000000300037212 */ /* 0x000fca00078efcff */
[----:B------:R-:W-:Y:S01]  /*12300*/  STG.E.U8 desc[UR36][R16.64], R3 ;  /* 0x0000000310007986 */ /* 0x000fe2000c101124 */
[----:B------:R-:W-:Y:S05]  /*12310*/  EXIT ;  /* 0x000000000000794d */ /* 0x000fea0003800000 */
.L_x_3027:
        /* <DEDUP_REMOVED lines=17> */
.L_x_3031:
[----:B------:R-:W-:Y:S01]  /*12430*/  IMAD.MOV.U32 R0, RZ, RZ, 0x7f ;  /* 0x0000007fff007424 */ /* 0x000fe200078e00ff */
[----:B------:R-:W-:-:S04]  /*12440*/  ISETP.GT.U32.AND P0, PT, R2, 0x7f800000, PT ;  /* 0x7f8000000200780c */ /* 0x000fc80003f04070 */
[----:B------:R-:W-:-:S09]  /*12450*/  SEL R0, R0, 0x7c, P0 ;  /* 0x0000007c00007807 */ /* 0x000fd20000000000 */
.L_x_3032:
[----:B------:R-:W-:Y:S05]  /*12460*/  BSYNC B0 ;  /* 0x0000000000007941 */ /* 0x000fea0003800000 */
.L_x_3030:
[----:B------:R-:W-:-:S04]  /*12470*/  LOP3.LUT R2, R3, 0x80000000, RZ, 0xc0, !PT ;  /* 0x8000000003027812 */ /* 0x000fc800078ec0ff */
[----:B------:R-:W-:-:S04]  /*12480*/  SHF.R.U32.HI R3, RZ, 0x18, R2 ;  /* 0x00000018ff037819 */ /* 0x000fc80000011602 */
[----:B------:R-:W-:-:S05]  /*12490*/  LOP3.LUT R3, R0, R3, RZ, 0xfc, !PT ;  /* 0x0000000300037212 */ /* 0x000fca00078efcff */
[----:B------:R-:W-:Y:S01]  /*124a0*/  STG.E.U8 desc[UR36][R16.64], R3 ;  /* 0x0000000310007986 */ /* 0x000fe2000c101124 */
[----:B------:R-:W-:Y:S05]  /*124b0*/  EXIT ;  /* 0x000000000000794d */ /* 0x000fea0003800000 */
.L_x_3026:
[----:B------:R-:W-:Y:S01]  /*124c0*/  UMOV UR4, 0xf0000000 ;  /* 0xf000000000047882 */ /* 0x000fe20000000000 */
[----:B------:R-:W-:Y:S01]  /*124d0*/  UMOV UR5, 0x380fffff ;  /* 0x380fffff00057882 */ /* 0x000fe20000000000 */
[----:B------:R-:W0:Y:S01]  /*124e0*/  F2F.F32.F64 R0, R4 ;  /* 0x0000000400007310 */ /* 0x000e220000301000 */
[----:B------:R-:W-:-:S14]  /*124f0*/  DSETP.GEU.AND P0, PT, |R4|, UR4, PT ;  /* 0x0000000404007e2a */ /* 0x000fdc000bf0e200 */
[----:B0-----:R-:W-:-:S05]  /*12500*/  @!P0 FMUL R0, R0, 1.175494350822287508e-38 ;  /* 0x0080000000008820 */ /* 0x001fca0000400000 */
[----:B------:R-:W-:-:S05]  /*12510*/  F2FP.BF16.F32.PACK_AB R0, RZ, R0 ;  /* 0x00000000ff00723e */ /* 0x000fca00000010ff */
[----:B------:R-:W-:Y:S01]  /*12520*/  STG.E.U16 desc[UR36][R16.64], R0 ;  /* 0x0000000010007986 */ /* 0x000fe2000c101524 */
[----:B------:R-:W-:Y:S05]  /*12530*/  EXIT ;  /* 0x000000000000794d */ /* 0x000fea0003800000 */
.L_x_3023:
        /* <DEDUP_REMOVED lines=9> */
[----:B0-----:R-:W-:Y:S01]  /*125d0*/  STG.E.U16 desc[UR36][R16.64], R5 ;  /* 0x0000000510007986 */ /* 0x001fe2000c101524 */
[----:B------:R-:W-:Y:S05]  /*125e0*/  EXIT ;  /* 0x000000000000794d */ /* 0x000fea0003800000 */
.L_x_3035:
        /* <DEDUP_REMOVED lines=21> */
.L_x_3038:
[----:B------:R-:W-:-:S04]  /*12740*/  LOP3.LUT R2, R3, 0x80000000, RZ, 0xc0, !PT ;  /* 0x8000000003027812 */ /* 0x000fc800078ec0ff */
[----:B------:R-:W-:-:S04]  /*12750*/  SHF.R.U32.HI R3, RZ, 0x18, R2 ;  /* 0x00000018ff037819 */ /* 0x000fc80000011602 */
[----:B------:R-:W-:-:S04]  /*12760*/  LOP3.LUT R0, R0, R3, RZ, 0xfc, !PT ;  /* 0x0000000300007212 */ /* 0x000fc800078efcff */
[----:B------:R-:W-:-:S07]  /*12770*/  PRMT R8, R0, 0x7610, R8 ;  /* 0x0000761000087816 */ /* 0x000fce0000000008 */
.L_x_3037:
[----:B------:R-:W-:Y:S05]  /*12780*/  BSYNC B0 ;  /* 0x0000000000007941 */ /* 0x000fea0003800000 */
.L_x_3036:
[----:B------:R-:W-:Y:S01]  /*12790*/  STG.E.U8 desc[UR36][R16.64], R8 ;  /* 0x0000000810007986 */ /* 0x000fe2000c101124 */
[----:B------:R-:W-:Y:S05]  /*127a0*/  EXIT ;  /* 0x000000000000794d */ /* 0x000fea0003800000 */
.L_x_3034:
        /* <DEDUP_REMOVED lines=21> */
.L_x_3041:
[----:B------:R-:W-:-:S04]  /*12900*/  LOP3.LUT R2, R3, 0x80000000, RZ, 0xc0, !PT ;  /* 0x8000000003027812 */ /* 0x000fc800078ec0ff */
[----:B------:R-:W-:-:S04]  /*12910*/  SHF.R.U32.HI R3, RZ, 0x18, R2 ;  /* 0x00000018ff037819 */ /* 0x000fc80000011602 */
[----:B------:R-:W-:-:S04]  /*12920*/  LOP3.LUT R0, R0, R3, RZ, 0xfc, !PT ;  /* 0x0000000300007212 */ /* 0x000fc800078efcff */
[----:B------:R-:W-:-:S07]  /*12930*/  PRMT R8, R0, 0x7610, R8 ;  /* 0x0000761000087816 */ /* 0x000fce0000000008 */
.L_x_3040:
[----:B------:R-:W-:Y:S05]  /*12940*/  BSYNC B0 ;  /* 0x0000000000007941 */ /* 0x000fea0003800000 */
.L_x_3039:
[----:B------:R-:W-:Y:S01]  /*12950*/  STG.E.U8 desc[UR36][R16.64], R8 ;  /* 0x0000000810007986 */ /* 0x000fe2000c101124 */
[----:B------:R-:W-:Y:S05]  /*12960*/  EXIT ;  /* 0x000000000000794d */ /* 0x000fea0003800000 */
.L_x_3033:
        /* <DEDUP_REMOVED lines=22> */
[----:B------:R-:W-:-:S05]  /*12ad0*/  @!P0 IMAD.MOV R0, RZ, RZ, R2 ;  /* 0x000000ffff008224 */ /* 0x000fca00078e0202 */
[----:B------:R-:W-:-:S05]  /*12ae0*/  @P1 MOV R3, R0 ;  /* 0x0000000000031202 */ /* 0x000fca0000000f00 */
[----:B------:R-:W-:Y:S01]  /*12af0*/  STG.E.U8 desc[UR36][R16.64], R3 ;  /* 0x0000000310007986 */ /* 0x000fe2000c101124 */
[----:B------:R-:W-:Y:S05]  /*12b00*/  EXIT ;  /* 0x000000000000794d */ /* 0x000fea0003800000 */
.L_x_3016:
        /* <DEDUP_REMOVED lines=16> */
.L_x_3044:
[----:B------:R-:W-:Y:S05]  /*12c10*/  EXIT ;  /* 0x000000000000794d */ /* 0x000fea0003800000 */
.L_x_3043:
[----:B------:R-:W0:Y:S02]  /*12c20*/  F2I.U64.F64.TRUNC R4, R4 ;  /* 0x0000000400047311 */ /* 0x000e24000030d800 */
[----:B0-----:R-:W-:Y:S01]  /*12c30*/  STG.E.64 desc[UR36][R16.64], R4 ;  /* 0x0000000410007986 */ /* 0x001fe2000c101b24 */
[----:B------:R-:W-:Y:S05]  /*12c40*/  EXIT ;  /* 0x000000000000794d */ /* 0x000fea0003800000 */
.L_x_3042:
[----:B------:R-:W0:Y:S02]  /*12c50*/  F2I.U32.F64.TRUNC R5, R4 ;  /* 0x0000000400057311 */ /* 0x000e24000030d000 */
[----:B0-----:R-:W-:Y:S01]  /*12c60*/  STG.E desc[UR36][R16.64], R5 ;  /* 0x0000000510007986 */ /* 0x001fe2000c101924 */
[----:B------:R-:W-:Y:S05]  /*12c70*/  EXIT ;  /* 0x000000000000794d */ /* 0x000fea0003800000 */
        .weak           $__internal_0_$__cuda_sm20_dblrcp_rn_slowpath_v3
        .type           $__internal_0_$__cuda_sm20_dblrcp_rn_slowpath_v3,@function
        .size           $__internal_0_$__cuda_sm20_dblrcp_rn_slowpath_v3,(.L_x_11046 - $__internal_0_$__cuda_sm20_dblrcp_rn_slowpath_v3)
$__internal_0_$__cuda_sm20_dblrcp_rn_slowpath_v3:
[----:B------:R-:W-:Y:S01]  /*12c80*/  DSETP.GTU.AND P0, PT, |R4|, +INF , PT ;  /* 0x7ff000000400742a */ /* 0x000fe20003f0c200 */
[----:B------:R-:W-:-:S13]  /*12c90*/  BSSY B1, `(.L_x_3045) ;  /* 0x0000022000017945 */ /* 0x000fda0003800000 */
[----:B------:R-:W-:Y:S05]  /*12ca0*/  @P0 BRA `(.L_x_3046) ;  /* 0x0000000000780947 */ /* 0x000fea0003800000 */
[----:B------:R-:W-:-:S05]  /*12cb0*/  LOP3.LUT R3, R5, 0x7fffffff, RZ, 0xc0, !PT ;  /* 0x7fffffff05037812 */ /* 0x000fca00078ec0ff */
[----:B------:R-:W-:-:S05]  /*12cc0*/  VIADD R7, R3, 0xffffffff ;  /* 0xffffffff03077836 */ /* 0x000fca0000000000 */
[----:B------:R-:W-:-:S13]  /*12cd0*/  ISETP.GE.U32.AND P0, PT, R7, 0x7fefffff, PT ;  /* 0x7fefffff0700780c */ /* 0x000fda0003f06070 */
[----:B------:R-:W-:Y:S01]  /*12ce0*/  @P0 LOP3.LUT R9, R5, 0x7ff00000, RZ, 0x3c, !PT ;  /* 0x7ff0000005090812 */ /* 0x000fe200078e3cff */
[----:B------:R-:W-:Y:S01]  /*12cf0*/  @P0 IMAD.MOV.U32 R8, RZ, RZ, RZ ;  /* 0x000000ffff080224 */ /* 0x000fe200078e00ff */
[----:B------:R-:W-:Y:S06]  /*12d00*/  @P0 BRA `(.L_x_3047) ;  /* 0x0000000000680947 */ /* 0x000fec0003800000 */
[----:B------:R-:W-:-:S13]  /*12d10*/  ISETP.GE.U32.AND P0, PT, R3, 0x1000001, PT ;  /* 0x010000010300780c */ /* 0x000fda0003f06070 */
[----:B------:R-:W-:Y:S05]  /*12d20*/  @!P0 BRA `(.L_x_3048) ;  /* 0x0000000000348947 */ /* 0x000fea0003800000 */
[----:B------:R-:W-:Y:S02]  /*12d30*/  VIADD R11, R5, 0xc0200000 ;  /* 0xc0200000050b7836 */ /* 0x000fe40000000000 */
[----:B------:R-:W-:Y:S02]  /*12d40*/  IMAD.MOV.U32 R10, RZ, RZ, R4 ;  /* 0x000000ffff0a7224 */ /* 0x000fe400078e0004 */
[----:B------:R-:W0:Y:S04]  /*12d50*/  MUFU.RCP64H R7, R11 ;  /* 0x0000000b00077308 */ /* 0x000e280000001800 */
[----:B0-----:R-:W-:-:S08]  /*12d60*/  DFMA R8, -R10, R6, 1 ;  /* 0x3ff000000a08742b */ /* 0x001fd00000000106 */
[----:B------:R-:W-:-:S08]  /*12d70*/  DFMA R8, R8, R8, R8 ;  /* 0x000000080808722b */ /* 0x000fd00000000008 */
[----:B------:R-:W-:-:S08]  /*12d80*/  DFMA R8, R6, R8, R6 ;  /* 0x000000080608722b */ /* 0x000fd00000000006 */
[----:B------:R-:W-:-:S08]  /*12d90*/  DFMA R6, -R10, R8, 1 ;  /* 0x3ff000000a06742b */ /* 0x000fd00000000108 */
[----:B------:R-:W-:-:S08]  /*12da0*/  DFMA R8, R8, R6, R8 ;  /* 0x000000060808722b */ /* 0x000fd00000000008 */
[----:B------:R-:W-:-:S08]  /*12db0*/  DMUL R8, R8, 2.2250738585072013831e-308 ;  /* 0x0010000008087828 */ /* 0x000fd00000000000 */
[----:B------:R-:W-:-:S08]  /*12dc0*/  DFMA R4, -R4, R8, 1 ;  /* 0x3ff000000404742b */ /* 0x000fd00000000108 */
[----:B------:R-:W-:-:S08]  /*12dd0*/  DFMA R4, R4, R4, R4 ;  /* 0x000000040404722b */ /* 0x000fd00000000004 */
[----:B------:R-:W-:Y:S01]  /*12de0*/  DFMA R8, R8, R4, R8 ;  /* 0x000000040808722b */ /* 0x000fe20000000008 */
[----:B------:R-:W-:Y:S10]  /*12df0*/  BRA `(.L_x_3047) ;  /* 0x00000000002c7947 */ /* 0x000ff40003800000 */
.L_x_3048:
[----:B------:R-:W-:-:S06]  /*12e00*/  DMUL R4, R4, 8.11296384146066816958e+31 ;  /* 0x4690000004047828 */ /* 0x000fcc0000000000 */
[----:B------:R-:W0:Y:S02]  /*12e10*/  MUFU.RCP64H R7, R5 ;  /* 0x0000000500077308 */ /* 0x000e240000001800 */
[----:B0-----:R-:W-:-:S08]  /*12e20*/  DFMA R8, -R4, R6, 1 ;  /* 0x3ff000000408742b */ /* 0x001fd00000000106 */
[----:B------:R-:W-:-:S08]  /*12e30*/  DFMA R8, R8, R8, R8 ;  /* 0x000000080808722b */ /* 0x000fd00000000008 */
[----:B------:R-:W-:-:S08]  /*12e40*/  DFMA R8, R6, R8, R6 ;  /* 0x000000080608722b */ /* 0x000fd00000000006 */
[----:B------:R-:W-:-:S08]  /*12e50*/  DFMA R6, -R4, R8, 1 ;  /* 0x3ff000000406742b */ /* 0x000fd00000000108 */
[----:B------:R-:W-:-:S08]  /*12e60*/  DFMA R6, R8, R6, R8 ;  /* 0x000000060806722b */ /* 0x000fd00000000008 */
[----:B------:R-:W-:Y:S01]  /*12e70*/  DMUL R8, R6, 8.11296384146066816958e+31 ;  /* 0x4690000006087828 */ /* 0x000fe20000000000 */
[----:B------:R-:W-:Y:S10]  /*12e80*/  BRA `(.L_x_3047) ;  /* 0x0000000000087947 */ /* 0x000ff40003800000 */
.L_x_3046:
[----:B------:R-:W-:Y:S01]  /*12e90*/  LOP3.LUT R9, R5, 0x80000, RZ, 0xfc, !PT ;  /* 0x0008000005097812 */ /* 0x000fe200078efcff */
[----:B------:R-:W-:-:S07]  /*12ea0*/  IMAD.MOV.U32 R8, RZ, RZ, R4 ;  /* 0x000000ffff087224 */ /* 0x000fce00078e0004 */
.L_x_3047:
[----:B------:R-:W-:Y:S05]  /*12eb0*/  BSYNC B1 ;  /* 0x0000000000017941 */ /* 0x000fea0003800000 */
.L_x_3045:
[----:B------:R-:W-:Y:S02]  /*12ec0*/  IMAD.MOV.U32 R4, RZ, RZ, R0 ;  /* 0x000000ffff047224 */ /* 0x000fe400078e0000 */
[----:B------:R-:W-:-:S04]  /*12ed0*/  IMAD.MOV.U32 R5, RZ, RZ, 0x0 ;  /* 0x00000000ff057424 */ /* 0x000fc800078e00ff */
[----:B------:R-:W-:Y:S05]  /*12ee0*/  RET.REL.NODEC R4 `(_ZN2at6native18elementwise_kernelILi128ELi4EZNS0_15gpu_kernel_implIZZZNS0_61_GLOBAL__N__132982cb_23_ActivationSiluKernel_cu_f5210f67_354620silu_backward_kernelERNS_18TensorIteratorBaseEENKUlvE_clEvENKUlvE_clEvEUlddE_EEvS5_RKT_EUliE_EEviT1_) ;  /* 0xfffffed004447950 */ /* 0x000fea0003c3ffff */
.L_x_3049:
        /* <DEDUP_REMOVED lines=9> */
.L_x_11046:


//--------------------- .text._ZN2at6native27unrolled_elementwise_kernelIZZZNS0_61_GLOBAL__N__132982cb_23_ActivationSiluKernel_cu_f5210f67_354620silu_backward_kernelERNS_18TensorIteratorBaseEENKUlvE_clEvENKUlvE_clEvEUlddE_St5arrayIPcLm3EELi4E23TrivialOffsetCalculatorILi2EjESB_ILi1EjENS0_6memory12LoadWithCastILi2EEENSE_13StoreWithCastILi1EEEEEviT_T0_T2_T3_T4_T5_ --------------------------
	.section	.text._ZN2at6native27unrolled_elementwise_kernelIZZZNS0_61_GLOBAL__N__132982cb_23_ActivationSiluKernel_cu_f5210f67_354620silu_backward_kernelERNS_18TensorIteratorBaseEENKUlvE_clEvENKUlvE_clEvEUlddE_St5arrayIPcLm3EELi4E23TrivialOffsetCalculatorILi2EjESB_ILi1EjENS0_6memory12LoadWithCastILi2EEENSE_13StoreWithCastILi1EEEEEviT_T0_T2_T3_T4_T5_,"ax",@progbits
	.align	128
        .global         _ZN2at6native27unrolled_elementwise_kernelIZZZNS0_61_GLOBAL__N__132982cb_23_ActivationSiluKernel_cu_f5210f67_354620silu_backward_kernelERNS_18TensorIteratorBaseEENKUlvE_clEvENKUlvE_clEvEUlddE_St5arrayIPcLm3EELi4E23TrivialOffsetCalculatorILi2EjESB_ILi1EjENS0_6memory12LoadWithCastILi2EEENSE_13StoreWithCastILi1EEEEEviT_T0_T2_T3_T4_T5_
        .type           _ZN2at6native27unrolled_elementwise_kernelIZZZNS0_61_GLOBAL__N__132982cb_23_ActivationSiluKernel_cu_f5210f67_354620silu_backward_kernelERNS_18TensorIteratorBaseEENKUlvE_clEvENKUlvE_clEvEUlddE_St5arrayIPcLm3EELi4E23TrivialOffsetCalculatorILi2EjESB_ILi1EjENS0_6memory12LoadWithCastILi2EEENSE_13StoreWithCastILi1EEEEEviT_T0_T2_T3_T4_T5_,@function
        .size           _ZN2at6native27unrolled_elementwise_kernelIZZZNS0_61_GLOBAL__N__132982cb_23_ActivationSiluKernel_cu_f5210f67_354620silu_backward_kernelERNS_18TensorIteratorBaseEENKUlvE_clEvENKUlvE_clEvEUlddE_St5arrayIPcLm3EELi4E23TrivialOffsetCalculatorILi2EjESB_ILi1EjENS0_6memory12LoadWithCastILi2EEENSE_13StoreWithCastILi1EEEEEviT_T0_T2_T3_T4_T5_,(.L_x_11047 - _ZN2at6native27unrolled_elementwise_kernelIZZZNS0_61_GLOBAL__N__132982cb_23_ActivationSiluKernel_cu_f5210f67_354620silu_backward_kernelERNS_18TensorIteratorBaseEENKUlvE_clEvENKUlvE_clEvEUlddE_St5arrayIPcLm3EELi4E23TrivialOffsetCalculatorILi2EjESB_ILi1EjENS0_6memory12LoadWithCastILi2EEENSE_13StoreWithCastILi1EEEEEviT_T0_T2_T3_T4_T5_)
        .other          _ZN2at6native27unrolled_elementwise_kernelIZZZNS0_61_GLOBAL__N__132982cb_23_ActivationSiluKernel_cu_f5210f67_354620silu_backward_kernelERNS_18TensorIteratorBaseEENKUlvE_clEvENKUlvE_clEvEUlddE_St5arrayIPcLm3EELi4E23TrivialOffsetCalculatorILi2EjESB_ILi1EjENS0_6memory12LoadWithCastILi2EEENSE_13StoreWithCastILi1EEEEEviT_T0_T2_T3_T4_T5_,@"STO_CUDA_ENTRY STV_DEFAULT"
_ZN2at6native27unrolled_elementwise_kernelIZZZNS0_61_GLOBAL__N__132982cb_23_ActivationSiluKernel_cu_f5210f67_354620silu_backward_kernelERNS_18TensorIteratorBaseEENKUlvE_clEvENKUlvE_clEvEUlddE_St5arrayIPcLm3EELi4E23TrivialOffsetCalculatorILi2EjESB_ILi1EjENS0_6memory12LoadWithCastILi2EEENSE_13StoreWithCastILi1EEEEEviT_T0_T2_T3_T4_T5_:
.text._ZN2at6native27unrolled_elementwise_kernelIZZZNS0_61_GLOBAL__N__132982cb_23_ActivationSiluKernel_cu_f5210f67_354620silu_backward_kernelERNS_18TensorIteratorBaseEENKUlvE_clEvENKUlvE_clEvEUlddE_St5arrayIPcLm3EELi4E23TrivialOffsetCalculatorILi2EjESB_ILi1EjENS0_6memory12LoadWithCastILi2EEENSE_13StoreWithCastILi1EEEEEviT_T0_T2_T3_T4_T5_:
[----:B------:R-:W0:Y:S01]  /*0000*/  LDC R1, c[0x0][0x28] ;  /* 0x00000a00ff017b82 */ /* 0x000e220000000800 */
[----:B------:R-:W1:Y:S07]  /*0010*/  S2R R35, SR_CTAID.X ;  /* 0x0000000000237919 */ /* 0x000e6e0000002500 */
[----:B------:R-:W1:Y:S01]  /*0020*/  LDC R0, c[0x0][0x210] ;  /* 0x00008400ff007b82 */ /* 0x000e620000000800 */
[----:B------:R-:W-:Y:S01]  /*0030*/  ULDC.64 UR36, c[0x0][0x208] ;  /* 0x0000820000247ab9 */ /* 0x000fe20000000a00 */
[----:B------:R-:W-:Y:S01]  /*0040*/  BSSY B6, `(.L_x_3050) ;  /* 0x00001f2000067945 */ /* 0x000fe20003800000 */
[----:B------:R-:W2:Y:S01]  /*0050*/  S2R R30, SR_TID.X ;  /* 0x00000000001e7919 */ /* 0x000ea20000002100 */
[----:B------:R-:W-:-:S02]  /*0060*/  CS2R R28, SRZ ;  /* 0x00000000001c7805 */ /* 0x000fc4000001ff00 */
[----:B------:R-:W-:Y:S02]  /*0070*/  CS2R R36, SRZ ;  /* 0x0000000000247805 */ /* 0x000fe4000001ff00 */
[----:B------:R-:W-:Y:S01]  /*0080*/  CS2R R32, SRZ ;  /* 0x0000000000207805 */ /* 0x000fe2000001ff00 */
        /* <DEDUP_REMOVED lines=25> */
.L_x_3055:
[----:B------:R-:W2:Y:S02]  /*0220*/  LDG.E.U8 R4, desc[UR36][R4.64] ;  /* 0x0000002404047981 */ /* 0x000ea4000c1e1100 */
[----:B--2---:R0:W1:Y:S01]  /*0230*/  I2F.F64.U16 R36, R4 ;  /* 0x0000000400247312 */ /* 0x0040620000101800 */
[----:B------:R-:W-:Y:S05]  /*0240*/  BRA `(.L_x_3057) ;  /* 0x0000000c00747947 */ /* 0x000fea0003800000 */
.L_x_3054:
        /* <DEDUP_REMOVED lines=9> */
.L_x_3059:
[----:B------:R-:W2:Y:S02]  /*02e0*/  LDG.E R4, desc[UR36][R4.64] ;  /* 0x0000002404047981 */ /* 0x000ea4000c1e1900 */
[----:B--2---:R1:W2:Y:S01]  /*02f0*/  I2F.F64 R36, R4 ;  /* 0x0000000400247312 */ /* 0x0042a20000201c00 */
[----:B------:R-:W-:Y:S05]  /*0300*/  BRA `(.L_x_3057) ;  /* 0x0000000c00447947 */ /* 0x000fea0003800000 */
.L_x_3058:
[----:B------:R-:W2:Y:S02]  /*0310*/  LDG.E.U16 R4, desc[UR36][R4.64] ;  /* 0x0000002404047981 */ /* 0x000ea4000c1e1500 */
[----:B--2---:R3:W4:Y:S01]  /*0320*/  I2F.F64.S16 R36, R4 ;  /* 0x0000000400247312 */ /* 0x0047220000101c00 */
[----:B------:R-:W-:Y:S05]  /*0330*/  BRA `(.L_x_3057) ;  /* 0x0000000c00387947 */ /* 0x000fea0003800000 */
.L_x_3053:
        /* <DEDUP_REMOVED lines=10> */
.L_x_3061:
[----:B------:R-:W2:Y:S02]  /*03e0*/  LDG.E.U16 R0, desc[UR36][R4.64] ;  /* 0x0000002404007981 */ /* 0x000ea4000c1e1500 */
[----:B--2---:R-:W-:-:S05]  /*03f0*/  HADD2.F32 R0, -RZ, R0.H0_H0 ;  /* 0x20000000ff007230 */ /* 0x004fca0000004100 */
[----:B------:R-:W-:-:S04]  /*0400*/  FMUL.FTZ R0, R0, 1 ;  /* 0x3f80000000007820 */ /* 0x000fc80000410000 */
[----:B------:R0:W1:Y:S01]  /*0410*/  F2F.F64.F32 R36, R0 ;  /* 0x0000000000247310 */ /* 0x0000620000201800 */
[----:B------:R-:W-:Y:S05]  /*0420*/  BRA `(.L_x_3057) ;  /* 0x0000000800fc7947 */ /* 0x000fea0003800000 */
.L_x_3060:
        /* <DEDUP_REMOVED lines=10> */
.L_x_3063:
[----:B------:R-:W2:Y:S02]  /*04d0*/  LDG.E.U16 R4, desc[UR36][R4.64] ;  /* 0x0000002404047981 */ /* 0x000ea4000c1e1500 */
[----:B--2---:R-:W-:-:S05]  /*04e0*/  HADD2.F32 R0, -RZ, R4.H0_H0 ;  /* 0x20000004ff007230 */ /* 0x004fca0000004100 */
[----:B------:R-:W-:-:S04]  /*04f0*/  FMUL.FTZ R0, R0, 1 ;  /* 0x3f80000000007820 */ /* 0x000fc80000410000 */
[----:B------:R0:W1:Y:S01]  /*0500*/  F2F.F64.F32 R36, R0 ;  /* 0x0000000000247310 */ /* 0x0000620000201800 */
[----:B------:R-:W-:Y:S05]  /*0510*/  BRA `(.L_x_3057) ;  /* 0x0000000800c07947 */ /* 0x000fea0003800000 */
.L_x_3062:
[----:B------:R0:W5:Y:S01]  /*0520*/  LDG.E.64 R36, desc[UR36][R4.64] ;  /* 0x0000002404247981 */ /* 0x000162000c1e1b00 */
[----:B------:R-:W-:Y:S05]  /*0530*/  BRA `(.L_x_3057) ;  /* 0x0000000800b87947 */ /* 0x000fea0003800000 */
.L_x_3052:
        /* <DEDUP_REMOVED lines=13> */
.L_x_3066:
[----:B------:R0:W5:Y:S01]  /*0610*/  LDG.E.64 R36, desc[UR36][R4.64] ;  /* 0x0000002404247981 */ /* 0x000162000c1e1b00 */
[----:B------:R-:W-:Y:S05]  /*0620*/  BRA `(.L_x_3057) ;  /* 0x00000008007c7947 */ /* 0x000fea0003800000 */
.L_x_3065:
        /* <DEDUP_REMOVED lines=28> */
.L_x_3068:
        /* <DEDUP_REMOVED lines=16> */
.L_x_3067:
[----:B------:R-:W2:Y:S02]  /*08f0*/  LDG.E.U16 R0, desc[UR36][R4.64] ;  /* 0x0000002404007981 */ /* 0x000ea4000c1e1500 */
[----:B--2---:R-:W-:-:S04]  /*0900*/  IMAD.U32 R0, R0, 0x10000, RZ ;  /* 0x0001000000007824 */ /* 0x004fc800078e00ff */
[----:B------:R-:W-:-:S04]  /*0910*/  FMUL.FTZ R0, R0, 1 ;  /* 0x3f80000000007820 */ /* 0x000fc80000410000 */
[----:B------:R0:W1:Y:S01]  /*0920*/  F2F.F64.F32 R36, R0 ;  /* 0x0000000000247310 */ /* 0x0000620000201800 */
[----:B------:R-:W-:Y:S05]  /*0930*/  BRA `(.L_x_3057) ;  /* 0x0000000400b87947 */ /* 0x000fea0003800000 */
.L_x_3064:
        /* <DEDUP_REMOVED lines=11> */
.L_x_3071:
        /* <DEDUP_REMOVED lines=21> */
.L_x_3075:
[----:B------:R-:W-:Y:S05]  /*0b40*/  BSYNC B1 ;  /* 0x0000000000017941 */ /* 0x000fea0003800000 */
.L_x_3074:
[----:B------:R-:W-:Y:S01]  /*0b50*/  LEA R5, R0, 0x3b800000, 0x17 ;  /* 0x3b80000000057811 */ /* 0x000fe200078eb8ff */
[----:B------:R-:W-:-:S05]  /*0b60*/  IMAD.SHL.U32 R0, R3, 0x100000, RZ ;  /* 0x0010000003007824 */ /* 0x000fca00078e00ff */
[----:B------:R-:W-:-:S07]  /*0b70*/  LOP3.LUT R0, R5, R0, R6, 0xfe, !PT ;  /* 0x0000000005007212 */ /* 0x000fce00078efe06 */
.L_x_3073:
[----:B------:R-:W-:Y:S05]  /*0b80*/  BSYNC B0 ;  /* 0x0000000000007941 */ /* 0x000fea0003800000 */
.L_x_3072:
[----:B------:R-:W-:-:S04]  /*0b90*/  FMUL.FTZ R0, R0, 1 ;  /* 0x3f80000000007820 */ /* 0x000fc80000410000 */
[----:B------:R0:W1:Y:S01]  /*0ba0*/  F2F.F64.F32 R36, R0 ;  /* 0x0000000000247310 */ /* 0x0000620000201800 */
[----:B------:R-:W-:Y:S05]  /*0bb0*/  BRA `(.L_x_3057) ;  /* 0x0000000400187947 */ /* 0x000fea0003800000 */
.L_x_3070:
        /* <DEDUP_REMOVED lines=21> */
.L_x_3079:
[----:B------:R-:W-:Y:S05]  /*0d10*/  BSYNC B1 ;  /* 0x0000000000017941 */ /* 0x000fea0003800000 */
.L_x_3078:
[----:B------:R-:W-:Y:S01]  /*0d20*/  LEA R5, R0, 0x37800000, 0x17 ;  /* 0x3780000000057811 */ /* 0x000fe200078eb8ff */
[----:B------:R-:W-:-:S05]  /*0d30*/  IMAD.SHL.U32 R0, R3, 0x200000, RZ ;  /* 0x0020000003007824 */ /* 0x000fca00078e00ff */
[----:B------:R-:W-:-:S07]  /*0d40*/  LOP3.LUT R0, R5, R0, R6, 0xfe, !PT ;  /* 0x0000000005007212 */ /* 0x000fce00078efe06 */
.L_x_3077:
[----:B------:R-:W-:Y:S05]  /*0d50*/  BSYNC B0 ;  /* 0x0000000000007941 */ /* 0x000fea0003800000 */
.L_x_3076:
[----:B------:R-:W-:-:S04]  /*0d60*/  FMUL.FTZ R0, R0, 1 ;  /* 0x3f80000000007820 */ /* 0x000fc80000410000 */
[----:B------:R0:W1:Y:S01]  /*0d70*/  F2F.F64.F32 R36, R0 ;  /* 0x0000000000247310 */ /* 0x0000620000201800 */
[----:B------:R-:W-:Y:S05]  /*0d80*/  BRA `(.L_x_3057) ;  /* 0x0000000000a47947 */ /* 0x000fea0003800000 */
.L_x_3069:
        /* <DEDUP_REMOVED lines=14> */
.L_x_3083:
[----:B------:R-:W-:Y:S05]  /*0e70*/  BSYNC B0 ;  /* 0x0000000000007941 */ /* 0x000fea0003800000 */
.L_x_3082:
[----:B------:R-:W-:-:S04]  /*0e80*/  FMUL.FTZ R0, R0, 1 ;  /* 0x3f80000000007820 */ /* 0x000fc80000410000 */
[----:B------:R0:W1:Y:S01]  /*0e90*/  F2F.F64.F32 R36, R0 ;  /* 0x0000000000247310 */ /* 0x0000620000201800 */
[----:B------:R-:W-:Y:S05]  /*0ea0*/  BRA `(.L_x_3057) ;  /* 0x00000000005c7947 */ /* 0x000fea0003800000 */
.L_x_3056:
        /* <DEDUP_REMOVED lines=16> */
.L_x_3084:
[----:B------:R-:W-:Y:S01]  /*0fb0*/  CS2R R36, SRZ ;  /* 0x0000000000247805 */ /* 0x000fe2000001ff00 */
[----:B------:R-:W-:Y:S06]  /*0fc0*/  BRA `(.L_x_3057) ;  /* 0x0000000000147947 */ /* 0x000fec0003800000 */
.L_x_3081:
[----:B------:R-:W2:Y:S02]  /*0fd0*/  LDG.E.64 R36, desc[UR36][R4.64] ;  /* 0x0000002404247981 */ /* 0x000ea4000c1e1b00 */
[----:B--2---:R-:W0:Y:S01]  /*0fe0*/  I2F.F64.U64 R36, R36 ;  /* 0x0000002400247312 */ /* 0x004e220000301800 */
[----:B------:R-:W-:Y:S05]  /*0ff0*/  BRA `(.L_x_3057) ;  /* 0x0000000000087947 */ /* 0x000fea0003800000 */
.L_x_3080:
[----:B------:R-:W2:Y:S02]  /*1000*/  LDG.E R4, desc[UR36][R4.64] ;  /* 0x0000002404047981 */ /* 0x000ea4000c1e1900 */
[----:B--2---:R0:W1:Y:S02]  /*1010*/  I2F.F64.U32 R36, R4 ;  /* 0x0000000400247312 */ /* 0x0040640000201800 */
.L_x_3057:
[----:B01-3--:R-:W0:Y:S01]  /*1020*/  LDC.64 R4, c[0x0][0x228] ;  /* 0x00008a00ff047b82 */ /* 0x00be220000000a00 */
        /* <DEDUP_REMOVED lines=16> */
[----:B---3--:R0:W1:Y:S01]  /*1130*/  I2F.F64.S16 R32, R4 ;  /* 0x0000000400207312 */ /* 0x0080620000101c00 */
[----:B------:R-:W-:Y:S05]  /*1140*/  BRA `(.L_x_3090) ;  /* 0x0000000c007c7947 */ /* 0x000fea0003800000 */
.L_x_3088:
[----:B------:R-:W3:Y:S02]  /*1150*/  LDG.E.U8 R4, desc[UR36][R4.64] ;  /* 0x0000002404047981 */ /* 0x000ee4000c1e1100 */
[----:B---3--:R3:W0:Y:S01]  /*1160*/  I2F.F64.U16 R32, R4 ;  /* 0x0000000400207312 */ /* 0x0086220000101800 */
[----:B------:R-:W-:Y:S05]  /*1170*/  BRA `(.L_x_3090) ;  /* 0x0000000c00707947 */ /* 0x000fea0003800000 */
.L_x_3087:
        /* <DEDUP_REMOVED lines=9> */
.L_x_3092:
[----:B------:R-:W3:Y:S02]  /*1210*/  LDG.E R4, desc[UR36][R4.64] ;  /* 0x0000002404047981 */ /* 0x000ee4000c1e1900 */
[----:B---3--:R0:W1:Y:S01]  /*1220*/  I2F.F64 R32, R4 ;  /* 0x0000000400207312 */ /* 0x0080620000201c00 */
[----:B------:R-:W-:Y:S05]  /*1230*/  BRA `(.L_x_3090) ;  /* 0x0000000c00407947 */ /* 0x000fea0003800000 */
.L_x_3091:
[----:B------:R-:W3:Y:S02]  /*1240*/  LDG.E.U16 R4, desc[UR36][R4.64] ;  /* 0x0000002404047981 */ /* 0x000ee4000c1e1500 */
[----:B---3--:R0:W1:Y:S01]  /*1250*/  I2F.F64.S16 R32, R4 ;  /* 0x0000000400207312 */ /* 0x0080620000101c00 */
[----:B------:R-:W-:Y:S05]  /*1260*/  BRA `(.L_x_3090) ;  /* 0x0000000c00347947 */ /* 0x000fea0003800000 */
.L_x_3086:
        /* <DEDUP_REMOVED lines=10> */
.L_x_3094:
[----:B------:R-:W3:Y:S02]  /*1310*/  LDG.E.U16 R0, desc[UR36][R4.64] ;  /* 0x0000002404007981 */ /* 0x000ee4000c1e1500 */
[----:B---3--:R-:W-:-:S05]  /*1320*/  HADD2.F32 R0, -RZ, R0.H0_H0 ;  /* 0x20000000ff007230 */ /* 0x008fca0000004100 */
[----:B------:R-:W-:-:S04]  /*1330*/  FMUL.FTZ R0, R0, 1 ;  /* 0x3f80000000007820 */ /* 0x000fc80000410000 */
[----:B------:R0:W1:Y:S01]  /*1340*/  F2F.F64.F32 R32, R0 ;  /* 0x0000000000207310 */ /* 0x0000620000201800 */
[----:B------:R-:W-:Y:S05]  /*1350*/  BRA `(.L_x_3090) ;  /* 0x0000000800f87947 */ /* 0x000fea0003800000 */
.L_x_3093:
        /* <DEDUP_REMOVED lines=10> */
.L_x_3096:
[----:B------:R-:W3:Y:S02]  /*1400*/  LDG.E.U16 R4, desc[UR36][R4.64] ;  /* 0x0000002404047981 */ /* 0x000ee4000c1e1500 */
[----:B---3--:R-:W-:-:S05]  /*1410*/  HADD2.F32 R0, -RZ, R4.H0_H0 ;  /* 0x20000004ff007230 */ /* 0x008fca0000004100 */
[----:B------:R-:W-:-:S04]  /*1420*/  FMUL.FTZ R0, R0, 1 ;  /* 0x3f80000000007820 */ /* 0x000fc80000410000 */
[----:B------:R0:W1:Y:S01]  /*1430*/  F2F.F64.F32 R32, R0 ;  /* 0x0000000000207310 */ /* 0x0000620000201800 */
[----:B------:R-:W-:Y:S05]  /*1440*/  BRA `(.L_x_3090) ;  /* 0x0000000800bc7947 */ /* 0x000fea0003800000 */
.L_x_3095:
[----:B------:R0:W5:Y:S01]  /*1450*/  LDG.E.64 R32, desc[UR36][R4.64] ;  /* 0x0000002404207981 */ /* 0x000162000c1e1b00 */
[----:B------:R-:W-:Y:S05]  /*1460*/  BRA `(.L_x_3090) ;  /* 0x0000000800b47947 */ /* 0x000fea0003800000 */
.L_x_3085:
        /* <DEDUP_REMOVED lines=13> */
.L_x_3099:
[----:B------:R0:W5:Y:S01]  /*1540*/  LDG.E.64 R32, desc[UR36][R4.64] ;  /* 0x0000002404207981 */ /* 0x000162000c1e1b00 */
[----:B------:R-:W-:Y:S05]  /*1550*/  BRA `(.L_x_3090) ;  /* 0x0000000800787947 */ /* 0x000fea0003800000 */
.L_x_3098:
        /* <DEDUP_REMOVED lines=28> */
.L_x_3101:
[----:B------:R-:W3:Y:S02]  /*1720*/  LDG.E.U8 R4, desc[UR36][R4.64] ;  /* 0x0000002404047981 */ /* 0x000ee4000c1e1100 */
[----:B---3--:R-:W-:-:S05]  /*1730*/  IMAD.SHL.U32 R0, R4, 0x2000000, RZ ;  /* 0x0200000004007824 */ /* 0x008fca00078e00ff */
        /* <DEDUP_REMOVED lines=13> */
.L_x_3100:
[----:B------:R-:W3:Y:S02]  /*1810*/  LDG.E.U16 R0, desc[UR36][R4.64] ;  /* 0x0000002404007981 */ /* 0x000ee4000c1e1500 */
[----:B---3--:R-:W-:-:S04]  /*1820*/  IMAD.U32 R0, R0, 0x10000, RZ ;  /* 0x0001000000007824 */ /* 0x008fc800078e00ff */
[----:B------:R-:W-:-:S04]  /*1830*/  FMUL.FTZ R0, R0, 1 ;  /* 0x3f80000000007820 */ /* 0x000fc80000410000 */
[----:B------:R0:W1:Y:S01]  /*1840*/  F2F.F64.F32 R32, R0 ;  /* 0x0000000000207310 */ /* 0x0000620000201800 */
[----:B------:R-:W-:Y:S05]  /*1850*/  BRA `(.L_x_3090) ;  /* 0x0000000400b87947 */ /* 0x000fea0003800000 */
.L_x_3097:
        /* <DEDUP_REMOVED lines=9> */
[----:B---3--:R0:W1:Y:S01]  /*18f0*/  I2F.F64.U16 R32, R4 ;  /* 0x0000000400207312 */ /* 0x0080620000101800 */
[----:B------:R-:W-:Y:S05]  /*1900*/  BRA `(.L_x_3090) ;  /* 0x00000004008c7947 */ /* 0x000fea0003800000 */
.L_x_3104:
        /* <DEDUP_REMOVED lines=21> */
.L_x_3108:
[----:B------:R-:W-:Y:S05]  /*1a60*/  BSYNC B1 ;  /* 0x0000000000017941 */ /* 0x000fea0003800000 */
.L_x_3107:
[----:B------:R-:W-:Y:S01]  /*1a70*/  LEA R5, R0, 0x3b800000, 0x17 ;  /* 0x3b80000000057811 */ /* 0x000fe200078eb8ff */
[----:B------:R-:W-:-:S05]  /*1a80*/  IMAD.SHL.U32 R0, R3, 0x100000, RZ ;  /* 0x0010000003007824 */ /* 0x000fca00078e00ff */
[----:B------:R-:W-:-:S07]  /*1a90*/  LOP3.LUT R0, R5, R0, R6, 0xfe, !PT ;  /* 0x0000000005007212 */ /* 0x000fce00078efe06 */
.L_x_3106:
[----:B------:R-:W-:Y:S05]  /*1aa0*/  BSYNC B0 ;  /* 0x0000000000007941 */ /* 0x000fea0003800000 */
.L_x_3105:
[----:B------:R-:W-:-:S04]  /*1ab0*/  FMUL.FTZ R0, R0, 1 ;  /* 0x3f80000000007820 */ /* 0x000fc80000410000 */
[----:B------:R0:W1:Y:S01]  /*1ac0*/  F2F.F64.F32 R32, R0 ;  /* 0x0000000000207310 */ /* 0x0000620000201800 */
[----:B------:R-:W-:Y:S05]  /*1ad0*/  BRA `(.L_x_3090) ;  /* 0x0000000400187947 */ /* 0x000fea0003800000 */
.L_x_3103:
        /* <DEDUP_REMOVED lines=21> */
.L_x_3112:
[----:B------:R-:W-:Y:S05]  /*1c30*/  BSYNC B1 ;  /* 0x0000000000017941 */ /* 0x000fea0003800000 */
.L_x_3111:
[----:B------:R-:W-:Y:S01]  /*1c40*/  LEA R5, R0, 0x37800000, 0x17 ;  /* 0x3780000000057811 */ /* 0x000fe200078eb8ff */
[----:B------:R-:W-:-:S05]  /*1c50*/  IMAD.SHL.U32 R0, R3, 0x200000, RZ ;  /* 0x0020000003007824 */ /* 0x000fca00078e00ff */
[----:B------:R-:W-:-:S07]  /*1c60*/  LOP3.LUT R0, R5, R0, R6, 0xfe, !PT ;  /* 0x0000000005007212 */ /* 0x000fce00078efe06 */
.L_x_3110:
[----:B------:R-:W-:Y:S05]  /*1c70*/  BSYNC B0 ;  /* 0x0000000000007941 */ /* 0x000fea0003800000 */
.L_x_3109:
[----:B------:R-:W-:-:S04]  /*1c80*/  FMUL.FTZ R0, R0, 1 ;  /* 0x3f80000000007820 */ /* 0x000fc80000410000 */
[----:B------:R0:W1:Y:S01]  /*1c90*/  F2F.F64.F32 R32, R0 ;  /* 0x0000000000207310 */ /* 0x0000620000201800 */
[----:B------:R-:W-:Y:S05]  /*1ca0*/  BRA `(.L_x_3090) ;  /* 0x0000000000a47947 */ /* 0x000fea0003800000 */
.L_x_3102:
        /* <DEDUP_REMOVED lines=14> */
.L_x_3116:
[----:B------:R-:W-:Y:S05]  /*1d90*/  BSYNC B0 ;  /* 0x0000000000007941 */ /* 0x000fea0003800000 */
.L_x_3115:
[----:B------:R-:W-:-:S04]  /*1da0*/  FMUL.FTZ R0, R0, 1 ;  /* 0x3f80000000007820 */ /* 0x000fc80000410000 */
[----:B------:R0:W1:Y:S01]  /*1db0*/  F2F.F64.F32 R32, R0 ;  /* 0x0000000000207310 */ /* 0x0000620000201800 */
[----:B------:R-:W-:Y:S05]  /*1dc0*/  BRA `(.L_x_3090) ;  /* 0x00000000005c7947 */ /* 0x000fea0003800000 */
.L_x_3089:
        /* <DEDUP_REMOVED lines=16> */
.L_x_3117:
[----:B------:R-:W-:Y:S01]  /*1ed0*/  CS2R R32, SRZ ;  /* 0x0000000000207805 */ /* 0x000fe2000001ff00 */
[----:B------:R-:W-:Y:S06]  /*1ee0*/  BRA `(.L_x_3090) ;  /* 0x0000000000147947 */ /* 0x000fec0003800000 */
.L_x_3114:
[----:B------:R-:W3:Y:S02]  /*1ef0*/  LDG.E.64 R32, desc[UR36][R4.64] ;  /* 0x0000002404207981 */ /* 0x000ee4000c1e1b00 */
[----:B---3--:R-:W0:Y:S01]  /*1f00*/  I2F.F64.U64 R32, R32 ;  /* 0x0000002000207312 */ /* 0x008e220000301800 */
[----:B------:R-:W-:Y:S05]  /*1f10*/  BRA `(.L_x_3090) ;  /* 0x0000000000087947 */ /* 0x000fea0003800000 */
.L_x_3113:
[----:B------:R-:W3:Y:S02]  /*1f20*/  LDG.E R4, desc[UR36][R4.64] ;  /* 0x0000002404047981 */ /* 0x000ee4000c1e1900 */
[----:B---3--:R0:W1:Y:S02]  /*1f30*/  I2F.F64.U32 R32, R4 ;  /* 0x0000000400207312 */ /* 0x0080640000201800 */
.L_x_3090:
[----:B------:R-:W2:Y:S02]  /*1f40*/  S2R R30, SR_TID.X ;  /* 0x00000000001e7919 */ /* 0x000ea40000002100 */
[----:B--2---:R-:W-:-:S07]  /*1f50*/  VIADD R30, R30, 0x80 ;  /* 0x000000801e1e7836 */ /* 0x004fce0000000000 */
.L_x_3051:
[----:B------:R-:W-:Y:S05]  /*1f60*/  BSYNC B6 ;  /* 0x0000000000067941 */ /* 0x000fea0003800000 */
.L_x_3050:
[----:B------:R-:W-:Y:S01]  /*1f70*/  ISETP.GE.AND P0, PT, R30, R31, PT ;  /* 0x0000001f1e00720c */ /* 0x000fe20003f06270 */
[----:B------:R-:W-:Y:S01]  /*1f80*/  BSSY B6, `(.L_x_3118) ;  /* 0x00001e9000067945 */ /* 0x000fe20003800000 */
[----:B------:R-:W-:-:S11]  /*1f90*/  CS2R R26, SRZ ;  /* 0x00000000001a7805 */ /* 0x000fd6000001ff00 */
[----:B------:R-:W-:Y:S05]  /*1fa0*/  @P0 BRA `(.L_x_3119) ;  /* 0x0000001c00980947 */ /* 0x000fea0003800000 */
[----:B0--3--:R-:W0:Y:S01]  /*1fb0*/  LDC.64 R4, c[0x0][0x220] ;  /* 0x00008800ff047b82 */ /* 0x009e220000000a00 */
        /* <DEDUP_REMOVED lines=17> */
[----:B--2---:R0:W2:Y:S01]  /*20d0*/  I2F.F64.S16 R28, R4 ;  /* 0x00000004001c7312 */ /* 0x0040a20000101c00 */
[----:B------:R-:W-:Y:S05]  /*20e0*/  BRA `(.L_x_3125) ;  /* 0x0000000c007c7947 */ /* 0x000fea0003800000 */
.L_x_3123:
[----:B------:R-:W2:Y:S02]  /*20f0*/  LDG.E.U8 R4, desc[UR36][R4.64] ;  /* 0x0000002404047981 */ /* 0x000ea4000c1e1100 */
[----:B--2---:R0:W2:Y:S01]  /*2100*/  I2F.F64.U16 R28, R4 ;  /* 0x00000004001c7312 */ /* 0x0040a20000101800 */
[----:B------:R-:W-:Y:S05]  /*2110*/  BRA `(.L_x_3125) ;  /* 0x0000000c00707947 */ /* 0x000fea0003800000 */
.L_x_3122:
        /* <DEDUP_REMOVED lines=9> */
.L_x_3127:
[----:B------:R-:W2:Y:S02]  /*21b0*/  LDG.E R4, desc[UR36][R4.64] ;  /* 0x0000002404047981 */ /* 0x000ea4000c1e1900 */
[----:B--2---:R0:W2:Y:S01]  /*21c0*/  I2F.F64 R28, R4 ;  /* 0x00000004001c7312 */ /* 0x0040a20000201c00 */
[----:B------:R-:W-:Y:S05]  /*21d0*/  BRA `(.L_x_3125) ;  /* 0x0000000c00407947 */ /* 0x000fea0003800000 */
.L_x_3126:
[----:B------:R-:W2:Y:S02]  /*21e0*/  LDG.E.U16 R4, desc[UR36][R4.64] ;  /* 0x0000002404047981 */ /* 0x000ea4000c1e1500 */
[----:B--2---:R0:W2:Y:S01]  /*21f0*/  I2F.F64.S16 R28, R4 ;  /* 0x00000004001c7312 */ /* 0x0040a20000101c00 */
[----:B------:R-:W-:Y:S05]  /*2200*/  BRA `(.L_x_3125) ;  /* 0x0000000c00347947 */ /* 0x000fea0003800000 */
.L_x_3121:
        /* <DEDUP_REMOVED lines=10> */
.L_x_3129:
[----:B------:R-:W2:Y:S02]  /*22b0*/  LDG.E.U16 R0, desc[UR36][R4.64] ;  /* 0x0000002404007981 */ /* 0x000ea4000c1e1500 */
[----:B--2---:R-:W-:-:S05]  /*22c0*/  HADD2.F32 R0, -RZ, R0.H0_H0 ;  /* 0x20000000ff007230 */ /* 0x004fca0000004100 */
[----:B------:R-:W-:-:S04]  /*22d0*/  FMUL.FTZ R0, R0, 1 ;  /* 0x3f80000000007820 */ /* 0x000fc80000410000 */
[----:B------:R0:W2:Y:S01]  /*22e0*/  F2F.F64.F32 R28, R0 ;  /* 0x00000000001c7310 */ /* 0x0000a20000201800 */
[----:B------:R-:W-:Y:S05]  /*22f0*/  BRA `(.L_x_3125) ;  /* 0x0000000800f87947 */ /* 0x000fea0003800000 */
.L_x_3128:
        /* <DEDUP_REMOVED lines=10> */
.L_x_3131:
[----:B------:R-:W2:Y:S02]  /*23a0*/  LDG.E.U16 R4, desc[UR36][R4.64] ;  /* 0x0000002404047981 */ /* 0x000ea4000c1e1500 */
[----:B--2---:R-:W-:-:S05]  /*23b0*/  HADD2.F32 R0, -RZ, R4.H0_H0 ;  /* 0x20000004ff007230 */ /* 0x004fca0000004100 */
[----:B------:R-:W-:-:S04]  /*23c0*/  FMUL.FTZ R0, R0, 1 ;  /* 0x3f80000000007820 */ /* 0x000fc80000410000 */
[----:B------:R0:W2:Y:S01]  /*23d0*/  F2F.F64.F32 R28, R0 ;  /* 0x00000000001c7310 */ /* 0x0000a20000201800 */
[----:B------:R-:W-:Y:S05]  /*23e0*/  BRA `(.L_x_3125) ;  /* 0x0000000800bc7947 */ /* 0x000fea0003800000 */
.L_x_3130:
[----:B------:R0:W5:Y:S01]  /*23f0*/  LDG.E.64 R28, desc[UR36][R4.64] ;  /* 0x00000024041c7981 */ /* 0x000162000c1e1b00 */
[----:B------:R-:W-:Y:S05]  /*2400*/  BRA `(.L_x_3125) ;  /* 0x0000000800b47947 */ /* 0x000fea0003800000 */
.L_x_3120:
        /* <DEDUP_REMOVED lines=13> */
.L_x_3134:
[----:B------:R0:W5:Y:S01]  /*24e0*/  LDG.E.64 R28, desc[UR36][R4.64] ;  /* 0x00000024041c7981 */ /* 0x000162000c1e1b00 */
[----:B------:R-:W-:Y:S05]  /*24f0*/  BRA `(.L_x_3125) ;  /* 0x0000000800787947 */ /* 0x000fea0003800000 */
.L_x_3133:
        /* <DEDUP_REMOVED lines=28> */
.L_x_3136:
        /* <DEDUP_REMOVED lines=15> */
.L_x_3135:
[----:B------:R-:W2:Y:S02]  /*27b0*/  LDG.E.U16 R0, desc[UR36][R4.64] ;  /* 0x0000002404007981 */ /* 0x000ea4000c1e1500 */
[----:B--2---:R-:W-:-:S04]  /*27c0*/  IMAD.U32 R0, R0, 0x10000, RZ ;  /* 0x0001000000007824 */ /* 0x004fc800078e00ff */
[----:B------:R-:W-:-:S04]  /*27d0*/  FMUL.FTZ R0, R0, 1 ;  /* 0x3f80000000007820 */ /* 0x000fc80000410000 */
[----:B------:R2:W3:Y:S01]  /*27e0*/  F2F.F64.F32 R28, R0 ;  /* 0x00000000001c7310 */ /* 0x0004e20000201800 */
[----:B------:R-:W-:Y:S05]  /*27f0*/  BRA `(.L_x_3125) ;  /* 0x0000000400b87947 */ /* 0x000fea0003800000 */
.L_x_3132:
        /* <DEDUP_REMOVED lines=9> */
[----:B--2---:R0:W2:Y:S01]  /*2890*/  I2F.F64.U16 R28, R4 ;  /* 0x00000004001c7312 */ /* 0x0040a20000101800 */
[----:B------:R-:W-:Y:S05]  /*28a0*/  BRA `(.L_x_3125) ;  /* 0x00000004008c7947 */ /* 0x000fea0003800000 */
.L_x_3139:
        /* <DEDUP_REMOVED lines=21> */
.L_x_3143:
[----:B------:R-:W-:Y:S05]  /*2a00*/  BSYNC B1 ;  /* 0x0000000000017941 */ /* 0x000fea0003800000 */
.L_x_3142:
[----:B------:R-:W-:Y:S01]  /*2a10*/  LEA R5, R0, 0x3b800000, 0x17 ;  /* 0x3b80000000057811 */ /* 0x000fe200078eb8ff */
[----:B------:R-:W-:-:S05]  /*2a20*/  IMAD.SHL.U32 R0, R3, 0x100000, RZ ;  /* 0x0010000003007824 */ /* 0x000fca00078e00ff */
[----:B------:R-:W-:-:S07]  /*2a30*/  LOP3.LUT R0, R5, R0, R6, 0xfe, !PT ;  /* 0x0000000005007212 */ /* 0x000fce00078efe06 */
.L_x_3141:
[----:B------:R-:W-:Y:S05]  /*2a40*/  BSYNC B0 ;  /* 0x0000000000007941 */ /* 0x000fea0003800000 */
.L_x_3140:
[----:B------:R-:W-:-:S04]  /*2a50*/  FMUL.FTZ R0, R0, 1 ;  /* 0x3f80000000007820 */ /* 0x000fc80000410000 */
[----:B------:R0:W2:Y:S01]  /*2a60*/  F2F.F64.F32 R28, R0 ;  /* 0x00000000001c7310 */ /* 0x0000a20000201800 */
[----:B------:R-:W-:Y:S05]  /*2a70*/  BRA `(.L_x_3125) ;  /* 0x0000000400187947 */ /* 0x000fea0003800000 */
.L_x_3138:
        /* <DEDUP_REMOVED lines=21> */
.L_x_3147:
[----:B------:R-:W-:Y:S05]  /*2bd0*/  BSYNC B1 ;  /* 0x0000000000017941 */ /* 0x000fea0003800000 */
.L_x_3146:
[----:B------:R-:W-:Y:S01]  /*2be0*/  LEA R5, R0, 0x37800000, 0x17 ;  /* 0x3780000000057811 */ /* 0x000fe200078eb8ff */
[----:B------:R-:W-:-:S05]  /*2bf0*/  IMAD.SHL.U32 R0, R3, 0x200000, RZ ;  /* 0x0020000003007824 */ /* 0x000fca00078e00ff */
[----:B------:R-:W-:-:S07]  /*2c00*/  LOP3.LUT R0, R5, R0, R6, 0xfe, !PT ;  /* 0x0000000005007212 */ /* 0x000fce00078efe06 */
.L_x_3145:
[----:B------:R-:W-:Y:S05]  /*2c10*/  BSYNC B0 ;  /* 0x0000000000007941 */ /* 0x000fea0003800000 */
.L_x_3144:
[----:B------:R-:W-:-:S04]  /*2c20*/  FMUL.FTZ R0, R0, 1 ;  /* 0x3f80000000007820 */ /* 0x000fc80000410000 */
[----:B------:R0:W2:Y:S01]  /*2c30*/  F2F.F64.F32 R28, R0 ;  /* 0x00000000001c7310 */ /* 0x0000a20000201800 */
[----:B------:R-:W-:Y:S05]  /*2c40*/  BRA `(.L_x_3125) ;  /* 0x0000000000a47947 */ /* 0x000fea0003800000 */
.L_x_3137:
        /* <DEDUP_REMOVED lines=14> */
.L_x_3151:
[----:B------:R-:W-:Y:S05]  /*2d30*/  BSYNC B0 ;  /* 0x0000000000007941 */ /* 0x000fea0003800000 */
.L_x_3150:
[----:B------:R-:W-:-:S04]  /*2d40*/  FMUL.FTZ R0, R0, 1 ;  /* 0x3f80000000007820 */ /* 0x000fc80000410000 */
[----:B------:R0:W2:Y:S01]  /*2d50*/  F2F.F64.F32 R28, R0 ;  /* 0x00000000001c7310 */ /* 0x0000a20000201800 */
[----:B------:R-:W-:Y:S05]  /*2d60*/  BRA `(.L_x_3125) ;  /* 0x00000000005c7947 */ /* 0x000fea0003800000 */
.L_x_3124:
        /* <DEDUP_REMOVED lines=15> */
[----:B01--45:R-:W-:Y:S05]  /*2e60*/  CALL.ABS.NOINC R14 ;  /* 0x000000000e007343 */ /* 0x033fea0003c00000 */
.L_x_3152:
[----:B------:R-:W-:Y:S01]  /*2e70*/  CS2R R28, SRZ ;  /* 0x00000000001c7805 */ /* 0x000fe2000001ff00 */
[----:B------:R-:W-:Y:S06]  /*2e80*/  BRA `(.L_x_3125) ;  /* 0x0000000000147947 */ /* 0x000fec0003800000 */
.L_x_3149:
[----:B------:R-:W2:Y:S02]  /*2e90*/  LDG.E.64 R28, desc[UR36][R4.64] ;  /* 0x00000024041c7981 */ /* 0x000ea4000c1e1b00 */
[----:B--2---:R-:W0:Y:S01]  /*2ea0*/  I2F.F64.U64 R28, R28 ;  /* 0x0000001c001c7312 */ /* 0x004e220000301800 */
[----:B------:R-:W-:Y:S05]  /*2eb0*/  BRA `(.L_x_3125) ;  /* 0x0000000000087947 */ /* 0x000fea0003800000 */
.L_x_3148:
[----:B------:R-:W2:Y:S02]  /*2ec0*/  LDG.E R4, desc[UR36][R4.64] ;  /* 0x0000002404047981 */ /* 0x000ea4000c1e1900 */
[----:B--2---:R0:W2:Y:S02]  /*2ed0*/  I2F.F64.U32 R28, R4 ;  /* 0x00000004001c7312 */ /* 0x0040a40000201800 */
.L_x_3125:
[----:B0-----:R-:W0:Y:S01]  /*2ee0*/  LDC.64 R4, c[0x0][0x228] ;  /* 0x00008a00ff047b82 */ /* 0x001e220000000a00 */
[----:B--2---:R-:W-:Y:S01]  /*2ef0*/  PRMT R0, R16, 0x9910, RZ ;  /* 0x0000991010007816 */ /* 0x004fe200000000ff */
        /* <DEDUP_REMOVED lines=17> */
.L_x_3156:
[----:B------:R-:W2:Y:S02]  /*3010*/  LDG.E.U8 R4, desc[UR36][R4.64] ;  /* 0x0000002404047981 */ /* 0x000ea4000c1e1100 */
[----:B--2---:R0:W2:Y:S01]  /*3020*/  I2F.F64.U16 R26, R4 ;  /* 0x00000004001a7312 */ /* 0x0040a20000101800 */
[----:B------:R-:W-:Y:S05]  /*3030*/  BRA `(.L_x_3158) ;  /* 0x0000000c00707947 */ /* 0x000fea0003800000 */
.L_x_3155:
        /* <DEDUP_REMOVED lines=9> */
.L_x_3160:
[----:B------:R-:W2:Y:S02]  /*30d0*/  LDG.E R4, desc[UR36][R4.64] ;  /* 0x0000002404047981 */ /* 0x000ea4000c1e1900 */
[----:B--2---:R0:W2:Y:S01]  /*30e0*/  I2F.F64 R26, R4 ;  /* 0x00000004001a7312 */ /* 0x0040a20000201c00 */
[----:B------:R-:W-:Y:S05]  /*30f0*/  BRA `(.L_x_3158) ;  /* 0x0000000c00407947 */ /* 0x000fea0003800000 */
.L_x_3159:
[----:B------:R-:W2:Y:S02]  /*3100*/  LDG.E.U16 R4, desc[UR36][R4.64] ;  /* 0x0000002404047981 */ /* 0x000ea4000c1e1500 */
[----:B--2---:R0:W2:Y:S01]  /*3110*/  I2F.F64.S16 R26, R4 ;  /* 0x00000004001a7312 */ /* 0x0040a20000101c00 */
[----:B------:R-:W-:Y:S05]  /*3120*/  BRA `(.L_x_3158) ;  /* 0x0000000c00347947 */ /* 0x000fea0003800000 */
.L_x_3154:
        /* <DEDUP_REMOVED lines=10> */
.L_x_3162:
[----:B------:R-:W2:Y:S02]  /*31d0*/  LDG.E.U16 R0, desc[UR36][R4.64] ;  /* 0x0000002404007981 */ /* 0x000ea4000c1e1500 */
[----:B--2---:R-:W-:-:S05]  /*31e0*/  HADD2.F32 R0, -RZ, R0.H0_H0 ;  /* 0x20000000ff007230 */ /* 0x004fca0000004100 */
[----:B------:R-:W-:-:S04]  /*31f0*/  FMUL.FTZ R0, R0, 1 ;  /* 0x3f80000000007820 */ /* 0x000fc80000410000 */
[----:B------:R0:W2:Y:S01]  /*3200*/  F2F.F64.F32 R26, R0 ;  /* 0x00000000001a7310 */ /* 0x0000a20000201800 */
[----:B------:R-:W-:Y:S05]  /*3210*/  BRA `(.L_x_3158) ;  /* 0x0000000800f87947 */ /* 0x000fea0003800000 */
.L_x_3161:
        /* <DEDUP_REMOVED lines=10> */
.L_x_3164:
[----:B------:R-:W2:Y:S02]  /*32c0*/  LDG.E.U16 R4, desc[UR36][R4.64] ;  /* 0x0000002404047981 */ /* 0x000ea4000c1e1500 */
[----:B--2---:R-:W-:-:S05]  /*32d0*/  HADD2.F32 R0, -RZ, R4.H0_H0 ;  /* 0x20000004ff007230 */ /* 0x004fca0000004100 */
[----:B------:R-:W-:-:S04]  /*32e0*/  FMUL.FTZ R0, R0, 1 ;  /* 0x3f80000000007820 */ /* 0x000fc80000410000 */
[----:B------:R0:W2:Y:S01]  /*32f0*/  F2F.F64.F32 R26, R0 ;  /* 0x00000000001a7310 */ /* 0x0000a20000201800 */
[----:B------:R-:W-:Y:S05]  /*3300*/  BRA `(.L_x_3158) ;  /* 0x0000000800bc7947 */ /* 0x000fea0003800000 */
.L_x_3163:
[----:B------:R0:W5:Y:S01]  /*3310*/  LDG.E.64 R26, desc[UR36][R4.64] ;  /* 0x00000024041a7981 */ /* 0x000162000c1e1b00 */
[----:B------:R-:W-:Y:S05]  /*3320*/  BRA `(.L_x_3158) ;  /* 0x0000000800b47947 */ /* 0x000fea0003800000 */
.L_x_3153:
        /* <DEDUP_REMOVED lines=13> */
.L_x_3167:
[----:B------:R0:W5:Y:S01]  /*3400*/  LDG.E.64 R26, desc[UR36][R4.64] ;  /* 0x00000024041a7981 */ /* 0x000162000c1e1b00 */
[----:B------:R-:W-:Y:S05]  /*3410*/  BRA `(.L_x_3158) ;  /* 0x0000000800787947 */ /* 0x000fea0003800000 */
.L_x_3166:
        /* <DEDUP_REMOVED lines=28> */
.L_x_3169:
        /* <DEDUP_REMOVED lines=15> */
.L_x_3168:
[----:B------:R-:W2:Y:S02]  /*36d0*/  LDG.E.U16 R0, desc[UR36][R4.64] ;  /* 0x0000002404007981 */ /* 0x000ea4000c1e1500 */
[----:B--2---:R-:W-:-:S04]  /*36e0*/  IMAD.U32 R0, R0, 0x10000, RZ ;  /* 0x0001000000007824 */ /* 0x004fc800078e00ff */
[----:B------:R-:W-:-:S04]  /*36f0*/  FMUL.FTZ R0, R0, 1 ;  /* 0x3f80000000007820 */ /* 0x000fc80000410000 */
[----:B------:R0:W2:Y:S01]  /*3700*/  F2F.F64.F32 R26, R0 ;  /* 0x00000000001a7310 */ /* 0x0000a20000201800 */
[----:B------:R-:W-:Y:S05]  /*3710*/  BRA `(.L_x_3158) ;  /* 0x0000000400b87947 */ /* 0x000fea0003800000 */
.L_x_3165:
        /* <DEDUP_REMOVED lines=11> */
.L_x_3172:
        /* <DEDUP_REMOVED lines=21> */
.L_x_3176:
[----:B------:R-:W-:Y:S05]  /*3920*/  BSYNC B1 ;  /* 0x0000000000017941 */ /* 0x000fea0003800000 */
.L_x_3175:
[----:B------:R-:W-:Y:S01]  /*3930*/  LEA R5, R0, 0x3b800000, 0x17 ;  /* 0x3b80000000057811 */ /* 0x000fe200078eb8ff */
[----:B------:R-:W-:-:S05]  /*3940*/  IMAD.SHL.U32 R0, R3, 0x100000, RZ ;  /* 0x0010000003007824 */ /* 0x000fca00078e00ff */
[----:B------:R-:W-:-:S07]  /*3950*/  LOP3.LUT R0, R5, R0, R6, 0xfe, !PT ;  /* 0x0000000005007212 */ /* 0x000fce00078efe06 */
.L_x_3174:
[----:B------:R-:W-:Y:S05]  /*3960*/  BSYNC B0 ;  /* 0x0000000000007941 */ /* 0x000fea0003800000 */
.L_x_3173:
[----:B------:R-:W-:-:S04]  /*3970*/  FMUL.FTZ R0, R0, 1 ;  /* 0x3f80000000007820 */ /* 0x000fc80000410000 */
[----:B------:R0:W2:Y:S01]  /*3980*/  F2F.F64.F32 R26, R0 ;  /* 0x00000000001a7310 */ /* 0x0000a20000201800 */
[----:B------:R-:W-:Y:S05]  /*3990*/  BRA `(.L_x_3158) ;  /* 0x0000000400187947 */ /* 0x000fea0003800000 */
.L_x_3171:
        /* <DEDUP_REMOVED lines=21> */
.L_x_3180:
[----:B------:R-:W-:Y:S05]  /*3af0*/  BSYNC B1 ;  /* 0x0000000000017941 */ /* 0x000fea0003800000 */
.L_x_3179:
[----:B------:R-:W-:Y:S01]  /*3b00*/  LEA R5, R0, 0x37800000, 0x17 ;  /* 0x3780000000057811 */ /* 0x000fe200078eb8ff */
[----:B------:R-:W-:-:S05]  /*3b10*/  IMAD.SHL.U32 R0, R3, 0x200000, RZ ;  /* 0x0020000003007824 */ /* 0x000fca00078e00ff */
[----:B------:R-:W-:-:S07]  /*3b20*/  LOP3.LUT R0, R5, R0, R6, 0xfe, !PT ;  /* 0x0000000005007212 */ /* 0x000fce00078efe06 */
.L_x_3178:
[----:B------:R-:W-:Y:S05]  /*3b30*/  BSYNC B0 ;  /* 0x0000000000007941 */ /* 0x000fea0003800000 */
.L_x_3177:
[----:B------:R-:W-:-:S04]  /*3b40*/  FMUL.FTZ R0, R0, 1 ;  /* 0x3f80000000007820 */ /* 0x000fc80000410000 */
[----:B------:R0:W2:Y:S01]  /*3b50*/  F2F.F64.F32 R26, R0 ;  /* 0x00000000001a7310 */ /* 0x0000a20000201800 */
[----:B------:R-:W-:Y:S05]  /*3b60*/  BRA `(.L_x_3158) ;  /* 0x0000000000a47947 */ /* 0x000fea0003800000 */
.L_x_3170:
        /* <DEDUP_REMOVED lines=14> */
.L_x_3184:
[----:B------:R-:W-:Y:S05]  /*3c50*/  BSYNC B0 ;  /* 0x0000000000007941 */ /* 0x000fea0003800000 */
.L_x_3183:
[----:B------:R-:W-:-:S04]  /*3c60*/  FMUL.FTZ R0, R0, 1 ;  /* 0x3f80000000007820 */ /* 0x000fc80000410000 */
[----:B------:R0:W2:Y:S01]  /*3c70*/  F2F.F64.F32 R26, R0 ;  /* 0x00000000001a7310 */ /* 0x0000a20000201800 */
[----:B------:R-:W-:Y:S05]  /*3c80*/  BRA `(.L_x_3158) ;  /* 0x00000000005c7947 */ /* 0x000fea0003800000 */
.L_x_3157:
        /* <DEDUP_REMOVED lines=16> */
.L_x_3185:
[----:B------:R-:W-:Y:S01]  /*3d90*/  CS2R R26, SRZ ;  /* 0x00000000001a7805 */ /* 0x000fe2000001ff00 */
[----:B------:R-:W-:Y:S06]  /*3da0*/  BRA `(.L_x_3158) ;  /* 0x0000000000147947 */ /* 0x000fec0003800000 */
.L_x_3182:
[----:B------:R-:W2:Y:S02]  /*3db0*/  LDG.E.64 R26, desc[UR36][R4.64] ;  /* 0x00000024041a7981 */ /* 0x000ea4000c1e1b00 */
[----:B--2---:R-:W0:Y:S01]  /*3dc0*/  I2F.F64.U64 R26, R26 ;  /* 0x0000001a001a7312 */ /* 0x004e220000301800 */
[----:B------:R-:W-:Y:S05]  /*3dd0*/  BRA `(.L_x_3158) ;  /* 0x0000000000087947 */ /* 0x000fea0003800000 */
.L_x_3181:
[----:B------:R-:W2:Y:S02]  /*3de0*/  LDG.E R4, desc[UR36][R4.64] ;  /* 0x0000002404047981 */ /* 0x000ea4000c1e1900 */
[----:B--2---:R0:W2:Y:S02]  /*3df0*/  I2F.F64.U32 R26, R4 ;  /* 0x00000004001a7312 */ /* 0x0040a40000201800 */
.L_x_3158:
[----:B------:R-:W-:-:S07]  /*3e00*/  VIADD R30, R30, 0x80 ;  /* 0x000000801e1e7836 */ /* 0x000fce0000000000 */
.L_x_3119:
[----:B------:R-:W-:Y:S05]  /*3e10*/  BSYNC B6 ;  /* 0x0000000000067941 */ /* 0x000fea0003800000 */
.L_x_3118:
[----:B------:R-:W-:Y:S01]  /*3e20*/  ISETP.GE.AND P0, PT, R30, R31, PT ;  /* 0x0000001f1e00720c */ /* 0x000fe20003f06270 */
[----:B------:R-:W-:Y:S01]  /*3e30*/  BSSY B6, `(.L_x_3186) ;  /* 0x00001eb000067945 */ /* 0x000fe20003800000 */
[----:B------:R-:W-:Y:S02]  /*3e40*/  CS2R R18, SRZ ;  /* 0x0000000000127805 */ /* 0x000fe4000001ff00 */
[----:B------:R-:W-:Y:S02]  /*3e50*/  CS2R R24, SRZ ;  /* 0x0000000000187805 */ /* 0x000fe4000001ff00 */
[----:B------:R-:W-:-:S07]  /*3e60*/  CS2R R22, SRZ ;  /* 0x0000000000167805 */ /* 0x000fce000001ff00 */
        /* <DEDUP_REMOVED lines=21> */
.L_x_3191:
[----:B------:R-:W3:Y:S02]  /*3fc0*/  LDG.E.U8 R4, desc[UR36][R4.64] ;  /* 0x0000002404047981 */ /* 0x000ee4000c1e1100 */
[----:B---3--:R0:W3:Y:S01]  /*3fd0*/  I2F.F64.U16 R24, R4 ;  /* 0x0000000400187312 */ /* 0x0080e20000101800 */
[----:B------:R-:W-:Y:S05]  /*3fe0*/  BRA `(.L_x_3193) ;  /* 0x0000000c00707947 */ /* 0x000fea0003800000 */
.L_x_3190:
        /* <DEDUP_REMOVED lines=9> */
.L_x_3195:
[----:B------:R-:W3:Y:S02]  /*4080*/  LDG.E R4, desc[UR36][R4.64] ;  /* 0x0000002404047981 */ /* 0x000ee4000c1e1900 */
[----:B---3--:R0:W3:Y:S01]  /*4090*/  I2F.F64 R24, R4 ;  /* 0x0000000400187312 */ /* 0x0080e20000201c00 */
[----:B------:R-:W-:Y:S05]  /*40a0*/  BRA `(.L_x_3193) ;  /* 0x0000000c00407947 */ /* 0x000fea0003800000 */
.L_x_3194:
[----:B------:R-:W3:Y:S02]  /*40b0*/  LDG.E.U16 R4, desc[UR36][R4.64] ;  /* 0x0000002404047981 */ /* 0x000ee4000c1e1500 */
[----:B---3--:R0:W3:Y:S01]  /*40c0*/  I2F.F64.S16 R24, R4 ;  /* 0x0000000400187312 */ /* 0x0080e20000101c00 */
[----:B------:R-:W-:Y:S05]  /*40d0*/  BRA `(.L_x_3193) ;  /* 0x0000000c00347947 */ /* 0x000fea0003800000 */
.L_x_3189:
        /* <DEDUP_REMOVED lines=10> */
.L_x_3197:
[----:B------:R-:W3:Y:S02]  /*4180*/  LDG.E.U16 R0, desc[UR36][R4.64] ;  /* 0x0000002404007981 */ /* 0x000ee4000c1e1500 */
[----:B---3--:R-:W-:-:S05]  /*4190*/  HADD2.F32 R0, -RZ, R0.H0_H0 ;  /* 0x20000000ff007230 */ /* 0x008fca0000004100 */
[----:B------:R-:W-:-:S04]  /*41a0*/  FMUL.FTZ R0, R0, 1 ;  /* 0x3f80000000007820 */ /* 0x000fc80000410000 */
[----:B------:R0:W3:Y:S01]  /*41b0*/  F2F.F64.F32 R24, R0 ;  /* 0x0000000000187310 */ /* 0x0000e20000201800 */
[----:B------:R-:W-:Y:S05]  /*41c0*/  BRA `(.L_x_3193) ;  /* 0x0000000800f87947 */ /* 0x000fea0003800000 */
.L_x_3196:
        /* <DEDUP_REMOVED lines=10> */
.L_x_3199:
[----:B------:R-:W3:Y:S02]  /*4270*/  LDG.E.U16 R4, desc[UR36][R4.64] ;  /* 0x0000002404047981 */ /* 0x000ee4000c1e1500 */
[----:B---3--:R-:W-:-:S05]  /*4280*/  HADD2.F32 R0, -RZ, R4.H0_H0 ;  /* 0x20000004ff007230 */ /* 0x008fca0000004100 */
[----:B------:R-:W-:-:S04]  /*4290*/  FMUL.FTZ R0, R0, 1 ;  /* 0x3f80000000007820 */ /* 0x000fc80000410000 */
[----:B------:R0:W3:Y:S01]  /*42a0*/  F2F.F64.F32 R24, R0 ;  /* 0x0000000000187310 */ /* 0x0000e20000201800 */
[----:B------:R-:W-:Y:S05]  /*42b0*/  BRA `(.L_x_3193) ;  /* 0x0000000800bc7947 */ /* 0x000fea0003800000 */
.L_x_3198:
[----:B------:R0:W5:Y:S01]  /*42c0*/  LDG.E.64 R24, desc[UR36][R4.64] ;  /* 0x0000002404187981 */ /* 0x000162000c1e1b00 */
[----:B------:R-:W-:Y:S05]  /*42d0*/  BRA `(.L_x_3193) ;  /* 0x0000000800b47947 */ /* 0x000fea0003800000 */
.L_x_3188:
        /* <DEDUP_REMOVED lines=13> */
.L_x_3202:
[----:B------:R0:W5:Y:S01]  /*43b0*/  LDG.E.64 R24, desc[UR36][R4.64] ;  /* 0x0000002404187981 */ /* 0x000162000c1e1b00 */
[----:B------:R-:W-:Y:S05]  /*43c0*/  BRA `(.L_x_3193) ;  /* 0x0000000800787947 */ /* 0x000fea0003800000 */
.L_x_3201:
        /* <DEDUP_REMOVED lines=28> */
.L_x_3204:
        /* <DEDUP_REMOVED lines=13> */
[----:B------:R0:W3:Y:S01]  /*4660*/  F2F.F64.F32 R24, R0 ;  /* 0x0000000000187310 */ /* 0x0000e20000201800 */
[----:B------:R-:W-:Y:S05]  /*4670*/  BRA `(.L_x_3193) ;  /* 0x0000000400cc7947 */ /* 0x000fea0003800000 */
.L_x_3203:
[----:B------:R-:W3:Y:S02]  /*4680*/  LDG.E.U16 R0, desc[UR36][R4.64] ;  /* 0x0000002404007981 */ /* 0x000ee4000c1e1500 */
[----:B---3--:R-:W-:-:S04]  /*4690*/  IMAD.U32 R0, R0, 0x10000, RZ ;  /* 0x0001000000007824 */ /* 0x008fc800078e00ff */
[----:B------:R-:W-:-:S04]  /*46a0*/  FMUL.FTZ R0, R0, 1 ;  /* 0x3f80000000007820 */ /* 0x000fc80000410000 */
[----:B------:R3:W0:Y:S01]  /*46b0*/  F2F.F64.F32 R24, R0 ;  /* 0x0000000000187310 */ /* 0x0006220000201800 */
[----:B------:R-:W-:Y:S05]  /*46c0*/  BRA `(.L_x_3193) ;  /* 0x0000000400b87947 */ /* 0x000fea0003800000 */
.L_x_3200:
        /* <DEDUP_REMOVED lines=11> */
.L_x_3207:
        /* <DEDUP_REMOVED lines=21> */
.L_x_3211:
[----:B------:R-:W-:Y:S05]  /*48d0*/  BSYNC B1 ;  /* 0x0000000000017941 */ /* 0x000fea0003800000 */
.L_x_3210:
[----:B------:R-:W-:Y:S01]  /*48e0*/  LEA R5, R0, 0x3b800000, 0x17 ;  /* 0x3b80000000057811 */ /* 0x000fe200078eb8ff */
[----:B------:R-:W-:-:S05]  /*48f0*/  IMAD.SHL.U32 R0, R3, 0x100000, RZ ;  /* 0x0010000003007824 */ /* 0x000fca00078e00ff */
[----:B------:R-:W-:-:S07]  /*4900*/  LOP3.LUT R0, R5, R0, R6, 0xfe, !PT ;  /* 0x0000000005007212 */ /* 0x000fce00078efe06 */
.L_x_3209:
[----:B------:R-:W-:Y:S05]  /*4910*/  BSYNC B0 ;  /* 0x0000000000007941 */ /* 0x000fea0003800000 */
.L_x_3208:
[----:B------:R-:W-:-:S04]  /*4920*/  FMUL.FTZ R0, R0, 1 ;  /* 0x3f80000000007820 */ /* 0x000fc80000410000 */
[----:B------:R0:W3:Y:S01]  /*4930*/  F2F.F64.F32 R24, R0 ;  /* 0x0000000000187310 */ /* 0x0000e20000201800 */
[----:B------:R-:W-:Y:S05]  /*4940*/  BRA `(.L_x_3193) ;  /* 0x0000000400187947 */ /* 0x000fea0003800000 */
.L_x_3206:
        /* <DEDUP_REMOVED lines=21> */
.L_x_3215:
[----:B------:R-:W-:Y:S05]  /*4aa0*/  BSYNC B1 ;  /* 0x0000000000017941 */ /* 0x000fea0003800000 */
.L_x_3214:
[----:B------:R-:W-:Y:S01]  /*4ab0*/  LEA R5, R0, 0x37800000, 0x17 ;  /* 0x3780000000057811 */ /* 0x000fe200078eb8ff */
[----:B------:R-:W-:-:S05]  /*4ac0*/  IMAD.SHL.U32 R0, R3, 0x200000, RZ ;  /* 0x0020000003007824 */ /* 0x000fca00078e00ff */
[----:B------:R-:W-:-:S07]  /*4ad0*/  LOP3.LUT R0, R5, R0, R6, 0xfe, !PT ;  /* 0x0000000005007212 */ /* 0x000fce00078efe06 */
.L_x_3213:
[----:B------:R-:W-:Y:S05]  /*4ae0*/  BSYNC B0 ;  /* 0x0000000000007941 */ /* 0x000fea0003800000 */
.L_x_3212:
[----:B------:R-:W-:-:S04]  /*4af0*/  FMUL.FTZ R0, R0, 1 ;  /* 0x3f80000000007820 */ /* 0x000fc80000410000 */
[----:B------:R0:W3:Y:S01]  /*4b00*/  F2F.F64.F32 R24, R0 ;  /* 0x0000000000187310 */ /* 0x0000e20000201800 */
[----:B------:R-:W-:Y:S05]  /*4b10*/  BRA `(.L_x_3193) ;  /* 0x0000000000a47947 */ /* 0x000fea0003800000 */
.L_x_3205:
        /* <DEDUP_REMOVED lines=14> */
.L_x_3219:
[----:B------:R-:W-:Y:S05]  /*4c00*/  BSYNC B0 ;  /* 0x0000000000007941 */ /* 0x000fea0003800000 */
.L_x_3218:
[----:B------:R-:W-:-:S04]  /*4c10*/  FMUL.FTZ R0, R0, 1 ;  /* 0x3f80000000007820 */ /* 0x000fc80000410000 */
[----:B------:R0:W3:Y:S01]  /*4c20*/  F2F.F64.F32 R24, R0 ;  /* 0x0000000000187310 */ /* 0x0000e20000201800 */
[----:B------:R-:W-:Y:S05]  /*4c30*/  BRA `(.L_x_3193) ;  /* 0x00000000005c7947 */ /* 0x000fea0003800000 */
.L_x_3192:
        /* <DEDUP_REMOVED lines=16> */
.L_x_3220:
[----:B------:R-:W-:Y:S01]  /*4d40*/  CS2R R24, SRZ ;  /* 0x0000000000187805 */ /* 0x000fe2000001ff00 */
[----:B------:R-:W-:Y:S06]  /*4d50*/  BRA `(.L_x_3193) ;  /* 0x0000000000147947 */ /* 0x000fec0003800000 */
.L_x_3217:
[----:B------:R-:W3:Y:S02]  /*4d60*/  LDG.E.64 R24, desc[UR36][R4.64] ;  /* 0x0000002404187981 */ /* 0x000ee4000c1e1b00 */
[----:B---3--:R-:W0:Y:S01]  /*4d70*/  I2F.F64.U64 R24, R24 ;  /* 0x0000001800187312 */ /* 0x008e220000301800 */
[----:B------:R-:W-:Y:S05]  /*4d80*/  BRA `(.L_x_3193) ;  /* 0x0000000000087947 */ /* 0x000fea0003800000 */
.L_x_3216:
[----:B------:R-:W3:Y:S02]  /*4d90*/  LDG.E R4, desc[UR36][R4.64] ;  /* 0x0000002404047981 */ /* 0x000ee4000c1e1900 */
[----:B---3--:R0:W3:Y:S02]  /*4da0*/  I2F.F64.U32 R24, R4 ;  /* 0x0000000400187312 */ /* 0x0080e40000201800 */
.L_x_3193:
[----:B0-----:R-:W0:Y:S01]  /*4db0*/  LDC.64 R4, c[0x0][0x228] ;  /* 0x00008a00ff047b82 */ /* 0x001e220000000a00 */
[----:B---3--:R-:W-:Y:S01]  /*4dc0*/  PRMT R0, R16, 0x9910, RZ ;  /* 0x0000991010007816 */ /* 0x008fe200000000ff */
        /* <DEDUP_REMOVED lines=17> */
.L_x_3224:
[----:B------:R-:W3:Y:S02]  /*4ee0*/  LDG.E.U8 R4, desc[UR36][R4.64] ;  /* 0x0000002404047981 */ /* 0x000ee4000c1e1100 */
[----:B---3--:R0:W3:Y:S01]  /*4ef0*/  I2F.F64.U16 R22, R4 ;  /* 0x0000000400167312 */ /* 0x0080e20000101800 */
[----:B------:R-:W-:Y:S05]  /*4f00*/  BRA `(.L_x_3226) ;  /* 0x0000000c00707947 */ /* 0x000fea0003800000 */
.L_x_3223:
        /* <DEDUP_REMOVED lines=9> */
.L_x_3228:
[----:B------:R-:W3:Y:S02]  /*4fa0*/  LDG.E R4, desc[UR36][R4.64] ;  /* 0x0000002404047981 */ /* 0x000ee4000c1e1900 */
[----:B---3--:R0:W3:Y:S01]  /*4fb0*/  I2F.F64 R22, R4 ;  /* 0x0000000400167312 */ /* 0x0080e20000201c00 */
[----:B------:R-:W-:Y:S05]  /*4fc0*/  BRA `(.L_x_3226) ;  /* 0x0000000c00407947 */ /* 0x000fea0003800000 */
.L_x_3227:
[----:B------:R-:W3:Y:S02]  /*4fd0*/  LDG.E.U16 R4, desc[UR36][R4.64] ;  /* 0x0000002404047981 */ /* 0x000ee4000c1e1500 */
[----:B---3--:R0:W3:Y:S01]  /*4fe0*/  I2F.F64.S16 R22, R4 ;  /* 0x0000000400167312 */ /* 0x0080e20000101c00 */
[----:B------:R-:W-:Y:S05]  /*4ff0*/  BRA `(.L_x_3226) ;  /* 0x0000000c00347947 */ /* 0x000fea0003800000 */
.L_x_3222:
        /* <DEDUP_REMOVED lines=10> */
.L_x_3230:
[----:B------:R-:W3:Y:S02]  /*50a0*/  LDG.E.U16 R0, desc[UR36][R4.64] ;  /* 0x0000002404007981 */ /* 0x000ee4000c1e1500 */
[----:B---3--:R-:W-:-:S05]  /*50b0*/  HADD2.F32 R0, -RZ, R0.H0_H0 ;  /* 0x20000000ff007230 */ /* 0x008fca0000004100 */
[----:B------:R-:W-:-:S04]  /*50c0*/  FMUL.FTZ R0, R0, 1 ;  /* 0x3f80000000007820 */ /* 0x000fc80000410000 */
[----:B------:R0:W3:Y:S01]  /*50d0*/  F2F.F64.F32 R22, R0 ;  /* 0x0000000000167310 */ /* 0x0000e20000201800 */
[----:B------:R-:W-:Y:S05]  /*50e0*/  BRA `(.L_x_3226) ;  /* 0x0000000800f87947 */ /* 0x000fea0003800000 */
.L_x_3229:
        /* <DEDUP_REMOVED lines=10> */
.L_x_3232:
[----:B------:R-:W3:Y:S02]  /*5190*/  LDG.E.U16 R4, desc[UR36][R4.64] ;  /* 0x0000002404047981 */ /* 0x000ee4000c1e1500 */
[----:B---3--:R-:W-:-:S05]  /*51a0*/  HADD2.F32 R0, -RZ, R4.H0_H0 ;  /* 0x20000004ff007230 */ /* 0x008fca0000004100 */
[----:B------:R-:W-:-:S04]  /*51b0*/  FMUL.FTZ R0, R0, 1 ;  /* 0x3f80000000007820 */ /* 0x000fc80000410000 */
[----:B------:R0:W3:Y:S01]  /*51c0*/  F2F.F64.F32 R22, R0 ;  /* 0x0000000000167310 */ /* 0x0000e20000201800 */
[----:B------:R-:W-:Y:S05]  /*51d0*/  BRA `(.L_x_3226) ;  /* 0x0000000800bc7947 */ /* 0x000fea0003800000 */
.L_x_3231:
[----:B------:R0:W5:Y:S01]  /*51e0*/  LDG.E.64 R22, desc[UR36][R4.64] ;  /* 0x0000002404167981 */ /* 0x000162000c1e1b00 */
[----:B------:R-:W-:Y:S05]  /*51f0*/  BRA `(.L_x_3226) ;  /* 0x0000000800b47947 */ /* 0x000fea0003800000 */
.L_x_3221:
        /* <DEDUP_REMOVED lines=13> */
.L_x_3235:
[----:B------:R0:W5:Y:S01]  /*52d0*/  LDG.E.64 R22, desc[UR36][R4.64] ;  /* 0x0000002404167981 */ /* 0x000162000c1e1b00 */
[----:B------:R-:W-:Y:S05]  /*52e0*/  BRA `(.L_x_3226) ;  /* 0x0000000800787947 */ /* 0x000fea0003800000 */
.L_x_3234:
        /* <DEDUP_REMOVED lines=28> */
.L_x_3237:
        /* <DEDUP_REMOVED lines=15> */
.L_x_3236:
[----:B------:R-:W3:Y:S02]  /*55a0*/  LDG.E.U16 R0, desc[UR36][R4.64] ;  /* 0x0000002404007981 */ /* 0x000ee4000c1e1500 */
[----:B---3--:R-:W-:-:S04]  /*55b0*/  IMAD.U32 R0, R0, 0x10000, RZ ;  /* 0x0001000000007824 */ /* 0x008fc800078e00ff */
[----:B------:R-:W-:-:S04]  /*55c0*/  FMUL.FTZ R0, R0, 1 ;  /* 0x3f80000000007820 */ /* 0x000fc80000410000 */
[----:B------:R0:W3:Y:S01]  /*55d0*/  F2F.F64.F32 R22, R0 ;  /* 0x0000000000167310 */ /* 0x0000e20000201800 */
[----:B------:R-:W-:Y:S05]  /*55e0*/  BRA `(.L_x_3226) ;  /* 0x0000000400b87947 */ /* 0x000fea0003800000 */
.L_x_3233:
        /* <DEDUP_REMOVED lines=11> */
.L_x_3240:
        /* <DEDUP_REMOVED lines=21> */
.L_x_3244:
[----:B------:R-:W-:Y:S05]  /*57f0*/  BSYNC B1 ;  /* 0x0000000000017941 */ /* 0x000fea0003800000 */
.L_x_3243:
[----:B------:R-:W-:Y:S01]  /*5800*/  LEA R5, R0, 0x3b800000, 0x17 ;  /* 0x3b80000000057811 */ /* 0x000fe200078eb8ff */
[----:B------:R-:W-:-:S05]  /*5810*/  IMAD.SHL.U32 R0, R3, 0x100000, RZ ;  /* 0x0010000003007824 */ /* 0x000fca00078e00ff */
[----:B------:R-:W-:-:S07]  /*5820*/  LOP3.LUT R0, R5, R0, R6, 0xfe, !PT ;  /* 0x0000000005007212 */ /* 0x000fce00078efe06 */
.L_x_3242:
[----:B------:R-:W-:Y:S05]  /*5830*/  BSYNC B0 ;  /* 0x0000000000007941 */ /* 0x000fea0003800000 */
.L_x_3241:
[----:B------:R-:W-:-:S04]  /*5840*/  FMUL.FTZ R0, R0, 1 ;  /* 0x3f80000000007820 */ /* 0x000fc80000410000 */
[----:B------:R0:W3:Y:S01]  /*5850*/  F2F.F64.F32 R22, R0 ;  /* 0x0000000000167310 */ /* 0x0000e20000201800 */
[----:B------:R-:W-:Y:S05]  /*5860*/  BRA `(.L_x_3226) ;  /* 0x0000000400187947 */ /* 0x000fea0003800000 */
.L_x_3239:
        /* <DEDUP_REMOVED lines=21> */
.L_x_3248:
[----:B------:R-:W-:Y:S05]  /*59c0*/  BSYNC B1 ;  /* 0x0000000000017941 */ /* 0x000fea0003800000 */
.L_x_3247:
[----:B------:R-:W-:Y:S01]  /*59d0*/  LEA R5, R0, 0x37800000, 0x17 ;  /* 0x3780000000057811 */ /* 0x000fe200078eb8ff */
[----:B------:R-:W-:-:S05]  /*59e0*/  IMAD.SHL.U32 R0, R3, 0x200000, RZ ;  /* 0x0020000003007824 */ /* 0x000fca00078e00ff */
[----:B------:R-:W-:-:S07]  /*59f0*/  LOP3.LUT R0, R5, R0, R6, 0xfe, !PT ;  /* 0x0000000005007212 */ /* 0x000fce00078efe06 */
.L_x_3246:
[----:B------:R-:W-:Y:S05]  /*5a00*/  BSYNC B0 ;  /* 0x0000000000007941 */ /* 0x000fea0003800000 */
.L_x_3245:
[----:B------:R-:W-:-:S04]  /*5a10*/  FMUL.FTZ R0, R0, 1 ;  /* 0x3f80000000007820 */ /* 0x000fc80000410000 */
[----:B------:R0:W3:Y:S01]  /*5a20*/  F2F.F64.F32 R22, R0 ;  /* 0x0000000000167310 */ /* 0x0000e20000201800 */
[----:B------:R-:W-:Y:S05]  /*5a30*/  BRA `(.L_x_3226) ;  /* 0x0000000000a47947 */ /* 0x000fea0003800000 */
.L_x_3238:
        /* <DEDUP_REMOVED lines=14> */
.L_x_3252:
[----:B------:R-:W-:Y:S05]  /*5b20*/  BSYNC B0 ;  /* 0x0000000000007941 */ /* 0x000fea0003800000 */
.L_x_3251:
[----:B------:R-:W-:-:S04]  /*5b30*/  FMUL.FTZ R0, R0, 1 ;  /* 0x3f80000000007820 */ /* 0x000fc80000410000 */
[----:B------:R0:W3:Y:S01]  /*5b40*/  F2F.F64.F32 R22, R0 ;  /* 0x0000000000167310 */ /* 0x0000e20000201800 */
[----:B------:R-:W-:Y:S05]  /*5b50*/  BRA `(.L_x_3226) ;  /* 0x00000000005c7947 */ /* 0x000fea0003800000 */
.L_x_3225:
        /* <DEDUP_REMOVED lines=16> */
.L_x_3253:
[----:B------:R-:W-:Y:S01]  /*5c60*/  CS2R R22, SRZ ;  /* 0x0000000000167805 */ /* 0x000fe2000001ff00 */
[----:B------:R-:W-:Y:S06]  /*5c70*/  BRA `(.L_x_3226) ;  /* 0x0000000000147947 */ /* 0x000fec0003800000 */
.L_x_3250:
[----:B------:R-:W3:Y:S02]  /*5c80*/  LDG.E.64 R22, desc[UR36][R4.64] ;  /* 0x0000002404167981 */ /* 0x000ee4000c1e1b00 */
[----:B---3--:R-:W0:Y:S01]  /*5c90*/  I2F.F64.U64 R22, R22 ;  /* 0x0000001600167312 */ /* 0x008e220000301800 */
[----:B------:R-:W-:Y:S05]  /*5ca0*/  BRA `(.L_x_3226) ;  /* 0x0000000000087947 */ /* 0x000fea0003800000 */
.L_x_3249:
[----:B------:R-:W3:Y:S02]  /*5cb0*/  LDG.E R4, desc[UR36][R4.64] ;  /* 0x0000002404047981 */ /* 0x000ee4000c1e1900 */
[----:B---3--:R0:W3:Y:S02]  /*5cc0*/  I2F.F64.U32 R22, R4 ;  /* 0x0000000400167312 */ /* 0x0080e40000201800 */
.L_x_3226:
[----:B------:R-:W-:-:S07]  /*5cd0*/  VIADD R30, R30, 0x80 ;  /* 0x000000801e1e7836 */ /* 0x000fce0000000000 */
.L_x_3187:
[----:B------:R-:W-:Y:S05]  /*5ce0*/  BSYNC B6 ;  /* 0x0000000000067941 */ /* 0x000fea0003800000 */
.L_x_3186:
        /* <DEDUP_REMOVED lines=24> */
.L_x_3259:
[----:B------:R-:W3:Y:S02]  /*5e70*/  LDG.E.U8 R4, desc[UR36][R4.64] ;  /* 0x0000002404047981 */ /* 0x000ee4000c1e1100 */
[----:B---3--:R0:W3:Y:S01]  /*5e80*/  I2F.F64.U16 R16, R4 ;  /* 0x0000000400107312 */ /* 0x0080e20000101800 */
[----:B------:R-:W-:Y:S05]  /*5e90*/  BRA `(.L_x_3261) ;  /* 0x0000000c00707947 */ /* 0x000fea0003800000 */
.L_x_3258:
        /* <DEDUP_REMOVED lines=9> */
.L_x_3263:
[----:B------:R-:W3:Y:S02]  /*5f30*/  LDG.E R4, desc[UR36][R4.64] ;  /* 0x0000002404047981 */ /* 0x000ee4000c1e1900 */
[----:B---3--:R0:W3:Y:S01]  /*5f40*/  I2F.F64 R16, R4 ;  /* 0x0000000400107312 */ /* 0x0080e20000201c00 */
[----:B------:R-:W-:Y:S05]  /*5f50*/  BRA `(.L_x_3261) ;  /* 0x0000000c00407947 */ /* 0x000fea0003800000 */
.L_x_3262:
[----:B------:R-:W3:Y:S02]  /*5f60*/  LDG.E.U16 R4, desc[UR36][R4.64] ;  /* 0x0000002404047981 */ /* 0x000ee4000c1e1500 */
[----:B---3--:R0:W3:Y:S01]  /*5f70*/  I2F.F64.S16 R16, R4 ;  /* 0x0000000400107312 */ /* 0x0080e20000101c00 */
[----:B------:R-:W-:Y:S05]  /*5f80*/  BRA `(.L_x_3261) ;  /* 0x0000000c00347947 */ /* 0x000fea0003800000 */
.L_x_3257:
        /* <DEDUP_REMOVED lines=10> */
.L_x_3265:
[----:B------:R-:W3:Y:S02]  /*6030*/  LDG.E.U16 R0, desc[UR36][R4.64] ;  /* 0x0000002404007981 */ /* 0x000ee4000c1e1500 */
[----:B---3--:R-:W-:-:S05]  /*6040*/  HADD2.F32 R0, -RZ, R0.H0_H0 ;  /* 0x20000000ff007230 */ /* 0x008fca0000004100 */
[----:B------:R-:W-:-:S04]  /*6050*/  FMUL.FTZ R0, R0, 1 ;  /* 0x3f80000000007820 */ /* 0x000fc80000410000 */
[----:B------:R0:W3:Y:S01]  /*6060*/  F2F.F64.F32 R16, R0 ;  /* 0x0000000000107310 */ /* 0x0000e20000201800 */
[----:B------:R-:W-:Y:S05]  /*6070*/  BRA `(.L_x_3261) ;  /* 0x0000000800f87947 */ /* 0x000fea0003800000 */
.L_x_3264:
        /* <DEDUP_REMOVED lines=10> */
.L_x_3267:
[----:B------:R-:W3:Y:S02]  /*6120*/  LDG.E.U16 R4, desc[UR36][R4.64] ;  /* 0x0000002404047981 */ /* 0x000ee4000c1e1500 */
[----:B---3--:R-:W-:-:S05]  /*6130*/  HADD2.F32 R0, -RZ, R4.H0_H0 ;  /* 0x20000004ff007230 */ /* 0x008fca0000004100 */
[----:B------:R-:W-:-:S04]  /*6140*/  FMUL.FTZ R0, R0, 1 ;  /* 0x3f80000000007820 */ /* 0x000fc80000410000 */
[----:B------:R0:W3:Y:S01]  /*6150*/  F2F.F64.F32 R16, R0 ;  /* 0x0000000000107310 */ /* 0x0000e20000201800 */
[----:B------:R-:W-:Y:S05]  /*6160*/  BRA `(.L_x_3261) ;  /* 0x0000000800bc7947 */ /* 0x000fea0003800000 */
.L_x_3266:
[----:B------:R0:W5:Y:S01]  /*6170*/  LDG.E.64 R16, desc[UR36][R4.64] ;  /* 0x0000002404107981 */ /* 0x000162000c1e1b00 */
[----:B------:R-:W-:Y:S05]  /*6180*/  BRA `(.L_x_3261) ;  /* 0x0000000800b47947 */ /* 0x000fea0003800000 */
.L_x_3256:
        /* <DEDUP_REMOVED lines=13> */
.L_x_3270:
[----:B------:R0:W5:Y:S01]  /*6260*/  LDG.E.64 R16, desc[UR36][R4.64] ;  /* 0x0000002404107981 */ /* 0x000162000c1e1b00 */
[----:B------:R-:W-:Y:S05]  /*6270*/  BRA `(.L_x_3261) ;  /* 0x0000000800787947 */ /* 0x000fea0003800000 */
.L_x_3269:
        /* <DEDUP_REMOVED lines=26> */
[----:B------:R0:W3:Y:S01]  /*6420*/  F2F.F64.F32 R16, R3 ;  /* 0x0000000300107310 */ /* 0x0000e20000201800 */
[----:B------:R-:W-:Y:S05]  /*6430*/  BRA `(.L_x_3261) ;  /* 0x0000000800087947 */ /* 0x000fea0003800000 */
.L_x_3272:
[----:B------:R-:W3:Y:S02]  /*6440*/  LDG.E.U8 R3, desc[UR36][R4.64] ;  /* 0x0000002404037981 */ /* 0x000ee4000c1e1100 */
[----:B---3--:R-:W-:-:S05]  /*6450*/  IMAD.SHL.U32 R0, R3, 0x2000000, RZ ;  /* 0x0200000003007824 */ /* 0x008fca00078e00ff */
        /* <DEDUP_REMOVED lines=13> */
.L_x_3271:
[----:B------:R-:W3:Y:S02]  /*6530*/  LDG.E.U16 R0, desc[UR36][R4.64] ;  /* 0x0000002404007981 */ /* 0x000ee4000c1e1500 */
[----:B---3--:R-:W-:-:S04]  /*6540*/  IMAD.U32 R0, R0, 0x10000, RZ ;  /* 0x0001000000007824 */ /* 0x008fc800078e00ff */
[----:B------:R-:W-:-:S04]  /*6550*/  FMUL.FTZ R0, R0, 1 ;  /* 0x3f80000000007820 */ /* 0x000fc80000410000 */
[----:B------:R0:W3:Y:S01]  /*6560*/  F2F.F64.F32 R16, R0 ;  /* 0x0000000000107310 */ /* 0x0000e20000201800 */
[----:B------:R-:W-:Y:S05]  /*6570*/  BRA `(.L_x_3261) ;  /* 0x0000000400b87947 */ /* 0x000fea0003800000 */
.L_x_3268:
        /* <DEDUP_REMOVED lines=11> */
.L_x_3275:
        /* <DEDUP_REMOVED lines=21> */
.L_x_3279:
[----:B------:R-:W-:Y:S05]  /*6780*/  BSYNC B1 ;  /* 0x0000000000017941 */ /* 0x000fea0003800000 */
.L_x_3278:
[----:B------:R-:W-:Y:S01]  /*6790*/  LEA R3, R0, 0x3b800000, 0x17 ;  /* 0x3b80000000037811 */ /* 0x000fe200078eb8ff */
[----:B------:R-:W-:-:S05]  /*67a0*/  IMAD.SHL.U32 R0, R2, 0x100000, RZ ;  /* 0x0010000002007824 */ /* 0x000fca00078e00ff */
[----:B------:R-:W-:-:S07]  /*67b0*/  LOP3.LUT R0, R3, R0, R4, 0xfe, !PT ;  /* 0x0000000003007212 */ /* 0x000fce00078efe04 */
.L_x_3277:
[----:B------:R-:W-:Y:S05]  /*67c0*/  BSYNC B0 ;  /* 0x0000000000007941 */ /* 0x000fea0003800000 */
.L_x_3276:
[----:B------:R-:W-:-:S04]  /*67d0*/  FMUL.FTZ R0, R0, 1 ;  /* 0x3f80000000007820 */ /* 0x000fc80000410000 */
[----:B------:R0:W3:Y:S01]  /*67e0*/  F2F.F64.F32 R16, R0 ;  /* 0x0000000000107310 */ /* 0x0000e20000201800 */
[----:B------:R-:W-:Y:S05]  /*67f0*/  BRA `(.L_x_3261) ;  /* 0x0000000400187947 */ /* 0x000fea0003800000 */
.L_x_3274:
        /* <DEDUP_REMOVED lines=21> */
.L_x_3283:
[----:B------:R-:W-:Y:S05]  /*6950*/  BSYNC B1 ;  /* 0x0000000000017941 */ /* 0x000fea0003800000 */
.L_x_3282:
[----:B------:R-:W-:Y:S01]  /*6960*/  LEA R3, R0, 0x37800000, 0x17 ;  /* 0x3780000000037811 */ /* 0x000fe200078eb8ff */
[----:B------:R-:W-:-:S05]  /*6970*/  IMAD.SHL.U32 R0, R2, 0x200000, RZ ;  /* 0x0020000002007824 */ /* 0x000fca00078e00ff */
[----:B------:R-:W-:-:S07]  /*6980*/  LOP3.LUT R0, R3, R0, R4, 0xfe, !PT ;  /* 0x0000000003007212 */ /* 0x000fce00078efe04 */
.L_x_3281:
[----:B------:R-:W-:Y:S05]  /*6990*/  BSYNC B0 ;  /* 0x0000000000007941 */ /* 0x000fea0003800000 */
.L_x_3280:
[----:B------:R-:W-:-:S04]  /*69a0*/  FMUL.FTZ R0, R0, 1 ;  /* 0x3f80000000007820 */ /* 0x000fc80000410000 */
[----:B------:R0:W3:Y:S01]  /*69b0*/  F2F.F64.F32 R16, R0 ;  /* 0x0000000000107310 */ /* 0x0000e20000201800 */
[----:B------:R-:W-:Y:S05]  /*69c0*/  BRA `(.L_x_3261) ;  /* 0x0000000000a47947 */ /* 0x000fea0003800000 */
.L_x_3273:
        /* <DEDUP_REMOVED lines=14> */
.L_x_3287:
[----:B------:R-:W-:Y:S05]  /*6ab0*/  BSYNC B0 ;  /* 0x0000000000007941 */ /* 0x000fea0003800000 */
.L_x_3286:
[----:B------:R-:W-:-:S04]  /*6ac0*/  FMUL.FTZ R0, R0, 1 ;  /* 0x3f80000000007820 */ /* 0x000fc80000410000 */
[----:B------:R0:W3:Y:S01]  /*6ad0*/  F2F.F64.F32 R16, R0 ;  /* 0x0000000000107310 */ /* 0x0000e20000201800 */
[----:B------:R-:W-:Y:S05]  /*6ae0*/  BRA `(.L_x_3261) ;  /* 0x00000000005c7947 */ /* 0x000fea0003800000 */
.L_x_3260:
        /* <DEDUP_REMOVED lines=16> */
.L_x_3288:
[----:B------:R-:W-:Y:S01]  /*6bf0*/  CS2R R16, SRZ ;  /* 0x0000000000107805 */ /* 0x000fe2000001ff00 */
[----:B------:R-:W-:Y:S06]  /*6c00*/  BRA `(.L_x_3261) ;  /* 0x0000000000147947 */ /* 0x000fec0003800000 */
.L_x_3285:
[----:B------:R-:W3:Y:S02]  /*6c10*/  LDG.E.64 R16, desc[UR36][R4.64] ;  /* 0x0000002404107981 */ /* 0x000ee4000c1e1b00 */
[----:B---3--:R-:W0:Y:S01]  /*6c20*/  I2F.F64.U64 R16, R16 ;  /* 0x0000001000107312 */ /* 0x008e220000301800 */
[----:B------:R-:W-:Y:S05]  /*6c30*/  BRA `(.L_x_3261) ;  /* 0x0000000000087947 */ /* 0x000fea0003800000 */
.L_x_3284:
[----:B------:R-:W3:Y:S02]  /*6c40*/  LDG.E R4, desc[UR36][R4.64] ;  /* 0x0000002404047981 */ /* 0x000ee4000c1e1900 */
[----:B---3--:R0:W3:Y:S02]  /*6c50*/  I2F.F64.U32 R16, R4 ;  /* 0x0000000400107312 */ /* 0x0080e40000201800 */
.L_x_3261:
[----:B0-----:R-:W0:Y:S01]  /*6c60*/  LDC.U8 R4, c[0x0][0x235] ;  /* 0x00008d40ff047b82 */ /* 0x001e220000000000 */
[----:B------:R-:W-:Y:S02]  /*6c70*/  ULDC UR4, c[0x0][0x23c] ;  /* 0x00008f0000047ab9 */ /* 0x000fe40000000800 */
[----:B------:R-:W-:-:S05]  /*6c80*/  IMAD R5, R30, UR4, RZ ;  /* 0x000000041e057c24 */ /* 0x000fca000f8e02ff */
[----:B------:R-:W1:Y:S01]  /*6c90*/  LDC.64 R2, c[0x0][0x228] ;  /* 0x00008a00ff027b82 */ /* 0x000e620000000a00 */
[----:B0-----:R-:W-:-:S04]  /*6ca0*/  PRMT R0, R4, 0x9910, RZ ;  /* 0x0000991004007816 */ /* 0x001fc800000000ff */
[----:B------:R-:W-:Y:S02]  /*6cb0*/  ISETP.GT.AND P1, PT, R0, 0x9, PT ;  /* 0x000000090000780c */ /* 0x000fe40003f24270 */
[----:B-1----:R-:W-:-:S05]  /*6cc0*/  IADD3 R2, P0, R5, R2, RZ ;  /* 0x0000000205027210 */ /* 0x002fca0007f1e0ff */
        /* <DEDUP_REMOVED lines=13> */
.L_x_3292:
[----:B------:R-:W2:Y:S02]  /*6da0*/  LDG.E.U8 R2, desc[UR36][R2.64] ;  /* 0x0000002402027981 */ /* 0x000ea4000c1e1100 */
[----:B--2---:R0:W1:Y:S01]  /*6db0*/  I2F.F64.U16 R18, R2 ;  /* 0x0000000200127312 */ /* 0x0040620000101800 */
[----:B------:R-:W-:Y:S05]  /*6dc0*/  BRA `(.L_x_3255) ;  /* 0x0000000c006c7947 */ /* 0x000fea0003800000 */
.L_x_3291:
        /* <DEDUP_REMOVED lines=9> */
.L_x_3295:
[----:B------:R-:W2:Y:S02]  /*6e60*/  LDG.E R2, desc[UR36][R2.64] ;  /* 0x0000002402027981 */ /* 0x000ea4000c1e1900 */
[----:B--2---:R0:W1:Y:S01]  /*6e70*/  I2F.F64 R18, R2 ;  /* 0x0000000200127312 */ /* 0x0040620000201c00 */
[----:B------:R-:W-:Y:S05]  /*6e80*/  BRA `(.L_x_3255) ;  /* 0x0000000c003c7947 */ /* 0x000fea0003800000 */
.L_x_3294:
[----:B------:R-:W2:Y:S02]  /*6e90*/  LDG.E.U16 R2, desc[UR36][R2.64] ;  /* 0x0000002402027981 */ /* 0x000ea4000c1e1500 */
[----:B--2---:R0:W1:Y:S01]  /*6ea0*/  I2F.F64.S16 R18, R2 ;  /* 0x0000000200127312 */ /* 0x0040620000101c00 */
[----:B------:R-:W-:Y:S05]  /*6eb0*/  BRA `(.L_x_3255) ;  /* 0x0000000c00307947 */ /* 0x000fea0003800000 */
.L_x_3290:
        /* <DEDUP_REMOVED lines=10> */
.L_x_3297:
[----:B------:R-:W2:Y:S02]  /*6f60*/  LDG.E.U16 R0, desc[UR36][R2.64] ;  /* 0x0000002402007981 */ /* 0x000ea4000c1e1500 */
[----:B--2---:R-:W-:-:S05]  /*6f70*/  HADD2.F32 R0, -RZ, R0.H0_H0 ;  /* 0x20000000ff007230 */ /* 0x004fca0000004100 */
[----:B------:R-:W-:-:S04]  /*6f80*/  FMUL.FTZ R0, R0, 1 ;  /* 0x3f80000000007820 */ /* 0x000fc80000410000 */
[----:B------:R0:W1:Y:S01]  /*6f90*/  F2F.F64.F32 R18, R0 ;  /* 0x0000000000127310 */ /* 0x0000620000201800 */
[----:B------:R-:W-:Y:S05]  /*6fa0*/  BRA `(.L_x_3255) ;  /* 0x0000000800f47947 */ /* 0x000fea0003800000 */
.L_x_3296:
        /* <DEDUP_REMOVED lines=10> */
.L_x_3299:
[----:B------:R-:W2:Y:S02]  /*7050*/  LDG.E.U16 R2, desc[UR36][R2.64] ;  /* 0x0000002402027981 */ /* 0x000ea4000c1e1500 */
[----:B--2---:R-:W-:-:S05]  /*7060*/  HADD2.F32 R0, -RZ, R2.H0_H0 ;  /* 0x20000002ff007230 */ /* 0x004fca0000004100 */
[----:B------:R-:W-:-:S04]  /*7070*/  FMUL.FTZ R0, R0, 1 ;  /* 0x3f80000000007820 */ /* 0x000fc80000410000 */
[----:B------:R0:W1:Y:S01]  /*7080*/  F2F.F64.F32 R18, R0 ;  /* 0x0000000000127310 */ /* 0x0000620000201800 */
[----:B------:R-:W-:Y:S05]  /*7090*/  BRA `(.L_x_3255) ;  /* 0x0000000800b87947 */ /* 0x000fea0003800000 */
.L_x_3298:
[----:B------:R0:W5:Y:S01]  /*70a0*/  LDG.E.64 R18, desc[UR36][R2.64] ;  /* 0x0000002402127981 */ /* 0x000162000c1e1b00 */
[----:B------:R-:W-:Y:S05]  /*70b0*/  BRA `(.L_x_3255) ;  /* 0x0000000800b07947 */ /* 0x000fea0003800000 */
.L_x_3289:
        /* <DEDUP_REMOVED lines=13> */
.L_x_3302:
[----:B------:R0:W5:Y:S01]  /*7190*/  LDG.E.64 R18, desc[UR36][R2.64] ;  /* 0x0000002402127981 */ /* 0x000162000c1e1b00 */
[----:B------:R-:W-:Y:S05]  /*71a0*/  BRA `(.L_x_3255) ;  /* 0x0000000800747947 */ /* 0x000fea0003800000 */
.L_x_3301:
        /* <DEDUP_REMOVED lines=28> */
.L_x_3304:
        /* <DEDUP_REMOVED lines=15> */
.L_x_3303:
[----:B------:R-:W2:Y:S02]  /*7460*/  LDG.E.U16 R0, desc[UR36][R2.64] ;  /* 0x0000002402007981 */ /* 0x000ea4000c1e1500 */
[----:B--2---:R-:W-:-:S04]  /*7470*/  IMAD.U32 R0, R0, 0x10000, RZ ;  /* 0x0001000000007824 */ /* 0x004fc800078e00ff */
[----:B------:R-:W-:-:S04]  /*7480*/  FMUL.FTZ R0, R0, 1 ;  /* 0x3f80000000007820 */ /* 0x000fc80000410000 */
[----:B------:R0:W1:Y:S01]  /*7490*/  F2F.F64.F32 R18, R0 ;  /* 0x0000000000127310 */ /* 0x0000620000201800 */
[----:B------:R-:W-:Y:S05]  /*74a0*/  BRA `(.L_x_3255) ;  /* 0x0000000400b47947 */ /* 0x000fea0003800000 */
.L_x_3300:
        /* <DEDUP_REMOVED lines=11> */
.L_x_3307:
        /* <DEDUP_REMOVED lines=21> */
.L_x_3311:
[----:B------:R-:W-:Y:S05]  /*76b0*/  BSYNC B1 ;  /* 0x0000000000017941 */ /* 0x000fea0003800000 */
.L_x_3310:
[----:B------:R-:W-:Y:S01]  /*76c0*/  LEA R3, R0, 0x3b800000, 0x17 ;  /* 0x3b80000000037811 */ /* 0x000fe200078eb8ff */
[----:B------:R-:W-:-:S05]  /*76d0*/  IMAD.SHL.U32 R0, R2, 0x100000, RZ ;  /* 0x0010000002007824 */ /* 0x000fca00078e00ff */
[----:B------:R-:W-:-:S07]  /*76e0*/  LOP3.LUT R0, R3, R0, R4, 0xfe, !PT ;  /* 0x0000000003007212 */ /* 0x000fce00078efe04 */
.L_x_3309:
[----:B------:R-:W-:Y:S05]  /*76f0*/  BSYNC B0 ;  /* 0x0000000000007941 */ /* 0x000fea0003800000 */
.L_x_3308:
[----:B------:R-:W-:-:S04]  /*7700*/  FMUL.FTZ R0, R0, 1 ;  /* 0x3f80000000007820 */ /* 0x000fc80000410000 */
[----:B------:R0:W1:Y:S01]  /*7710*/  F2F.F64.F32 R18, R0 ;  /* 0x0000000000127310 */ /* 0x0000620000201800 */
[----:B------:R-:W-:Y:S05]  /*7720*/  BRA `(.L_x_3255) ;  /* 0x0000000400147947 */ /* 0x000fea0003800000 */
.L_x_3306:
        /* <DEDUP_REMOVED lines=21> */
.L_x_3315:
[----:B------:R-:W-:Y:S05]  /*7880*/  BSYNC B1 ;  /* 0x0000000000017941 */ /* 0x000fea0003800000 */
.L_x_3314:
[----:B------:R-:W-:Y:S01]  /*7890*/  LEA R3, R0, 0x37800000, 0x17 ;  /* 0x3780000000037811 */ /* 0x000fe200078eb8ff */
[----:B------:R-:W-:-:S05]  /*78a0*/  IMAD.SHL.U32 R0, R2, 0x200000, RZ ;  /* 0x0020000002007824 */ /* 0x000fca00078e00ff */
[----:B------:R-:W-:-:S07]  /*78b0*/  LOP3.LUT R0, R3, R0, R4, 0xfe, !PT ;  /* 0x0000000003007212 */ /* 0x000fce00078efe04 */
.L_x_3313:
[----:B------:R-:W-:Y:S05]  /*78c0*/  BSYNC B0 ;  /* 0x0000000000007941 */ /* 0x000fea0003800000 */
.L_x_3312:
[----:B------:R-:W-:-:S04]  /*78d0*/  FMUL.FTZ R0, R0, 1 ;  /* 0x3f80000000007820 */ /* 0x000fc80000410000 */
[----:B------:R0:W1:Y:S01]  /*78e0*/  F2F.F64.F32 R18, R0 ;  /* 0x0000000000127310 */ /* 0x0000620000201800 */
[----:B------:R-:W-:Y:S05]  /*78f0*/  BRA `(.L_x_3255) ;  /* 0x0000000000a07947 */ /* 0x000fea0003800000 */
.L_x_3305:
        /* <DEDUP_REMOVED lines=14> */
.L_x_3319:
[----:B------:R-:W-:Y:S05]  /*79e0*/  BSYNC B0 ;  /* 0x0000000000007941 */ /* 0x000fea0003800000 */
.L_x_3318:
[----:B------:R-:W-:-:S04]  /*79f0*/  FMUL.FTZ R0, R0, 1 ;  /* 0x3f80000000007820 */ /* 0x000fc80000410000 */
[----:B------:R0:W1:Y:S01]  /*7a00*/  F2F.F64.F32 R18, R0 ;  /* 0x0000000000127310 */ /* 0x0000620000201800 */
[----:B------:R-:W-:Y:S05]  /*7a10*/  BRA `(.L_x_3255) ;  /* 0x0000000000587947 */ /* 0x000fea0003800000 */
.L_x_3293:
        /* <DEDUP_REMOVED lines=16> */
.L_x_3320:
[----:B------:R-:W-:Y:S05]  /*7b20*/  BRA `(.L_x_3255) ;  /* 0x0000000000147947 */ /* 0x000fea0003800000 */
.L_x_3317:
[----:B------:R-:W2:Y:S02]  /*7b30*/  LDG.E.64 R18, desc[UR36][R2.64] ;  /* 0x0000002402127981 */ /* 0x000ea4000c1e1b00 */
[----:B--2---:R-:W0:Y:S01]  /*7b40*/  I2F.F64.U64 R18, R18 ;  /* 0x0000001200127312 */ /* 0x004e220000301800 */
[----:B------:R-:W-:Y:S05]  /*7b50*/  BRA `(.L_x_3255) ;  /* 0x0000000000087947 */ /* 0x000fea0003800000 */
.L_x_3316:
[----:B------:R-:W2:Y:S02]  /*7b60*/  LDG.E R2, desc[UR36][R2.64] ;  /* 0x0000002402027981 */ /* 0x000ea4000c1e1900 */
[----:B--2---:R0:W1:Y:S02]  /*7b70*/  I2F.F64.U32 R18, R2 ;  /* 0x0000000200127312 */ /* 0x0040640000201800 */
.L_x_3255:
[----:B------:R-:W-:Y:S05]  /*7b80*/  BSYNC B6 ;  /* 0x0000000000067941 */ /* 0x000fea0003800000 */
.L_x_3254:
[----:B0-----:R-:W0:Y:S01]  /*7b90*/  S2R R0, SR_TID.X ;  /* 0x0000000000007919 */ /* 0x001e220000002100 */
[----:B------:R-:W-:Y:S01]  /*7ba0*/  BSSY B0, `(.L_x_3321) ;  /* 0x0000058000007945 */ /* 0x000fe20003800000 */
[----:B0-----:R-:W-:-:S13]  /*7bb0*/  ISETP.GE.AND P0, PT, R0, R31, PT ;  /* 0x0000001f0000720c */ /* 0x001fda0003f06270 */
[----:B------:R-:W-:Y:S05]  /*7bc0*/  @P0 BRA `(.L_x_3322) ;  /* 0x0000000400540947 */ /* 0x000fea0003800000 */
[----:B------:R-:W-:Y:S01]  /*7bd0*/  IMAD.MOV.U32 R2, RZ, RZ, 0x652b82fe ;  /* 0x652b82feff027424 */ /* 0x000fe200078e00ff */
[----:B------:R-:W-:Y:S01]  /*7be0*/  UMOV UR4, 0xfefa39ef ;  /* 0xfefa39ef00047882 */ /* 0x000fe20000000000 */
[----:B------:R-:W-:Y:S01]  /*7bf0*/  IMAD.MOV.U32 R3, RZ, RZ, 0x3ff71547 ;  /* 0x3ff71547ff037424 */ /* 0x000fe200078e00ff */
[----:B------:R-:W-:Y:S01]  /*7c00*/  UMOV UR5, 0x3fe62e42 ;  /* 0x3fe62e4200057882 */ /* 0x000fe20000000000 */
[----:B-1---5:R-:W-:Y:S01]  /*7c10*/  DADD R8, -RZ, -R32 ;  /* 0x00000000ff087229 */ /* 0x022fe20000000920 */
        /* <DEDUP_REMOVED lines=55> */
.L_x_3324:
[----:B------:R-:W-:Y:S05]  /*7f90*/  BSYNC B1 ;  /* 0x0000000000017941 */ /* 0x000fea0003800000 */
.L_x_3323:
        /* <DEDUP_REMOVED lines=16> */
[----:B--2-4-:R-:W-:Y:S05]  /*80a0*/  CALL.REL.NOINC `($__internal_1_$__cuda_sm20_dblrcp_rn_slowpath_v3) ;  /* 0x0000005800587944 */ /* 0x014fea0003c00000 */
[----:B------:R-:W-:Y:S02]  /*80b0*/  IMAD.MOV.U32 R4, RZ, RZ, R8 ;  /* 0x000000ffff047224 */ /* 0x000fe400078e0008 */
[----:B------:R-:W-:-:S07]  /*80c0*/  IMAD.MOV.U32 R5, RZ, RZ, R9 ;  /* 0x000000ffff057224 */ /* 0x000fce00078e0009 */
.L_x_3326:
[----:B------:R-:W-:Y:S05]  /*80d0*/  BSYNC B1 ;  /* 0x0000000000017941 */ /* 0x000fea0003800000 */
.L_x_3325:
[C---:B------:R-:W-:Y:S02]  /*80e0*/  DADD R2, -R4.reuse, 1 ;  /* 0x3ff0000004027429 */ /* 0x040fe40000000100 */
[----:B----4-:R-:W-:-:S06]  /*80f0*/  DMUL R4, R4, R36 ;  /* 0x0000002404047228 */ /* 0x010fcc0000000000 */
[----:B------:R-:W-:-:S08]  /*8100*/  DFMA R2, R2, R32, 1 ;  /* 0x3ff000000202742b */ /* 0x000fd00000000020 */
[----:B------:R-:W-:-:S11]  /*8110*/  DMUL R4, R4, R2 ;  /* 0x0000000204047228 */ /* 0x000fd60000000000 */
.L_x_3322:
[----:B------:R-:W-:Y:S05]  /*8120*/  BSYNC B0 ;  /* 0x0000000000007941 */ /* 0x000fea0003800000 */
.L_x_3321:
[----:B------:R-:W0:Y:S01]  /*8130*/  S2R R0, SR_TID.X ;  /* 0x0000000000007919 */ /* 0x000e220000002100 */
[----:B------:R-:W-:Y:S01]  /*8140*/  BSSY B0, `(.L_x_3327) ;  /* 0x0000056000007945 */ /* 0x000fe20003800000 */
[----:B0-----:R-:W-:-:S05]  /*8150*/  VIADD R2, R0, 0x80 ;  /* 0x0000008000027836 */ /* 0x001fca0000000000 */
[----:B------:R-:W-:-:S13]  /*8160*/  ISETP.GE.AND P0, PT, R2, R31, PT ;  /* 0x0000001f0200720c */ /* 0x000fda0003f06270 */
[----:B------:R-:W-:Y:S05]  /*8170*/  @P0 BRA `(.L_x_3328) ;  /* 0x0000000400480947 */ /* 0x000fea0003800000 */
[----:B------:R-:W-:Y:S01]  /*8180*/  IMAD.MOV.U32 R6, RZ, RZ, 0x652b82fe ;  /* 0x652b82feff067424 */ /* 0x000fe200078e00ff */
[----:B------:R-:W-:Y:S01]  /*8190*/  UMOV UR4, 0xfefa39ef ;  /* 0xfefa39ef00047882 */ /* 0x000fe20000000000 */
[----:B------:R-:W-:Y:S01]  /*81a0*/  IMAD.MOV.U32 R7, RZ, RZ, 0x3ff71547 ;  /* 0x3ff71547ff077424 */ /* 0x000fe200078e00ff */
[----:B------:R-:W-:Y:S01]  /*81b0*/  UMOV UR5, 0x3fe62e42 ;  /* 0x3fe62e4200057882 */ /* 0x000fe20000000000 */
[----:B--2--5:R-:W-:Y:S01]  /*81c0*/  DADD R12, -RZ, -R26 ;  /* 0x00000000ff0c7229 */ /* 0x024fe2000000091a */
        /* <DEDUP_REMOVED lines=52> */
[----:B------:R-:W-:-:S06]  /*8510*/  @!P1 IMAD.MOV.U32 R6, RZ, RZ, RZ ;  /* 0x000000ffff069224 */ /* 0x000fcc00078e00ff */
[----:B------:R-:W-:-:S11]  /*8520*/  @!P1 DMUL R10, R8, R6 ;  /* 0x00000006080a9228 */ /* 0x000fd60000000000 */
.L_x_3330:
[----:B------:R-:W-:Y:S05]  /*8530*/  BSYNC B1 ;  /* 0x0000000000017941 */ /* 0x000fea0003800000 */
.L_x_3329:
        /* <DEDUP_REMOVED lines=11> */
[----:B------:R-:W-:Y:S02]  /*85f0*/  LOP3.LUT R10, R7, 0x7fffffff, RZ, 0xc0, !PT ;  /* 0x7fffffff070a7812 */ /* 0x000fe400078ec0ff */
[----:B------:R-:W-:-:S03]  /*8600*/  MOV R14, 0x8630 ;  /* 0x00008630000e7802 */ /* 0x000fc60000000f00 */
[----:B------:R-:W-:-:S07]  /*8610*/  VIADD R10, R10, 0xfff00000 ;  /* 0xfff000000a0a7836 */ /* 0x000fce0000000000 */
[----:B-1-34-:R-:W-:Y:S05]  /*8620*/  CALL.REL.NOINC `($__internal_1_$__cuda_sm20_dblrcp_rn_slowpath_v3) ;  /* 0x0000005000f87944 */ /* 0x01afea0003c00000 */
[----:B------:R-:W-:Y:S02]  /*8630*/  IMAD.MOV.U32 R10, RZ, RZ, R8 ;  /* 0x000000ffff0a7224 */ /* 0x000fe400078e0008 */
[----:B------:R-:W-:-:S07]  /*8640*/  IMAD.MOV.U32 R11, RZ, RZ, R9 ;  /* 0x000000ffff0b7224 */ /* 0x000fce00078e0009 */
.L_x_3332:
[----:B------:R-:W-:Y:S05]  /*8650*/  BSYNC B1 ;  /* 0x0000000000017941 */ /* 0x000fea0003800000 */
.L_x_3331:
[C---:B------:R-:W-:Y:S02]  /*8660*/  DADD R6, -R10.reuse, 1 ;  /* 0x3ff000000a067429 */ /* 0x040fe40000000100 */
[----:B---3--:R-:W-:-:S06]  /*8670*/  DMUL R28, R10, R28 ;  /* 0x0000001c0a1c7228 */ /* 0x008fcc0000000000 */
[----:B------:R-:W-:-:S08]  /*8680*/  DFMA R6, R6, R26, 1 ;  /* 0x3ff000000606742b */ /* 0x000fd0000000001a */
[----:B------:R-:W-:-:S11]  /*8690*/  DMUL R28, R28, R6 ;  /* 0x000000061c1c7228 */ /* 0x000fd60000000000 */
.L_x_3328:
[----:B------:R-:W-:Y:S05]  /*86a0*/  BSYNC B0 ;  /* 0x0000000000007941 */ /* 0x000fea0003800000 */
.L_x_3327:
[----:B------:R-:W-:Y:S01]  /*86b0*/  VIADD R6, R0, 0x100 ;  /* 0x0000010000067836 */ /* 0x000fe20000000000 */
[----:B------:R-:W-:Y:S04]  /*86c0*/  BSSY B0, `(.L_x_3333) ;  /* 0x0000056000007945 */ /* 0x000fe80003800000 */
[----:B------:R-:W-:-:S13]  /*86d0*/  ISETP.GE.AND P0, PT, R6, R31, PT ;  /* 0x0000001f0600720c */ /* 0x000fda0003f06270 */
[----:B------:R-:W-:Y:S05]  /*86e0*/  @P0 BRA `(.L_x_3334) ;  /* 0x00000004004c0947 */ /* 0x000fea0003800000 */
[----:B------:R-:W-:Y:S01]  /*86f0*/  IMAD.MOV.U32 R6, RZ, RZ, 0x652b82fe ;  /* 0x652b82feff067424 */ /* 0x000fe200078e00ff */
        /* <DEDUP_REMOVED lines=59> */
.L_x_3336:
[----:B------:R-:W-:Y:S05]  /*8ab0*/  BSYNC B1 ;  /* 0x0000000000017941 */ /* 0x000fea0003800000 */
.L_x_3335:
        /* <DEDUP_REMOVED lines=16> */
[----:B-12-4-:R-:W-:Y:S05]  /*8bc0*/  CALL.REL.NOINC `($__internal_1_$__cuda_sm20_dblrcp_rn_slowpath_v3) ;  /* 0x0000004c00907944 */ /* 0x016fea0003c00000 */
.L_x_3338:
[----:B------:R-:W-:Y:S05]  /*8bd0*/  BSYNC B1 ;  /* 0x0000000000017941 */ /* 0x000fea0003800000 */
.L_x_3337:
[C---:B------:R-:W-:Y:S02]  /*8be0*/  DADD R6, -R8.reuse, 1 ;  /* 0x3ff0000008067429 */ /* 0x040fe40000000100 */
[----:B------:R-:W-:-:S06]  /*8bf0*/  DMUL R24, R8, R24 ;  /* 0x0000001808187228 */ /* 0x000fcc0000000000 */
[----:B------:R-:W-:-:S08]  /*8c00*/  DFMA R6, R6, R22, 1 ;  /* 0x3ff000000606742b */ /* 0x000fd00000000016 */
[----:B------:R-:W-:-:S11]  /*8c10*/  DMUL R24, R24, R6 ;  /* 0x0000000618187228 */ /* 0x000fd60000000000 */
.L_x_3334:
[----:B------:R-:W-:Y:S05]  /*8c20*/  BSYNC B0 ;  /* 0x0000000000007941 */ /* 0x000fea0003800000 */
.L_x_3333:
        /* <DEDUP_REMOVED lines=64> */
.L_x_3342:
[----:B------:R-:W-:Y:S05]  /*9030*/  BSYNC B1 ;  /* 0x0000000000017941 */ /* 0x000fea0003800000 */
.L_x_3341:
        /* <DEDUP_REMOVED lines=16> */
[----:B--234-:R-:W-:Y:S05]  /*9140*/  CALL.REL.NOINC `($__internal_1_$__cuda_sm20_dblrcp_rn_slowpath_v3) ;  /* 0x0000004800307944 */ /* 0x01cfea0003c00000 */
.L_x_3344:
[----:B------:R-:W-:Y:S05]  /*9150*/  BSYNC B1 ;  /* 0x0000000000017941 */ /* 0x000fea0003800000 */
.L_x_3343:
[C---:B------:R-:W-:Y:S02]  /*9160*/  DADD R6, -R8.reuse, 1 ;  /* 0x3ff0000008067429 */ /* 0x040fe40000000100 */
[----:B---3--:R-:W-:-:S06]  /*9170*/  DMUL R16, R8, R16 ;  /* 0x0000001008107228 */ /* 0x008fcc0000000000 */
[----:B------:R-:W-:-:S08]  /*9180*/  DFMA R6, R6, R18, 1 ;  /* 0x3ff000000606742b */ /* 0x000fd00000000012 */
[----:B------:R-:W-:-:S11]  /*9190*/  DMUL R16, R16, R6 ;  /* 0x0000000610107228 */ /* 0x000fd60000000000 */
.L_x_3340:
[----:B------:R-:W-:Y:S05]  /*91a0*/  BSYNC B0 ;  /* 0x0000000000007941 */ /* 0x000fea0003800000 */
.L_x_3339:
[----:B------:R-:W0:Y:S01]  /*91b0*/  S2R R0, SR_CTAID.X ;  /* 0x0000000000007919 */ /* 0x000e220000002500 */
[----:B------:R-:W0:Y:S01]  /*91c0*/  LDC R3, c[0x0][0x210] ;  /* 0x00008400ff037b82 */ /* 0x000e220000000800 */
[----:B------:R-:W-:Y:S01]  /*91d0*/  BSSY B6, `(.L_x_3345) ;  /* 0x0000131000067945 */ /* 0x000fe20003800000 */
[----:B---3-5:R-:W3:Y:S06]  /*91e0*/  S2R R23, SR_TID.X ;  /* 0x0000000000177919 */ /* 0x028eec0000002100 */
[----:B-1----:R-:W1:Y:S01]  /*91f0*/  LDC.U8 R19, c[0x0][0x240] ;  /* 0x00009000ff137b82 */ /* 0x002e620000000000 */
[----:B0-----:R-:W-:-:S05]  /*9200*/  IMAD R18, R0, -0x200, R3 ;  /* 0xfffffe0000127824 */ /* 0x001fca00078e0203 */
[----:B---3--:R-:W-:-:S13]  /*9210*/  ISETP.GE.AND P0, PT, R23, R18, PT ;  /* 0x000000121700720c */ /* 0x008fda0003f06270 */
[----:B-1----:R-:W-:Y:S05]  /*9220*/  @P0 BRA `(.L_x_3346) ;  /* 0x0000001000ac0947 */ /* 0x002fea0003800000 */
[----:B------:R-:W0:Y:S01]  /*9230*/  LDC.64 R8, c[0x0][0x218] ;  /* 0x00008600ff087b82 */ /* 0x000e220000000a00 */
        /* <DEDUP_REMOVED lines=17> */
[----:B------:R-:W0:Y:S01]  /*9350*/  F2I.F64.TRUNC R5, R4 ;  /* 0x0000000400057311 */ /* 0x000e22000030d100 */
[----:B------:R-:W-:Y:S01]  /*9360*/  IMAD.MOV.U32 R23, RZ, RZ, R2 ;  /* 0x000000ffff177224 */ /* 0x000fe200078e0002 */
[----:B0-----:R0:W-:Y:S01]  /*9370*/  STG.E.U8 desc[UR36][R8.64], R5 ;  /* 0x0000000508007986 */ /* 0x0011e2000c101124 */
[----:B------:R-:W-:Y:S05]  /*9380*/  BRA `(.L_x_3346) ;  /* 0x0000001000547947 */ /* 0x000fea0003800000 */
.L_x_3350:
[----:B------:R-:W0:Y:S01]  /*9390*/  F2I.S64.F64.TRUNC R4, R4 ;  /* 0x0000000400047311 */ /* 0x000e22000030d900 */
[----:B------:R-:W-:Y:S02]  /*93a0*/  IMAD.MOV.U32 R23, RZ, RZ, R2 ;  /* 0x000000ffff177224 */ /* 0x000fe400078e0002 */
[----:B0-----:R-:W-:-:S05]  /*93b0*/  IMAD.MOV.U32 R3, RZ, RZ, R4 ;  /* 0x000000ffff037224 */ /* 0x001fca00078e0004 */
[----:B------:R0:W-:Y:S01]  /*93c0*/  STG.E.U8 desc[UR36][R8.64], R3 ;  /* 0x0000000308007986 */ /* 0x0001e2000c101124 */
[----:B------:R-:W-:Y:S05]  /*93d0*/  BRA `(.L_x_3346) ;  /* 0x0000001000407947 */ /* 0x000fea0003800000 */
.L_x_3349:
[----:B------:R-:W-:-:S13]  /*93e0*/  ISETP.NE.AND P0, PT, R0, 0x2, PT ;  /* 0x000000020000780c */ /* 0x000fda0003f05270 */
[----:B------:R-:W-:Y:S05]  /*93f0*/  @!P0 BRA `(.L_x_3352) ;  /* 0x0000000000308947 */ /* 0x000fea0003800000 */
[----:B------:R-:W-:-:S13]  /*9400*/  ISETP.NE.AND P0, PT, R0, 0x3, PT ;  /* 0x000000030000780c */ /* 0x000fda0003f05270 */
[----:B------:R-:W-:Y:S05]  /*9410*/  @!P0 BRA `(.L_x_3353) ;  /* 0x0000000000188947 */ /* 0x000fea0003800000 */
[----:B------:R-:W-:-:S13]  /*9420*/  ISETP.NE.AND P0, PT, R0, 0x4, PT ;  /* 0x000000040000780c */ /* 0x000fda0003f05270 */
[----:B------:R-:W-:Y:S05]  /*9430*/  @P0 BRA `(.L_x_3351) ;  /* 0x0000000c00c40947 */ /* 0x000fea0003800000 */
[----:B------:R-:W0:Y:S01]  /*9440*/  F2I.S64.F64.TRUNC R4, R4 ;  /* 0x0000000400047311 */ /* 0x000e22000030d900 */
[----:B------:R-:W-:Y:S01]  /*9450*/  IMAD.MOV.U32 R23, RZ, RZ, R2 ;  /* 0x000000ffff177224 */ /* 0x000fe200078e0002 */
[----:B0-----:R1:W-:Y:S01]  /*9460*/  STG.E.64 desc[UR36][R8.64], R4 ;  /* 0x0000000408007986 */ /* 0x0013e2000c101b24 */
[----:B------:R-:W-:Y:S05]  /*9470*/  BRA `(.L_x_3346) ;  /* 0x0000001000187947 */ /* 0x000fea0003800000 */
.L_x_3353:
[----:B------:R-:W0:Y:S01]  /*9480*/  F2I.F64.TRUNC R5, R4 ;  /* 0x0000000400057311 */ /* 0x000e22000030d100 */
[----:B------:R-:W-:Y:S01]  /*9490*/  IMAD.MOV.U32 R23, RZ, RZ, R2 ;  /* 0x000000ffff177224 */ /* 0x000fe200078e0002 */
[----:B0-----:R3:W-:Y:S01]  /*94a0*/  STG.E desc[UR36][R8.64], R5 ;  /* 0x0000000508007986 */ /* 0x0017e2000c101924 */
[----:B------:R-:W-:Y:S05]  /*94b0*/  BRA `(.L_x_3346) ;  /* 0x0000001000087947 */ /* 0x000fea0003800000 */
.L_x_3352:
[----:B------:R-:W0:Y:S01]  /*94c0*/  F2I.F64.TRUNC R5, R4 ;  /* 0x0000000400057311 */ /* 0x000e22000030d100 */
[----:B------:R-:W-:Y:S01]  /*94d0*/  IMAD.MOV.U32 R23, RZ, RZ, R2 ;  /* 0x000000ffff177224 */ /* 0x000fe200078e0002 */
[----:B0-----:R0:W-:Y:S01]  /*94e0*/  STG.E.U16 desc[UR36][R8.64], R5 ;  /* 0x0000000508007986 */ /* 0x0011e2000c101524 */
[----:B------:R-:W-:Y:S05]  /*94f0*/  BRA `(.L_x_3346) ;  /* 0x0000000c00f87947 */ /* 0x000fea0003800000 */
.L_x_3348:
        /* <DEDUP_REMOVED lines=10> */
[----:B------:R-:W-:-:S13]  /*95a0*/  IMAD.MOV.U32 R23, RZ, RZ, R2 ;  /* 0x000000ffff177224 */ /* 0x000fda00078e0002 */
[----:B0-----:R-:W-:-:S05]  /*95b0*/  @!P0 FMUL R3, R3, 1.175494350822287508e-38 ;  /* 0x0080000003038820 */ /* 0x001fca0000400000 */
[----:B------:R0:W-:Y:S01]  /*95c0*/  STG.E desc[UR36][R8.64], R3 ;  /* 0x0000000308007986 */ /* 0x0001e2000c101924 */
[----:B------:R-:W-:Y:S05]  /*95d0*/  BRA `(.L_x_3346) ;  /* 0x0000000c00c07947 */ /* 0x000fea0003800000 */
.L_x_3355:
[----:B------:R-:W-:Y:S01]  /*95e0*/  UMOV UR4, 0xf0000000 ;  /* 0xf000000000047882 */ /* 0x000fe20000000000 */
[----:B------:R-:W-:Y:S01]  /*95f0*/  UMOV UR5, 0x380fffff ;  /* 0x380fffff00057882 */ /* 0x000fe20000000000 */
[----:B------:R-:W0:Y:S01]  /*9600*/  F2F.F32.F64 R0, R4 ;  /* 0x0000000400007310 */ /* 0x000e220000301000 */
[----:B------:R-:W-:Y:S01]  /*9610*/  DSETP.GEU.AND P0, PT, |R4|, UR4, PT ;  /* 0x0000000404007e2a */ /* 0x000fe2000bf0e200 */
[----:B------:R-:W-:-:S13]  /*9620*/  IMAD.MOV.U32 R23, RZ, RZ, R2 ;  /* 0x000000ffff177224 */ /* 0x000fda00078e0002 */
[----:B0-----:R-:W-:-:S05]  /*9630*/  @!P0 FMUL R0, R0, 1.175494350822287508e-38 ;  /* 0x0080000000008820 */ /* 0x001fca0000400000 */
[----:B------:R-:W-:-:S05]  /*9640*/  F2FP.F16.F32.PACK_AB R0, RZ, R0 ;  /* 0x00000000ff00723e */ /* 0x000fca00000000ff */
[----:B------:R0:W-:Y:S01]  /*9650*/  STG.E.U16 desc[UR36][R8.64], R0 ;  /* 0x0000000008007986 */ /* 0x0001e2000c101524 */
[----:B------:R-:W-:Y:S05]  /*9660*/  BRA `(.L_x_3346) ;  /* 0x0000000c009c7947 */ /* 0x000fea0003800000 */
.L_x_3354:
        /* <DEDUP_REMOVED lines=10> */
[----:B------:R-:W-:Y:S02]  /*9710*/  IMAD.MOV.U32 R7, RZ, RZ, RZ ;  /* 0x000000ffff077224 */ /* 0x000fe400078e00ff */
[----:B------:R-:W-:-:S11]  /*9720*/  IMAD.MOV.U32 R23, RZ, RZ, R2 ;  /* 0x000000ffff177224 */ /* 0x000fd600078e0002 */
[----:B0-----:R-:W-:-:S05]  /*9730*/  @!P0 FMUL R6, R6, 1.175494350822287508e-38 ;  /* 0x0080000006068820 */ /* 0x001fca0000400000 */
[----:B------:R0:W-:Y:S01]  /*9740*/  STG.E.64 desc[UR36][R8.64], R6 ;  /* 0x0000000608007986 */ /* 0x0001e2000c101b24 */
[----:B------:R-:W-:Y:S05]  /*9750*/  BRA `(.L_x_3346) ;  /* 0x0000000c00607947 */ /* 0x000fea0003800000 */
.L_x_3357:
[----:B------:R-:W-:Y:S01]  /*9760*/  UMOV UR4, 0xf0000000 ;  /* 0xf000000000047882 */ /* 0x000fe20000000000 */
[----:B------:R-:W-:Y:S01]  /*9770*/  UMOV UR5, 0x380fffff ;  /* 0x380fffff00057882 */ /* 0x000fe20000000000 */
[----:B------:R-:W0:Y:S01]  /*9780*/  F2F.F32.F64 R0, R4 ;  /* 0x0000000400007310 */ /* 0x000e220000301000 */
[----:B------:R-:W-:Y:S01]  /*9790*/  DSETP.GEU.AND P0, PT, |R4|, UR4, PT ;  /* 0x0000000404007e2a */ /* 0x000fe2000bf0e200 */
[----:B------:R-:W-:-:S13]  /*97a0*/  IMAD.MOV.U32 R23, RZ, RZ, R2 ;  /* 0x000000ffff177224 */ /* 0x000fda00078e0002 */
[----:B0-----:R-:W-:-:S05]  /*97b0*/  @!P0 FMUL R0, R0, 1.175494350822287508e-38 ;  /* 0x0080000000008820 */ /* 0x001fca0000400000 */
[----:B------:R-:W-:-:S04]  /*97c0*/  F2FP.F16.F32.PACK_AB R3, RZ, R0 ;  /* 0x00000000ff03723e */ /* 0x000fc800000000ff */
[----:B------:R-:W-:-:S05]  /*97d0*/  PRMT R3, R3, 0x5410, RZ ;  /* 0x0000541003037816 */ /* 0x000fca00000000ff */
[----:B------:R0:W-:Y:S01]  /*97e0*/  STG.E desc[UR36][R8.64], R3 ;  /* 0x0000000308007986 */ /* 0x0001e2000c101924 */
[----:B------:R-:W-:Y:S05]  /*97f0*/  BRA `(.L_x_3346) ;  /* 0x0000000c00387947 */ /* 0x000fea0003800000 */
.L_x_3356:
[----:B------:R0:W-:Y:S01]  /*9800*/  STG.E.64 desc[UR36][R8.64], R4 ;  /* 0x0000000408007986 */ /* 0x0001e2000c101b24 */
[----:B------:R-:W-:Y:S01]  /*9810*/  IMAD.MOV.U32 R23, RZ, RZ, R2 ;  /* 0x000000ffff177224 */ /* 0x000fe200078e0002 */
[----:B------:R-:W-:Y:S06]  /*9820*/  BRA `(.L_x_3346) ;  /* 0x0000000c002c7947 */ /* 0x000fec0003800000 */
.L_x_3347:
        /* <DEDUP_REMOVED lines=8> */
[----:B------:R-:W-:Y:S01]  /*98b0*/  DSETP.NEU.AND P0, PT, R4, RZ, PT ;  /* 0x000000ff0400722a */ /* 0x000fe20003f0d000 */
[----:B------:R-:W-:-:S05]  /*98c0*/  IMAD.MOV.U32 R23, RZ, RZ, R2 ;  /* 0x000000ffff177224 */ /* 0x000fca00078e0002 */
[----:B------:R-:W-:-:S05]  /*98d0*/  SEL R3, RZ, 0x1, !P0 ;  /* 0x00000001ff037807 */ /* 0x000fca0004000000 */
[----:B------:R0:W-:Y:S01]  /*98e0*/  STG.E.U8 desc[UR36][R8.64], R3 ;  /* 0x0000000308007986 */ /* 0x0001e2000c101124 */
[----:B------:R-:W-:Y:S05]  /*98f0*/  BRA `(.L_x_3346) ;  /* 0x0000000800f87947 */ /* 0x000fea0003800000 */
.L_x_3360:
[----:B------:R-:W-:Y:S01]  /*9900*/  CS2R R6, SRZ ;  /* 0x0000000000067805 */ /* 0x000fe2000001ff00 */
[----:B------:R-:W-:-:S04]  /*9910*/  IMAD.MOV.U32 R23, RZ, RZ, R2 ;  /* 0x000000ffff177224 */ /* 0x000fc800078e0002 */
[----:B------:R0:W-:Y:S01]  /*9920*/  STG.E.128 desc[UR36][R8.64], R4 ;  /* 0x0000000408007986 */ /* 0x0001e2000c101d24 */
[----:B------:R-:W-:Y:S05]  /*9930*/  BRA `(.L_x_3346) ;  /* 0x0000000800e87947 */ /* 0x000fea0003800000 */
.L_x_3359:
        /* <DEDUP_REMOVED lines=25> */
.L_x_3364:
[----:B------:R-:W-:Y:S05]  /*9ad0*/  BSYNC B0 ;  /* 0x0000000000007941 */ /* 0x000fea0003800000 */
.L_x_3363:
[----:B------:R-:W-:Y:S01]  /*9ae0*/  LOP3.LUT R7, R0, R7, RZ, 0xfc, !PT ;  /* 0x0000000700077212 */ /* 0x000fe200078efcff */
[----:B------:R-:W-:-:S04]  /*9af0*/  IMAD.MOV.U32 R23, RZ, RZ, R2 ;  /* 0x000000ffff177224 */ /* 0x000fc800078e0002 */
[----:B------:R0:W-:Y:S01]  /*9b00*/  STG.E.U8 desc[UR36][R8.64], R7 ;  /* 0x0000000708007986 */ /* 0x0001e2000c101124 */
[----:B------:R-:W-:Y:S05]  /*9b10*/  BRA `(.L_x_3346) ;  /* 0x0000000800707947 */ /* 0x000fea0003800000 */
.L_x_3362:
        /* <DEDUP_REMOVED lines=17> */
.L_x_3366:
[----:B------:R-:W-:Y:S01]  /*9c30*/  IMAD.MOV.U32 R0, RZ, RZ, 0x7f ;  /* 0x0000007fff007424 */ /* 0x000fe200078e00ff */
[----:B------:R-:W-:-:S04]  /*9c40*/  ISETP.GT.U32.AND P0, PT, R3, 0x7f800000, PT ;  /* 0x7f8000000300780c */ /* 0x000fc80003f04070 */
[----:B------:R-:W-:-:S09]  /*9c50*/  SEL R0, R0, 0x7c, P0 ;  /* 0x0000007c00007807 */ /* 0x000fd20000000000 */
.L_x_3367:
[----:B------:R-:W-:Y:S05]  /*9c60*/  BSYNC B0 ;  /* 0x0000000000007941 */ /* 0x000fea0003800000 */
.L_x_3365:
[----:B------:R-:W-:Y:S01]  /*9c70*/  LOP3.LUT R3, R7, 0x80000000, RZ, 0xc0, !PT ;  /* 0x8000000007037812 */ /* 0x000fe200078ec0ff */
[----:B------:R-:W-:-:S03]  /*9c80*/  IMAD.MOV.U32 R23, RZ, RZ, R2 ;  /* 0x000000ffff177224 */ /* 0x000fc600078e0002 */
[----:B------:R-:W-:-:S04]  /*9c90*/  SHF.R.U32.HI R3, RZ, 0x18, R3 ;  /* 0x00000018ff037819 */ /* 0x000fc80000011603 */
[----:B------:R-:W-:-:S05]  /*9ca0*/  LOP3.LUT R3, R0, R3, RZ, 0xfc, !PT ;  /* 0x0000000300037212 */ /* 0x000fca00078efcff */
[----:B------:R0:W-:Y:S01]  /*9cb0*/  STG.E.U8 desc[UR36][R8.64], R3 ;  /* 0x0000000308007986 */ /* 0x0001e2000c101124 */
[----:B------:R-:W-:Y:S05]  /*9cc0*/  BRA `(.L_x_3346) ;  /* 0x0000000800047947 */ /* 0x000fea0003800000 */
.L_x_3361:
[----:B------:R-:W-:Y:S01]  /*9cd0*/  UMOV UR4, 0xf0000000 ;  /* 0xf000000000047882 */ /* 0x000fe20000000000 */
[----:B------:R-:W-:Y:S01]  /*9ce0*/  UMOV UR5, 0x380fffff ;  /* 0x380fffff00057882 */ /* 0x000fe20000000000 */
[----:B------:R-:W0:Y:S01]  /*9cf0*/  F2F.F32.F64 R0, R4 ;  /* 0x0000000400007310 */ /* 0x000e220000301000 */
[----:B------:R-:W-:Y:S01]  /*9d00*/  DSETP.GEU.AND P0, PT, |R4|, UR4, PT ;  /* 0x0000000404007e2a */ /* 0x000fe2000bf0e200 */
[----:B------:R-:W-:-:S13]  /*9d10*/  IMAD.MOV.U32 R23, RZ, RZ, R2 ;  /* 0x000000ffff177224 */ /* 0x000fda00078e0002 */
[----:B0-----:R-:W-:-:S05]  /*9d20*/  @!P0 FMUL R0, R0, 1.175494350822287508e-38 ;  /* 0x0080000000008820 */ /* 0x001fca0000400000 */
[----:B------:R-:W-:-:S05]  /*9d30*/  F2FP.BF16.F32.PACK_AB R0, RZ, R0 ;  /* 0x00000000ff00723e */ /* 0x000fca00000010ff */
[----:B------:R0:W-:Y:S01]  /*9d40*/  STG.E.U16 desc[UR36][R8.64], R0 ;  /* 0x0000000008007986 */ /* 0x0001e2000c101524 */
[----:B------:R-:W-:Y:S05]  /*9d50*/  BRA `(.L_x_3346) ;  /* 0x0000000400e07947 */ /* 0x000fea0003800000 */
.L_x_3358:
        /* <DEDUP_REMOVED lines=8> */
[----:B------:R-:W0:Y:S01]  /*9de0*/  F2I.U32.F64.TRUNC R5, R4 ;  /* 0x0000000400057311 */ /* 0x000e22000030d000 */
[----:B------:R-:W-:Y:S01]  /*9df0*/  IMAD.MOV.U32 R23, RZ, RZ, R2 ;  /* 0x000000ffff177224 */ /* 0x000fe200078e0002 */
[----:B0-----:R0:W-:Y:S01]  /*9e00*/  STG.E.U16 desc[UR36][R8.64], R5 ;  /* 0x0000000508007986 */ /* 0x0011e2000c101524 */
[----:B------:R-:W-:Y:S05]  /*9e10*/  BRA `(.L_x_3346) ;  /* 0x0000000400b07947 */ /* 0x000fea0003800000 */
.L_x_3370:
        /* <DEDUP_REMOVED lines=21> */
.L_x_3373:
[----:B------:R-:W-:-:S04]  /*9f70*/  LOP3.LUT R0, R7, 0x80000000, RZ, 0xc0, !PT ;  /* 0x8000000007007812 */ /* 0x000fc800078ec0ff */
[----:B------:R-:W-:-:S04]  /*9f80*/  SHF.R.U32.HI R0, RZ, 0x18, R0 ;  /* 0x00000018ff007819 */ /* 0x000fc80000011600 */
[----:B------:R-:W-:-:S07]  /*9f90*/  LOP3.LUT R0, R3, R0, RZ, 0xfc, !PT ;  /* 0x0000000003007212 */ /* 0x000fce00078efcff */
.L_x_3372:
[----:B------:R-:W-:Y:S05]  /*9fa0*/  BSYNC B0 ;  /* 0x0000000000007941 */ /* 0x000fea0003800000 */
.L_x_3371:
[----:B------:R0:W-:Y:S01]  /*9fb0*/  STG.E.U8 desc[UR36][R8.64], R0 ;  /* 0x0000000008007986 */ /* 0x0001e2000c101124 */
[----:B------:R-:W-:Y:S01]  /*9fc0*/  IMAD.MOV.U32 R23, RZ, RZ, R2 ;  /* 0x000000ffff177224 */ /* 0x000fe200078e0002 */
[----:B------:R-:W-:Y:S06]  /*9fd0*/  BRA `(.L_x_3346) ;  /* 0x0000000400407947 */ /* 0x000fec0003800000 */
.L_x_3369:
        /* <DEDUP_REMOVED lines=21> */
.L_x_3376:
[----:B------:R-:W-:-:S04]  /*a130*/  LOP3.LUT R0, R7, 0x80000000, RZ, 0xc0, !PT ;  /* 0x8000000007007812 */ /* 0x000fc800078ec0ff */
[----:B------:R-:W-:-:S04]  /*a140*/  SHF.R.U32.HI R0, RZ, 0x18, R0 ;  /* 0x00000018ff007819 */ /* 0x000fc80000011600 */
[----:B------:R-:W-:-:S07]  /*a150*/  LOP3.LUT R0, R3, R0, RZ, 0xfc, !PT ;  /* 0x0000000003007212 */ /* 0x000fce00078efcff */
.L_x_3375:
[----:B------:R-:W-:Y:S05]  /*a160*/  BSYNC B0 ;  /* 0x0000000000007941 */ /* 0x000fea0003800000 */
.L_x_3374:
[----:B------:R0:W-:Y:S01]  /*a170*/  STG.E.U8 desc[UR36][R8.64], R0 ;  /* 0x0000000008007986 */ /* 0x0001e2000c101124 */
[----:B------:R-:W-:Y:S01]  /*a180*/  IMAD.MOV.U32 R23, RZ, RZ, R2 ;  /* 0x000000ffff177224 */ /* 0x000fe200078e0002 */
[----:B------:R-:W-:Y:S06]  /*a190*/  BRA `(.L_x_3346) ;  /* 0x0000000000d07947 */ /* 0x000fec0003800000 */
.L_x_3368:
        /* <DEDUP_REMOVED lines=27> */
.L_x_3351:
        /* <DEDUP_REMOVED lines=16> */
.L_x_3379:
[----:B------:R-:W-:Y:S01]  /*a450*/  IMAD.MOV.U32 R23, RZ, RZ, R2 ;  /* 0x000000ffff177224 */ /* 0x000fe200078e0002 */
[----:B------:R-:W-:Y:S06]  /*a460*/  BRA `(.L_x_3346) ;  /* 0x00000000001c7947 */ /* 0x000fec0003800000 */
.L_x_3378:
[----:B------:R-:W0:Y:S01]  /*a470*/  F2I.U64.F64.TRUNC R4, R4 ;  /* 0x0000000400047311 */ /* 0x000e22000030d800 */
[----:B------:R-:W-:Y:S01]  /*a480*/  IMAD.MOV.U32 R23, RZ, RZ, R2 ;  /* 0x000000ffff177224 */ /* 0x000fe200078e0002 */
[----:B0-----:R0:W-:Y:S01]  /*a490*/  STG.E.64 desc[UR36][R8.64], R4 ;  /* 0x0000000408007986 */ /* 0x0011e2000c101b24 */
[----:B------:R-:W-:Y:S05]  /*a4a0*/  BRA `(.L_x_3346) ;  /* 0x00000000000c7947 */ /* 0x000fea0003800000 */
.L_x_3377:
[----:B------:R-:W0:Y:S01]  /*a4b0*/  F2I.U32.F64.TRUNC R5, R4 ;  /* 0x0000000400057311 */ /* 0x000e22000030d000 */
[----:B------:R-:W-:Y:S01]  /*a4c0*/  IMAD.MOV.U32 R23, RZ, RZ, R2 ;  /* 0x000000ffff177224 */ /* 0x000fe200078e0002 */
[----:B0-----:R0:W-:Y:S06]  /*a4d0*/  STG.E desc[UR36][R8.64], R5 ;  /* 0x0000000508007986 */ /* 0x0011ec000c101924 */
.L_x_3346:
[----:B------:R-:W-:Y:S05]  /*a4e0*/  BSYNC B6 ;  /* 0x0000000000067941 */ /* 0x000fea0003800000 */
.L_x_3345:
[----:B------:R-:W-:Y:S01]  /*a4f0*/  ISETP.GE.AND P0, PT, R23, R18, PT ;  /* 0x000000121700720c */ /* 0x000fe20003f06270 */
[----:B------:R-:W-:-:S12]  /*a500*/  BSSY B6, `(.L_x_3380) ;  /* 0x0000236000067945 */ /* 0x000fd80003800000 */
[----:B------:R-:W-:Y:S05]  /*a510*/  @P0 BRA `(.L_x_3381) ;  /* 0x0000002000d00947 */ /* 0x000fea0003800000 */
[----:B0-----:R-:W0:Y:S01]  /*a520*/  S2R R0, SR_CTAID.X ;  /* 0x0000000000007919 */ /* 0x001e220000002500 */
[----:B------:R-:W5:Y:S01]  /*a530*/  LDC.64 R2, c[0x0][0x218] ;  /* 0x00008600ff027b82 */ /* 0x000f620000000a00 */
[----:B-1----:R-:W-:Y:S01]  /*a540*/  PRMT R4, R19, 0x9910, RZ ;  /* 0x0000991013047816 */ /* 0x002fe200000000ff */
[----:B------:R-:W-:Y:S01]  /*a550*/  ULDC UR4, c[0x0][0x244] ;  /* 0x0000910000047ab9 */ /* 0x000fe20000000800 */
[----:B0-----:R-:W-:-:S04]  /*a560*/  IMAD R0, R0, 0x200, R23 ;  /* 0x0000020000007824 */ /* 0x001fc800078e0217 */
[----:B---3--:R-:W-:Y:S02]  /*a570*/  IMAD R5, R0, UR4, RZ ;  /* 0x0000000400057c24 */ /* 0x008fe4000f8e02ff */
[----:B------:R-:W-:-:S03]  /*a580*/  IMAD.MOV.U32 R0, RZ, RZ, R4 ;  /* 0x000000ffff007224 */ /* 0x000fc600078e0004 */
[----:B-----5:R-:W-:Y:S02]  /*a590*/  IADD3 R2, P0, R5, R2, RZ ;  /* 0x0000000205027210 */ /* 0x020fe40007f1e0ff */
[----:B------:R-:W-:-:S03]  /*a5a0*/  ISETP.GT.AND P1, PT, R0, 0x9, PT ;  /* 0x000000090000780c */ /* 0x000fc60003f24270 */
[----:B------:R-:W-:-:S10]  /*a5b0*/  IMAD.X R3, RZ, RZ, R3, P0 ;  /* 0x000000ffff037224 */ /* 0x000fd400000e0603 */
        /* <DEDUP_REMOVED lines=12> */
.L_x_3385:
[----:B------:R-:W0:Y:S02]  /*a680*/  F2I.S64.F64.TRUNC R28, R28 ;  /* 0x0000001c001c7311 */ /* 0x000e24000030d900 */
[----:B0-----:R-:W-:-:S05]  /*a690*/  IMAD.MOV.U32 R5, RZ, RZ, R28 ;  /* 0x000000ffff057224 */ /* 0x001fca00078e001c */
[----:B------:R0:W-:Y:S01]  /*a6a0*/  STG.E.U8 desc[UR36][R2.64], R5 ;  /* 0x0000000502007986 */ /* 0x0001e2000c101124 */
[----:B------:R-:W-:Y:S05]  /*a6b0*/  BRA `(.L_x_3387) ;  /* 0x0000000c00f87947 */ /* 0x000fea0003800000 */
.L_x_3384:
        /* <DEDUP_REMOVED lines=9> */
.L_x_3389:
[----:B------:R-:W0:Y:S02]  /*a750*/  F2I.F64.TRUNC R29, R28 ;  /* 0x0000001c001d7311 */ /* 0x000e24000030d100 */
[----:B0-----:R3:W-:Y:S01]  /*a760*/  STG.E desc[UR36][R2.64], R29 ;  /* 0x0000001d02007986 */ /* 0x0017e2000c101924 */
[----:B------:R-:W-:Y:S05]  /*a770*/  BRA `(.L_x_3387) ;  /* 0x0000000c00c87947 */ /* 0x000fea0003800000 */
.L_x_3388:
[----:B------:R-:W0:Y:S02]  /*a780*/  F2I.F64.TRUNC R29, R28 ;  /* 0x0000001c001d7311 */ /* 0x000e24000030d100 */
[----:B0-----:R0:W-:Y:S01]  /*a790*/  STG.E.U16 desc[UR36][R2.64], R29 ;  /* 0x0000001d02007986 */ /* 0x0011e2000c101524 */
[----:B------:R-:W-:Y:S05]  /*a7a0*/  BRA `(.L_x_3387) ;  /* 0x0000000c00bc7947 */ /* 0x000fea0003800000 */
.L_x_3383:
        /* <DEDUP_REMOVED lines=13> */
.L_x_3391:
        /* <DEDUP_REMOVED lines=8> */
.L_x_3390:
        /* <DEDUP_REMOVED lines=14> */
.L_x_3393:
        /* <DEDUP_REMOVED lines=9> */
.L_x_3392:
[----:B------:R0:W-:Y:S01]  /*aa70*/  STG.E.64 desc[UR36][R2.64], R28 ;  /* 0x0000001c02007986 */ /* 0x0001e2000c101b24 */
[----:B------:R-:W-:Y:S05]  /*aa80*/  BRA `(.L_x_3387) ;  /* 0x0000000c00047947 */ /* 0x000fea0003800000 */
.L_x_3382:
        /* <DEDUP_REMOVED lines=12> */
.L_x_3396:
[----:B------:R-:W-:-:S05]  /*ab50*/  CS2R R30, SRZ ;  /* 0x00000000001e7805 */ /* 0x000fca000001ff00 */
[----:B------:R0:W-:Y:S01]  /*ab60*/  STG.E.128 desc[UR36][R2.64], R28 ;  /* 0x0000001c02007986 */ /* 0x0001e2000c101d24 */
[----:B------:R-:W-:Y:S05]  /*ab70*/  BRA `(.L_x_3387) ;  /* 0x0000000800c87947 */ /* 0x000fea0003800000 */
.L_x_3395:
        /* <DEDUP_REMOVED lines=25> */
.L_x_3400:
[----:B------:R-:W-:Y:S05]  /*ad10*/  BSYNC B0 ;  /* 0x0000000000007941 */ /* 0x000fea0003800000 */
.L_x_3399:
[----:B------:R-:W-:-:S05]  /*ad20*/  LOP3.LUT R5, R0, R5, RZ, 0xfc, !PT ;  /* 0x0000000500057212 */ /* 0x000fca00078efcff */
[----:B------:R0:W-:Y:S01]  /*ad30*/  STG.E.U8 desc[UR36][R2.64], R5 ;  /* 0x0000000502007986 */ /* 0x0001e2000c101124 */
[----:B------:R-:W-:Y:S05]  /*ad40*/  BRA `(.L_x_3387) ;  /* 0x0000000800547947 */ /* 0x000fea0003800000 */
.L_x_3398:
        /* <DEDUP_REMOVED lines=17> */
.L_x_3402:
[----:B------:R-:W-:Y:S01]  /*ae60*/  IMAD.MOV.U32 R0, RZ, RZ, 0x7f ;  /* 0x0000007fff007424 */ /* 0x000fe200078e00ff */
[----:B------:R-:W-:-:S04]  /*ae70*/  ISETP.GT.U32.AND P0, PT, R4, 0x7f800000, PT ;  /* 0x7f8000000400780c */ /* 0x000fc80003f04070 */
[----:B------:R-:W-:-:S09]  /*ae80*/  SEL R0, R0, 0x7c, P0 ;  /* 0x0000007c00007807 */ /* 0x000fd20000000000 */
.L_x_3403:
[----:B------:R-:W-:Y:S05]  /*ae90*/  BSYNC B0 ;  /* 0x0000000000007941 */ /* 0x000fea0003800000 */
.L_x_3401:
[----:B------:R-:W-:-:S04]  /*aea0*/  LOP3.LUT R4, R5, 0x80000000, RZ, 0xc0, !PT ;  /* 0x8000000005047812 */ /* 0x000fc800078ec0ff */
[----:B------:R-:W-:-:S04]  /*aeb0*/  SHF.R.U32.HI R5, RZ, 0x18, R4 ;  /* 0x00000018ff057819 */ /* 0x000fc80000011604 */
[----:B------:R-:W-:-:S05]  /*aec0*/  LOP3.LUT R5, R0, R5, RZ, 0xfc, !PT ;  /* 0x0000000500057212 */ /* 0x000fca00078efcff */
[----:B------:R0:W-:Y:S01]  /*aed0*/  STG.E.U8 desc[UR36][R2.64], R5 ;  /* 0x0000000502007986 */ /* 0x0001e2000c101124 */
[----:B------:R-:W-:Y:S05]  /*aee0*/  BRA `(.L_x_3387) ;  /* 0x0000000400ec7947 */ /* 0x000fea0003800000 */
.L_x_3397:
        /* <DEDUP_REMOVED lines=8> */
.L_x_3394:
        /* <DEDUP_REMOVED lines=11> */
.L_x_3406:
        /* <DEDUP_REMOVED lines=21> */
.L_x_3409:
[----:B------:R-:W-:-:S04]  /*b170*/  LOP3.LUT R0, R7, 0x80000000, RZ, 0xc0, !PT ;  /* 0x8000000007007812 */ /* 0x000fc800078ec0ff */
[----:B------:R-:W-:-:S04]  /*b180*/  SHF.R.U32.HI R5, RZ, 0x18, R0 ;  /* 0x00000018ff057819 */ /* 0x000fc80000011600 */
[----:B------:R-:W-:-:S04]  /*b190*/  LOP3.LUT R4, R4, R5, RZ, 0xfc, !PT ;  /* 0x0000000504047212 */ /* 0x000fc800078efcff */
[----:B------:R-:W-:-:S07]  /*b1a0*/  PRMT R0, R4, 0x7610, R0 ;  /* 0x0000761004007816 */ /* 0x000fce0000000000 */
.L_x_3408:
[----:B------:R-:W-:Y:S05]  /*b1b0*/  BSYNC B0 ;  /* 0x0000000000007941 */ /* 0x000fea0003800000 */
.L_x_3407:
[----:B------:R0:W-:Y:S01]  /*b1c0*/  STG.E.U8 desc[UR36][R2.64], R0 ;  /* 0x0000000002007986 */ /* 0x0001e2000c101124 */
[----:B------:R-:W-:Y:S05]  /*b1d0*/  BRA `(.L_x_3387) ;  /* 0x0000000400307947 */ /* 0x000fea0003800000 */
.L_x_3405:
        /* <DEDUP_REMOVED lines=21> */
.L_x_3412:
[----:B------:R-:W-:-:S04]  /*b330*/  LOP3.LUT R0, R7, 0x80000000, RZ, 0xc0, !PT ;  /* 0x8000000007007812 */ /* 0x000fc800078ec0ff */
[----:B------:R-:W-:-:S04]  /*b340*/  SHF.R.U32.HI R5, RZ, 0x18, R0 ;  /* 0x00000018ff057819 */ /* 0x000fc80000011600 */
[----:B------:R-:W-:-:S04]  /*b350*/  LOP3.LUT R4, R4, R5, RZ, 0xfc, !PT ;  /* 0x0000000504047212 */ /* 0x000fc800078efcff */
[----:B------:R-:W-:-:S07]  /*b360*/  PRMT R0, R4, 0x7610, R0 ;  /* 0x0000761004007816 */ /* 0x000fce0000000000 */
.L_x_3411:
[----:B------:R-:W-:Y:S05]  /*b370*/  BSYNC B0 ;  /* 0x0000000000007941 */ /* 0x000fea0003800000 */
.L_x_3410:
[----:B------:R0:W-:Y:S01]  /*b380*/  STG.E.U8 desc[UR36][R2.64], R0 ;  /* 0x0000000002007986 */ /* 0x0001e2000c101124 */
[----:B------:R-:W-:Y:S05]  /*b390*/  BRA `(.L_x_3387) ;  /* 0x0000000000c07947 */ /* 0x000fea0003800000 */
.L_x_3404:
        /* <DEDUP_REMOVED lines=26> */
.L_x_3386:
        /* <DEDUP_REMOVED lines=15> */
[----:B-12-4-:R-:W-:Y:S05]  /*b630*/  CALL.ABS.NOINC R2 ;  /* 0x0000000002007343 */ /* 0x016fea0003c00000 */
.L_x_3415:
[----:B------:R-:W-:Y:S05]  /*b640*/  BRA `(.L_x_3387) ;  /* 0x0000000000147947 */ /* 0x000fea0003800000 */
.L_x_3414:
[----:B------:R-:W0:Y:S02]  /*b650*/  F2I.U64.F64.TRUNC R28, R28 ;  /* 0x0000001c001c7311 */ /* 0x000e24000030d800 */
[----:B0-----:R0:W-:Y:S01]  /*b660*/  STG.E.64 desc[UR36][R2.64], R28 ;  /* 0x0000001c02007986 */ /* 0x0011e2000c101b24 */
[----:B------:R-:W-:Y:S05]  /*b670*/  BRA `(.L_x_3387) ;  /* 0x0000000000087947 */ /* 0x000fea0003800000 */
.L_x_3413:
[----:B------:R-:W0:Y:S02]  /*b680*/  F2I.U32.F64.TRUNC R29, R28 ;  /* 0x0000001c001d7311 */ /* 0x000e24000030d000 */
[----:B0-----:R0:W-:Y:S02]  /*b690*/  STG.E desc[UR36][R2.64], R29 ;  /* 0x0000001d02007986 */ /* 0x0011e4000c101924 */
.L_x_3387:
[----:B------:R-:W-:-:S05]  /*b6a0*/  VIADD R23, R23, 0x80 ;  /* 0x0000008017177836 */ /* 0x000fca0000000000 */
[----:B------:R-:W-:-:S13]  /*b6b0*/  ISETP.GE.AND P0, PT, R23, R18, PT ;  /* 0x000000121700720c */ /* 0x000fda0003f06270 */
[----:B------:R-:W-:Y:S05]  /*b6c0*/  @P0 BRA `(.L_x_3381) ;  /* 0x0000001000640947 */ /* 0x000fea0003800000 */
[----:B0-----:R-:W0:Y:S01]  /*b6d0*/  S2R R0, SR_CTAID.X ;  /* 0x0000000000007919 */ /* 0x001e220000002500 */
[----:B-1-3--:R-:W1:Y:S01]  /*b6e0*/  LDC.64 R2, c[0x0][0x218] ;  /* 0x00008600ff027b82 */ /* 0x00ae620000000a00 */
[----:B------:R-:W-:Y:S01]  /*b6f0*/  PRMT R4, R19, 0x9910, RZ ;  /* 0x0000991013047816 */ /* 0x000fe200000000ff */
[----:B------:R-:W-:Y:S01]  /*b700*/  ULDC UR4, c[0x0][0x244] ;  /* 0x0000910000047ab9 */ /* 0x000fe20000000800 */
[----:B0-----:R-:W-:-:S04]  /*b710*/  IMAD R0, R0, 0x200, R23 ;  /* 0x0000020000007824 */ /* 0x001fc800078e0217 */
[----:B------:R-:W-:Y:S02]  /*b720*/  IMAD R5, R0, UR4, RZ ;  /* 0x0000000400057c24 */ /* 0x000fe4000f8e02ff */
[----:B------:R-:W-:-:S03]  /*b730*/  IMAD.MOV.U32 R0, RZ, RZ, R4 ;  /* 0x000000ffff007224 */ /* 0x000fc600078e0004 */
[----:B-1----:R-:W-:Y:S02]  /*b740*/  IADD3 R2, P0, R5, R2, RZ ;  /* 0x0000000205027210 */ /* 0x002fe40007f1e0ff */
        /* <DEDUP_REMOVED lines=14> */
.L_x_3419:
[----:B------:R-:W0:Y:S02]  /*b830*/  F2I.S64.F64.TRUNC R24, R24 ;  /* 0x0000001800187311 */ /* 0x000e24000030d900 */
[----:B0-----:R-:W-:-:S05]  /*b840*/  IMAD.MOV.U32 R5, RZ, RZ, R24 ;  /* 0x000000ffff057224 */ /* 0x001fca00078e0018 */
[----:B------:R0:W-:Y:S01]  /*b850*/  STG.E.U8 desc[UR36][R2.64], R5 ;  /* 0x0000000502007986 */ /* 0x0001e2000c101124 */
[----:B------:R-:W-:Y:S05]  /*b860*/  BRA `(.L_x_3421) ;  /* 0x0000000c00f87947 */ /* 0x000fea0003800000 */
.L_x_3418:
        /* <DEDUP_REMOVED lines=9> */
.L_x_3423:
[----:B------:R-:W0:Y:S02]  /*b900*/  F2I.F64.TRUNC R25, R24 ;  /* 0x0000001800197311 */ /* 0x000e24000030d100 */
[----:B0-----:R0:W-:Y:S01]  /*b910*/  STG.E desc[UR36][R2.64], R25 ;  /* 0x0000001902007986 */ /* 0x0011e2000c101924 */
[----:B------:R-:W-:Y:S05]  /*b920*/  BRA `(.L_x_3421) ;  /* 0x0000000c00c87947 */ /* 0x000fea0003800000 */
.L_x_3422:
[----:B------:R-:W0:Y:S02]  /*b930*/  F2I.F64.TRUNC R25, R24 ;  /* 0x0000001800197311 */ /* 0x000e24000030d100 */
[----:B0-----:R0:W-:Y:S01]  /*b940*/  STG.E.U16 desc[UR36][R2.64], R25 ;  /* 0x0000001902007986 */ /* 0x0011e2000c101524 */
[----:B------:R-:W-:Y:S05]  /*b950*/  BRA `(.L_x_3421) ;  /* 0x0000000c00bc7947 */ /* 0x000fea0003800000 */
.L_x_3417:
        /* <DEDUP_REMOVED lines=13> */
.L_x_3425:
        /* <DEDUP_REMOVED lines=8> */
.L_x_3424:
        /* <DEDUP_REMOVED lines=14> */
.L_x_3427:
        /* <DEDUP_REMOVED lines=9> */
.L_x_3426:
[----:B------:R0:W-:Y:S01]  /*bc20*/  STG.E.64 desc[UR36][R2.64], R24 ;  /* 0x0000001802007986 */ /* 0x0001e2000c101b24 */
[----:B------:R-:W-:Y:S05]  /*bc30*/  BRA `(.L_x_3421) ;  /* 0x0000000c00047947 */ /* 0x000fea0003800000 */
.L_x_3416:
        /* <DEDUP_REMOVED lines=12> */
.L_x_3430:
[----:B--2---:R-:W-:-:S05]  /*bd00*/  CS2R R26, SRZ ;  /* 0x00000000001a7805 */ /* 0x004fca000001ff00 */
[----:B------:R1:W-:Y:S01]  /*bd10*/  STG.E.128 desc[UR36][R2.64], R24 ;  /* 0x0000001802007986 */ /* 0x0003e2000c101d24 */
[----:B------:R-:W-:Y:S05]  /*bd20*/  BRA `(.L_x_3421) ;  /* 0x0000000800c87947 */ /* 0x000fea0003800000 */
.L_x_3429:
        /* <DEDUP_REMOVED lines=25> */
.L_x_3434:
[----:B------:R-:W-:Y:S05]  /*bec0*/  BSYNC B0 ;  /* 0x0000000000007941 */ /* 0x000fea0003800000 */
.L_x_3433:
[----:B------:R-:W-:-:S05]  /*bed0*/  LOP3.LUT R5, R0, R5, RZ, 0xfc, !PT ;  /* 0x0000000500057212 */ /* 0x000fca00078efcff */
[----:B------:R0:W-:Y:S01]  /*bee0*/  STG.E.U8 desc[UR36][R2.64], R5 ;  /* 0x0000000502007986 */ /* 0x0001e2000c101124 */
[----:B------:R-:W-:Y:S05]  /*bef0*/  BRA `(.L_x_3421) ;  /* 0x0000000800547947 */ /* 0x000fea0003800000 */
.L_x_3432:
        /* <DEDUP_REMOVED lines=17> */
.L_x_3436:
[----:B------:R-:W-:Y:S01]  /*c010*/  IMAD.MOV.U32 R0, RZ, RZ, 0x7f ;  /* 0x0000007fff007424 */ /* 0x000fe200078e00ff */
[----:B------:R-:W-:-:S04]  /*c020*/  ISETP.GT.U32.AND P0, PT, R4, 0x7f800000, PT ;  /* 0x7f8000000400780c */ /* 0x000fc80003f04070 */
[----:B------:R-:W-:-:S09]  /*c030*/  SEL R0, R0, 0x7c, P0 ;  /* 0x0000007c00007807 */ /* 0x000fd20000000000 */
.L_x_3437:
[----:B------:R-:W-:Y:S05]  /*c040*/  BSYNC B0 ;  /* 0x0000000000007941 */ /* 0x000fea0003800000 */
.L_x_3435:
[----:B------:R-:W-:-:S04]  /*c050*/  LOP3.LUT R4, R5, 0x80000000, RZ, 0xc0, !PT ;  /* 0x8000000005047812 */ /* 0x000fc800078ec0ff */
[----:B------:R-:W-:-:S04]  /*c060*/  SHF.R.U32.HI R5, RZ, 0x18, R4 ;  /* 0x00000018ff057819 */ /* 0x000fc80000011604 */
[----:B------:R-:W-:-:S05]  /*c070*/  LOP3.LUT R5, R0, R5, RZ, 0xfc, !PT ;  /* 0x0000000500057212 */ /* 0x000fca00078efcff */
[----:B------:R0:W-:Y:S01]  /*c080*/  STG.E.U8 desc[UR36][R2.64], R5 ;  /* 0x0000000502007986 */ /* 0x0001e2000c101124 */
[----:B------:R-:W-:Y:S05]  /*c090*/  BRA `(.L_x_3421) ;  /* 0x0000000400ec7947 */ /* 0x000fea0003800000 */
.L_x_3431:
        /* <DEDUP_REMOVED lines=8> */
.L_x_3428:
        /* <DEDUP_REMOVED lines=11> */
.L_x_3440:
        /* <DEDUP_REMOVED lines=21> */
.L_x_3443:
[----:B------:R-:W-:-:S04]  /*c320*/  LOP3.LUT R0, R7, 0x80000000, RZ, 0xc0, !PT ;  /* 0x8000000007007812 */ /* 0x000fc800078ec0ff */
[----:B------:R-:W-:-:S04]  /*c330*/  SHF.R.U32.HI R5, RZ, 0x18, R0 ;  /* 0x00000018ff057819 */ /* 0x000fc80000011600 */
[----:B------:R-:W-:-:S04]  /*c340*/  LOP3.LUT R4, R4, R5, RZ, 0xfc, !PT ;  /* 0x0000000504047212 */ /* 0x000fc800078efcff */
[----:B------:R-:W-:-:S07]  /*c350*/  PRMT R0, R4, 0x7610, R0 ;  /* 0x0000761004007816 */ /* 0x000fce0000000000 */
.L_x_3442:
[----:B------:R-:W-:Y:S05]  /*c360*/  BSYNC B0 ;  /* 0x0000000000007941 */ /* 0x000fea0003800000 */
.L_x_3441:
[----:B------:R0:W-:Y:S01]  /*c370*/  STG.E.U8 desc[UR36][R2.64], R0 ;  /* 0x0000000002007986 */ /* 0x0001e2000c101124 */
[----:B------:R-:W-:Y:S05]  /*c380*/  BRA `(.L_x_3421) ;  /* 0x0000000400307947 */ /* 0x000fea0003800000 */
.L_x_3439:
        /* <DEDUP_REMOVED lines=21> */
.L_x_3446:
[----:B------:R-:W-:-:S04]  /*c4e0*/  LOP3.LUT R0, R7, 0x80000000, RZ, 0xc0, !PT ;  /* 0x8000000007007812 */ /* 0x000fc800078ec0ff */
[----:B------:R-:W-:-:S04]  /*c4f0*/  SHF.R.U32.HI R5, RZ, 0x18, R0 ;  /* 0x00000018ff057819 */ /* 0x000fc80000011600 */
[----:B------:R-:W-:-:S04]  /*c500*/  LOP3.LUT R4, R4, R5, RZ, 0xfc, !PT ;  /* 0x0000000504047212 */ /* 0x000fc800078efcff */
[----:B------:R-:W-:-:S07]  /*c510*/  PRMT R0, R4, 0x7610, R0 ;  /* 0x0000761004007816 */ /* 0x000fce0000000000 */
.L_x_3445:
[----:B------:R-:W-:Y:S05]  /*c520*/  BSYNC B0 ;  /* 0x0000000000007941 */ /* 0x000fea0003800000 */
.L_x_3444:
[----:B------:R0:W-:Y:S01]  /*c530*/  STG.E.U8 desc[UR36][R2.64], R0 ;  /* 0x0000000002007986 */ /* 0x0001e2000c101124 */
[----:B------:R-:W-:Y:S05]  /*c540*/  BRA `(.L_x_3421) ;  /* 0x0000000000c07947 */ /* 0x000fea0003800000 */
.L_x_3438:
        /* <DEDUP_REMOVED lines=26> */
.L_x_3420:
        /* <DEDUP_REMOVED lines=16> */
.L_x_3449:
[----:B------:R-:W-:Y:S05]  /*c7f0*/  BRA `(.L_x_3421) ;  /* 0x0000000000147947 */ /* 0x000fea0003800000 */
.L_x_3448:
[----:B------:R-:W0:Y:S02]  /*c800*/  F2I.U64.F64.TRUNC R24, R24 ;  /* 0x0000001800187311 */ /* 0x000e24000030d800 */
[----:B0-----:R0:W-:Y:S01]  /*c810*/  STG.E.64 desc[UR36][R2.64], R24 ;  /* 0x0000001802007986 */ /* 0x0011e2000c101b24 */
[----:B------:R-:W-:Y:S05]  /*c820*/  BRA `(.L_x_3421) ;  /* 0x0000000000087947 */ /* 0x000fea0003800000 */
.L_x_3447:
[----:B------:R-:W0:Y:S02]  /*c830*/  F2I.U32.F64.TRUNC R25, R24 ;  /* 0x0000001800197311 */ /* 0x000e24000030d000 */
[----:B0-----:R0:W-:Y:S02]  /*c840*/  STG.E desc[UR36][R2.64], R25 ;  /* 0x0000001902007986 */ /* 0x0011e4000c101924 */
.L_x_3421:
[----:B------:R-:W-:-:S07]  /*c850*/  VIADD R23, R23, 0x80 ;  /* 0x0000008017177836 */ /* 0x000fce0000000000 */
.L_x_3381:
[----:B------:R-:W-:Y:S05]  /*c860*/  BSYNC B6 ;  /* 0x0000000000067941 */ /* 0x000fea0003800000 */
.L_x_3380:
[----:B------:R-:W-:-:S13]  /*c870*/  ISETP.GE.AND P0, PT, R23, R18, PT ;  /* 0x000000121700720c */ /* 0x000fda0003f06270 */
[----:B------:R-:W-:Y:S05]  /*c880*/  @P0 EXIT ;  /* 0x000000000000094d */ /* 0x000fea0003800000 */
[----:B0--3--:R-:W0:Y:S01]  /*c890*/  S2R R0, SR_CTAID.X ;  /* 0x0000000000007919 */ /* 0x009e220000002500 */
[----:B-1----:R-:W1:Y:S01]  /*c8a0*/  LDC.64 R2, c[0x0][0x218] ;  /* 0x00008600ff027b82 */ /* 0x002e620000000a00 */
[----:B------:R-:W-:Y:S01]  /*c8b0*/  ULDC UR4, c[0x0][0x244] ;  /* 0x0000910000047ab9 */ /* 0x000fe20000000800 */
[----:B0-----:R-:W-:Y:S01]  /*c8c0*/  IMAD R23, R0, 0x200, R23 ;  /* 0x0000020000177824 */ /* 0x001fe200078e0217 */
[----:B------:R-:W-:-:S03]  /*c8d0*/  PRMT R0, R19, 0x9910, RZ ;  /* 0x0000991013007816 */ /* 0x000fc600000000ff */
[----:B------:R-:W-:Y:S01]  /*c8e0*/  IMAD R23, R23, UR4, RZ ;  /* 0x0000000417177c24 */ /* 0x000fe2000f8e02ff */
[----:B------:R-:W-:-:S04]  /*c8f0*/  ISETP.GT.AND P1, PT, R0, 0x9, PT ;  /* 0x000000090000780c */ /* 0x000fc80003f24270 */
[----:B-1----:R-:W-:-:S05]  /*c900*/  IADD3 R2, P0, R23, R2, RZ ;  /* 0x0000000217027210 */ /* 0x002fca0007f1e0ff */
        /* <DEDUP_REMOVED lines=13> */
.L_x_3453:
[----:B------:R-:W0:Y:S02]  /*c9e0*/  F2I.S64.F64.TRUNC R16, R16 ;  /* 0x0000001000107311 */ /* 0x000e24000030d900 */
[----:B0-----:R-:W-:-:S05]  /*c9f0*/  IMAD.MOV.U32 R5, RZ, RZ, R16 ;  /* 0x000000ffff057224 */ /* 0x001fca00078e0010 */
[----:B------:R-:W-:Y:S01]  /*ca00*/  STG.E.U8 desc[UR36][R2.64], R5 ;  /* 0x0000000502007986 */ /* 0x000fe2000c101124 */
[----:B------:R-:W-:Y:S05]  /*ca10*/  EXIT ;  /* 0x000000000000794d */ /* 0x000fea0003800000 */
.L_x_3452:
        /* <DEDUP_REMOVED lines=9> */
.L_x_3456:
[----:B------:R-:W0:Y:S02]  /*cab0*/  F2I.F64.TRUNC R17, R16 ;  /* 0x0000001000117311 */ /* 0x000e24000030d100 */
[----:B0-----:R-:W-:Y:S01]  /*cac0*/  STG.E desc[UR36][R2.64], R17 ;  /* 0x0000001102007986 */ /* 0x001fe2000c101924 */
[----:B------:R-:W-:Y:S05]  /*cad0*/  EXIT ;  /* 0x000000000000794d */ /* 0x000fea0003800000 */
.L_x_3455:
[----:B------:R-:W0:Y:S02]  /*cae0*/  F2I.F64.TRUNC R17, R16 ;  /* 0x0000001000117311 */ /* 0x000e24000030d100 */
[----:B0-----:R-:W-:Y:S01]  /*caf0*/  STG.E.U16 desc[UR36][R2.64], R17 ;  /* 0x0000001102007986 */ /* 0x001fe2000c101524 */
[----:B------:R-:W-:Y:S05]  /*cb00*/  EXIT ;  /* 0x000000000000794d */ /* 0x000fea0003800000 */
.L_x_3451:
        /* <DEDUP_REMOVED lines=13> */
.L_x_3458:
        /* <DEDUP_REMOVED lines=8> */
.L_x_3457:
        /* <DEDUP_REMOVED lines=14> */
.L_x_3460:
        /* <DEDUP_REMOVED lines=9> */
.L_x_3459:
[----:B------:R-:W-:Y:S01]  /*cdd0*/  STG.E.64 desc[UR36][R2.64], R16 ;  /* 0x0000001002007986 */ /* 0x000fe2000c101b24 */
[----:B------:R-:W-:Y:S05]  /*cde0*/  EXIT ;  /* 0x000000000000794d */ /* 0x000fea0003800000 */
.L_x_3450:
        /* <DEDUP_REMOVED lines=12> */
.L_x_3463:
[----:B------:R-:W-:-:S05]  /*ceb0*/  CS2R R18, SRZ ;  /* 0x0000000000127805 */ /* 0x000fca000001ff00 */
[----:B------:R-:W-:Y:S01]  /*cec0*/  STG.E.128 desc[UR36][R2.64], R16 ;  /* 0x0000001002007986 */ /* 0x000fe2000c101d24 */
[----:B------:R-:W-:Y:S05]  /*ced0*/  EXIT ;  /* 0x000000000000794d */ /* 0x000fea0003800000 */
.L_x_3462:
        /* <DEDUP_REMOVED lines=25> */
.L_x_3467:
[----:B------:R-:W-:Y:S05]  /*d070*/  BSYNC B0 ;  /* 0x0000000000007941 */ /* 0x000fea0003800000 */
.L_x_3466:
[----:B------:R-:W-:-:S05]  /*d080*/  LOP3.LUT R5, R0, R5, RZ, 0xfc, !PT ;  /* 0x0000000500057212 */ /* 0x000fca00078efcff */
[----:B------:R-:W-:Y:S01]  /*d090*/  STG.E.U8 desc[UR36][R2.64], R5 ;  /* 0x0000000502007986 */ /* 0x000fe2000c101124 */
[----:B------:R-:W-:Y:S05]  /*d0a0*/  EXIT ;  /* 0x000000000000794d */ /* 0x000fea0003800000 */
.L_x_3465:
        /* <DEDUP_REMOVED lines=17> */
.L_x_3469:
[----:B------:R-:W-:Y:S01]  /*d1c0*/  IMAD.MOV.U32 R0, RZ, RZ, 0x7f ;  /* 0x0000007fff007424 */ /* 0x000fe200078e00ff */
[----:B------:R-:W-:-:S04]  /*d1d0*/  ISETP.GT.U32.AND P0, PT, R4, 0x7f800000, PT ;  /* 0x7f8000000400780c */ /* 0x000fc80003f04070 */
[----:B------:R-:W-:-:S09]  /*d1e0*/  SEL R0, R0, 0x7c, P0 ;  /* 0x0000007c00007807 */ /* 0x000fd20000000000 */
.L_x_3470:
[----:B------:R-:W-:Y:S05]  /*d1f0*/  BSYNC B0 ;  /* 0x0000000000007941 */ /* 0x000fea0003800000 */
.L_x_3468:
[----:B------:R-:W-:-:S04]  /*d200*/  LOP3.LUT R4, R5, 0x80000000, RZ, 0xc0, !PT ;  /* 0x8000000005047812 */ /* 0x000fc800078ec0ff */
[----:B------:R-:W-:-:S04]  /*d210*/  SHF.R.U32.HI R5, RZ, 0x18, R4 ;  /* 0x00000018ff057819 */ /* 0x000fc80000011604 */
[----:B------:R-:W-:-:S05]  /*d220*/  LOP3.LUT R5, R0, R5, RZ, 0xfc, !PT ;  /* 0x0000000500057212 */ /* 0x000fca00078efcff */
[----:B------:R-:W-:Y:S01]  /*d230*/  STG.E.U8 desc[UR36][R2.64], R5 ;  /* 0x0000000502007986 */ /* 0x000fe2000c101124 */
[----:B------:R-:W-:Y:S05]  /*d240*/  EXIT ;  /* 0x000000000000794d */ /* 0x000fea0003800000 */
.L_x_3464:
        /* <DEDUP_REMOVED lines=8> */
.L_x_3461:
        /* <DEDUP_REMOVED lines=11> */
.L_x_3473:
        /* <DEDUP_REMOVED lines=21> */
.L_x_3476:
[----:B------:R-:W-:-:S04]  /*d4d0*/  LOP3.LUT R0, R7, 0x80000000, RZ, 0xc0, !PT ;  /* 0x8000000007007812 */ /* 0x000fc800078ec0ff */
[----:B------:R-:W-:-:S04]  /*d4e0*/  SHF.R.U32.HI R5, RZ, 0x18, R0 ;  /* 0x00000018ff057819 */ /* 0x000fc80000011600 */
[----:B------:R-:W-:-:S04]  /*d4f0*/  LOP3.LUT R4, R4, R5, RZ, 0xfc, !PT ;  /* 0x0000000504047212 */ /* 0x000fc800078efcff */
[----:B------:R-:W-:-:S07]  /*d500*/  PRMT R0, R4, 0x7610, R0 ;  /* 0x0000761004007816 */ /* 0x000fce0000000000 */
.L_x_3475:
[----:B------:R-:W-:Y:S05]  /*d510*/  BSYNC B0 ;  /* 0x0000000000007941 */ /* 0x000fea0003800000 */
.L_x_3474:
[----:B------:R-:W-:Y:S01]  /*d520*/  STG.E.U8 desc[UR36][R2.64], R0 ;  /* 0x0000000002007986 */ /* 0x000fe2000c101124 */
[----:B------:R-:W-:Y:S05]  /*d530*/  EXIT ;  /* 0x000000000000794d */ /* 0x000fea0003800000 */
.L_x_3472:
        /* <DEDUP_REMOVED lines=21> */
.L_x_3479:
[----:B------:R-:W-:-:S04]  /*d690*/  LOP3.LUT R0, R7, 0x80000000, RZ, 0xc0, !PT ;  /* 0x8000000007007812 */ /* 0x000fc800078ec0ff */
[----:B------:R-:W-:-:S04]  /*d6a0*/  SHF.R.U32.HI R5, RZ, 0x18, R0 ;  /* 0x00000018ff057819 */ /* 0x000fc80000011600 */
[----:B------:R-:W-:-:S04]  /*d6b0*/  LOP3.LUT R4, R4, R5, RZ, 0xfc, !PT ;  /* 0x0000000504047212 */ /* 0x000fc800078efcff */
[----:B------:R-:W-:-:S07]  /*d6c0*/  PRMT R0, R4, 0x7610, R0 ;  /* 0x0000761004007816 */ /* 0x000fce0000000000 */
.L_x_3478:
[----:B------:R-:W-:Y:S05]  /*d6d0*/  BSYNC B0 ;  /* 0x0000000000007941 */ /* 0x000fea0003800000 */
.L_x_3477:
[----:B------:R-:W-:Y:S01]  /*d6e0*/  STG.E.U8 desc[UR36][R2.64], R0 ;  /* 0x0000000002007986 */ /* 0x000fe2000c101124 */
[----:B------:R-:W-:Y:S05]  /*d6f0*/  EXIT ;  /* 0x000000000000794d */ /* 0x000fea0003800000 */
.L_x_3471:
        /* <DEDUP_REMOVED lines=26> */
.L_x_3454:
        /* <DEDUP_REMOVED lines=16> */
.L_x_3482:
[----:B------:R-:W-:Y:S05]  /*d9a0*/  EXIT ;  /* 0x000000000000794d */ /* 0x000fea0003800000 */
.L_x_3481:
[----:B------:R-:W0:Y:S02]  /*d9b0*/  F2I.U64.F64.TRUNC R16, R16 ;  /* 0x0000001000107311 */ /* 0x000e24000030d800 */
[----:B0-----:R-:W-:Y:S01]  /*d9c0*/  STG.E.64 desc[UR36][R2.64], R16 ;  /* 0x0000001002007986 */ /* 0x001fe2000c101b24 */
[----:B------:R-:W-:Y:S05]  /*d9d0*/  EXIT ;  /* 0x000000000000794d */ /* 0x000fea0003800000 */
.L_x_3480:
[----:B------:R-:W0:Y:S02]  /*d9e0*/  F2I.U32.F64.TRUNC R17, R16 ;  /* 0x0000001000117311 */ /* 0x000e24000030d000 */
[----:B0-----:R-:W-:Y:S01]  /*d9f0*/  STG.E desc[UR36][R2.64], R17 ;  /* 0x0000001102007986 */ /* 0x001fe2000c101924 */
[----:B------:R-:W-:Y:S05]  /*da00*/  EXIT ;  /* 0x000000000000794d */ /* 0x000fea0003800000 */
        .weak           $__internal_1_$__cuda_sm20_dblrcp_rn_slowpath_v3
        .type           $__internal_1_$__cuda_sm20_dblrcp_rn_slowpath_v3,@function
        .size           $__internal_1_$__cuda_sm20_dblrcp_rn_slowpath_v3,(.L_x_11047 - $__internal_1_$__cuda_sm20_dblrcp_rn_slowpath_v3)
$__internal_1_$__cuda_sm20_dblrcp_rn_slowpath_v3:
        /* <DEDUP_REMOVED lines=24> */
.L_x_3486:
        /* <DEDUP_REMOVED lines=9> */
.L_x_3484:
[----:B------:R-:W-:Y:S01]  /*dc20*/  LOP3.LUT R9, R7, 0x80000, RZ, 0xfc, !PT ;  /* 0x0008000007097812 */ /* 0x000fe200078efcff */
[----:B------:R-:W-:-:S07]  /*dc30*/  IMAD.MOV.U32 R8, RZ, RZ, R6 ;  /* 0x000000ffff087224 */ /* 0x000fce00078e0006 */
.L_x_3485:
[----:B------:R-:W-:Y:S05]  /*dc40*/  BSYNC B2 ;  /* 0x0000000000027941 */ /* 0x000fea0003800000 */
.L_x_3483:
[----:B------:R-:W-:-:S04]  /*dc50*/  IMAD.MOV.U32 R15, RZ, RZ, 0x0 ;  /* 0x00000000ff0f7424 */ /* 0x000fc800078e00ff */
[----:B------:R-:W-:Y:S05]  /*dc60*/  RET.REL.NODEC R14 `(_ZN2at6native27unrolled_elementwise_kernelIZZZNS0_61_GLOBAL__N__132982cb_23_ActivationSiluKernel_cu_f5210f67_354620silu_backward_kernelERNS_18TensorIteratorBaseEENKUlvE_clEvENKUlvE_clEvEUlddE_St5arrayIPcLm3EELi4E23TrivialOffsetCalculatorILi2EjESB_ILi1EjENS0_6memory12LoadWithCastILi2EEENSE_13StoreWithCastILi1EEEEEviT_T0_T2_T3_T4_T5_) ;  /* 0xffffff200ee47950 */ /* 0x000fea0003c3ffff */
.L_x_3487:
        /* <DEDUP_REMOVED lines=9> */
.L_x_11047:


//--------------------- .text._ZN2at6native18elementwise_kernelILi128ELi2EZNS0_22gpu_kernel_impl_nocastIZZZNS0_61_GLOBAL__N__132982cb_23_ActivationSiluKernel_cu_f5210f67_354620silu_backward_kernelERNS_18TensorIteratorBaseEENKUlvE_clEvENKUlvE_clEvEUlddE_EEvS5_RKT_EUliE_EEviT1_ --------------------------
	.section	.text._ZN2at6native18elementwise_kernelILi128ELi2EZNS0_22gpu_kernel_impl_nocastIZZZNS0_61_GLOBAL__N__132982cb_23_ActivationSiluKernel_cu_f5210f67_354620silu_backward_kernelERNS_18TensorIteratorBaseEENKUlvE_clEvENKUlvE_clEvEUlddE_EEvS5_RKT_EUliE_EEviT1_,"ax",@progbits
	.align	128
        .global         _ZN2at6native18elementwise_kernelILi128ELi2EZNS0_22gpu_kernel_impl_nocastIZZZNS0_61_GLOBAL__N__132982cb_23_ActivationSiluKernel_cu_f5210f67_354620silu_backward_kernelERNS_18TensorIteratorBaseEENKUlvE_clEvENKUlvE_clEvEUlddE_EEvS5_RKT_EUliE_EEviT1_
        .type           _ZN2at6native18elementwise_kernelILi128ELi2EZNS0_22gpu_kernel_impl_nocastIZZZNS0_61_GLOBAL__N__132982cb_23_ActivationSiluKernel_cu_f5210f67_354620silu_backward_kernelERNS_18TensorIteratorBaseEENKUlvE_clEvENKUlvE_clEvEUlddE_EEvS5_RKT_EUliE_EEviT1_,@function
        .size           _ZN2at6native18elementwise_kernelILi128ELi2EZNS0_22gpu_kernel_impl_nocastIZZZNS0_61_GLOBAL__N__132982cb_23_ActivationSiluKernel_cu_f5210f67_354620silu_backward_kernelERNS_18TensorIteratorBaseEENKUlvE_clEvENKUlvE_clEvEUlddE_EEvS5_RKT_EUliE_EEviT1_,(.L_x_11048 - _ZN2at6native18elementwise_kernelILi128ELi2EZNS0_22gpu_kernel_impl_nocastIZZZNS0_61_GLOBAL__N__132982cb_23_ActivationSiluKernel_cu_f5210f67_354620silu_backward_kernelERNS_18TensorIteratorBaseEENKUlvE_clEvENKUlvE_clEvEUlddE_EEvS5_RKT_EUliE_EEviT1_)
        .other          _ZN2at6native18elementwise_kernelILi128ELi2EZNS0_22gpu_kernel_impl_nocastIZZZNS0_61_GLOBAL__N__132982cb_23_ActivationSiluKernel_cu_f5210f67_354620silu_backward_kernelERNS_18TensorIteratorBaseEENKUlvE_clEvENKUlvE_clEvEUlddE_EEvS5_RKT_EUliE_EEviT1_,@"STO_CUDA_ENTRY STV_DEFAULT"
_ZN2at6native18elementwise_kernelILi128ELi2EZNS0_22gpu_kernel_impl_nocastIZZZNS0_61_GLOBAL__N__132982cb_23_ActivationSiluKernel_cu_f5210f67_354620silu_backward_kernelERNS_18TensorIteratorBaseEENKUlvE_clEvENKUlvE_clEvEUlddE_EEvS5_RKT_EUliE_EEviT1_:
.text._ZN2at6native18elementwise_kernelILi128ELi2EZNS0_22gpu_kernel_impl_nocastIZZZNS0_61_GLOBAL__N__132982cb_23_ActivationSiluKernel_cu_f5210f67_354620silu_backward_kernelERNS_18TensorIteratorBaseEENKUlvE_clEvENKUlvE_clEvEUlddE_EEvS5_RKT_EUliE_EEviT1_:
[----:B------:R-:W-:Y:S01]  /*0000*/  LDC R1, c[0x0][0x28] ;  /* 0x00000a00ff017b82 */ /* 0x000fe20000000800 */
[----:B------:R-:W0:Y:S01]  /*0010*/  S2R R0, SR_CTAID.X ;  /* 0x0000000000007919 */ /* 0x000e220000002500 */
[----:B------:R-:W-:Y:S01]  /*0020*/  ULDC UR4, c[0x0][0x210] ;  /* 0x0000840000047ab9 */ /* 0x000fe20000000800 */
[----:B------:R-:W-:Y:S01]  /*0030*/  BSSY B0, `(.L_x_3488) ;  /* 0x00001c9000007945 */ /* 0x000fe20003800000 */
[----:B------:R-:W0:Y:S02]  /*0040*/  S2R R5, SR_TID.X ;  /* 0x0000000000057919 */ /* 0x000e240000002100 */
[----:B0-----:R-:W-:-:S04]  /*0050*/  LEA R3, R0, R5, 0x8 ;  /* 0x0000000500037211 */ /* 0x001fc800078e40ff */
[----:B------:R-:W-:Y:S01]  /*0060*/  ISETP.GE.AND P0, PT, R3, UR4, PT ;  /* 0x0000000403007c0c */ /* 0x000fe2000bf06270 */
[----:B------:R-:W-:-:S12]  /*0070*/  ULDC.64 UR4, c[0x0][0x208] ;  /* 0x0000820000047ab9 */ /* 0x000fd80000000a00 */
        /* <DEDUP_REMOVED lines=354> */
.L_x_3490:
[----:B------:R-:W-:Y:S02]  /*16a0*/  ULDC.64 UR6, c[0x0][0x488] ;  /* 0x0001220000067ab9 */ /* 0x000fe40000000a00 */
[----:B------:R-:W-:-:S04]  /*16b0*/  IADD3 R2, P0, R2, UR6, RZ ;  /* 0x0000000602027c10 */ /* 0x000fc8000ff1e0ff */
[----:B------:R-:W-:Y:S01]  /*16c0*/  IADD3.X R3, RZ, UR7, RZ, P0, !PT ;  /* 0x00000007ff037c10 */ /* 0x000fe200087fe4ff */
[----:B------:R-:W-:-:S05]  /*16d0*/  ULDC.64 UR6, c[0x0][0x480] ;  /* 0x0001200000067ab9 */ /* 0x000fca0000000a00 */
[----:B------:R-:W2:Y:S01]  /*16e0*/  LDG.E.64 R2, desc[UR4][R2.64] ;  /* 0x0000000402027981 */ /* 0x000ea2000c1e1b00 */
[----:B------:R-:W-:-:S05]  /*16f0*/  IADD3 R6, P0, R4, UR6, RZ ;  /* 0x0000000604067c10 */ /* 0x000fca000ff1e0ff */
[----:B------:R-:W-:-:S06]  /*1700*/  IMAD.X R7, RZ, RZ, UR7, P0 ;  /* 0x00000007ff077e24 */ /* 0x000fcc00080e06ff */
[----:B------:R-:W5:Y:S01]  /*1710*/  LDG.E.64 R6, desc[UR4][R6.64] ;  /* 0x0000000406067981 */ /* 0x000f62000c1e1b00 */
[----:B------:R-:W-:Y:S01]  /*1720*/  MOV R10, 0x652b82fe ;  /* 0x652b82fe000a7802 */ /* 0x000fe20000000f00 */
[----:B------:R-:W-:Y:S01]  /*1730*/  UMOV UR6, 0xfefa39ef ;  /* 0xfefa39ef00067882 */ /* 0x000fe20000000000 */
[----:B------:R-:W-:Y:S01]  /*1740*/  MOV R11, 0x3ff71547 ;  /* 0x3ff71547000b7802 */ /* 0x000fe20000000f00 */
[----:B------:R-:W-:Y:S01]  /*1750*/  UMOV UR7, 0x3fe62e42 ;  /* 0x3fe62e4200077882 */ /* 0x000fe20000000000 */
[----:B------:R-:W-:Y:S04]  /*1760*/  BSSY B1, `(.L_x_3491) ;  /* 0x000003a000017945 */ /* 0x000fe80003800000 */
[----:B--2---:R-:W-:Y:S02]  /*1770*/  DFMA R10, -R2, R10, 6.75539944105574400000e+15 ;  /* 0x43380000020a742b */ /* 0x004fe4000000010a */
[----:B------:R-:W-:-:S06]  /*1780*/  DADD R16, -RZ, -R2 ;  /* 0x00000000ff107229 */ /* 0x000fcc0000000902 */
[----:B------:R-:W-:-:S04]  /*1790*/  DADD R12, R10, -6.75539944105574400000e+15 ;  /* 0xc33800000a0c7429 */ /* 0x000fc80000000000 */
[----:B------:R-:W-:-:S04]  /*17a0*/  FSETP.GEU.FTZ.AND P0, PT, |R17|, 4.1917929649353027344, PT ;  /* 0x4086232b1100780b */ /* 0x000fc80003f1e200 */
[----:B------:R-:W-:Y:S01]  /*17b0*/  DFMA R14, R12, -UR6, -R2 ;  /* 0x800000060c0e7c2b */ /* 0x000fe20008000802 */
[----:B------:R-:W-:Y:S01]  /*17c0*/  UMOV UR6, 0x3b39803f ;  /* 0x3b39803f00067882 */ /* 0x000fe20000000000 */
[----:B------:R-:W-:-:S06]  /*17d0*/  UMOV UR7, 0x3c7abc9e ;  /* 0x3c7abc9e00077882 */ /* 0x000fcc0000000000 */
[----:B------:R-:W-:Y:S01]  /*17e0*/  DFMA R12, R12, -UR6, R14 ;  /* 0x800000060c0c7c2b */ /* 0x000fe2000800000e */
[----:B------:R-:W-:Y:S01]  /*17f0*/  UMOV UR6, 0x69ce2bdf ;  /* 0x69ce2bdf00067882 */ /* 0x000fe20000000000 */
[----:B------:R-:W-:Y:S01]  /*1800*/  MOV R14, 0xfca213ea ;  /* 0xfca213ea000e7802 */ /* 0x000fe20000000f00 */
[----:B------:R-:W-:Y:S01]  /*1810*/  UMOV UR7, 0x3e5ade15 ;  /* 0x3e5ade1500077882 */ /* 0x000fe20000000000 */
[----:B------:R-:W-:-:S06]  /*1820*/  MOV R15, 0x3e928af3 ;  /* 0x3e928af3000f7802 */ /* 0x000fcc0000000f00 */
        /* <DEDUP_REMOVED lines=25> */
[----:B------:R-:W-:Y:S02]  /*19c0*/  ULDC.64 UR6, c[0x0][0x478] ;  /* 0x00011e0000067ab9 */ /* 0x000fe40000000a00 */
[----:B------:R-:W-:-:S04]  /*19d0*/  IADD3 R8, P1, R9, UR6, RZ ;  /* 0x0000000609087c10 */ /* 0x000fc8000ff3e0ff */
[----:B------:R-:W-:Y:S01]  /*19e0*/  IADD3.X R9, RZ, UR7, RZ, P1, !PT ;  /* 0x00000007ff097c10 */ /* 0x000fe20008ffe4ff */
[----:B------:R-:W-:-:S08]  /*19f0*/  DFMA R14, R12, R14, 1 ;  /* 0x3ff000000c0e742b */ /* 0x000fd0000000000e */
[----:B------:R-:W-:-:S10]  /*1a00*/  DFMA R12, R12, R14, 1 ;  /* 0x3ff000000c0c742b */ /* 0x000fd4000000000e */
[----:B------:R-:W-:Y:S02]  /*1a10*/  LEA R15, R10, R13, 0x14 ;  /* 0x0000000d0a0f7211 */ /* 0x000fe400078ea0ff */
[----:B------:R-:W-:Y:S01]  /*1a20*/  MOV R14, R12 ;  /* 0x0000000c000e7202 */ /* 0x000fe20000000f00 */
[----:B------:R-:W-:Y:S06]  /*1a30*/  @!P0 BRA `(.L_x_3492) ;  /* 0x0000000000308947 */ /* 0x000fec0003800000 */
[----:B------:R-:W-:Y:S01]  /*1a40*/  FSETP.GEU.FTZ.AND P1, PT, |R17|, 4.2275390625, PT ;  /* 0x408748001100780b */ /* 0x000fe20003f3e200 */
[C---:B------:R-:W-:Y:S02]  /*1a50*/  DADD R14, -R2.reuse, +INF ;  /* 0x7ff00000020e7429 */ /* 0x040fe40000000100 */
[----:B------:R-:W-:-:S08]  /*1a60*/  DSETP.GT.AND P0, PT, R2, RZ, PT ;  /* 0x000000ff0200722a */ /* 0x000fd00003f04000 */
[----:B------:R-:W-:Y:S02]  /*1a70*/  FSEL R14, R14, RZ, !P0 ;  /* 0x000000ff0e0e7208 */ /* 0x000fe40004000000 */
[----:B------:R-:W-:Y:S02]  /*1a80*/  @!P1 LEA.HI R4, R10, R10, RZ, 0x1 ;  /* 0x0000000a0a049211 */ /* 0x000fe400078f08ff */
[----:B------:R-:W-:Y:S02]  /*1a90*/  FSEL R15, R15, RZ, !P0 ;  /* 0x000000ff0f0f7208 */ /* 0x000fe40004000000 */
[----:B------:R-:W-:-:S04]  /*1aa0*/  @!P1 SHF.R.S32.HI R11, RZ, 0x1, R4 ;  /* 0x00000001ff0b9819 */ /* 0x000fc80000011404 */
[----:B------:R-:W-:Y:S01]  /*1ab0*/  @!P1 LEA R13, R11, R13, 0x14 ;  /* 0x0000000d0b0d9211 */ /* 0x000fe200078ea0ff */
[----:B------:R-:W-:-:S05]  /*1ac0*/  @!P1 IMAD.IADD R10, R10, 0x1, -R11 ;  /* 0x000000010a0a9824 */ /* 0x000fca00078e0a0b */
[----:B------:R-:W-:Y:S02]  /*1ad0*/  @!P1 LEA R11, R10, 0x3ff00000, 0x14 ;  /* 0x3ff000000a0b9811 */ /* 0x000fe400078ea0ff */
[----:B------:R-:W-:-:S06]  /*1ae0*/  @!P1 MOV R10, RZ ;  /* 0x000000ff000a9202 */ /* 0x000fcc0000000f00 */
[----:B------:R-:W-:-:S11]  /*1af0*/  @!P1 DMUL R14, R12, R10 ;  /* 0x0000000a0c0e9228 */ /* 0x000fd60000000000 */
.L_x_3492:
[----:B------:R-:W-:Y:S05]  /*1b00*/  BSYNC B1 ;  /* 0x0000000000017941 */ /* 0x000fea0003800000 */
.L_x_3491:
        /* <DEDUP_REMOVED lines=11> */
[----:B------:R-:W-:Y:S02]  /*1bc0*/  LOP3.LUT R4, R17, 0x7fffffff, RZ, 0xc0, !PT ;  /* 0x7fffffff11047812 */ /* 0x000fe400078ec0ff */
[----:B------:R-:W-:Y:S02]  /*1bd0*/  MOV R10, R16 ;  /* 0x00000010000a7202 */ /* 0x000fe40000000f00 */
[----:B------:R-:W-:Y:S02]  /*1be0*/  MOV R11, R17 ;  /* 0x00000011000b7202 */ /* 0x000fe40000000f00 */
[----:B------:R-:W-:Y:S02]  /*1bf0*/  IADD3 R16, R4, -0x100000, RZ ;  /* 0xfff0000004107810 */ /* 0x000fe40007ffe0ff */
[----:B------:R-:W-:-:S07]  /*1c00*/  MOV R12, 0x1c20 ;  /* 0x00001c20000c7802 */ /* 0x000fce0000000f00 */
[----:B-----5:R-:W-:Y:S05]  /*1c10*/  CALL.REL.NOINC `($__internal_2_$__cuda_sm20_dblrcp_rn_slowpath_v3) ;  /* 0x0000001c003c7944 */ /* 0x020fea0003c00000 */
[----:B------:R-:W-:Y:S01]  /*1c20*/  MOV R12, R10 ;  /* 0x0000000a000c7202 */ /* 0x000fe20000000f00 */
[----:B------:R-:W-:-:S07]  /*1c30*/  IMAD.MOV.U32 R13, RZ, RZ, R11 ;  /* 0x000000ffff0d7224 */ /* 0x000fce00078e000b */
.L_x_3494:
[----:B------:R-:W-:Y:S05]  /*1c40*/  BSYNC B1 ;  /* 0x0000000000017941 */ /* 0x000fea0003800000 */
.L_x_3493:
[----:B------:R-:W-:Y:S01]  /*1c50*/  DADD R10, -R12, 1 ;  /* 0x3ff000000c0a7429 */ /* 0x000fe20000000100 */
[----:B------:R-:W-:Y:S01]  /*1c60*/  LEA R0, R0, R5, 0x8 ;  /* 0x0000000500007211 */ /* 0x000fe200078e40ff */
[----:B-----5:R-:W-:-:S06]  /*1c70*/  DMUL R6, R6, R12 ;  /* 0x0000000c06067228 */ /* 0x020fcc0000000000 */
[----:B------:R-:W-:Y:S01]  /*1c80*/  DFMA R10, R2, R10, 1 ;  /* 0x3ff00000020a742b */ /* 0x000fe2000000000a */
[----:B------:R-:W-:-:S07]  /*1c90*/  IADD3 R3, R0, 0x80, RZ ;  /* 0x0000008000037810 */ /* 0x000fce0007ffe0ff */
[----:B------:R-:W-:-:S07]  /*1ca0*/  DMUL R6, R6, R10 ;  /* 0x0000000a06067228 */ /* 0x000fce0000000000 */
[----:B------:R0:W-:Y:S04]  /*1cb0*/  STG.E.64 desc[UR4][R8.64], R6 ;  /* 0x0000000608007986 */ /* 0x0001e8000c101b04 */
.L_x_3489:
[----:B------:R-:W-:Y:S05]  /*1cc0*/  BSYNC B0 ;  /* 0x0000000000007941 */ /* 0x000fea0003800000 */
.L_x_3488:
[----:B------:R-:W-:Y:S02]  /*1cd0*/  ULDC UR6, c[0x0][0x210] ;  /* 0x0000840000067ab9 */ /* 0x000fe40000000800 */
[----:B------:R-:W-:-:S13]  /*1ce0*/  ISETP.GE.AND P0, PT, R3, UR6, PT ;  /* 0x0000000603007c0c */ /* 0x000fda000bf06270 */
[----:B------:R-:W-:Y:S05]  /*1cf0*/  @P0 EXIT ;  /* 0x000000000000094d */ /* 0x000fea0003800000 */
[----:B0-----:R-:W0:Y:S01]  /*1d00*/  LDC R6, c[0x0][0x218] ;  /* 0x00008600ff067b82 */ /* 0x001e220000000800 */
[----:B------:R-:W-:Y:S01]  /*1d10*/  HFMA2.MMA R0, -RZ, RZ, 0, 0 ;  /* 0x00000000ff007435 */ /* 0x000fe200000001ff */
[----:B------:R-:W-:Y:S02]  /*1d20*/  MOV R2, RZ ;  /* 0x000000ff00027202 */ /* 0x000fe40000000f00 */
[----:B------:R-:W-:Y:S02]  /*1d30*/  MOV R7, RZ ;  /* 0x000000ff00077202 */ /* 0x000fe40000000f00 */
        /* <DEDUP_REMOVED lines=333> */
[----:B------:R-:W1:Y:S01]  /*3210*/  @P0 LDC R15, c[0x0][0x33c] ;  /* 0x0000cf00ff0f0b82 */ /* 0x000e620000000800 */
[----:B------:R-:W-:-:S04]  /*3220*/  IMAD.MOV R3, RZ, RZ, -R11 ;  /* 0x000000ffff037224 */ /* 0x000fc800078e0a0b */
[----:B------:R-:W-:Y:S01]  /*3230*/  IMAD R5, R3, UR8, R5 ;  /* 0x0000000803057c24 */ /* 0x000fe2000f8e0205 */
[----:B------:R-:W-:Y:S02]  /*3240*/  ULDC.64 UR8, c[0x0][0x460] ;  /* 0x0001180000087ab9 */ /* 0x000fe40000000a00 */
        /* <DEDUP_REMOVED lines=12> */
.L_x_3495:
[----:B------:R-:W-:Y:S02]  /*3310*/  ULDC.64 UR6, c[0x0][0x488] ;  /* 0x0001220000067ab9 */ /* 0x000fe40000000a00 */
[----:B------:R-:W-:-:S04]  /*3320*/  IADD3 R2, P0, R2, UR6, RZ ;  /* 0x0000000602027c10 */ /* 0x000fc8000ff1e0ff */
[----:B------:R-:W-:Y:S01]  /*3330*/  IADD3.X R3, RZ, UR7, RZ, P0, !PT ;  /* 0x00000007ff037c10 */ /* 0x000fe200087fe4ff */
[----:B------:R-:W-:-:S05]  /*3340*/  ULDC.64 UR6, c[0x0][0x480] ;  /* 0x0001200000067ab9 */ /* 0x000fca0000000a00 */
[----:B------:R-:W2:Y:S01]  /*3350*/  LDG.E.64 R2, desc[UR4][R2.64] ;  /* 0x0000000402027981 */ /* 0x000ea2000c1e1b00 */
[----:B------:R-:W-:-:S04]  /*3360*/  IADD3 R4, P0, R0, UR6, RZ ;  /* 0x0000000600047c10 */ /* 0x000fc8000ff1e0ff */
[----:B------:R-:W-:-:S06]  /*3370*/  IADD3.X R5, RZ, UR7, RZ, P0, !PT ;  /* 0x00000007ff057c10 */ /* 0x000fcc00087fe4ff */
        /* <DEDUP_REMOVED lines=44> */
[----:B------:R-:W-:-:S05]  /*3640*/  IADD3 R6, P1, R7, UR6, RZ ;  /* 0x0000000607067c10 */ /* 0x000fca000ff3e0ff */
[----:B------:R-:W-:Y:S01]  /*3650*/  DFMA R12, R10, R12, 1 ;  /* 0x3ff000000a0c742b */ /* 0x000fe2000000000c */
[----:B------:R-:W-:-:S07]  /*3660*/  IMAD.X R7, RZ, RZ, UR7, P1 ;  /* 0x00000007ff077e24 */ /* 0x000fce00088e06ff */
        /* <DEDUP_REMOVED lines=11> */
[----:B------:R-:W-:Y:S02]  /*3720*/  @!P1 IADD3 R8, R8, -R9, RZ ;  /* 0x8000000908089210 */ /* 0x000fe40007ffe0ff */
[----:B------:R-:W-:Y:S02]  /*3730*/  @!P1 LEA R9, R9, R13, 0x14 ;  /* 0x0000000d09099211 */ /* 0x000fe400078ea0ff */
[----:B------:R-:W-:Y:S02]  /*3740*/  @!P1 LEA R13, R8, 0x3ff00000, 0x14 ;  /* 0x3ff00000080d9811 */ /* 0x000fe400078ea0ff */
[----:B------:R-:W-:Y:S02]  /*3750*/  @!P1 MOV R8, R12 ;  /* 0x0000000c00089202 */ /* 0x000fe40000000f00 */
[----:B------:R-:W-:-:S06]  /*3760*/  @!P1 MOV R12, RZ ;  /* 0x000000ff000c9202 */ /* 0x000fcc0000000f00 */
[----:B------:R-:W-:-:S11]  /*3770*/  @!P1 DMUL R10, R8, R12 ;  /* 0x0000000c080a9228 */ /* 0x000fd60000000000 */
.L_x_3497:
[----:B------:R-:W-:Y:S05]  /*3780*/  BSYNC B0 ;  /* 0x0000000000007941 */ /* 0x000fea0003800000 */
.L_x_3496:
        /* <DEDUP_REMOVED lines=13> */
[----:B------:R-:W-:Y:S01]  /*3860*/  MOV R11, R15 ;  /* 0x0000000f000b7202 */ /* 0x000fe20000000f00 */
[----:B------:R-:W-:Y:S01]  /*3870*/  VIADD R16, R16, 0xfff00000 ;  /* 0xfff0000010107836 */ /* 0x000fe20000000000 */
[----:B------:R-:W-:-:S07]  /*3880*/  MOV R12, 0x38a0 ;  /* 0x000038a0000c7802 */ /* 0x000fce0000000f00 */
[----:B-----5:R-:W-:Y:S05]  /*3890*/  CALL.REL.NOINC `($__internal_2_$__cuda_sm20_dblrcp_rn_slowpath_v3) ;  /* 0x00000000001c7944 */ /* 0x020fea0003c00000 */
.L_x_3499:
[----:B------:R-:W-:Y:S05]  /*38a0*/  BSYNC B0 ;  /* 0x0000000000007941 */ /* 0x000fea0003800000 */
.L_x_3498:
[----:B------:R-:W-:Y:S02]  /*38b0*/  DADD R8, -R10, 1 ;  /* 0x3ff000000a087429 */ /* 0x000fe40000000100 */
[----:B-----5:R-:W-:-:S06]  /*38c0*/  DMUL R4, R4, R10 ;  /* 0x0000000a04047228 */ /* 0x020fcc0000000000 */
[----:B------:R-:W-:-:S08]  /*38d0*/  DFMA R8, R2, R8, 1 ;  /* 0x3ff000000208742b */ /* 0x000fd00000000008 */
[----:B------:R-:W-:-:S07]  /*38e0*/  DMUL R4, R4, R8 ;  /* 0x0000000804047228 */ /* 0x000fce0000000000 */
[----:B------:R-:W-:Y:S01]  /*38f0*/  STG.E.64 desc[UR4][R6.64], R4 ;  /* 0x0000000406007986 */ /* 0x000fe2000c101b04 */
[----:B------:R-:W-:Y:S05]  /*3900*/  EXIT ;  /* 0x000000000000794d */ /* 0x000fea0003800000 */
        .weak           $__internal_2_$__cuda_sm20_dblrcp_rn_slowpath_v3
        .type           $__internal_2_$__cuda_sm20_dblrcp_rn_slowpath_v3,@function
        .size           $__internal_2_$__cuda_sm20_dblrcp_rn_slowpath_v3,(.L_x_11048 - $__internal_2_$__cuda_sm20_dblrcp_rn_slowpath_v3)
$__internal_2_$__cuda_sm20_dblrcp_rn_slowpath_v3:
[----:B------:R-:W-:Y:S01]  /*3910*/  DSETP.GTU.AND P0, PT, |R10|, +INF , PT ;  /* 0x7ff000000a00742a */ /* 0x000fe20003f0c200 */
[----:B------:R-:W-:-:S13]  /*3920*/  BSSY B2, `(.L_x_3500) ;  /* 0x0000022000027945 */ /* 0x000fda0003800000 */
[----:B------:R-:W-:Y:S05]  /*3930*/  @P0 BRA `(.L_x_3501) ;  /* 0x0000000000780947 */ /* 0x000fea0003800000 */
[----:B------:R-:W-:-:S04]  /*3940*/  LOP3.LUT R17, R11, 0x7fffffff, RZ, 0xc0, !PT ;  /* 0x7fffffff0b117812 */ /* 0x000fc800078ec0ff */
[----:B------:R-:W-:-:S04]  /*3950*/  IADD3 R13, R17, -0x1, RZ ;  /* 0xffffffff110d7810 */ /* 0x000fc80007ffe0ff */
[----:B------:R-:W-:-:S13]  /*3960*/  ISETP.GE.U32.AND P0, PT, R13, 0x7fefffff, PT ;  /* 0x7fefffff0d00780c */ /* 0x000fda0003f06070 */
[----:B------:R-:W-:Y:S02]  /*3970*/  @P0 LOP3.LUT R15, R11, 0x7ff00000, RZ, 0x3c, !PT ;  /* 0x7ff000000b0f0812 */ /* 0x000fe400078e3cff */
[----:B------:R-:W-:Y:S01]  /*3980*/  @P0 MOV R14, RZ ;  /* 0x000000ff000e0202 */ /* 0x000fe20000000f00 */
[----:B------:R-:W-:Y:S06]  /*3990*/  @P0 BRA `(.L_x_3502) ;  /* 0x0000000000680947 */ /* 0x000fec0003800000 */
[----:B------:R-:W-:-:S13]  /*39a0*/  ISETP.GE.U32.AND P0, PT, R17, 0x1000001, PT ;  /* 0x010000011100780c */ /* 0x000fda0003f06070 */
[----:B------:R-:W-:Y:S05]  /*39b0*/  @!P0 BRA `(.L_x_3503) ;  /* 0x0000000000348947 */ /* 0x000fea0003800000 */
[----:B------:R-:W-:Y:S02]  /*39c0*/  IADD3 R15, R11, -0x3fe00000, RZ ;  /* 0xc02000000b0f7810 */ /* 0x000fe40007ffe0ff */
[----:B------:R-:W-:Y:S02]  /*39d0*/  MOV R14, R10 ;  /* 0x0000000a000e7202 */ /* 0x000fe40000000f00 */
        /* <DEDUP_REMOVED lines=11> */
.L_x_3503:
        /* <DEDUP_REMOVED lines=9> */
.L_x_3501:
[----:B------:R-:W-:Y:S02]  /*3b20*/  LOP3.LUT R15, R11, 0x80000, RZ, 0xfc, !PT ;  /* 0x000800000b0f7812 */ /* 0x000fe400078efcff */
[----:B------:R-:W-:-:S07]  /*3b30*/  MOV R14, R10 ;  /* 0x0000000a000e7202 */ /* 0x000fce0000000f00 */
.L_x_3502:
[----:B------:R-:W-:Y:S05]  /*3b40*/  BSYNC B2 ;  /* 0x0000000000027941 */ /* 0x000fea0003800000 */
.L_x_3500:
[----:B------:R-:W-:Y:S01]  /*3b50*/  HFMA2.MMA R13, -RZ, RZ, 0, 0 ;  /* 0x00000000ff0d7435 */ /* 0x000fe200000001ff */
[----:B------:R-:W-:Y:S02]  /*3b60*/  MOV R10, R14 ;  /* 0x0000000e000a7202 */ /* 0x000fe40000000f00 */
[----:B------:R-:W-:-:S03]  /*3b70*/  MOV R11, R15 ;  /* 0x0000000f000b7202 */ /* 0x000fc60000000f00 */
[----:B------:R-:W-:Y:S05]  /*3b80*/  RET.REL.NODEC R12 `(_ZN2at6native18elementwise_kernelILi128ELi2EZNS0_22gpu_kernel_impl_nocastIZZZNS0_61_GLOBAL__N__132982cb_23_ActivationSiluKernel_cu_f5210f67_354620silu_backward_kernelERNS_18TensorIteratorBaseEENKUlvE_clEvENKUlvE_clEvEUlddE_EEvS5_RKT_EUliE_EEviT1_) ;  /* 0xffffffc40c1c7950 */ /* 0x000fea0003c3ffff */
.L_x_3504:
        /* <DEDUP_REMOVED lines=15> */
.L_x_11048:


//--------------------- .text._ZN2at6native27unrolled_elementwise_kernelIZZZNS0_61_GLOBAL__N__132982cb_23_ActivationSiluKernel_cu_f5210f67_354620silu_backward_kernelERNS_18TensorIteratorBaseEENKUlvE_clEvENKUlvE_clEvEUlddE_St5arrayIPcLm3EELi4E23TrivialOffsetCalculatorILi2EjESB_ILi1EjENS0_6memory15LoadWithoutCastENSE_16StoreWithoutCastEEEviT_T0_T2_T3_T4_T5_ --------------------------
	.section	.text._ZN2at6native27unrolled_elementwise_kernelIZZZNS0_61_GLOBAL__N__132982cb_23_ActivationSiluKernel_cu_f5210f67_354620silu_backward_kernelERNS_18TensorIteratorBaseEENKUlvE_clEvENKUlvE_clEvEUlddE_St5arrayIPcLm3EELi4E23TrivialOffsetCalculatorILi2EjESB_ILi1EjENS0_6memory15LoadWithoutCastENSE_16StoreWithoutCastEEEviT_T0_T2_T3_T4_T5_,"ax",@progbits
	.align	128
        .global         _ZN2at6native27unrolled_elementwise_kernelIZZZNS0_61_GLOBAL__N__132982cb_23_ActivationSiluKernel_cu_f5210f67_354620silu_backward_kernelERNS_18TensorIteratorBaseEENKUlvE_clEvENKUlvE_clEvEUlddE_St5arrayIPcLm3EELi4E23TrivialOffsetCalculatorILi2EjESB_ILi1EjENS0_6memory15LoadWithoutCastENSE_16StoreWithoutCastEEEviT_T0_T2_T3_T4_T5_
        .type           _ZN2at6native27unrolled_elementwise_kernelIZZZNS0_61_GLOBAL__N__132982cb_23_ActivationSiluKernel_cu_f5210f67_354620silu_backward_kernelERNS_18TensorIteratorBaseEENKUlvE_clEvENKUlvE_clEvEUlddE_St5arrayIPcLm3EELi4E23TrivialOffsetCalculatorILi2EjESB_ILi1EjENS0_6memory15LoadWithoutCastENSE_16StoreWithoutCastEEEviT_T0_T2_T3_T4_T5_,@function
        .size           _ZN2at6native27unrolled_elementwise_kernelIZZZNS0_61_GLOBAL__N__132982cb_23_ActivationSiluKernel_cu_f5210f67_354620silu_backward_kernelERNS_18TensorIteratorBaseEENKUlvE_clEvENKUlvE_clEvEUlddE_St5arrayIPcLm3EELi4E23TrivialOffsetCalculatorILi2EjESB_ILi1EjENS0_6memory15LoadWithoutCastENSE_16StoreWithoutCastEEEviT_T0_T2_T3_T4_T5_,(.L_x_11049 - _ZN2at6native27unrolled_elementwise_kernelIZZZNS0_61_GLOBAL__N__132982cb_23_ActivationSiluKernel_cu_f5210f67_354620silu_backward_kernelERNS_18TensorIteratorBaseEENKUlvE_clEvENKUlvE_clEvEUlddE_St5arrayIPcLm3EELi4E23TrivialOffsetCalculatorILi2EjESB_ILi1EjENS0_6memory15LoadWithoutCastENSE_16StoreWithoutCastEEEviT_T0_T2_T3_T4_T5_)
        .other          _ZN2at6native27unrolled_elementwise_kernelIZZZNS0_61_GLOBAL__N__132982cb_23_ActivationSiluKernel_cu_f5210f67_354620silu_backward_kernelERNS_18TensorIteratorBaseEENKUlvE_clEvENKUlvE_clEvEUlddE_St5arrayIPcLm3EELi4E23TrivialOffsetCalculatorILi2EjESB_ILi1EjENS0_6memory15LoadWithoutCastENSE_16StoreWithoutCastEEEviT_T0_T2_T3_T4_T5_,@"STO_CUDA_ENTRY STV_DEFAULT"
_ZN2at6native27unrolled_elementwise_kernelIZZZNS0_61_GLOBAL__N__132982cb_23_ActivationSiluKernel_cu_f5210f67_354620silu_backward_kernelERNS_18TensorIteratorBaseEENKUlvE_clEvENKUlvE_clEvEUlddE_St5arrayIPcLm3EELi4E23TrivialOffsetCalculatorILi2EjESB_ILi1EjENS0_6memory15LoadWithoutCastENSE_16StoreWithoutCastEEEviT_T0_T2_T3_T4_T5_:
.text._ZN2at6native27unrolled_elementwise_kernelIZZZNS0_61_GLOBAL__N__132982cb_23_ActivationSiluKernel_cu_f5210f67_354620silu_backward_kernelERNS_18TensorIteratorBaseEENKUlvE_clEvENKUlvE_clEvEUlddE_St5arrayIPcLm3EELi4E23TrivialOffsetCalculatorILi2EjESB_ILi1EjENS0_6memory15LoadWithoutCastENSE_16StoreWithoutCastEEEviT_T0_T2_T3_T4_T5_:
[----:B------:R-:W-:Y:S01]  /*0000*/  LDC R1, c[0x0][0x28] ;  /* 0x00000a00ff017b82 */ /* 0x000fe20000000800 */
[----:B------:R-:W0:Y:S07]  /*0010*/  S2R R18, SR_CTAID.X ;  /* 0x0000000000127919 */ /* 0x000e2e0000002500 */
[----:B------:R-:W0:Y:S01]  /*0020*/  LDC R3, c[0x0][0x210] ;  /* 0x00008400ff037b82 */ /* 0x000e220000000800 */
[----:B------:R-:W-:Y:S01]  /*0030*/  CS2R R14, SRZ ;  /* 0x00000000000e7805 */ /* 0x000fe2000001ff00 */
[----:B------:R-:W-:Y:S01]  /*0040*/  ULDC.64 UR4, c[0x0][0x208] ;  /* 0x0000820000047ab9 */ /* 0x000fe20000000a00 */
[----:B------:R-:W1:Y:S01]  /*0050*/  S2R R21, SR_TID.X ;  /* 0x0000000000157919 */ /* 0x000e620000002100 */
[----:B0-----:R-:W-:-:S05]  /*0060*/  IMAD R0, R18, -0x200, R3 ;  /* 0xfffffe0012007824 */ /* 0x001fca00078e0203 */
[----:B-1----:R-:W-:-:S13]  /*0070*/  ISETP.GE.AND P2, PT, R21, R0, PT ;  /* 0x000000001500720c */ /* 0x002fda0003f46270 */
[----:B------:R-:W-:Y:S01]  /*0080*/  @!P2 IMAD R19, R18, 0x200, R21 ;  /* 0x000002001213a824 */ /* 0x000fe200078e0215 */
[----:B------:R-:W0:Y:S01]  /*0090*/  @!P2 LDC.64 R16, c[0x0][0x220] ;  /* 0x00008800ff10ab82 */ /* 0x000e220000000a00 */
[----:B------:R-:W-:-:S05]  /*00a0*/  @!P2 VIADD R21, R21, 0x80 ;  /* 0x000000801515a836 */ /* 0x000fca0000000000 */
[C---:B------:R-:W-:Y:S02]  /*00b0*/  ISETP.GE.AND P0, PT, R21.reuse, R0, PT ;  /* 0x000000001500720c */ /* 0x040fe40003f06270 */
[----:B------:R-:W1:Y:S11]  /*00c0*/  @!P2 LDC.64 R10, c[0x0][0x228] ;  /* 0x00008a00ff0aab82 */ /* 0x000e760000000a00 */
[----:B------:R-:W-:Y:S01]  /*00d0*/  @!P0 IMAD R25, R18, 0x200, R21 ;  /* 0x0000020012198824 */ /* 0x000fe200078e0215 */
[----:B------:R-:W2:Y:S01]  /*00e0*/  @!P0 LDC.64 R8, c[0x0][0x220] ;  /* 0x00008800ff088b82 */ /* 0x000ea20000000a00 */
[----:B------:R-:W-:-:S05]  /*00f0*/  @!P0 VIADD R21, R21, 0x80 ;  /* 0x0000008015158836 */ /* 0x000fca0000000000 */
[C---:B------:R-:W-:Y:S02]  /*0100*/  ISETP.GE.AND P3, PT, R21.reuse, R0, PT ;  /* 0x000000001500720c */ /* 0x040fe40003f66270 */
[----:B------:R-:W3:Y:S11]  /*0110*/  @!P0 LDC.64 R12, c[0x0][0x228] ;  /* 0x00008a00ff0c8b82 */ /* 0x000ef60000000a00 */
[----:B------:R-:W-:Y:S01]  /*0120*/  @!P3 LEA R29, R18, R21, 0x9 ;  /* 0x00000015121db211 */ /* 0x000fe200078e48ff */
[----:B------:R-:W-:Y:S01]  /*0130*/  @!P3 VIADD R21, R21, 0x80 ;  /* 0x000000801515b836 */ /* 0x000fe20000000000 */
[----:B------:R-:W4:Y:S01]  /*0140*/  @!P3 LDC.64 R26, c[0x0][0x220] ;  /* 0x00008800ff1abb82 */ /* 0x000f220000000a00 */
[----:B--2---:R-:W-:-:S03]  /*0150*/  @!P0 IMAD.WIDE.U32 R22, R25, 0x8, R8 ;  /* 0x0000000819168825 */ /* 0x004fc600078e0008 */
[----:B------:R-:W-:-:S04]  /*0160*/  ISETP.GE.AND P1, PT, R21, R0, PT ;  /* 0x000000001500720c */ /* 0x000fc80003f26270 */
[----:B------:R-:W2:Y:S01]  /*0170*/  @!P3 LDC.64 R6, c[0x0][0x228] ;  /* 0x00008a00ff06bb82 */ /* 0x000ea20000000a00 */
[----:B---3--:R-:W-:Y:S01]  /*0180*/  @!P0 IMAD.WIDE.U32 R24, R25, 0x8, R12 ;  /* 0x0000000819188825 */ /* 0x008fe200078e000c */
[----:B------:R-:W-:Y:S02]  /*0190*/  CS2R R12, SRZ ;  /* 0x00000000000c7805 */ /* 0x000fe4000001ff00 */
[----:B------:R-:W-:Y:S02]  /*01a0*/  CS2R R8, SRZ ;  /* 0x0000000000087805 */ /* 0x000fe4000001ff00 */
[----:B------:R-:W5:Y:S03]  /*01b0*/  @!P0 LDG.E.64 R14, desc[UR4][R24.64] ;  /* 0x00000004180e8981 */ /* 0x000f66000c1e1b00 */
[----:B------:R-:W3:Y:S01]  /*01c0*/  @!P1 LDC.64 R4, c[0x0][0x220] ;  /* 0x00008800ff049b82 */ /* 0x000ee20000000a00 */
[----:B------:R-:W-:Y:S01]  /*01d0*/  @!P1 IMAD R31, R18, 0x200, R21 ;  /* 0x00000200121f9824 */ /* 0x000fe200078e0215 */
[----:B------:R3:W5:Y:S06]  /*01e0*/  @!P0 LDG.E.64 R12, desc[UR4][R22.64] ;  /* 0x00000004160c8981 */ /* 0x00076c000c1e1b00 */
[----:B------:R-:W3:Y:S01]  /*01f0*/  @!P1 LDC.64 R2, c[0x0][0x228] ;  /* 0x00008a00ff029b82 */ /* 0x000ee20000000a00 */
[----:B----4-:R-:W-:-:S04]  /*0200*/  @!P3 IMAD.WIDE.U32 R26, R29, 0x8, R26 ;  /* 0x000000081d1ab825 */ /* 0x010fc800078e001a */
[----:B0-----:R-:W-:Y:S01]  /*0210*/  @!P2 IMAD.WIDE.U32 R20, R19, 0x8, R16 ;  /* 0x000000081314a825 */ /* 0x001fe200078e0010 */
[----:B------:R-:W-:-:S03]  /*0220*/  CS2R R16, SRZ ;  /* 0x0000000000107805 */ /* 0x000fc6000001ff00 */
[----:B--2---:R-:W-:Y:S01]  /*0230*/  @!P3 IMAD.WIDE.U32 R28, R29, 0x8, R6 ;  /* 0x000000081d1cb825 */ /* 0x004fe200078e0006 */
[----:B------:R-:W-:Y:S02]  /*0240*/  CS2R R6, SRZ ;  /* 0x0000000000067805 */ /* 0x000fe4000001ff00 */
[----:B------:R0:W5:Y:S01]  /*0250*/  @!P2 LDG.E.64 R16, desc[UR4][R20.64] ;  /* 0x000000041410a981 */ /* 0x000162000c1e1b00 */
[----:B-1----:R-:W-:Y:S01]  /*0260*/  @!P2 IMAD.WIDE.U32 R18, R19, 0x8, R10 ;  /* 0x000000081312a825 */ /* 0x002fe200078e000a */
[----:B------:R-:W-:Y:S02]  /*0270*/  CS2R R10, SRZ ;  /* 0x00000000000a7805 */ /* 0x000fe4000001ff00 */
[----:B------:R0:W5:Y:S01]  /*0280*/  @!P3 LDG.E.64 R6, desc[UR4][R26.64] ;  /* 0x000000041a06b981 */ /* 0x000162000c1e1b00 */
[C---:B---3--:R-:W-:Y:S01]  /*0290*/  @!P1 IMAD.WIDE.U32 R22, R31.reuse, 0x8, R4 ;  /* 0x000000081f169825 */ /* 0x048fe200078e0004 */
[----:B------:R-:W-:Y:S02]  /*02a0*/  CS2R R4, SRZ ;  /* 0x0000000000047805 */ /* 0x000fe4000001ff00 */
[----:B------:R0:W5:Y:S01]  /*02b0*/  @!P3 LDG.E.64 R8, desc[UR4][R28.64] ;  /* 0x000000041c08b981 */ /* 0x000162000c1e1b00 */
[----:B------:R-:W-:Y:S01]  /*02c0*/  @!P1 IMAD.WIDE.U32 R24, R31, 0x8, R2 ;  /* 0x000000081f189825 */ /* 0x000fe200078e0002 */
[----:B------:R-:W-:-:S02]  /*02d0*/  CS2R R2, SRZ ;  /* 0x0000000000027805 */ /* 0x000fc4000001ff00 */
[----:B------:R0:W5:Y:S04]  /*02e0*/  @!P2 LDG.E.64 R10, desc[UR4][R18.64] ;  /* 0x00000004120aa981 */ /* 0x000168000c1e1b00 */
[----:B------:R0:W5:Y:S04]  /*02f0*/  @!P1 LDG.E.64 R4, desc[UR4][R22.64] ;  /* 0x0000000416049981 */ /* 0x000168000c1e1b00 */
[----:B------:R0:W5:Y:S01]  /*0300*/  @!P1 LDG.E.64 R2, desc[UR4][R24.64] ;  /* 0x0000000418029981 */ /* 0x000162000c1e1b00 */
[----:B------:R-:W-:Y:S04]  /*0310*/  BSSY B0, `(.L_x_3505) ;  /* 0x0000054000007945 */ /* 0x000fe80003800000 */
[----:B------:R-:W-:Y:S05]  /*0320*/  @P2 BRA `(.L_x_3506) ;  /* 0x0000000400482947 */ /* 0x000fea0003800000 */
[----:B0-----:R-:W-:Y:S01]  /*0330*/  IMAD.MOV.U32 R18, RZ, RZ, 0x652b82fe ;  /* 0x652b82feff127424 */ /* 0x001fe200078e00ff */
[----:B------:R-:W-:Y:S01]  /*0340*/  UMOV UR6, 0xfefa39ef ;  /* 0xfefa39ef00067882 */ /* 0x000fe20000000000 */
[----:B------:R-:W-:Y:S01]  /*0350*/  IMAD.MOV.U32 R19, RZ, RZ, 0x3ff71547 ;  /* 0x3ff71547ff137424 */ /* 0x000fe200078e00ff */
[----:B------:R-:W-:Y:S01]  /*0360*/  UMOV UR7, 0x3fe62e42 ;  /* 0x3fe62e4200077882 */ /* 0x000fe20000000000 */
[----:B-----5:R-:W-:Y:S01]  /*0370*/  DADD R24, -RZ, -R10 ;  /* 0x00000000ff187229 */ /* 0x020fe2000000090a */
        /* <DEDUP_REMOVED lines=9> */
[----:B------:R-:W-:Y:S01]  /*0410*/  MOV R22, 0xfca213ea ;  /* 0xfca213ea00167802 */ /* 0x000fe20000000f00 */
[----:B------:R-:W-:Y:S01]  /*0420*/  IMAD.MOV.U32 R23, RZ, RZ, 0x3e928af3 ;  /* 0x3e928af3ff177424 */ /* 0x000fe200078e00ff */
        /* <DEDUP_REMOVED lines=44> */
.L_x_3508:
[----:B------:R-:W-:Y:S05]  /*06f0*/  BSYNC B1 ;  /* 0x0000000000017941 */ /* 0x000fea0003800000 */
.L_x_3507:
        /* <DEDUP_REMOVED lines=13> */
[----:B------:R-:W-:Y:S02]  /*07d0*/  MOV R22, 0x800 ;  /* 0x0000080000167802 */ /* 0x000fe40000000f00 */
[----:B------:R-:W-:-:S07]  /*07e0*/  IADD3 R20, R20, -0x100000, RZ ;  /* 0xfff0000014147810 */ /* 0x000fce0007ffe0ff */
[----:B------:R-:W-:Y:S05]  /*07f0*/  CALL.REL.NOINC `($__internal_3_$__cuda_sm20_dblrcp_rn_slowpath_v3) ;  /* 0x0000001000e07944 */ /* 0x000fea0003c00000 */
.L_x_3510:
[----:B------:R-:W-:Y:S05]  /*0800*/  BSYNC B1 ;  /* 0x0000000000017941 */ /* 0x000fea0003800000 */
.L_x_3509:
[C---:B------:R-:W-:Y:S02]  /*0810*/  DADD R18, -R20.reuse, 1 ;  /* 0x3ff0000014127429 */ /* 0x040fe40000000100 */
[----:B------:R-:W-:-:S06]  /*0820*/  DMUL R16, R20, R16 ;  /* 0x0000001014107228 */ /* 0x000fcc0000000000 */
[----:B------:R-:W-:-:S08]  /*0830*/  DFMA R10, R18, R10, 1 ;  /* 0x3ff00000120a742b */ /* 0x000fd0000000000a */
[----:B------:R-:W-:-:S11]  /*0840*/  DMUL R10, R16, R10 ;  /* 0x0000000a100a7228 */ /* 0x000fd60000000000 */
.L_x_3506:
[----:B------:R-:W-:Y:S05]  /*0850*/  BSYNC B0 ;  /* 0x0000000000007941 */ /* 0x000fea0003800000 */
.L_x_3505:
[----:B-----5:R-:W0:Y:S01]  /*0860*/  S2R R17, SR_TID.X ;  /* 0x0000000000117919 */ /* 0x020e220000002100 */
        /* <DEDUP_REMOVED lines=8> */
[----:B------:R-:W-:Y:S01]  /*08f0*/  DADD R24, -RZ, -R14 ;  /* 0x00000000ff187229 */ /* 0x000fe2000000090e */
        /* <DEDUP_REMOVED lines=51> */
[----:B------:R-:W-:Y:S02]  /*0c30*/  @!P1 LEA R23, R18, 0x3ff00000, 0x14 ;  /* 0x3ff0000012179811 */ /* 0x000fe400078ea0ff */
[----:B------:R-:W-:Y:S01]  /*0c40*/  @!P1 MOV R18, R22 ;  /* 0x0000001600129202 */ /* 0x000fe20000000f00 */
[----:B------:R-:W-:-:S06]  /*0c50*/  @!P1 IMAD.MOV.U32 R22, RZ, RZ, RZ ;  /* 0x000000ffff169224 */ /* 0x000fcc00078e00ff */
[----:B------:R-:W-:-:S11]  /*0c60*/  @!P1 DMUL R20, R18, R22 ;  /* 0x0000001612149228 */ /* 0x000fd60000000000 */
.L_x_3514:
[----:B------:R-:W-:Y:S05]  /*0c70*/  BSYNC B1 ;  /* 0x0000000000017941 */ /* 0x000fea0003800000 */
.L_x_3513:
        /* <DEDUP_REMOVED lines=13> */
[----:B------:R-:W-:-:S03]  /*0d50*/  MOV R22, 0xd80 ;  /* 0x00000d8000167802 */ /* 0x000fc60000000f00 */
[----:B------:R-:W-:-:S07]  /*0d60*/  VIADD R20, R20, 0xfff00000 ;  /* 0xfff0000014147836 */ /* 0x000fce0000000000 */
[----:B------:R-:W-:Y:S05]  /*0d70*/  CALL.REL.NOINC `($__internal_3_$__cuda_sm20_dblrcp_rn_slowpath_v3) ;  /* 0x0000000c00807944 */ /* 0x000fea0003c00000 */
.L_x_3516:
[----:B------:R-:W-:Y:S05]  /*0d80*/  BSYNC B1 ;  /* 0x0000000000017941 */ /* 0x000fea0003800000 */
.L_x_3515:
[C---:B------:R-:W-:Y:S02]  /*0d90*/  DADD R18, -R20.reuse, 1 ;  /* 0x3ff0000014127429 */ /* 0x040fe40000000100 */
[----:B------:R-:W-:-:S06]  /*0da0*/  DMUL R12, R20, R12 ;  /* 0x0000000c140c7228 */ /* 0x000fcc0000000000 */
[----:B------:R-:W-:-:S08]  /*0db0*/  DFMA R18, R18, R14, 1 ;  /* 0x3ff000001212742b */ /* 0x000fd0000000000e */
[----:B------:R-:W-:-:S11]  /*0dc0*/  DMUL R12, R12, R18 ;  /* 0x000000120c0c7228 */ /* 0x000fd60000000000 */
.L_x_3512:
[----:B------:R-:W-:Y:S05]  /*0dd0*/  BSYNC B0 ;  /* 0x0000000000007941 */ /* 0x000fea0003800000 */
.L_x_3511:
[----:B------:R-:W-:Y:S01]  /*0de0*/  IADD3 R15, R17, 0x100, RZ ;  /* 0x00000100110f7810 */ /* 0x000fe20007ffe0ff */
[----:B------:R-:W-:Y:S03]  /*0df0*/  BSSY B0, `(.L_x_3517) ;  /* 0x0000058000007945 */ /* 0x000fe60003800000 */
        /* <DEDUP_REMOVED lines=46> */
[----:B------:R-:W-:Y:S01]  /*10e0*/  LEA R19, R14, R21, 0x14 ;  /* 0x000000150e137211 */ /* 0x000fe200078ea0ff */
        /* <DEDUP_REMOVED lines=12> */
[----:B------:R-:W-:Y:S01]  /*11b0*/  @!P1 IMAD.MOV.U32 R14, RZ, RZ, R20 ;  /* 0x000000ffff0e9224 */ /* 0x000fe200078e0014 */
[----:B------:R-:W-:-:S06]  /*11c0*/  @!P1 MOV R20, RZ ;  /* 0x000000ff00149202 */ /* 0x000fcc0000000f00 */
[----:B------:R-:W-:-:S11]  /*11d0*/  @!P1 DMUL R18, R14, R20 ;  /* 0x000000140e129228 */ /* 0x000fd60000000000 */
.L_x_3520:
[----:B------:R-:W-:Y:S05]  /*11e0*/  BSYNC B1 ;  /* 0x0000000000017941 */ /* 0x000fea0003800000 */
.L_x_3519:
        /* <DEDUP_REMOVED lines=16> */
[----:B------:R-:W-:Y:S05]  /*12f0*/  CALL.REL.NOINC `($__internal_3_$__cuda_sm20_dblrcp_rn_slowpath_v3) ;  /* 0x0000000800207944 */ /* 0x000fea0003c00000 */
[----:B------:R-:W-:Y:S01]  /*1300*/  MOV R18, R20 ;  /* 0x0000001400127202 */ /* 0x000fe20000000f00 */
[----:B------:R-:W-:-:S07]  /*1310*/  IMAD.MOV.U32 R19, RZ, RZ, R21 ;  /* 0x000000ffff137224 */ /* 0x000fce00078e0015 */
.L_x_3522:
[----:B------:R-:W-:Y:S05]  /*1320*/  BSYNC B1 ;  /* 0x0000000000017941 */ /* 0x000fea0003800000 */
.L_x_3521:
[C---:B------:R-:W-:Y:S02]  /*1330*/  DADD R14, -R18.reuse, 1 ;  /* 0x3ff00000120e7429 */ /* 0x040fe40000000100 */
[----:B------:R-:W-:-:S06]  /*1340*/  DMUL R6, R18, R6 ;  /* 0x0000000612067228 */ /* 0x000fcc0000000000 */
[----:B------:R-:W-:-:S08]  /*1350*/  DFMA R14, R14, R8, 1 ;  /* 0x3ff000000e0e742b */ /* 0x000fd00000000008 */
[----:B------:R-:W-:-:S11]  /*1360*/  DMUL R6, R6, R14 ;  /* 0x0000000e06067228 */ /* 0x000fd60000000000 */
.L_x_3518:
[----:B------:R-:W-:Y:S05]  /*1370*/  BSYNC B0 ;  /* 0x0000000000007941 */ /* 0x000fea0003800000 */
.L_x_3517:
        /* <DEDUP_REMOVED lines=58> */
[----:B------:R-:W-:Y:S01]  /*1720*/  @!P1 IADD3 R8, R8, -R9, RZ ;  /* 0x8000000908089210 */ /* 0x000fe20007ffe0ff */
[----:B------:R-:W-:-:S03]  /*1730*/  @!P1 IMAD R9, R9, 0x100000, R19 ;  /* 0x0010000009099824 */ /* 0x000fc600078e0213 */
[----:B------:R-:W-:Y:S01]  /*1740*/  @!P1 LEA R19, R8, 0x3ff00000, 0x14 ;  /* 0x3ff0000008139811 */ /* 0x000fe200078ea0ff */
[----:B------:R-:W-:Y:S02]  /*1750*/  @!P1 IMAD.MOV.U32 R8, RZ, RZ, R18 ;  /* 0x000000ffff089224 */ /* 0x000fe400078e0012 */
[----:B------:R-:W-:-:S06]  /*1760*/  @!P1 IMAD.MOV.U32 R18, RZ, RZ, RZ ;  /* 0x000000ffff129224 */ /* 0x000fcc00078e00ff */
[----:B------:R-:W-:-:S11]  /*1770*/  @!P1 DMUL R14, R8, R18 ;  /* 0x00000012080e9228 */ /* 0x000fd60000000000 */
.L_x_3526:
[----:B------:R-:W-:Y:S05]  /*1780*/  BSYNC B1 ;  /* 0x0000000000017941 */ /* 0x000fea0003800000 */
.L_x_3525:
        /* <DEDUP_REMOVED lines=19> */
.L_x_3528:
[----:B------:R-:W-:Y:S05]  /*18c0*/  BSYNC B1 ;  /* 0x0000000000017941 */ /* 0x000fea0003800000 */
.L_x_3527:
[C---:B------:R-:W-:Y:S02]  /*18d0*/  DADD R8, -R14.reuse, 1 ;  /* 0x3ff000000e087429 */ /* 0x040fe40000000100 */
[----:B------:R-:W-:-:S06]  /*18e0*/  DMUL R4, R14, R4 ;  /* 0x000000040e047228 */ /* 0x000fcc0000000000 */
[----:B------:R-:W-:-:S08]  /*18f0*/  DFMA R2, R8, R2, 1 ;  /* 0x3ff000000802742b */ /* 0x000fd00000000002 */
[----:B------:R-:W-:-:S11]  /*1900*/  DMUL R2, R4, R2 ;  /* 0x0000000204027228 */ /* 0x000fd60000000000 */
.L_x_3524:
[----:B------:R-:W-:Y:S05]  /*1910*/  BSYNC B0 ;  /* 0x0000000000007941 */ /* 0x000fea0003800000 */
.L_x_3523:
[----:B------:R-:W-:Y:S01]  /*1920*/  ISETP.GE.AND P0, PT, R17, R0, PT ;  /* 0x000000001100720c */ /* 0x000fe20003f06270 */
[----:B------:R-:W-:Y:S04]  /*1930*/  BSSY B0, `(.L_x_3529) ;  /* 0x000001b000007945 */ /* 0x000fe80003800000 */
[----:B------:R-:W-:Y:S08]  /*1940*/  BSSY B1, `(.L_x_3530) ;  /* 0x0000012000017945 */ /* 0x000ff00003800000 */
[----:B------:R-:W-:Y:S05]  /*1950*/  @P0 BRA `(.L_x_3531) ;  /* 0x0000000000400947 */ /* 0x000fea0003800000 */
[----:B------:R-:W0:Y:S01]  /*1960*/  S2R R17, SR_TID.X ;  /* 0x0000000000117919 */ /* 0x000e220000002100 */
[----:B------:R-:W1:Y:S01]  /*1970*/  LDC.64 R4, c[0x0][0x218] ;  /* 0x00008600ff047b82 */ /* 0x000e620000000a00 */
[----:B------:R-:W0:Y:S02]  /*1980*/  S2R R8, SR_CTAID.X ;  /* 0x0000000000087919 */ /* 0x000e240000002500 */
[----:B0-----:R-:W-:Y:S02]  /*1990*/  IMAD R9, R8, 0x200, R17 ;  /* 0x0000020008097824 */ /* 0x001fe400078e0211 */
[----:B------:R-:W-:Y:S02]  /*19a0*/  VIADD R17, R17, 0x80 ;  /* 0x0000008011117836 */ /* 0x000fe40000000000 */
[----:B-1----:R-:W-:-:S03]  /*19b0*/  IMAD.WIDE.U32 R4, R9, 0x8, R4 ;  /* 0x0000000809047825 */ /* 0x002fc600078e0004 */
[----:B------:R-:W-:Y:S02]  /*19c0*/  ISETP.GE.AND P0, PT, R17, R0, PT ;  /* 0x000000001100720c */ /* 0x000fe40003f06270 */
[----:B------:R0:W-:Y:S11]  /*19d0*/  STG.E.64 desc[UR4][R4.64], R10 ;  /* 0x0000000a04007986 */ /* 0x0001f6000c101b04 */
[----:B------:R-:W-:Y:S05]  /*19e0*/  @P0 BREAK B1 ;  /* 0x0000000000010942 */ /* 0x000fea0003800000 */
[----:B------:R-:W-:Y:S05]  /*19f0*/  @P0 BRA `(.L_x_3532) ;  /* 0x0000000000380947 */ /* 0x000fea0003800000 */
[----:B------:R-:W1:Y:S01]  /*1a00*/  S2R R8, SR_CTAID.X ;  /* 0x0000000000087919 */ /* 0x000e620000002500 */
[----:B0-----:R-:W0:Y:S01]  /*1a10*/  LDC.64 R4, c[0x0][0x218] ;  /* 0x00008600ff047b82 */ /* 0x001e220000000a00 */
[----:B-1----:R-:W-:Y:S01]  /*1a20*/  LEA R9, R8, R17, 0x9 ;  /* 0x0000001108097211 */ /* 0x002fe200078e48ff */
[----:B------:R-:W-:-:S04]  /*1a30*/  VIADD R17, R17, 0x80 ;  /* 0x0000008011117836 */ /* 0x000fc80000000000 */
[----:B0-----:R-:W-:-:S05]  /*1a40*/  IMAD.WIDE.U32 R4, R9, 0x8, R4 ;  /* 0x0000000809047825 */ /* 0x001fca00078e0004 */
[----:B------:R0:W-:Y:S02]  /*1a50*/  STG.E.64 desc[UR4][R4.64], R12 ;  /* 0x0000000c04007986 */ /* 0x0001e4000c101b04 */
.L_x_3531:
[----:B------:R-:W-:Y:S05]  /*1a60*/  BSYNC B1 ;  /* 0x0000000000017941 */ /* 0x000fea0003800000 */
.L_x_3530:
[----:B------:R-:W-:-:S13]  /*1a70*/  ISETP.GE.AND P0, PT, R17, R0, PT ;  /* 0x000000001100720c */ /* 0x000fda0003f06270 */
[----:B------:R-:W1:Y:S01]  /*1a80*/  @!P0 S2R R8, SR_CTAID.X ;  /* 0x0000000000088919 */ /* 0x000e620000002500 */
[----:B0-----:R-:W0:Y:S01]  /*1a90*/  @!P0 LDC.64 R4, c[0x0][0x218] ;  /* 0x00008600ff048b82 */ /* 0x001e220000000a00 */
[----:B-1----:R-:W-:Y:S02]  /*1aa0*/  @!P0 IMAD R9, R8, 0x200, R17 ;  /* 0x0000020008098824 */ /* 0x002fe400078e0211 */
[----:B------:R-:W-:Y:S02]  /*1ab0*/  @!P0 VIADD R17, R17, 0x80 ;  /* 0x0000008011118836 */ /* 0x000fe40000000000 */
[----:B0-----:R-:W-:-:S05]  /*1ac0*/  @!P0 IMAD.WIDE.U32 R4, R9, 0x8, R4 ;  /* 0x0000000809048825 */ /* 0x001fca00078e0004 */
[----:B------:R1:W-:Y:S02]  /*1ad0*/  @!P0 STG.E.64 desc[UR4][R4.64], R6 ;  /* 0x0000000604008986 */ /* 0x0003e4000c101b04 */
.L_x_3532:
[----:B------:R-:W-:Y:S05]  /*1ae0*/  BSYNC B0 ;  /* 0x0000000000007941 */ /* 0x000fea0003800000 */
.L_x_3529:
[----:B------:R-:W-:Y:S05]  /*1af0*/  WARPSYNC.ALL ;  /* 0x0000000000007948 */ /* 0x000fea0003800000 */
[----:B------:R-:W-:-:S13]  /*1b00*/  ISETP.GE.AND P0, PT, R17, R0, PT ;  /* 0x000000001100720c */ /* 0x000fda0003f06270 */
[----:B------:R-:W-:Y:S05]  /*1b10*/  @P0 EXIT ;  /* 0x000000000000094d */ /* 0x000fea0003800000 */
[----:B------:R-:W2:Y:S01]  /*1b20*/  S2R R0, SR_CTAID.X ;  /* 0x0000000000007919 */ /* 0x000ea20000002500 */
[----:B01----:R-:W0:Y:S01]  /*1b30*/  LDC.64 R4, c[0x0][0x218] ;  /* 0x00008600ff047b82 */ /* 0x003e220000000a00 */
[----:B--2---:R-:W-:-:S05]  /*1b40*/  LEA R17, R0, R17, 0x9 ;  /* 0x0000001100117211 */ /* 0x004fca00078e48ff */
[----:B0-----:R-:W-:-:S05]  /*1b50*/  IMAD.WIDE.U32 R4, R17, 0x8, R4 ;  /* 0x0000000811047825 */ /* 0x001fca00078e0004 */
[----:B------:R-:W-:Y:S01]  /*1b60*/  STG.E.64 desc[UR4][R4.64], R2 ;  /* 0x0000000204007986 */ /* 0x000fe2000c101b04 */
[----:B------:R-:W-:Y:S05]  /*1b70*/  EXIT ;  /* 0x000000000000794d */ /* 0x000fea0003800000 */
        .weak           $__internal_3_$__cuda_sm20_dblrcp_rn_slowpath_v3
        .type           $__internal_3_$__cuda_sm20_dblrcp_rn_slowpath_v3,@function
        .size           $__internal_3_$__cuda_sm20_dblrcp_rn_slowpath_v3,(.L_x_11049 - $__internal_3_$__cuda_sm20_dblrcp_rn_slowpath_v3)
$__internal_3_$__cuda_sm20_dblrcp_rn_slowpath_v3:
[----:B------:R-:W-:Y:S01]  /*1b80*/  IMAD.MOV.U32 R19, RZ, RZ, R25 ;  /* 0x000000ffff137224 */ /* 0x000fe200078e0019 */
[----:B------:R-:W-:Y:S05]  /*1b90*/  BSSY B2, `(.L_x_3533) ;  /* 0x0000024000027945 */ /* 0x000fea0003800000 */
[----:B------:R-:W-:-:S14]  /*1ba0*/  DSETP.GTU.AND P0, PT, |R18|, +INF , PT ;  /* 0x7ff000001200742a */ /* 0x000fdc0003f0c200 */
        /* <DEDUP_REMOVED lines=9> */
[----:B------:R-:W-:Y:S01]  /*1c40*/  IADD3 R21, R19, -0x3fe00000, RZ ;  /* 0xc020000013157810 */ /* 0x000fe20007ffe0ff */
[----:B------:R-:W-:Y:S02]  /*1c50*/  IMAD.MOV.U32 R24, RZ, RZ, R20 ;  /* 0x000000ffff187224 */ /* 0x000fe400078e0014 */
[----:B------:R-:W-:Y:S01]  /*1c60*/  IMAD.MOV.U32 R20, RZ, RZ, R18 ;  /* 0x000000ffff147224 */ /* 0x000fe200078e0012 */
[----:B------:R-:W0:Y:S05]  /*1c70*/  MUFU.RCP64H R25, R21 ;  /* 0x0000001500197308 */ /* 0x000e2a0000001800 */
        /* <DEDUP_REMOVED lines=10> */
.L_x_3536:
        /* <DEDUP_REMOVED lines=9> */
.L_x_3534:
[----:B------:R-:W-:Y:S01]  /*1db0*/  LOP3.LUT R25, R19, 0x80000, RZ, 0xfc, !PT ;  /* 0x0008000013197812 */ /* 0x000fe200078efcff */
[----:B------:R-:W-:-:S07]  /*1dc0*/  IMAD.MOV.U32 R24, RZ, RZ, R18 ;  /* 0x000000ffff187224 */ /* 0x000fce00078e0012 */
.L_x_3535:
[----:B------:R-:W-:Y:S05]  /*1dd0*/  BSYNC B2 ;  /* 0x0000000000027941 */ /* 0x000fea0003800000 */
.L_x_3533:
[----:B------:R-:W-:Y:S01]  /*1de0*/  IMAD.MOV.U32 R23, RZ, RZ, 0x0 ;  /* 0x00000000ff177424 */ /* 0x000fe200078e00ff */
[----:B------:R-:W-:Y:S01]  /*1df0*/  MOV R20, R24 ;  /* 0x0000001800147202 */ /* 0x000fe20000000f00 */
[----:B------:R-:W-:Y:S02]  /*1e00*/  IMAD.MOV.U32 R21, RZ, RZ, R25 ;  /* 0x000000ffff157224 */ /* 0x000fe400078e0019 */
[----:B------:R-:W-:Y:S05]  /*1e10*/  RET.REL.NODEC R22 `(_ZN2at6native27unrolled_elementwise_kernelIZZZNS0_61_GLOBAL__N__132982cb_23_ActivationSiluKernel_cu_f5210f67_354620silu_backward_kernelERNS_18TensorIteratorBaseEENKUlvE_clEvENKUlvE_clEvEUlddE_St5arrayIPcLm3EELi4E23TrivialOffsetCalculatorILi2EjESB_ILi1EjENS0_6memory15LoadWithoutCastENSE_16StoreWithoutCastEEEviT_T0_T2_T3_T4_T5_) ;  /* 0xffffffe016787950 */ /* 0x000fea0003c3ffff */
.L_x_3537:
        /* <DEDUP_REMOVED lines=14> */
.L_x_11049:


//--------------------- .text._ZN2at6native29vectorized_elementwise_kernelILi2EZZZNS0_61_GLOBAL__N__132982cb_23_ActivationSiluKernel_cu_f5210f67_354620silu_backward_kernelERNS_18TensorIteratorBaseEENKUlvE_clEvENKUlvE_clEvEUlddE_St5arrayIPcLm3EEEEviT0_T1_ --------------------------
	.section	.text._ZN2at6native29vectorized_elementwise_kernelILi2EZZZNS0_61_GLOBAL__N__132982cb_23_ActivationSiluKernel_cu_f5210f67_354620silu_backward_kernelERNS_18TensorIteratorBaseEENKUlvE_clEvENKUlvE_clEvEUlddE_St5arrayIPcLm3EEEEviT0_T1_,"ax",@progbits
	.align	128
        .global         _ZN2at6native29vectorized_elementwise_kernelILi2EZZZNS0_61_GLOBAL__N__132982cb_23_ActivationSiluKernel_cu_f5210f67_354620silu_backward_kernelERNS_18TensorIteratorBaseEENKUlvE_clEvENKUlvE_clEvEUlddE_St5arrayIPcLm3EEEEviT0_T1_
        .type           _ZN2at6native29vectorized_elementwise_kernelILi2EZZZNS0_61_GLOBAL__N__132982cb_23_ActivationSiluKernel_cu_f5210f67_354620silu_backward_kernelERNS_18TensorIteratorBaseEENKUlvE_clEvENKUlvE_clEvEUlddE_St5arrayIPcLm3EEEEviT0_T1_,@function
        .size           _ZN2at6native29vectorized_elementwise_kernelILi2EZZZNS0_61_GLOBAL__N__132982cb_23_ActivationSiluKernel_cu_f5210f67_354620silu_backward_kernelERNS_18TensorIteratorBaseEENKUlvE_clEvENKUlvE_clEvEUlddE_St5arrayIPcLm3EEEEviT0_T1_,(.L_x_11050 - _ZN2at6native29vectorized_elementwise_kernelILi2EZZZNS0_61_GLOBAL__N__132982cb_23_ActivationSiluKernel_cu_f5210f67_354620silu_backward_kernelERNS_18TensorIteratorBaseEENKUlvE_clEvENKUlvE_clEvEUlddE_St5arrayIPcLm3EEEEviT0_T1_)
        .other          _ZN2at6native29vectorized_elementwise_kernelILi2EZZZNS0_61_GLOBAL__N__132982cb_23_ActivationSiluKernel_cu_f5210f67_354620silu_backward_kernelERNS_18TensorIteratorBaseEENKUlvE_clEvENKUlvE_clEvEUlddE_St5arrayIPcLm3EEEEviT0_T1_,@"STO_CUDA_ENTRY STV_DEFAULT"
_ZN2at6native29vectorized_elementwise_kernelILi2EZZZNS0_61_GLOBAL__N__132982cb_23_ActivationSiluKernel_cu_f5210f67_354620silu_backward_kernelERNS_18TensorIteratorBaseEENKUlvE_clEvENKUlvE_clEvEUlddE_St5arrayIPcLm3EEEEviT0_T1_:
.text._ZN2at6native29vectorized_elementwise_kernelILi2EZZZNS0_61_GLOBAL__N__132982cb_23_ActivationSiluKernel_cu_f5210f67_354620silu_backward_kernelERNS_18TensorIteratorBaseEENKUlvE_clEvENKUlvE_clEvEUlddE_St5arrayIPcLm3EEEEviT0_T1_:
[----:B------:R-:W-:Y:S01]  /*0000*/  LDC R1, c[0x0][0x28] ;  /* 0x00000a00ff017b82 */ /* 0x000fe20000000800 */
[----:B------:R-:W0:Y:S01]  /*0010*/  S2R R42, SR_CTAID.X ;  /* 0x00000000002a7919 */ /* 0x000e220000002500 */
[----:B------:R-:W-:Y:S01]  /*0020*/  ULDC UR4, c[0x0][0x210] ;  /* 0x0000840000047ab9 */ /* 0x000fe20000000800 */
[----:B0-----:R-:W-:-:S05]  /*0030*/  IMAD.SHL.U32 R42, R42, 0x400, RZ ;  /* 0x000004002a2a7824 */ /* 0x001fca00078e00ff */
        /* <DEDUP_REMOVED lines=9> */
[----:B------:R-:W2:Y:S01]  /*00d0*/  LDG.E.128 R8, desc[UR4][R6.64] ;  /* 0x0000000406087981 */ /* 0x000ea2000c1e1d00 */
[----:B------:R-:W-:Y:S01]  /*00e0*/  UMOV UR6, 0xfefa39ef ;  /* 0xfefa39ef00067882 */ /* 0x000fe20000000000 */
[----:B------:R-:W-:Y:S02]  /*00f0*/  UMOV UR7, 0x3fe62e42 ;  /* 0x3fe62e4200077882 */ /* 0x000fe40000000000 */
[----:B------:R-:W5:Y:S04]  /*0100*/  LDG.E.128 R28, desc[UR4][R6.64+0x800] ;  /* 0x00080004061c7981 */ /* 0x000f68000c1e1d00 */
[----:B------:R-:W5:Y:S04]  /*0110*/  LDG.E.128 R32, desc[UR4][R6.64+0x1000] ;  /* 0x0010000406207981 */ /* 0x000f68000c1e1d00 */
[----:B------:R1:W5:Y:S01]  /*0120*/  LDG.E.128 R36, desc[UR4][R6.64+0x1800] ;  /* 0x0018000406247981 */ /* 0x000362000c1e1d00 */
[----:B0-----:R-:W-:-:S04]  /*0130*/  IMAD.WIDE R42, R42, 0x8, R2 ;  /* 0x000000082a2a7825 */ /* 0x001fc800078e0202 */
[----:B------:R-:W-:-:S05]  /*0140*/  IMAD.WIDE.U32 R42, R5, 0x10, R42 ;  /* 0x00000010052a7825 */ /* 0x000fca00078e002a */
[----:B------:R0:W5:Y:S04]  /*0150*/  LDG.E.128 R12, desc[UR4][R42.64] ;  /* 0x000000042a0c7981 */ /* 0x000168000c1e1d00 */
[----:B------:R0:W5:Y:S04]  /*0160*/  LDG.E.128 R16, desc[UR4][R42.64+0x800] ;  /* 0x000800042a107981 */ /* 0x000168000c1e1d00 */
[----:B------:R0:W5:Y:S04]  /*0170*/  LDG.E.128 R20, desc[UR4][R42.64+0x1000] ;  /* 0x001000042a147981 */ /* 0x000168000c1e1d00 */
[----:B------:R0:W5:Y:S01]  /*0180*/  LDG.E.128 R24, desc[UR4][R42.64+0x1800] ;  /* 0x001800042a187981 */ /* 0x000162000c1e1d00 */
[----:B------:R-:W-:-:S02]  /*0190*/  IMAD.MOV.U32 R2, RZ, RZ, 0x652b82fe ;  /* 0x652b82feff027424 */ /* 0x000fc400078e00ff */
[----:B------:R-:W-:Y:S01]  /*01a0*/  IMAD.MOV.U32 R3, RZ, RZ, 0x3ff71547 ;  /* 0x3ff71547ff037424 */ /* 0x000fe200078e00ff */
[----:B------:R-:W-:Y:S05]  /*01b0*/  BSSY B0, `(.L_x_3539) ;  /* 0x0000037000007945 */ /* 0x000fea0003800000 */
[----:B--2---:R-:W-:-:S08]  /*01c0*/  DFMA R2, -R8, R2, 6.75539944105574400000e+15 ;  /* 0x433800000802742b */ /* 0x004fd00000000102 */
[----:B------:R-:W-:-:S08]  /*01d0*/  DADD R4, R2, -6.75539944105574400000e+15 ;  /* 0xc338000002047429 */ /* 0x000fd00000000000 */
[----:B------:R-:W-:Y:S01]  /*01e0*/  DFMA R40, R4, -UR6, -R8 ;  /* 0x8000000604287c2b */ /* 0x000fe20008000808 */
[----:B------:R-:W-:Y:S01]  /*01f0*/  UMOV UR6, 0x3b39803f ;  /* 0x3b39803f00067882 */ /* 0x000fe20000000000 */
[----:B------:R-:W-:-:S06]  /*0200*/  UMOV UR7, 0x3c7abc9e ;  /* 0x3c7abc9e00077882 */ /* 0x000fcc0000000000 */
[----:B------:R-:W-:Y:S01]  /*0210*/  DFMA R4, R4, -UR6, R40 ;  /* 0x8000000604047c2b */ /* 0x000fe20008000028 */
[----:B------:R-:W-:Y:S02]  /*0220*/  IMAD.MOV.U32 R40, RZ, RZ, -0x35dec16 ;  /* 0xfca213eaff287424 */ /* 0x000fe400078e00ff */
[----:B------:R-:W-:Y:S01]  /*0230*/  IMAD.MOV.U32 R41, RZ, RZ, 0x3e928af3 ;  /* 0x3e928af3ff297424 */ /* 0x000fe200078e00ff */
[----:B------:R-:W-:Y:S01]  /*0240*/  UMOV UR6, 0x69ce2bdf ;  /* 0x69ce2bdf00067882 */ /* 0x000fe20000000000 */
[----:B------:R-:W-:-:S04]  /*0250*/  UMOV UR7, 0x3e5ade15 ;  /* 0x3e5ade1500077882 */ /* 0x000fc80000000000 */
        /* <DEDUP_REMOVED lines=23> */
[----:B------:R-:W-:Y:S01]  /*03d0*/  UMOV UR7, 0x3fe00000 ;  /* 0x3fe0000000077882 */ /* 0x000fe20000000000 */
[----:B-1----:R-:W-:-:S05]  /*03e0*/  DADD R6, -RZ, -R8 ;  /* 0x00000000ff067229 */ /* 0x002fca0000000908 */
[----:B------:R-:W-:-:S05]  /*03f0*/  DFMA R40, R4, R40, UR6 ;  /* 0x0000000604287e2b */ /* 0x000fca0008000028 */
[----:B------:R-:W-:-:S03]  /*0400*/  FSETP.GEU.FTZ.AND P0, PT, |R7|, 4.1917929649353027344, PT ;  /* 0x4086232b0700780b */ /* 0x000fc60003f1e200 */
[----:B------:R-:W-:-:S08]  /*0410*/  DFMA R40, R4, R40, 1 ;  /* 0x3ff000000428742b */ /* 0x000fd00000000028 */
[----:B------:R-:W-:-:S10]  /*0420*/  DFMA R40, R4, R40, 1 ;  /* 0x3ff000000428742b */ /* 0x000fd40000000028 */
[----:B------:R-:W-:Y:S01]  /*0430*/  LEA R5, R2, R41, 0x14 ;  /* 0x0000002902057211 */ /* 0x000fe200078ea0ff */
[----:B------:R-:W-:Y:S01]  /*0440*/  IMAD.MOV.U32 R4, RZ, RZ, R40 ;  /* 0x000000ffff047224 */ /* 0x000fe200078e0028 */
[----:B0-----:R-:W-:Y:S06]  /*0450*/  @!P0 BRA `(.L_x_3540) ;  /* 0x0000000000308947 */ /* 0x001fec0003800000 */
        /* <DEDUP_REMOVED lines=12> */
.L_x_3540:
[----:B------:R-:W-:Y:S05]  /*0520*/  BSYNC B0 ;  /* 0x0000000000007941 */ /* 0x000fea0003800000 */
.L_x_3539:
        /* <DEDUP_REMOVED lines=13> */
[----:B------:R-:W-:Y:S02]  /*0600*/  MOV R4, R40 ;  /* 0x0000002800047202 */ /* 0x000fe40000000f00 */
[----:B------:R-:W-:Y:S01]  /*0610*/  MOV R2, 0x640 ;  /* 0x0000064000027802 */ /* 0x000fe20000000f00 */
[----:B------:R-:W-:-:S07]  /*0620*/  VIADD R0, R0, 0xfff00000 ;  /* 0xfff0000000007836 */ /* 0x000fce0000000000 */
[----:B-----5:R-:W-:Y:S05]  /*0630*/  CALL.REL.NOINC `($__internal_4_$__cuda_sm20_dblrcp_rn_slowpath_v3) ;  /* 0x0000005800a07944 */ /* 0x020fea0003c00000 */
[----:B------:R-:W-:-:S07]  /*0640*/  IMAD.MOV.U32 R6, RZ, RZ, R0 ;  /* 0x000000ffff067224 */ /* 0x000fce00078e0000 */
.L_x_3542:
[----:B------:R-:W-:Y:S05]  /*0650*/  BSYNC B1 ;  /* 0x0000000000017941 */ /* 0x000fea0003800000 */
.L_x_3541:
        /* <DEDUP_REMOVED lines=57> */
[----:B------:R-:W-:-:S06]  /*09f0*/  @!P1 MOV R2, RZ ;  /* 0x000000ff00029202 */ /* 0x000fcc0000000f00 */
[----:B------:R-:W-:-:S11]  /*0a00*/  @!P1 DMUL R4, R40, R2 ;  /* 0x0000000228049228 */ /* 0x000fd60000000000 */
.L_x_3544:
[----:B------:R-:W-:Y:S05]  /*0a10*/  BSYNC B0 ;  /* 0x0000000000007941 */ /* 0x000fea0003800000 */
.L_x_3543:
[----:B------:R-:W-:Y:S01]  /*0a20*/  DADD R2, R4, 1 ;  /* 0x3ff0000004027429 */ /* 0x000fe20000000000 */
[----:B------:R-:W-:Y:S01]  /*0a30*/  BSSY B1, `(.L_x_3545) ;  /* 0x0000014000017945 */ /* 0x000fe20003800000 */
[----:B-----5:R-:W-:-:S04]  /*0a40*/  DMUL R12, R12, R6 ;  /* 0x000000060c0c7228 */ /* 0x020fc80000000000 */
[----:B------:R-:W0:Y:S04]  /*0a50*/  MUFU.RCP64H R5, R3 ;  /* 0x0000000300057308 */ /* 0x000e280000001800 */
[----:B------:R-:W-:-:S05]  /*0a60*/  VIADD R4, R3, 0x300402 ;  /* 0x0030040203047836 */ /* 0x000fca0000000000 */
[----:B------:R-:W-:Y:S01]  /*0a70*/  FSETP.GEU.AND P0, PT, |R4|, 5.8789094863358348022e-39, PT ;  /* 0x004004020400780b */ /* 0x000fe20003f0e200 */
[----:B0-----:R-:W-:-:S08]  /*0a80*/  DFMA R40, -R2, R4, 1 ;  /* 0x3ff000000228742b */ /* 0x001fd00000000104 */
[----:B------:R-:W-:Y:S02]  /*0a90*/  DFMA R42, R40, R40, R40 ;  /* 0x00000028282a722b */ /* 0x000fe40000000028 */
[----:B------:R-:W-:-:S06]  /*0aa0*/  DADD R40, -R6, 1 ;  /* 0x3ff0000006287429 */ /* 0x000fcc0000000100 */
[----:B------:R-:W-:Y:S02]  /*0ab0*/  DFMA R42, R4, R42, R4 ;  /* 0x0000002a042a722b */ /* 0x000fe40000000004 */
[----:B------:R-:W-:-:S06]  /*0ac0*/  DFMA R8, R8, R40, 1 ;  /* 0x3ff000000808742b */ /* 0x000fcc0000000028 */
[----:B------:R-:W-:Y:S02]  /*0ad0*/  DFMA R6, -R2, R42, 1 ;  /* 0x3ff000000206742b */ /* 0x000fe4000000012a */
[----:B------:R-:W-:-:S06]  /*0ae0*/  DMUL R8, R12, R8 ;  /* 0x000000080c087228 */ /* 0x000fcc0000000000 */
[----:B------:R-:W-:Y:S01]  /*0af0*/  DFMA R6, R42, R6, R42 ;  /* 0x000000062a06722b */ /* 0x000fe2000000002a */
[----:B------:R-:W-:Y:S10]  /*0b00*/  @P0 BRA `(.L_x_3546) ;  /* 0x0000000000180947 */ /* 0x000ff40003800000 */
[----:B------:R-:W-:Y:S01]  /*0b10*/  LOP3.LUT R0, R3, 0x7fffffff, RZ, 0xc0, !PT ;  /* 0x7fffffff03007812 */ /* 0x000fe200078ec0ff */
[----:B------:R-:W-:Y:S01]  /*0b20*/  IMAD.MOV.U32 R4, RZ, RZ, R2 ;  /* 0x000000ffff047224 */ /* 0x000fe200078e0002 */
[----:B------:R-:W-:-:S03]  /*0b30*/  MOV R2, 0xb60 ;  /* 0x00000b6000027802 */ /* 0x000fc60000000f00 */
[----:B------:R-:W-:-:S07]  /*0b40*/  VIADD R0, R0, 0xfff00000 ;  /* 0xfff0000000007836 */ /* 0x000fce0000000000 */
[----:B------:R-:W-:Y:S05]  /*0b50*/  CALL.REL.NOINC `($__internal_4_$__cuda_sm20_dblrcp_rn_slowpath_v3) ;  /* 0x0000005400587944 */ /* 0x000fea0003c00000 */
[----:B------:R-:W-:-:S07]  /*0b60*/  IMAD.MOV.U32 R6, RZ, RZ, R0 ;  /* 0x000000ffff067224 */ /* 0x000fce00078e0000 */
.L_x_3546:
[----:B------:R-:W-:Y:S05]  /*0b70*/  BSYNC B1 ;  /* 0x0000000000017941 */ /* 0x000fea0003800000 */
.L_x_3545:
[----:B------:R-:W-:Y:S01]  /*0b80*/  IMAD.MOV.U32 R2, RZ, RZ, 0x652b82fe ;  /* 0x652b82feff027424 */ /* 0x000fe200078e00ff */
[----:B------:R-:W-:Y:S01]  /*0b90*/  MOV R3, 0x3ff71547 ;  /* 0x3ff7154700037802 */ /* 0x000fe20000000f00 */
[----:B------:R-:W-:Y:S01]  /*0ba0*/  UMOV UR6, 0xfefa39ef ;  /* 0xfefa39ef00067882 */ /* 0x000fe20000000000 */
[----:B------:R-:W-:Y:S01]  /*0bb0*/  UMOV UR7, 0x3fe62e42 ;  /* 0x3fe62e4200077882 */ /* 0x000fe20000000000 */
[----:B------:R-:W-:Y:S01]  /*0bc0*/  DADD R40, -RZ, -R28 ;  /* 0x00000000ff287229 */ /* 0x000fe2000000091c */
[----:B------:R-:W-:Y:S02]  /*0bd0*/  BSSY B0, `(.L_x_3547) ;  /* 0x0000036000007945 */ /* 0x000fe40003800000 */
[----:B------:R-:W-:-:S07]  /*0be0*/  DFMA R2, -R28, R2, 6.75539944105574400000e+15 ;  /* 0x433800001c02742b */ /* 0x000fce0000000102 */
[----:B------:R-:W-:Y:S01]  /*0bf0*/  FSETP.GEU.FTZ.AND P0, PT, |R41|, 4.1917929649353027344, PT ;  /* 0x4086232b2900780b */ /* 0x000fe20003f1e200 */
        /* <DEDUP_REMOVED lines=48> */
[----:B------:R-:W-:Y:S01]  /*0f00*/  @!P1 LEA R3, R2, 0x3ff00000, 0x14 ;  /* 0x3ff0000002039811 */ /* 0x000fe200078ea0ff */
[----:B------:R-:W-:-:S06]  /*0f10*/  @!P1 IMAD.MOV.U32 R2, RZ, RZ, RZ ;  /* 0x000000ffff029224 */ /* 0x000fcc00078e00ff */
[----:B------:R-:W-:-:S11]  /*0f20*/  @!P1 DMUL R4, R12, R2 ;  /* 0x000000020c049228 */ /* 0x000fd60000000000 */
.L_x_3548:
[----:B------:R-:W-:Y:S05]  /*0f30*/  BSYNC B0 ;  /* 0x0000000000007941 */ /* 0x000fea0003800000 */
.L_x_3547:
[----:B------:R-:W-:Y:S01]  /*0f40*/  DADD R2, R4, 1 ;  /* 0x3ff0000004027429 */ /* 0x000fe20000000000 */
[----:B------:R-:W-:Y:S01]  /*0f50*/  BSSY B1, `(.L_x_3549) ;  /* 0x0000014000017945 */ /* 0x000fe20003800000 */
[----:B------:R-:W-:-:S04]  /*0f60*/  DMUL R14, R14, R6 ;  /* 0x000000060e0e7228 */ /* 0x000fc80000000000 */
        /* <DEDUP_REMOVED lines=18> */
.L_x_3550:
[----:B------:R-:W-:Y:S05]  /*1090*/  BSYNC B1 ;  /* 0x0000000000017941 */ /* 0x000fea0003800000 */
.L_x_3549:
[----:B------:R-:W-:Y:S01]  /*10a0*/  MOV R2, 0x652b82fe ;  /* 0x652b82fe00027802 */ /* 0x000fe20000000f00 */
[----:B------:R-:W-:Y:S01]  /*10b0*/  IMAD.MOV.U32 R3, RZ, RZ, 0x3ff71547 ;  /* 0x3ff71547ff037424 */ /* 0x000fe200078e00ff */
        /* <DEDUP_REMOVED lines=55> */
[----:B------:R-:W-:-:S06]  /*1430*/  @!P1 IMAD.MOV.U32 R2, RZ, RZ, RZ ;  /* 0x000000ffff029224 */ /* 0x000fcc00078e00ff */
[----:B------:R-:W-:-:S11]  /*1440*/  @!P1 DMUL R4, R12, R2 ;  /* 0x000000020c049228 */ /* 0x000fd60000000000 */
.L_x_3552:
[----:B------:R-:W-:Y:S05]  /*1450*/  BSYNC B0 ;  /* 0x0000000000007941 */ /* 0x000fea0003800000 */
.L_x_3551:
[----:B------:R-:W-:Y:S01]  /*1460*/  DADD R2, R4, 1 ;  /* 0x3ff0000004027429 */ /* 0x000fe20000000000 */
[----:B------:R-:W-:Y:S05]  /*1470*/  BSSY B1, `(.L_x_3553) ;  /* 0x0000014000017945 */ /* 0x000fea0003800000 */
[----:B------:R-:W0:Y:S04]  /*1480*/  MUFU.RCP64H R15, R3 ;  /* 0x00000003000f7308 */ /* 0x000e280000001800 */
[----:B------:R-:W-:-:S05]  /*1490*/  VIADD R14, R3, 0x300402 ;  /* 0x00300402030e7836 */ /* 0x000fca0000000000 */
[----:B------:R-:W-:Y:S01]  /*14a0*/  FSETP.GEU.AND P0, PT, |R14|, 5.8789094863358348022e-39, PT ;  /* 0x004004020e00780b */ /* 0x000fe20003f0e200 */
[----:B0-----:R-:W-:-:S08]  /*14b0*/  DFMA R4, -R2, R14, 1 ;  /* 0x3ff000000204742b */ /* 0x001fd0000000010e */
[----:B------:R-:W-:Y:S02]  /*14c0*/  DFMA R12, R4, R4, R4 ;  /* 0x00000004040c722b */ /* 0x000fe40000000004 */
[----:B------:R-:W-:-:S06]  /*14d0*/  DADD R4, -R6, 1 ;  /* 0x3ff0000006047429 */ /* 0x000fcc0000000100 */
[----:B------:R-:W-:Y:S02]  /*14e0*/  DFMA R40, R14, R12, R14 ;  /* 0x0000000c0e28722b */ /* 0x000fe4000000000e */
[----:B------:R-:W-:Y:S02]  /*14f0*/  DMUL R12, R16, R6 ;  /* 0x00000006100c7228 */ /* 0x000fe40000000000 */
[----:B------:R-:W-:-:S04]  /*1500*/  DFMA R4, R28, R4, 1 ;  /* 0x3ff000001c04742b */ /* 0x000fc80000000004 */
[----:B------:R-:W-:-:S04]  /*1510*/  DFMA R6, -R2, R40, 1 ;  /* 0x3ff000000206742b */ /* 0x000fc80000000128 */
[----:B------:R-:W-:-:S04]  /*1520*/  DMUL R12, R12, R4 ;  /* 0x000000040c0c7228 */ /* 0x000fc80000000000 */
[----:B------:R-:W-:Y:S01]  /*1530*/  DFMA R6, R40, R6, R40 ;  /* 0x000000062806722b */ /* 0x000fe20000000028 */
[----:B------:R-:W-:Y:S10]  /*1540*/  @P0 BRA `(.L_x_3554) ;  /* 0x0000000000180947 */ /* 0x000ff40003800000 */
[----:B------:R-:W-:Y:S01]  /*1550*/  LOP3.LUT R0, R3, 0x7fffffff, RZ, 0xc0, !PT ;  /* 0x7fffffff03007812 */ /* 0x000fe200078ec0ff */
[----:B------:R-:W-:Y:S01]  /*1560*/  IMAD.MOV.U32 R4, RZ, RZ, R2 ;  /* 0x000000ffff047224 */ /* 0x000fe200078e0002 */
[----:B------:R-:W-:-:S03]  /*1570*/  MOV R2, 0x15a0 ;  /* 0x000015a000027802 */ /* 0x000fc60000000f00 */
[----:B------:R-:W-:-:S07]  /*1580*/  VIADD R0, R0, 0xfff00000 ;  /* 0xfff0000000007836 */ /* 0x000fce0000000000 */
[----:B------:R-:W-:Y:S05]  /*1590*/  CALL.REL.NOINC `($__internal_4_$__cuda_sm20_dblrcp_rn_slowpath_v3) ;  /* 0x0000004800c87944 */ /* 0x000fea0003c00000 */
[----:B------:R-:W-:-:S07]  /*15a0*/  MOV R6, R0 ;  /* 0x0000000000067202 */ /* 0x000fce0000000f00 */
.L_x_3554:
[----:B------:R-:W-:Y:S05]  /*15b0*/  BSYNC B1 ;  /* 0x0000000000017941 */ /* 0x000fea0003800000 */
.L_x_3553:
        /* <DEDUP_REMOVED lines=44> */
[----:B------:R-:W-:Y:S01]  /*1880*/  IMAD R5, R2, 0x100000, R15 ;  /* 0x0010000002057824 */ /* 0x000fe200078e020f */
        /* <DEDUP_REMOVED lines=14> */
.L_x_3556:
[----:B------:R-:W-:Y:S05]  /*1970*/  BSYNC B0 ;  /* 0x0000000000007941 */ /* 0x000fea0003800000 */
.L_x_3555:
        /* <DEDUP_REMOVED lines=17> */
[----:B------:R-:W-:Y:S02]  /*1a90*/  MOV R2, 0x1ac0 ;  /* 0x00001ac000027802 */ /* 0x000fe40000000f00 */
[----:B------:R-:W-:-:S07]  /*1aa0*/  IADD3 R0, R0, -0x100000, RZ ;  /* 0xfff0000000007810 */ /* 0x000fce0007ffe0ff */
[----:B------:R-:W-:Y:S05]  /*1ab0*/  CALL.REL.NOINC `($__internal_4_$__cuda_sm20_dblrcp_rn_slowpath_v3) ;  /* 0x0000004400807944 */ /* 0x000fea0003c00000 */
[----:B------:R-:W-:-:S07]  /*1ac0*/  IMAD.MOV.U32 R6, RZ, RZ, R0 ;  /* 0x000000ffff067224 */ /* 0x000fce00078e0000 */
.L_x_3558:
[----:B------:R-:W-:Y:S05]  /*1ad0*/  BSYNC B1 ;  /* 0x0000000000017941 */ /* 0x000fea0003800000 */
.L_x_3557:
        /* <DEDUP_REMOVED lines=59> */
.L_x_3560:
[----:B------:R-:W-:Y:S05]  /*1e90*/  BSYNC B0 ;  /* 0x0000000000007941 */ /* 0x000fea0003800000 */
.L_x_3559:
        /* <DEDUP_REMOVED lines=17> */
[----:B------:R-:W-:Y:S02]  /*1fb0*/  MOV R4, R28 ;  /* 0x0000001c00047202 */ /* 0x000fe40000000f00 */
[----:B------:R-:W-:Y:S01]  /*1fc0*/  MOV R2, 0x1ff0 ;  /* 0x00001ff000027802 */ /* 0x000fe20000000f00 */
[----:B------:R-:W-:-:S07]  /*1fd0*/  VIADD R0, R0, 0xfff00000 ;  /* 0xfff0000000007836 */ /* 0x000fce0000000000 */
[----:B------:R-:W-:Y:S05]  /*1fe0*/  CALL.REL.NOINC `($__internal_4_$__cuda_sm20_dblrcp_rn_slowpath_v3) ;  /* 0x0000004000347944 */ /* 0x000fea0003c00000 */
[----:B------:R-:W-:-:S07]  /*1ff0*/  IMAD.MOV.U32 R6, RZ, RZ, R0 ;  /* 0x000000ffff067224 */ /* 0x000fce00078e0000 */
.L_x_3562:
[----:B------:R-:W-:Y:S05]  /*2000*/  BSYNC B1 ;  /* 0x0000000000017941 */ /* 0x000fea0003800000 */
.L_x_3561:
        /* <DEDUP_REMOVED lines=59> */
.L_x_3564:
[----:B------:R-:W-:Y:S05]  /*23c0*/  BSYNC B0 ;  /* 0x0000000000007941 */ /* 0x000fea0003800000 */
.L_x_3563:
        /* <DEDUP_REMOVED lines=17> */
[----:B------:R-:W-:Y:S01]  /*24e0*/  MOV R2, 0x2520 ;  /* 0x0000252000027802 */ /* 0x000fe20000000f00 */
[----:B------:R-:W-:Y:S02]  /*24f0*/  IMAD.MOV.U32 R3, RZ, RZ, R29 ;  /* 0x000000ffff037224 */ /* 0x000fe400078e001d */
[----:B------:R-:W-:-:S07]  /*2500*/  VIADD R0, R0, 0xfff00000 ;  /* 0xfff0000000007836 */ /* 0x000fce0000000000 */
[----:B------:R-:W-:Y:S05]  /*2510*/  CALL.REL.NOINC `($__internal_4_$__cuda_sm20_dblrcp_rn_slowpath_v3) ;  /* 0x0000003800e87944 */ /* 0x000fea0003c00000 */
[----:B------:R-:W-:-:S07]  /*2520*/  IMAD.MOV.U32 R6, RZ, RZ, R0 ;  /* 0x000000ffff067224 */ /* 0x000fce00078e0000 */
.L_x_3566:
[----:B------:R-:W-:Y:S05]  /*2530*/  BSYNC B1 ;  /* 0x0000000000017941 */ /* 0x000fea0003800000 */
.L_x_3565:
        /* <DEDUP_REMOVED lines=59> */
.L_x_3568:
[----:B------:R-:W-:Y:S05]  /*28f0*/  BSYNC B0 ;  /* 0x0000000000007941 */ /* 0x000fea0003800000 */
.L_x_3567:
[----:B------:R-:W-:Y:S01]  /*2900*/  DADD R2, R20, 1 ;  /* 0x3ff0000014027429 */ /* 0x000fe20000000000 */
[----:B------:R-:W0:Y:S01]  /*2910*/  S2R R22, SR_CTAID.X ;  /* 0x0000000000167919 */ /* 0x000e220000002500 */
[----:B------:R-:W-:Y:S01]  /*2920*/  DMUL R20, R24, R6 ;  /* 0x0000000618147228 */ /* 0x000fe20000000000 */
[----:B------:R-:W-:Y:S01]  /*2930*/  BSSY B1, `(.L_x_3569) ;  /* 0x0000015000017945 */ /* 0x000fe20003800000 */
[----:B------:R-:W1:Y:S02]  /*2940*/  S2R R23, SR_TID.X ;  /* 0x0000000000177919 */ /* 0x000e640000002100 */
[----:B------:R-:W2:Y:S04]  /*2950*/  MUFU.RCP64H R29, R3 ;  /* 0x00000003001d7308 */ /* 0x000ea80000001800 */
[----:B------:R-:W-:-:S05]  /*2960*/  VIADD R28, R3, 0x300402 ;  /* 0x00300402031c7836 */ /* 0x000fca0000000000 */
[----:B------:R-:W-:Y:S01]  /*2970*/  FSETP.GEU.AND P0, PT, |R28|, 5.8789094863358348022e-39, PT ;  /* 0x004004021c00780b */ /* 0x000fe20003f0e200 */
[----:B--2---:R-:W-:-:S08]  /*2980*/  DFMA R4, -R2, R28, 1 ;  /* 0x3ff000000204742b */ /* 0x004fd0000000011c */
[----:B------:R-:W-:Y:S01]  /*2990*/  DFMA R4, R4, R4, R4 ;  /* 0x000000040404722b */ /* 0x000fe20000000004 */
[----:B0-----:R-:W-:-:S07]  /*29a0*/  IMAD.SHL.U32 R22, R22, 0x400, RZ ;  /* 0x0000040016167824 */ /* 0x001fce00078e00ff */
[----:B------:R-:W-:Y:S02]  /*29b0*/  DFMA R30, R28, R4, R28 ;  /* 0x000000041c1e722b */ /* 0x000fe4000000001c */
[----:B------:R-:W-:-:S06]  /*29c0*/  DADD R4, -R6, 1 ;  /* 0x3ff0000006047429 */ /* 0x000fcc0000000100 */
[----:B------:R-:W-:Y:S02]  /*29d0*/  DFMA R6, -R2, R30, 1 ;  /* 0x3ff000000206742b */ /* 0x000fe4000000011e */
[----:B------:R-:W-:-:S06]  /*29e0*/  DFMA R4, R36, R4, 1 ;  /* 0x3ff000002404742b */ /* 0x000fcc0000000004 */
[----:B------:R-:W-:Y:S02]  /*29f0*/  DFMA R6, R30, R6, R30 ;  /* 0x000000061e06722b */ /* 0x000fe4000000001e */
[----:B------:R-:W-:Y:S01]  /*2a00*/  DMUL R20, R20, R4 ;  /* 0x0000000414147228 */ /* 0x000fe20000000000 */
[----:B-1----:R-:W-:Y:S10]  /*2a10*/  @P0 BRA `(.L_x_3570) ;  /* 0x0000000000180947 */ /* 0x002ff40003800000 */
[----:B------:R-:W-:Y:S01]  /*2a20*/  LOP3.LUT R0, R3, 0x7fffffff, RZ, 0xc0, !PT ;  /* 0x7fffffff03007812 */ /* 0x000fe200078ec0ff */
[----:B------:R-:W-:Y:S01]  /*2a30*/  IMAD.MOV.U32 R4, RZ, RZ, R2 ;  /* 0x000000ffff047224 */ /* 0x000fe200078e0002 */
[----:B------:R-:W-:Y:S02]  /*2a40*/  MOV R2, 0x2a70 ;  /* 0x00002a7000027802 */ /* 0x000fe40000000f00 */
[----:B------:R-:W-:-:S07]  /*2a50*/  IADD3 R0, R0, -0x100000, RZ ;  /* 0xfff0000000007810 */ /* 0x000fce0007ffe0ff */
[----:B------:R-:W-:Y:S05]  /*2a60*/  CALL.REL.NOINC `($__internal_4_$__cuda_sm20_dblrcp_rn_slowpath_v3) ;  /* 0x0000003400947944 */ /* 0x000fea0003c00000 */
[----:B------:R-:W-:-:S07]  /*2a70*/  IMAD.MOV.U32 R6, RZ, RZ, R0 ;  /* 0x000000ffff067224 */ /* 0x000fce00078e0000 */
.L_x_3570:
[----:B------:R-:W-:Y:S05]  /*2a80*/  BSYNC B1 ;  /* 0x0000000000017941 */ /* 0x000fea0003800000 */
.L_x_3569:
[----:B------:R-:W0:Y:S01]  /*2a90*/  LDC.64 R4, c[0x0][0x218] ;  /* 0x00008600ff047b82 */ /* 0x000e220000000a00 */
[----:B------:R-:W-:Y:S02]  /*2aa0*/  DADD R2, -R6, 1 ;  /* 0x3ff0000006027429 */ /* 0x000fe40000000100 */
[----:B------:R-:W-:-:S06]  /*2ab0*/  DMUL R26, R26, R6 ;  /* 0x000000061a1a7228 */ /* 0x000fcc0000000000 */
[----:B------:R-:W-:Y:S01]  /*2ac0*/  DFMA R2, R38, R2, 1 ;  /* 0x3ff000002602742b */ /* 0x000fe20000000002 */
[----:B0-----:R-:W-:-:S04]  /*2ad0*/  IMAD.WIDE.U32 R4, R22, 0x8, R4 ;  /* 0x0000000816047825 */ /* 0x001fc800078e0004 */
[----:B------:R-:W-:-:S03]  /*2ae0*/  IMAD.WIDE R4, R23, 0x10, R4 ;  /* 0x0000001017047825 */ /* 0x000fc600078e0204 */
[----:B------:R-:W-:Y:S02]  /*2af0*/  DMUL R22, R26, R2 ;  /* 0x000000021a167228 */ /* 0x000fe40000000000 */
[----:B------:R-:W-:Y:S04]  /*2b00*/  STG.E.128 desc[UR4][R4.64], R8 ;  /* 0x0000000804007986 */ /* 0x000fe8000c101d04 */
[----:B------:R-:W-:Y:S04]  /*2b10*/  STG.E.128 desc[UR4][R4.64+0x800], R12 ;  /* 0x0008000c04007986 */ /* 0x000fe8000c101d04 */
[----:B------:R-:W-:Y:S04]  /*2b20*/  STG.E.128 desc[UR4][R4.64+0x1000], R16 ;  /* 0x0010001004007986 */ /* 0x000fe8000c101d04 */
[----:B------:R-:W-:Y:S01]  /*2b30*/  STG.E.128 desc[UR4][R4.64+0x1800], R20 ;  /* 0x0018001404007986 */ /* 0x000fe2000c101d04 */
[----:B------:R-:W-:Y:S05]  /*2b40*/  EXIT ;  /* 0x000000000000794d */ /* 0x000fea0003800000 */
.L_x_3538:
[----:B------:R-:W0:Y:S01]  /*2b50*/  S2R R0, SR_TID.X ;  /* 0x0000000000007919 */ /* 0x000e220000002100 */
[----:B------:R-:W-:Y:S02]  /*2b60*/  CS2R R38, SRZ ;  /* 0x0000000000267805 */ /* 0x000fe4000001ff00 */
[----:B------:R-:W-:Y:S02]  /*2b70*/  CS2R R32, SRZ ;  /* 0x0000000000207805 */ /* 0x000fe4000001ff00 */
[----:B0-----:R-:W-:-:S13]  /*2b80*/  ISETP.GE.AND P0, PT, R0, R43, PT ;  /* 0x0000002b0000720c */ /* 0x001fda0003f06270 */
[----:B------:R-:W-:Y:S01]  /*2b90*/  @!P0 IMAD.IADD R35, R42, 0x1, R0 ;  /* 0x000000012a238824 */ /* 0x000fe200078e0200 */
[----:B------:R-:W0:Y:S01]  /*2ba0*/  @!P0 LDC.64 R12, c[0x0][0x228] ;  /* 0x00008a00ff0c8b82 */ /* 0x000e220000000a00 */
[----:B------:R-:W-:-:S05]  /*2bb0*/  @!P0 VIADD R0, R0, 0x80 ;  /* 0x0000008000008836 */ /* 0x000fca0000000000 */
[----:B------:R-:W-:-:S13]  /*2bc0*/  ISETP.GE.AND P6, PT, R0, R43, PT ;  /* 0x0000002b0000720c */ /* 0x000fda0003fc6270 */
[----:B------:R-:W-:Y:S01]  /*2bd0*/  @!P6 IMAD.IADD R7, R42, 0x1, R0 ;  /* 0x000000012a07e824 */ /* 0x000fe200078e0200 */
[----:B------:R-:W1:Y:S01]  /*2be0*/  @!P6 LDC.64 R2, c[0x0][0x220] ;  /* 0x00008800ff02eb82 */ /* 0x000e620000000a00 */
[----:B------:R-:W-:-:S05]  /*2bf0*/  @!P6 VIADD R0, R0, 0x80 ;  /* 0x000000800000e836 */ /* 0x000fca0000000000 */
[----:B------:R-:W-:Y:S02]  /*2c00*/  ISETP.GE.AND P5, PT, R0, R43, PT ;  /* 0x0000002b0000720c */ /* 0x000fe40003fa6270 */
[----:B------:R-:W2:Y:S11]  /*2c10*/  @!P6 LDC.64 R4, c[0x0][0x228] ;  /* 0x00008a00ff04eb82 */ /* 0x000eb60000000a00 */
[----:B------:R-:W-:Y:S01]  /*2c20*/  @!P5 IADD3 R9, R42, R0, RZ ;  /* 0x000000002a09d210 */ /* 0x000fe20007ffe0ff */
[----:B------:R-:W-:Y:S01]  /*2c30*/  @!P5 VIADD R0, R0, 0x80 ;  /* 0x000000800000d836 */ /* 0x000fe20000000000 */
[----:B------:R-:W3:Y:S01]  /*2c40*/  @!P5 LDC.64 R48, c[0x0][0x220] ;  /* 0x00008800ff30db82 */ /* 0x000ee20000000a00 */
[----:B-1----:R-:W-:-:S03]  /*2c50*/  @!P6 IMAD.WIDE.U32 R2, R7, 0x8, R2 ;  /* 0x000000080702e825 */ /* 0x002fc600078e0002 */
[----:B------:R-:W-:-:S04]  /*2c60*/  ISETP.GE.AND P4, PT, R0, R43, PT ;  /* 0x0000002b0000720c */ /* 0x000fc80003f86270 */
[----:B------:R-:W1:Y:S01]  /*2c70*/  @!P5 LDC.64 R46, c[0x0][0x228] ;  /* 0x00008a00ff2edb82 */ /* 0x000e620000000a00 */
[----:B------:R4:W5:Y:S01]  /*2c80*/  @!P6 LDG.E.64 R38, desc[UR4][R2.64] ;  /* 0x000000040226e981 */ /* 0x000962000c1e1b00 */
[----:B--2---:R-:W-:-:S05]  /*2c90*/  @!P6 IMAD.WIDE.U32 R4, R7, 0x8, R4 ;  /* 0x000000080704e825 */ /* 0x004fca00078e0004 */
[----:B------:R2:W5:Y:S02]  /*2ca0*/  @!P6 LDG.E.64 R32, desc[UR4][R4.64] ;  /* 0x000000040420e981 */ /* 0x000564000c1e1b00 */
[----:B------:R-:W-:Y:S01]  /*2cb0*/  @!P4 IMAD.IADD R11, R42, 0x1, R0 ;  /* 0x000000012a0bc824 */ /* 0x000fe200078e0200 */
[----:B------:R-:W0:Y:S01]  /*2cc0*/  @!P4 LDC.64 R44, c[0x0][0x220] ;  /* 0x00008800ff2ccb82 */ /* 0x000e220000000a00 */
[----:B------:R-:W-:-:S05]  /*2cd0*/  @!P4 VIADD R0, R0, 0x80 ;  /* 0x000000800000c836 */ /* 0x000fca0000000000 */
[----:B------:R-:W-:Y:S02]  /*2ce0*/  ISETP.GE.AND P3, PT, R0, R43, PT ;  /* 0x0000002b0000720c */ /* 0x000fe40003f66270 */
[----:B------:R-:W2:Y:S11]  /*2cf0*/  @!P4 LDC.64 R40, c[0x0][0x228] ;  /* 0x00008a00ff28cb82 */ /* 0x000eb60000000a00 */
[----:B------:R-:W-:Y:S01]  /*2d00*/  @!P3 IMAD.IADD R53, R42, 0x1, R0 ;  /* 0x000000012a35b824 */ /* 0x000fe200078e0200 */
[----:B------:R-:W2:Y:S01]  /*2d10*/  @!P3 LDC.64 R20, c[0x0][0x220] ;  /* 0x00008800ff14bb82 */ /* 0x000ea20000000a00 */
[----:B------:R-:W-:-:S05]  /*2d20*/  @!P3 VIADD R0, R0, 0x80 ;  /* 0x000000800000b836 */ /* 0x000fca0000000000 */
[-C--:B------:R-:W-:Y:S01]  /*2d30*/  ISETP.GE.AND P2, PT, R0, R43.reuse, PT ;  /* 0x0000002b0000720c */ /* 0x080fe20003f46270 */
[C---:B---3--:R-:W-:Y:S01]  /*2d40*/  @!P5 IMAD.WIDE.U32 R48, R9.reuse, 0x8, R48 ;  /* 0x000000080930d825 */ /* 0x048fe200078e0030 */
[----:B------:R-:W3:Y:S11]  /*2d50*/  @!P3 LDC.64 R18, c[0x0][0x228] ;  /* 0x00008a00ff12bb82 */ /* 0x000ef60000000a00 */
[----:B------:R-:W-:Y:S01]  /*2d60*/  @!P2 IADD3 R34, R42, R0, RZ ;  /* 0x000000002a22a210 */ /* 0x000fe20007ffe0ff */
[----:B------:R-:W-:Y:S01]  /*2d70*/  @!P2 VIADD R0, R0, 0x80 ;  /* 0x000000800000a836 */ /* 0x000fe20000000000 */
[----:B------:R-:W3:Y:S04]  /*2d80*/  @!P2 LDC.64 R14, c[0x0][0x220] ;  /* 0x00008800ff0eab82 */ /* 0x000ee80000000a00 */
[----:B------:R-:W-:Y:S01]  /*2d90*/  ISETP.GE.AND P1, PT, R0, R43, PT ;  /* 0x0000002b0000720c */ /* 0x000fe20003f26270 */
[----:B-1----:R-:W-:-:S03]  /*2da0*/  @!P5 IMAD.WIDE.U32 R46, R9, 0x8, R46 ;  /* 0x00000008092ed825 */ /* 0x002fc600078e002e */
[----:B------:R-:W1:Y:S09]  /*2db0*/  @!P2 LDC.64 R16, c[0x0][0x228] ;  /* 0x00008a00ff10ab82 */ /* 0x000e720000000a00 */
[----:B------:R-:W-:Y:S01]  /*2dc0*/  @!P1 IMAD.IADD R37, R42, 0x1, R0 ;  /* 0x000000012a259824 */ /* 0x000fe200078e0200 */
[----:B----4-:R-:W4:Y:S01]  /*2dd0*/  @!P1 LDC.64 R2, c[0x0][0x220] ;  /* 0x00008800ff029b82 */ /* 0x010f220000000a00 */
[----:B------:R-:W-:-:S05]  /*2de0*/  @!P1 VIADD R0, R0, 0x80 ;  /* 0x0000008000009836 */ /* 0x000fca0000000000 */
[----:B------:R-:W-:Y:S01]  /*2df0*/  ISETP.GE.AND P6, PT, R0, R43, PT ;  /* 0x0000002b0000720c */ /* 0x000fe20003fc6270 */
[C---:B0-----:R-:W-:Y:S01]  /*2e00*/  @!P4 IMAD.WIDE.U32 R44, R11.reuse, 0x8, R44 ;  /* 0x000000080b2cc825 */ /* 0x041fe200078e002c */
[----:B--2---:R-:W0:Y:S03]  /*2e10*/  @!P1 LDC.64 R4, c[0x0][0x228] ;  /* 0x00008a00ff049b82 */ /* 0x004e260000000a00 */
[----:B------:R-:W-:-:S05]  /*2e20*/  @!P4 IMAD.WIDE.U32 R40, R11, 0x8, R40 ;  /* 0x000000080b28c825 */ /* 0x000fca00078e0028 */
[----:B------:R-:W2:Y:S08]  /*2e30*/  @!P0 LDC.64 R10, c[0x0][0x220] ;  /* 0x00008800ff0a8b82 */ /* 0x000eb00000000a00 */
[----:B------:R-:W1:Y:S08]  /*2e40*/  @!P6 LDC.64 R6, c[0x0][0x220] ;  /* 0x00008800ff06eb82 */ /* 0x000e700000000a00 */
[----:B------:R-:W2:Y:S01]  /*2e50*/  @!P6 LDC.64 R8, c[0x0][0x228] ;  /* 0x00008a00ff08eb82 */ /* 0x000ea20000000a00 */
[----:B------:R-:W-:-:S02]  /*2e60*/  CS2R R24, SRZ ;  /* 0x0000000000187805 */ /* 0x000fc4000001ff00 */
[----:B------:R-:W-:Y:S02]  /*2e70*/  CS2R R30, SRZ ;  /* 0x00000000001e7805 */ /* 0x000fe4000001ff00 */
[----:B------:R-:W-:Y:S02]  /*2e80*/  CS2R R28, SRZ ;  /* 0x00000000001c7805 */ /* 0x000fe4000001ff00 */
[----:B------:R-:W-:Y:S01]  /*2e90*/  CS2R R26, SRZ ;  /* 0x00000000001a7805 */ /* 0x000fe2000001ff00 */
[----:B------:R3:W5:Y:S01]  /*2ea0*/  @!P4 LDG.E.64 R24, desc[UR4][R40.64] ;  /* 0x000000042818c981 */ /* 0x000762000c1e1b00 */
[----:B----4-:R-:W-:-:S03]  /*2eb0*/  @!P1 IMAD.WIDE.U32 R2, R37, 0x8, R2 ;  /* 0x0000000825029825 */ /* 0x010fc600078e0002 */
[----:B------:R4:W5:Y:S01]  /*2ec0*/  @!P5 LDG.E.64 R30, desc[UR4][R48.64] ;  /* 0x00000004301ed981 */ /* 0x000962000c1e1b00 */
[C---:B------:R-:W-:Y:S01]  /*2ed0*/  @!P3 IMAD.WIDE.U32 R50, R53.reuse, 0x8, R20 ;  /* 0x000000083532b825 */ /* 0x040fe200078e0014 */
[----:B------:R-:W-:Y:S02]  /*2ee0*/  CS2R R22, SRZ ;  /* 0x0000000000167805 */ /* 0x000fe4000001ff00 */
[----:B------:R-:W5:Y:S01]  /*2ef0*/  @!P5 LDG.E.64 R28, desc[UR4][R46.64] ;  /* 0x000000042e1cd981 */ /* 0x000f62000c1e1b00 */
[----:B---3--:R-:W-:Y:S01]  /*2f00*/  @!P2 IMAD.WIDE.U32 R40, R34, 0x8, R14 ;  /* 0x000000082228a825 */ /* 0x008fe200078e000e */
[----:B------:R-:W-:Y:S02]  /*2f10*/  CS2R R14, SRZ ;  /* 0x00000000000e7805 */ /* 0x000fe4000001ff00 */
[----:B------:R3:W5:Y:S01]  /*2f20*/  @!P4 LDG.E.64 R26, desc[UR4][R44.64] ;  /* 0x000000042c1ac981 */ /* 0x000762000c1e1b00 */
[----:B----4-:R-:W-:Y:S01]  /*2f30*/  @!P6 IMAD.IADD R49, R42, 0x1, R0 ;  /* 0x000000012a31e824 */ /* 0x010fe200078e0200 */
[----:B------:R-:W-:Y:S01]  /*2f40*/  CS2R R20, SRZ ;  /* 0x0000000000147805 */ /* 0x000fe2000001ff00 */
[----:B------:R-:W-:Y:S01]  /*2f50*/  @!P3 IMAD.WIDE.U32 R52, R53, 0x8, R18 ;  /* 0x000000083534b825 */ /* 0x000fe200078e0012 */
[----:B------:R4:W5:Y:S01]  /*2f60*/  @!P1 LDG.E.64 R14, desc[UR4][R2.64] ;  /* 0x00000004020e9981 */ /* 0x000962000c1e1b00 */
[----:B------:R-:W-:-:S02]  /*2f70*/  CS2R R18, SRZ ;  /* 0x0000000000127805 */ /* 0x000fc4000001ff00 */
[----:B-1----:R-:W-:Y:S01]  /*2f80*/  @!P6 IMAD.WIDE.U32 R6, R49, 0x8, R6 ;  /* 0x000000083106e825 */ /* 0x002fe200078e0006 */
[----:B------:R1:W5:Y:S03]  /*2f90*/  @!P3 LDG.E.64 R22, desc[UR4][R50.64] ;  /* 0x000000043216b981 */ /* 0x000366000c1e1b00 */
[----:B---3--:R-:W-:Y:S01]  /*2fa0*/  @!P2 IMAD.WIDE.U32 R44, R34, 0x8, R16 ;  /* 0x00000008222ca825 */ /* 0x008fe200078e0010 */
[----:B------:R-:W-:Y:S01]  /*2fb0*/  CS2R R16, SRZ ;  /* 0x0000000000107805 */ /* 0x000fe2000001ff00 */
[----:B------:R1:W5:Y:S02]  /*2fc0*/  @!P3 LDG.E.64 R20, desc[UR4][R52.64] ;  /* 0x000000043414b981 */ /* 0x000364000c1e1b00 */
[----:B0-----:R-:W-:Y:S01]  /*2fd0*/  @!P1 IMAD.WIDE.U32 R4, R37, 0x8, R4 ;  /* 0x0000000825049825 */ /* 0x001fe200078e0004 */
[----:B------:R-:W-:Y:S01]  /*2fe0*/  CS2R R36, SRZ ;  /* 0x0000000000247805 */ /* 0x000fe2000001ff00 */
[----:B------:R1:W5:Y:S02]  /*2ff0*/  @!P2 LDG.E.64 R18, desc[UR4][R40.64] ;  /* 0x000000042812a981 */ /* 0x000364000c1e1b00 */
[----:B--2---:R-:W-:Y:S01]  /*3000*/  @!P6 IMAD.WIDE.U32 R48, R49, 0x8, R8 ;  /* 0x000000083130e825 */ /* 0x004fe200078e0008 */
[----:B------:R-:W-:Y:S01]  /*3010*/  CS2R R8, SRZ ;  /* 0x0000000000087805 */ /* 0x000fe2000001ff00 */
[----:B------:R1:W5:Y:S02]  /*3020*/  @!P2 LDG.E.64 R16, desc[UR4][R44.64] ;  /* 0x000000042c10a981 */ /* 0x000364000c1e1b00 */
[----:B----4-:R-:W-:Y:S01]  /*3030*/  @!P0 IMAD.WIDE.U32 R2, R35, 0x8, R10 ;  /* 0x0000000823028825 */ /* 0x010fe200078e000a */
[----:B------:R-:W-:-:S02]  /*3040*/  CS2R R10, SRZ ;  /* 0x00000000000a7805 */ /* 0x000fc4000001ff00 */
[----:B------:R1:W5:Y:S01]  /*3050*/  @!P6 LDG.E.64 R8, desc[UR4][R48.64] ;  /* 0x000000043008e981 */ /* 0x000362000c1e1b00 */
[----:B------:R-:W-:Y:S01]  /*3060*/  @!P0 IMAD.WIDE.U32 R46, R35, 0x8, R12 ;  /* 0x00000008232e8825 */ /* 0x000fe200078e000c */
[----:B------:R-:W-:Y:S02]  /*3070*/  CS2R R12, SRZ ;  /* 0x00000000000c7805 */ /* 0x000fe4000001ff00 */
[----:B------:R-:W-:Y:S01]  /*3080*/  CS2R R34, SRZ ;  /* 0x0000000000227805 */ /* 0x000fe2000001ff00 */
[----:B------:R1:W5:Y:S04]  /*3090*/  @!P6 LDG.E.64 R10, desc[UR4][R6.64] ;  /* 0x00000004060ae981 */ /* 0x000368000c1e1b00 */
[----:B------:R1:W5:Y:S04]  /*30a0*/  @!P1 LDG.E.64 R12, desc[UR4][R4.64] ;  /* 0x00000004040c9981 */ /* 0x000368000c1e1b00 */
[----:B------:R1:W5:Y:S04]  /*30b0*/  @!P0 LDG.E.64 R36, desc[UR4][R2.64] ;  /* 0x0000000402248981 */ /* 0x000368000c1e1b00 */
[----:B------:R1:W5:Y:S01]  /*30c0*/  @!P0 LDG.E.64 R34, desc[UR4][R46.64] ;  /* 0x000000042e228981 */ /* 0x000362000c1e1b00 */
[----:B------:R-:W-:Y:S04]  /*30d0*/  BSSY B1, `(.L_x_3571) ;  /* 0x0000054000017945 */ /* 0x000fe80003800000 */
[----:B------:R-:W-:Y:S05]  /*30e0*/  @P0 BRA `(.L_x_3572) ;  /* 0x0000000400480947 */ /* 0x000fea0003800000 */
[----:B-1----:R-:W-:Y:S01]  /*30f0*/  IMAD.MOV.U32 R2, RZ, RZ, 0x652b82fe ;  /* 0x652b82feff027424 */ /* 0x002fe200078e00ff */
[----:B------:R-:W-:Y:S01]  /*3100*/  MOV R3, 0x3ff71547 ;  /* 0x3ff7154700037802 */ /* 0x000fe20000000f00 */
[----:B------:R-:W-:Y:S01]  /*3110*/  UMOV UR6, 0xfefa39ef ;  /* 0xfefa39ef00067882 */ /* 0x000fe20000000000 */
[----:B------:R-:W-:Y:S01]  /*3120*/  UMOV UR7, 0x3fe62e42 ;  /* 0x3fe62e4200077882 */ /* 0x000fe20000000000 */
[----:B-----5:R-:W-:Y:S01]  /*3130*/  DADD R40, -RZ, -R34 ;  /* 0x00000000ff287229 */ /* 0x020fe20000000922 */
        /* <DEDUP_REMOVED lines=54> */
.L_x_3574:
[----:B------:R-:W-:Y:S05]  /*34a0*/  BSYNC B0 ;  /* 0x0000000000007941 */ /* 0x000fea0003800000 */
.L_x_3573:
        /* <DEDUP_REMOVED lines=17> */
.L_x_3576:
[----:B------:R-:W-:Y:S05]  /*35c0*/  BSYNC B2 ;  /* 0x0000000000027941 */ /* 0x000fea0003800000 */
.L_x_3575:
[C---:B------:R-:W-:Y:S02]  /*35d0*/  DADD R2, -R6.reuse, 1 ;  /* 0x3ff0000006027429 */ /* 0x040fe40000000100 */
[----:B------:R-:W-:-:S06]  /*35e0*/  DMUL R36, R6, R36 ;  /* 0x0000002406247228 */ /* 0x000fcc0000000000 */
[----:B------:R-:W-:-:S08]  /*35f0*/  DFMA R2, R2, R34, 1 ;  /* 0x3ff000000202742b */ /* 0x000fd00000000022 */
[----:B------:R-:W-:-:S11]  /*3600*/  DMUL R36, R36, R2 ;  /* 0x0000000224247228 */ /* 0x000fd60000000000 */
.L_x_3572:
[----:B------:R-:W-:Y:S05]  /*3610*/  BSYNC B1 ;  /* 0x0000000000017941 */ /* 0x000fea0003800000 */
.L_x_3571:
[----:B-----5:R-:W0:Y:S01]  /*3620*/  S2R R34, SR_TID.X ;  /* 0x0000000000227919 */ /* 0x020e220000002100 */
[----:B------:R-:W-:Y:S01]  /*3630*/  BSSY B1, `(.L_x_3577) ;  /* 0x0000056000017945 */ /* 0x000fe20003800000 */
[----:B0-----:R-:W-:-:S04]  /*3640*/  IADD3 R35, R34, 0x80, RZ ;  /* 0x0000008022237810 */ /* 0x001fc80007ffe0ff */
[----:B------:R-:W-:-:S13]  /*3650*/  ISETP.GE.AND P0, PT, R35, R43, PT ;  /* 0x0000002b2300720c */ /* 0x000fda0003f06270 */
[----:B------:R-:W-:Y:S05]  /*3660*/  @P0 BRA `(.L_x_3578) ;  /* 0x0000000400480947 */ /* 0x000fea0003800000 */
[----:B-1----:R-:W-:Y:S01]  /*3670*/  IMAD.MOV.U32 R2, RZ, RZ, 0x652b82fe ;  /* 0x652b82feff027424 */ /* 0x002fe200078e00ff */
        /* <DEDUP_REMOVED lines=58> */
.L_x_3580:
[----:B------:R-:W-:Y:S05]  /*3a20*/  BSYNC B0 ;  /* 0x0000000000007941 */ /* 0x000fea0003800000 */
.L_x_3579:
        /* <DEDUP_REMOVED lines=17> */
.L_x_3582:
[----:B------:R-:W-:Y:S05]  /*3b40*/  BSYNC B2 ;  /* 0x0000000000027941 */ /* 0x000fea0003800000 */
.L_x_3581:
[C---:B------:R-:W-:Y:S02]  /*3b50*/  DADD R2, -R6.reuse, 1 ;  /* 0x3ff0000006027429 */ /* 0x040fe40000000100 */
[----:B------:R-:W-:-:S06]  /*3b60*/  DMUL R38, R6, R38 ;  /* 0x0000002606267228 */ /* 0x000fcc0000000000 */
[----:B------:R-:W-:-:S08]  /*3b70*/  DFMA R32, R2, R32, 1 ;  /* 0x3ff000000220742b */ /* 0x000fd00000000020 */
[----:B------:R-:W-:-:S11]  /*3b80*/  DMUL R32, R38, R32 ;  /* 0x0000002026207228 */ /* 0x000fd60000000000 */
.L_x_3578:
[----:B------:R-:W-:Y:S05]  /*3b90*/  BSYNC B1 ;  /* 0x0000000000017941 */ /* 0x000fea0003800000 */
.L_x_3577:
[----:B------:R-:W-:Y:S01]  /*3ba0*/  VIADD R0, R34, 0x100 ;  /* 0x0000010022007836 */ /* 0x000fe20000000000 */
[----:B------:R-:W-:Y:S04]  /*3bb0*/  BSSY B1, `(.L_x_3583) ;  /* 0x0000055000017945 */ /* 0x000fe80003800000 */
        /* <DEDUP_REMOVED lines=61> */
.L_x_3586:
[----:B------:R-:W-:Y:S05]  /*3f90*/  BSYNC B0 ;  /* 0x0000000000007941 */ /* 0x000fea0003800000 */
.L_x_3585:
        /* <DEDUP_REMOVED lines=17> */
.L_x_3588:
[----:B------:R-:W-:Y:S05]  /*40b0*/  BSYNC B2 ;  /* 0x0000000000027941 */ /* 0x000fea0003800000 */
.L_x_3587:
[C---:B------:R-:W-:Y:S02]  /*40c0*/  DADD R2, -R6.reuse, 1 ;  /* 0x3ff0000006027429 */ /* 0x040fe40000000100 */
[----:B------:R-:W-:-:S06]  /*40d0*/  DMUL R30, R6, R30 ;  /* 0x0000001e061e7228 */ /* 0x000fcc0000000000 */
[----:B------:R-:W-:-:S08]  /*40e0*/  DFMA R28, R2, R28, 1 ;  /* 0x3ff00000021c742b */ /* 0x000fd0000000001c */
[----:B------:R-:W-:-:S11]  /*40f0*/  DMUL R28, R30, R28 ;  /* 0x0000001c1e1c7228 */ /* 0x000fd60000000000 */
.L_x_3584:
[----:B------:R-:W-:Y:S05]  /*4100*/  BSYNC B1 ;  /* 0x0000000000017941 */ /* 0x000fea0003800000 */
.L_x_3583:
[----:B------:R-:W-:Y:S01]  /*4110*/  VIADD R0, R34, 0x180 ;  /* 0x0000018022007836 */ /* 0x000fe20000000000 */
[----:B------:R-:W-:Y:S04]  /*4120*/  BSSY B1, `(.L_x_3589) ;  /* 0x0000057000017945 */ /* 0x000fe80003800000 */
[----:B------:R-:W-:-:S13]  /*4130*/  ISETP.GE.AND P0, PT, R0, R43, PT ;  /* 0x0000002b0000720c */ /* 0x000fda0003f06270 */
[----:B------:R-:W-:Y:S05]  /*4140*/  @P0 BRA `(.L_x_3590) ;  /* 0x0000000400500947 */ /* 0x000fea0003800000 */
[----:B-1----:R-:W-:Y:S01]  /*4150*/  MOV R2, 0x652b82fe ;  /* 0x652b82fe00027802 */ /* 0x002fe20000000f00 */
        /* <DEDUP_REMOVED lines=59> */
.L_x_3592:
[----:B------:R-:W-:Y:S05]  /*4510*/  BSYNC B0 ;  /* 0x0000000000007941 */ /* 0x000fea0003800000 */
.L_x_3591:
        /* <DEDUP_REMOVED lines=18> */
.L_x_3594:
[----:B------:R-:W-:Y:S05]  /*4640*/  BSYNC B2 ;  /* 0x0000000000027941 */ /* 0x000fea0003800000 */
.L_x_3593:
[C---:B------:R-:W-:Y:S02]  /*4650*/  DADD R2, -R6.reuse, 1 ;  /* 0x3ff0000006027429 */ /* 0x040fe40000000100 */
[----:B------:R-:W-:-:S06]  /*4660*/  DMUL R26, R6, R26 ;  /* 0x0000001a061a7228 */ /* 0x000fcc0000000000 */
[----:B------:R-:W-:-:S08]  /*4670*/  DFMA R24, R2, R24, 1 ;  /* 0x3ff000000218742b */ /* 0x000fd00000000018 */
[----:B------:R-:W-:-:S11]  /*4680*/  DMUL R24, R26, R24 ;  /* 0x000000181a187228 */ /* 0x000fd60000000000 */
.L_x_3590:
[----:B------:R-:W-:Y:S05]  /*4690*/  BSYNC B1 ;  /* 0x0000000000017941 */ /* 0x000fea0003800000 */
.L_x_3589:
[----:B------:R-:W-:Y:S01]  /*46a0*/  IADD3 R0, R34, 0x200, RZ ;  /* 0x0000020022007810 */ /* 0x000fe20007ffe0ff */
[----:B------:R-:W-:Y:S03]  /*46b0*/  BSSY B1, `(.L_x_3595) ;  /* 0x0000057000017945 */ /* 0x000fe60003800000 */
        /* <DEDUP_REMOVED lines=62> */
.L_x_3598:
[----:B------:R-:W-:Y:S05]  /*4aa0*/  BSYNC B0 ;  /* 0x0000000000007941 */ /* 0x000fea0003800000 */
.L_x_3597:
        /* <DEDUP_REMOVED lines=17> */
[----:B------:R-:W-:-:S07]  /*4bc0*/  MOV R6, R0 ;  /* 0x0000000000067202 */ /* 0x000fce0000000f00 */
.L_x_3600:
[----:B------:R-:W-:Y:S05]  /*4bd0*/  BSYNC B2 ;  /* 0x0000000000027941 */ /* 0x000fea0003800000 */
.L_x_3599:
[C---:B------:R-:W-:Y:S02]  /*4be0*/  DADD R2, -R6.reuse, 1 ;  /* 0x3ff0000006027429 */ /* 0x040fe40000000100 */
[----:B------:R-:W-:-:S06]  /*4bf0*/  DMUL R22, R6, R22 ;  /* 0x0000001606167228 */ /* 0x000fcc0000000000 */
[----:B------:R-:W-:-:S08]  /*4c00*/  DFMA R20, R2, R20, 1 ;  /* 0x3ff000000214742b */ /* 0x000fd00000000014 */
[----:B------:R-:W-:-:S11]  /*4c10*/  DMUL R20, R22, R20 ;  /* 0x0000001416147228 */ /* 0x000fd60000000000 */
.L_x_3596:
[----:B------:R-:W-:Y:S05]  /*4c20*/  BSYNC B1 ;  /* 0x0000000000017941 */ /* 0x000fea0003800000 */
.L_x_3595:
        /* <DEDUP_REMOVED lines=64> */
.L_x_3604:
[----:B------:R-:W-:Y:S05]  /*5030*/  BSYNC B0 ;  /* 0x0000000000007941 */ /* 0x000fea0003800000 */
.L_x_3603:
        /* <DEDUP_REMOVED lines=14> */
[----:B------:R-:W-:Y:S01]  /*5120*/  IMAD.MOV.U32 R3, RZ, RZ, R23 ;  /* 0x000000ffff037224 */ /* 0x000fe200078e0017 */
[----:B------:R-:W-:-:S07]  /*5130*/  IADD3 R0, R0, -0x100000, RZ ;  /* 0xfff0000000007810 */ /* 0x000fce0007ffe0ff */
[----:B------:R-:W-:Y:S05]  /*5140*/  CALL.REL.NOINC `($__internal_4_$__cuda_sm20_dblrcp_rn_slowpath_v3) ;  /* 0x0000000c00dc7944 */ /* 0x000fea0003c00000 */
[----:B------:R-:W-:-:S07]  /*5150*/  IMAD.MOV.U32 R6, RZ, RZ, R0 ;  /* 0x000000ffff067224 */ /* 0x000fce00078e0000 */
.L_x_3606:
[----:B------:R-:W-:Y:S05]  /*5160*/  BSYNC B2 ;  /* 0x0000000000027941 */ /* 0x000fea0003800000 */
.L_x_3605:
[C---:B------:R-:W-:Y:S02]  /*5170*/  DADD R2, -R6.reuse, 1 ;  /* 0x3ff0000006027429 */ /* 0x040fe40000000100 */
[----:B------:R-:W-:-:S06]  /*5180*/  DMUL R18, R6, R18 ;  /* 0x0000001206127228 */ /* 0x000fcc0000000000 */
[----:B------:R-:W-:-:S08]  /*5190*/  DFMA R16, R2, R16, 1 ;  /* 0x3ff000000210742b */ /* 0x000fd00000000010 */
[----:B------:R-:W-:-:S11]  /*51a0*/  DMUL R16, R18, R16 ;  /* 0x0000001012107228 */ /* 0x000fd60000000000 */
.L_x_3602:
[----:B------:R-:W-:Y:S05]  /*51b0*/  BSYNC B1 ;  /* 0x0000000000017941 */ /* 0x000fea0003800000 */
.L_x_3601:
        /* <DEDUP_REMOVED lines=64> */
.L_x_3610:
[----:B------:R-:W-:Y:S05]  /*55c0*/  BSYNC B0 ;  /* 0x0000000000007941 */ /* 0x000fea0003800000 */
.L_x_3609:
        /* <DEDUP_REMOVED lines=18> */
.L_x_3612:
[----:B------:R-:W-:Y:S05]  /*56f0*/  BSYNC B2 ;  /* 0x0000000000027941 */ /* 0x000fea0003800000 */
.L_x_3611:
[C---:B------:R-:W-:Y:S02]  /*5700*/  DADD R2, -R6.reuse, 1 ;  /* 0x3ff0000006027429 */ /* 0x040fe40000000100 */
[----:B------:R-:W-:-:S06]  /*5710*/  DMUL R14, R6, R14 ;  /* 0x0000000e060e7228 */ /* 0x000fcc0000000000 */
[----:B------:R-:W-:-:S08]  /*5720*/  DFMA R12, R2, R12, 1 ;  /* 0x3ff00000020c742b */ /* 0x000fd0000000000c */
[----:B------:R-:W-:-:S11]  /*5730*/  DMUL R12, R14, R12 ;  /* 0x0000000c0e0c7228 */ /* 0x000fd60000000000 */
.L_x_3608:
[----:B------:R-:W-:Y:S05]  /*5740*/  BSYNC B1 ;  /* 0x0000000000017941 */ /* 0x000fea0003800000 */
.L_x_3607:
[----:B------:R-:W-:Y:S01]  /*5750*/  VIADD R0, R34, 0x380 ;  /* 0x0000038022007836 */ /* 0x000fe20000000000 */
[----:B------:R-:W-:Y:S04]  /*5760*/  BSSY B1, `(.L_x_3613) ;  /* 0x0000057000017945 */ /* 0x000fe80003800000 */
[----:B------:R-:W-:-:S13]  /*5770*/  ISETP.GE.AND P0, PT, R0, R43, PT ;  /* 0x0000002b0000720c */ /* 0x000fda0003f06270 */
[----:B------:R-:W-:Y:S05]  /*5780*/  @P0 BRA `(.L_x_3614) ;  /* 0x0000000400500947 */ /* 0x000fea0003800000 */
[----:B-1----:R-:W-:Y:S01]  /*5790*/  IMAD.MOV.U32 R2, RZ, RZ, 0x652b82fe ;  /* 0x652b82feff027424 */ /* 0x002fe200078e00ff */
        /* <DEDUP_REMOVED lines=59> */
.L_x_3616:
[----:B------:R-:W-:Y:S05]  /*5b50*/  BSYNC B0 ;  /* 0x0000000000007941 */ /* 0x000fea0003800000 */
.L_x_3615:
        /* <DEDUP_REMOVED lines=18> */
.L_x_3618:
[----:B------:R-:W-:Y:S05]  /*5c80*/  BSYNC B2 ;  /* 0x0000000000027941 */ /* 0x000fea0003800000 */
.L_x_3617:
[C---:B------:R-:W-:Y:S02]  /*5c90*/  DADD R4, -R6.reuse, 1 ;  /* 0x3ff0000006047429 */ /* 0x040fe40000000100 */
[----:B------:R-:W-:-:S06]  /*5ca0*/  DMUL R2, R6, R10 ;  /* 0x0000000a06027228 */ /* 0x000fcc0000000000 */
[----:B------:R-:W-:-:S08]  /*5cb0*/  DFMA R4, R4, R8, 1 ;  /* 0x3ff000000404742b */ /* 0x000fd00000000008 */
[----:B------:R-:W-:-:S11]  /*5cc0*/  DMUL R2, R2, R4 ;  /* 0x0000000402027228 */ /* 0x000fd60000000000 */
.L_x_3614:
[----:B------:R-:W-:Y:S05]  /*5cd0*/  BSYNC B1 ;  /* 0x0000000000017941 */ /* 0x000fea0003800000 */
.L_x_3613:
[----:B------:R-:W-:Y:S01]  /*5ce0*/  ISETP.GE.AND P0, PT, R34, R43, PT ;  /* 0x0000002b2200720c */ /* 0x000fe20003f06270 */
[----:B------:R-:W-:Y:S04]  /*5cf0*/  BSSY B0, `(.L_x_3619) ;  /* 0x0000034000007945 */ /* 0x000fe80003800000 */
[----:B------:R-:W-:Y:S08]  /*5d00*/  BSSY B1, `(.L_x_3620) ;  /* 0x000002c000017945 */ /* 0x000ff00003800000 */
[----:B------:R-:W-:Y:S05]  /*5d10*/  @P0 BRA `(.L_x_3621) ;  /* 0x0000000000340947 */ /* 0x000fea0003800000 */
[----:B-1----:R-:W0:Y:S01]  /*5d20*/  S2R R7, SR_TID.X ;  /* 0x0000000000077919 */ /* 0x002e220000002100 */
[----:B------:R-:W1:Y:S01]  /*5d30*/  LDC.64 R4, c[0x0][0x218] ;  /* 0x00008600ff047b82 */ /* 0x000e620000000a00 */
[----:B------:R-:W-:-:S04]  /*5d40*/  MOV R34, R35 ;  /* 0x0000002300227202 */ /* 0x000fc80000000f00 */
[----:B------:R-:W-:Y:S01]  /*5d50*/  ISETP.GE.AND P0, PT, R34, R43, PT ;  /* 0x0000002b2200720c */ /* 0x000fe20003f06270 */
[----:B0-----:R-:W-:-:S04]  /*5d60*/  IMAD.IADD R7, R42, 0x1, R7 ;  /* 0x000000012a077824 */ /* 0x001fc800078e0207 */
[----:B-1----:R-:W-:-:S05]  /*5d70*/  IMAD.WIDE.U32 R4, R7, 0x8, R4 ;  /* 0x0000000807047825 */ /* 0x002fca00078e0004 */
[----:B------:R0:W-:Y:S03]  /*5d80*/  STG.E.64 desc[UR4][R4.64], R36 ;  /* 0x0000002404007986 */ /* 0x0001e6000c101b04 */
[----:B------:R-:W-:Y:S05]  /*5d90*/  @P0 BRA `(.L_x_3622) ;  /* 0x0000000000300947 */ /* 0x000fea0003800000 */
[----:B0-----:R-:W0:Y:S01]  /*5da0*/  LDC.64 R4, c[0x0][0x218] ;  /* 0x00008600ff047b82 */ /* 0x001e220000000a00 */
[----:B------:R-:W-:Y:S02]  /*5db0*/  IMAD.IADD R7, R42, 0x1, R34 ;  /* 0x000000012a077824 */ /* 0x000fe400078e0222 */
[----:B------:R-:W-:Y:S02]  /*5dc0*/  VIADD R34, R34, 0x80 ;  /* 0x0000008022227836 */ /* 0x000fe40000000000 */
[----:B0-----:R-:W-:-:S05]  /*5dd0*/  IMAD.WIDE.U32 R4, R7, 0x8, R4 ;  /* 0x0000000807047825 */ /* 0x001fca00078e0004 */
[----:B------:R0:W-:Y:S02]  /*5de0*/  STG.E.64 desc[UR4][R4.64], R32 ;  /* 0x0000002004007986 */ /* 0x0001e4000c101b04 */
.L_x_3621:
[----:B------:R-:W-:-:S13]  /*5df0*/  ISETP.GE.AND P0, PT, R34, R43, PT ;  /* 0x0000002b2200720c */ /* 0x000fda0003f06270 */
[----:B------:R-:W-:Y:S05]  /*5e00*/  @P0 BRA `(.L_x_3623) ;  /* 0x0000000000300947 */ /* 0x000fea0003800000 */
[----:B01----:R-:W0:Y:S01]  /*5e10*/  LDC.64 R4, c[0x0][0x218] ;  /* 0x00008600ff047b82 */ /* 0x003e220000000a00 */
[----:B------:R-:W-:Y:S02]  /*5e20*/  IMAD.IADD R7, R42, 0x1, R34 ;  /* 0x000000012a077824 */ /* 0x000fe400078e0222 */
[----:B------:R-:W-:Y:S02]  /*5e30*/  VIADD R34, R34, 0x80 ;  /* 0x0000008022227836 */ /* 0x000fe40000000000 */
[----:B0-----:R-:W-:-:S05]  /*5e40*/  IMAD.WIDE.U32 R4, R7, 0x8, R4 ;  /* 0x0000000807047825 */ /* 0x001fca00078e0004 */
[----:B------:R1:W-:Y:S02]  /*5e50*/  STG.E.64 desc[UR4][R4.64], R28 ;  /* 0x0000001c04007986 */ /* 0x0003e4000c101b04 */
.L_x_3622:
[----:B------:R-:W-:-:S13]  /*5e60*/  ISETP.GE.AND P0, PT, R34, R43, PT ;  /* 0x0000002b2200720c */ /* 0x000fda0003f06270 */
[----:B------:R-:W-:Y:S05]  /*5e70*/  @P0 BRA `(.L_x_3624) ;  /* 0x0000000000300947 */ /* 0x000fea0003800000 */
[----:B01----:R-:W0:Y:S01]  /*5e80*/  LDC.64 R4, c[0x0][0x218] ;  /* 0x00008600ff047b82 */ /* 0x003e220000000a00 */
[----:B------:R-:W-:Y:S01]  /*5e90*/  IADD3 R7, R42, R34, RZ ;  /* 0x000000222a077210 */ /* 0x000fe20007ffe0ff */
[----:B------:R-:W-:-:S04]  /*5ea0*/  VIADD R34, R34, 0x80 ;  /* 0x0000008022227836 */ /* 0x000fc80000000000 */
[----:B0-----:R-:W-:-:S05]  /*5eb0*/  IMAD.WIDE.U32 R4, R7, 0x8, R4 ;  /* 0x0000000807047825 */ /* 0x001fca00078e0004 */
[----:B------:R2:W-:Y:S02]  /*5ec0*/  STG.E.64 desc[UR4][R4.64], R24 ;  /* 0x0000001804007986 */ /* 0x0005e4000c101b04 */
.L_x_3623:
[----:B------:R-:W-:-:S13]  /*5ed0*/  ISETP.GE.AND P0, PT, R34, R43, PT ;  /* 0x0000002b2200720c */ /* 0x000fda0003f06270 */
[----:B------:R-:W-:Y:S05]  /*5ee0*/  @P0 BRA `(.L_x_3625) ;  /* 0x0000000000340947 */ /* 0x000fea0003800000 */
[----:B012---:R-:W0:Y:S01]  /*5ef0*/  LDC.64 R4, c[0x0][0x218] ;  /* 0x00008600ff047b82 */ /* 0x007e220000000a00 */
[----:B------:R-:W-:Y:S02]  /*5f00*/  IMAD.IADD R7, R42, 0x1, R34 ;  /* 0x000000012a077824 */ /* 0x000fe400078e0222 */
[----:B------:R-:W-:Y:S02]  /*5f10*/  VIADD R34, R34, 0x80 ;  /* 0x0000008022227836 */ /* 0x000fe40000000000 */
[----:B0-----:R-:W-:-:S05]  /*5f20*/  IMAD.WIDE.U32 R4, R7, 0x8, R4 ;  /* 0x0000000807047825 */ /* 0x001fca00078e0004 */
[----:B------:R2:W-:Y:S02]  /*5f30*/  STG.E.64 desc[UR4][R4.64], R20 ;  /* 0x0000001404007986 */ /* 0x0005e4000c101b04 */
.L_x_3624:
[----:B------:R-:W-:-:S13]  /*5f40*/  ISETP.GE.AND P0, PT, R34, R43, PT ;  /* 0x0000002b2200720c */ /* 0x000fda0003f06270 */
[----:B------:R-:W-:Y:S05]  /*5f50*/  @P0 BREAK B1 ;  /* 0x0000000000010942 */ /* 0x000fea0003800000 */
[----:B------:R-:W-:Y:S05]  /*5f60*/  @P0 BRA `(.L_x_3626) ;  /* 0x0000000000300947 */ /* 0x000fea0003800000 */
[----:B012---:R-:W0:Y:S01]  /*5f70*/  LDC.64 R4, c[0x0][0x218] ;  /* 0x00008600ff047b82 */ /* 0x007e220000000a00 */
[----:B------:R-:W-:Y:S01]  /*5f80*/  IMAD.IADD R7, R42, 0x1, R34 ;  /* 0x000000012a077824 */ /* 0x000fe200078e0222 */
[----:B------:R-:W-:-:S03]  /*5f90*/  IADD3 R34, R34, 0x80, RZ ;  /* 0x0000008022227810 */ /* 0x000fc60007ffe0ff */
[----:B0-----:R-:W-:-:S05]  /*5fa0*/  IMAD.WIDE.U32 R4, R7, 0x8, R4 ;  /* 0x0000000807047825 */ /* 0x001fca00078e0004 */
[----:B------:R3:W-:Y:S02]  /*5fb0*/  STG.E.64 desc[UR4][R4.64], R16 ;  /* 0x0000001004007986 */ /* 0x0007e4000c101b04 */
.L_x_3625:
[----:B------:R-:W-:Y:S05]  /*5fc0*/  BSYNC B1 ;  /* 0x0000000000017941 */ /* 0x000fea0003800000 */
.L_x_3620:
[----:B------:R-:W-:-:S13]  /*5fd0*/  ISETP.GE.AND P0, PT, R34, R43, PT ;  /* 0x0000002b2200720c */ /* 0x000fda0003f06270 */
[----:B0123--:R-:W0:Y:S01]  /*5fe0*/  @!P0 LDC.64 R4, c[0x0][0x218] ;  /* 0x00008600ff048b82 */ /* 0x00fe220000000a00 */
[----:B------:R-:W-:Y:S02]  /*5ff0*/  @!P0 IMAD.IADD R7, R42, 0x1, R34 ;  /* 0x000000012a078824 */ /* 0x000fe400078e0222 */
[----:B------:R-:W-:Y:S02]  /*6000*/  @!P0 VIADD R34, R34, 0x80 ;  /* 0x0000008022228836 */ /* 0x000fe40000000000 */
[----:B0-----:R-:W-:-:S05]  /*6010*/  @!P0 IMAD.WIDE.U32 R4, R7, 0x8, R4 ;  /* 0x0000000807048825 */ /* 0x001fca00078e0004 */
[----:B------:R3:W-:Y:S02]  /*6020*/  @!P0 STG.E.64 desc[UR4][R4.64], R12 ;  /* 0x0000000c04008986 */ /* 0x0007e4000c101b04 */
.L_x_3626:
[----:B------:R-:W-:Y:S05]  /*6030*/  BSYNC B0 ;  /* 0x0000000000007941 */ /* 0x000fea0003800000 */
.L_x_3619:
[----:B------:R-:W-:Y:S05]  /*6040*/  WARPSYNC.ALL ;  /* 0x0000000000007948 */ /* 0x000fea0003800000 */
[----:B------:R-:W-:-:S13]  /*6050*/  ISETP.GE.AND P0, PT, R34, R43, PT ;  /* 0x0000002b2200720c */ /* 0x000fda0003f06270 */
[----:B------:R-:W-:Y:S05]  /*6060*/  @P0 EXIT ;  /* 0x000000000000094d */ /* 0x000fea0003800000 */
[----:B0123--:R-:W0:Y:S01]  /*6070*/  LDC.64 R4, c[0x0][0x218] ;  /* 0x00008600ff047b82 */ /* 0x00fe220000000a00 */
[----:B------:R-:W-:-:S04]  /*6080*/  IMAD.IADD R7, R42, 0x1, R34 ;  /* 0x000000012a077824 */ /* 0x000fc800078e0222 */
[----:B0-----:R-:W-:-:S05]  /*6090*/  IMAD.WIDE.U32 R4, R7, 0x8, R4 ;  /* 0x0000000807047825 */ /* 0x001fca00078e0004 */
[----:B------:R-:W-:Y:S01]  /*60a0*/  STG.E.64 desc[UR4][R4.64], R2 ;  /* 0x0000000204007986 */ /* 0x000fe2000c101b04 */
[----:B------:R-:W-:Y:S05]  /*60b0*/  EXIT ;  /* 0x000000000000794d */ /* 0x000fea0003800000 */
        .weak           $__internal_4_$__cuda_sm20_dblrcp_rn_slowpath_v3
        .type           $__internal_4_$__cuda_sm20_dblrcp_rn_slowpath_v3,@function
        .size           $__internal_4_$__cuda_sm20_dblrcp_rn_slowpath_v3,(.L_x_11050 - $__internal_4_$__cuda_sm20_dblrcp_rn_slowpath_v3)
$__internal_4_$__cuda_sm20_dblrcp_rn_slowpath_v3:
[----:B------:R-:W-:Y:S01]  /*60c0*/  IMAD.MOV.U32 R5, RZ, RZ, R3 ;  /* 0x000000ffff057224 */ /* 0x000fe200078e0003 */
[----:B------:R-:W-:Y:S05]  /*60d0*/  BSSY B0, `(.L_x_3627) ;  /* 0x0000025000007945 */ /* 0x000fea0003800000 */
[----:B------:R-:W-:-:S14]  /*60e0*/  DSETP.GTU.AND P0, PT, |R4|, +INF , PT ;  /* 0x7ff000000400742a */ /* 0x000fdc0003f0c200 */
[----:B------:R-:W-:Y:S05]  /*60f0*/  @P0 BRA `(.L_x_3628) ;  /* 0x0000000000800947 */ /* 0x000fea0003800000 */
[----:B------:R-:W-:-:S04]  /*6100*/  LOP3.LUT R3, R3, 0x7fffffff, RZ, 0xc0, !PT ;  /* 0x7fffffff03037812 */ /* 0x000fc800078ec0ff */
[----:B------:R-:W-:-:S04]  /*6110*/  IADD3 R6, R3, -0x1, RZ ;  /* 0xffffffff03067810 */ /* 0x000fc80007ffe0ff */
        /* <DEDUP_REMOVED lines=8> */
[----:B------:R-:W0:Y:S01]  /*61a0*/  MUFU.RCP64H R41, R7 ;  /* 0x0000000700297308 */ /* 0x000e220000001800 */
[----:B------:R-:W-:-:S06]  /*61b0*/  IMAD.MOV.U32 R40, RZ, RZ, R0 ;  /* 0x000000ffff287224 */ /* 0x000fcc00078e0000 */
        /* <DEDUP_REMOVED lines=10> */
.L_x_3630:
[----:B------:R-:W-:Y:S01]  /*6260*/  DMUL R6, R4, 8.11296384146066816958e+31 ;  /* 0x4690000004067828 */ /* 0x000fe20000000000 */
[----:B------:R-:W-:-:S05]  /*6270*/  MOV R4, R0 ;  /* 0x0000000000047202 */ /* 0x000fca0000000f00 */
        /* <DEDUP_REMOVED lines=8> */
.L_x_3628:
[----:B------:R-:W-:Y:S01]  /*6300*/  LOP3.LUT R7, R5, 0x80000, RZ, 0xfc, !PT ;  /* 0x0008000005077812 */ /* 0x000fe200078efcff */
[----:B------:R-:W-:-:S07]  /*6310*/  IMAD.MOV.U32 R6, RZ, RZ, R4 ;  /* 0x000000ffff067224 */ /* 0x000fce00078e0004 */
.L_x_3629:
[----:B------:R-:W-:Y:S05]  /*6320*/  BSYNC B0 ;  /* 0x0000000000007941 */ /* 0x000fea0003800000 */
.L_x_3627:
[----:B------:R-:W-:Y:S02]  /*6330*/  IMAD.MOV.U32 R3, RZ, RZ, 0x0 ;  /* 0x00000000ff037424 */ /* 0x000fe400078e00ff */
[----:B------:R-:W-:Y:S02]  /*6340*/  IMAD.MOV.U32 R0, RZ, RZ, R6 ;  /* 0x000000ffff007224 */ /* 0x000fe400078e0006 */
[----:B------:R-:W-:Y:S05]  /*6350*/  RET.REL.NODEC R2 `(_ZN2at6native29vectorized_elementwise_kernelILi2EZZZNS0_61_GLOBAL__N__132982cb_23_ActivationSiluKernel_cu_f5210f67_354620silu_backward_kernelERNS_18TensorIteratorBaseEENKUlvE_clEvENKUlvE_clEvEUlddE_St5arrayIPcLm3EEEEviT0_T1_) ;  /* 0xffffff9c02287950 */ /* 0x000fea0003c3ffff */
.L_x_3631:
        /* <DEDUP_REMOVED lines=10> */
.L_x_11050:


//--------------------- .text._ZN2at6native29vectorized_elementwise_kernelILi4EZZZNS0_61_GLOBAL__N__132982cb_23_ActivationSiluKernel_cu_f5210f67_354620silu_backward_kernelERNS_18TensorIteratorBaseEENKUlvE_clEvENKUlvE_clEvEUlddE_St5arrayIPcLm3EEEEviT0_T1_ --------------------------
	.section	.text._ZN2at6native29vectorized_elementwise_kernelILi4EZZZNS0_61_GLOBAL__N__132982cb_23_ActivationSiluKernel_cu_f5210f67_354620silu_backward_kernelERNS_18TensorIteratorBaseEENKUlvE_clEvENKUlvE_clEvEUlddE_St5arrayIPcLm3EEEEviT0_T1_,"ax",@progbits
	.align	128
        .global         _ZN2at6native29vectorized_elementwise_kernelILi4EZZZNS0_61_GLOBAL__N__132982cb_23_ActivationSiluKernel_cu_f5210f67_354620silu_backward_kernelERNS_18TensorIteratorBaseEENKUlvE_clEvENKUlvE_clEvEUlddE_St5arrayIPcLm3EEEEviT0_T1_
        .type           _ZN2at6native29vectorized_elementwise_kernelILi4EZZZNS0_61_GLOBAL__N__132982cb_23_ActivationSiluKernel_cu_f5210f67_354620silu_backward_kernelERNS_18TensorIteratorBaseEENKUlvE_clEvENKUlvE_clEvEUlddE_St5arrayIPcLm3EEEEviT0_T1_,@function
        .size           _ZN2at6native29vectorized_elementwise_kernelILi4EZZZNS0_61_GLOBAL__N__132982cb_23_ActivationSiluKernel_cu_f5210f67_354620silu_backward_kernelERNS_18TensorIteratorBaseEENKUlvE_clEvENKUlvE_clEvEUlddE_St5arrayIPcLm3EEEEviT0_T1_,(.L_x_11051 - _ZN2at6native29vectorized_elementwise_kernelILi4EZZZNS0_61_GLOBAL__N__132982cb_23_ActivationSiluKernel_cu_f5210f67_354620silu_backward_kernelERNS_18TensorIteratorBaseEENKUlvE_clEvENKUlvE_clEvEUlddE_St5arrayIPcLm3EEEEviT0_T1_)
        .other          _ZN2at6native29vectorized_elementwise_kernelILi4EZZZNS0_61_GLOBAL__N__132982cb_23_ActivationSiluKernel_cu_f5210f67_354620silu_backward_kernelERNS_18TensorIteratorBaseEENKUlvE_clEvENKUlvE_clEvEUlddE_St5arrayIPcLm3EEEEviT0_T1_,@"STO_CUDA_ENTRY STV_DEFAULT"
_ZN2at6native29vectorized_elementwise_kernelILi4EZZZNS0_61_GLOBAL__N__132982cb_23_ActivationSiluKernel_cu_f5210f67_354620silu_backward_kernelERNS_18TensorIteratorBaseEENKUlvE_clEvENKUlvE_clEvEUlddE_St5arrayIPcLm3EEEEviT0_T1_:
.text._ZN2at6native29vectorized_elementwise_kernelILi4EZZZNS0_61_GLOBAL__N__132982cb_23_ActivationSiluKernel_cu_f5210f67_354620silu_backward_kernelERNS_18TensorIteratorBaseEENKUlvE_clEvENKUlvE_clEvEUlddE_St5arrayIPcLm3EEEEviT0_T1_:
        /* <DEDUP_REMOVED lines=82> */
.L_x_3634:
[----:B------:R-:W-:Y:S05]  /*0520*/  BSYNC B0 ;  /* 0x0000000000007941 */ /* 0x000fea0003800000 */
.L_x_3633:
        /* <DEDUP_REMOVED lines=16> */
[----:B-----5:R-:W-:Y:S05]  /*0630*/  CALL.REL.NOINC `($__internal_5_$__cuda_sm20_dblrcp_rn_slowpath_v3) ;  /* 0x0000005800a07944 */ /* 0x020fea0003c00000 */
[----:B------:R-:W-:-:S07]  /*0640*/  IMAD.MOV.U32 R6, RZ, RZ, R0 ;  /* 0x000000ffff067224 */ /* 0x000fce00078e0000 */
.L_x_3636:
[----:B------:R-:W-:Y:S05]  /*0650*/  BSYNC B1 ;  /* 0x0000000000017941 */ /* 0x000fea0003800000 */
.L_x_3635:
        /* <DEDUP_REMOVED lines=59> */
.L_x_3638:
[----:B------:R-:W-:Y:S05]  /*0a10*/  BSYNC B0 ;  /* 0x0000000000007941 */ /* 0x000fea0003800000 */
.L_x_3637:
        /* <DEDUP_REMOVED lines=19> */
[----:B------:R-:W-:Y:S05]  /*0b50*/  CALL.REL.NOINC `($__internal_5_$__cuda_sm20_dblrcp_rn_slowpath_v3) ;  /* 0x0000005400587944 */ /* 0x000fea0003c00000 */
[----:B------:R-:W-:-:S07]  /*0b60*/  IMAD.MOV.U32 R6, RZ, RZ, R0 ;  /* 0x000000ffff067224 */ /* 0x000fce00078e0000 */
.L_x_3640:
[----:B------:R-:W-:Y:S05]  /*0b70*/  BSYNC B1 ;  /* 0x0000000000017941 */ /* 0x000fea0003800000 */
.L_x_3639:
        /* <DEDUP_REMOVED lines=59> */
.L_x_3642:
[----:B------:R-:W-:Y:S05]  /*0f30*/  BSYNC B0 ;  /* 0x0000000000007941 */ /* 0x000fea0003800000 */
.L_x_3641:
        /* <DEDUP_REMOVED lines=21> */
.L_x_3644:
[----:B------:R-:W-:Y:S05]  /*1090*/  BSYNC B1 ;  /* 0x0000000000017941 */ /* 0x000fea0003800000 */
.L_x_3643:
        /* <DEDUP_REMOVED lines=59> */
.L_x_3646:
[----:B------:R-:W-:Y:S05]  /*1450*/  BSYNC B0 ;  /* 0x0000000000007941 */ /* 0x000fea0003800000 */
.L_x_3645:
        /* <DEDUP_REMOVED lines=19> */
[----:B------:R-:W-:Y:S05]  /*1590*/  CALL.REL.NOINC `($__internal_5_$__cuda_sm20_dblrcp_rn_slowpath_v3) ;  /* 0x0000004800c87944 */ /* 0x000fea0003c00000 */
[----:B------:R-:W-:-:S07]  /*15a0*/  MOV R6, R0 ;  /* 0x0000000000067202 */ /* 0x000fce0000000f00 */
.L_x_3648:
[----:B------:R-:W-:Y:S05]  /*15b0*/  BSYNC B1 ;  /* 0x0000000000017941 */ /* 0x000fea0003800000 */
.L_x_3647:
        /* <DEDUP_REMOVED lines=59> */
.L_x_3650:
[----:B------:R-:W-:Y:S05]  /*1970*/  BSYNC B0 ;  /* 0x0000000000007941 */ /* 0x000fea0003800000 */
.L_x_3649:
        /* <DEDUP_REMOVED lines=19> */
[----:B------:R-:W-:Y:S05]  /*1ab0*/  CALL.REL.NOINC `($__internal_5_$__cuda_sm20_dblrcp_rn_slowpath_v3) ;  /* 0x0000004400807944 */ /* 0x000fea0003c00000 */
[----:B------:R-:W-:-:S07]  /*1ac0*/  IMAD.MOV.U32 R6, RZ, RZ, R0 ;  /* 0x000000ffff067224 */ /* 0x000fce00078e0000 */
.L_x_3652:
[----:B------:R-:W-:Y:S05]  /*1ad0*/  BSYNC B1 ;  /* 0x0000000000017941 */ /* 0x000fea0003800000 */
.L_x_3651:
        /* <DEDUP_REMOVED lines=59> */
.L_x_3654:
[----:B------:R-:W-:Y:S05]  /*1e90*/  BSYNC B0 ;  /* 0x0000000000007941 */ /* 0x000fea0003800000 */
.L_x_3653:
        /* <DEDUP_REMOVED lines=20> */
[----:B------:R-:W-:Y:S05]  /*1fe0*/  CALL.REL.NOINC `($__internal_5_$__cuda_sm20_dblrcp_rn_slowpath_v3) ;  /* 0x0000004000347944 */ /* 0x000fea0003c00000 */
[----:B------:R-:W-:-:S07]  /*1ff0*/  IMAD.MOV.U32 R6, RZ, RZ, R0 ;  /* 0x000000ffff067224 */ /* 0x000fce00078e0000 */
.L_x_3656:
[----:B------:R-:W-:Y:S05]  /*2000*/  BSYNC B1 ;  /* 0x0000000000017941 */ /* 0x000fea0003800000 */
.L_x_3655:
        /* <DEDUP_REMOVED lines=59> */
.L_x_3658:
[----:B------:R-:W-:Y:S05]  /*23c0*/  BSYNC B0 ;  /* 0x0000000000007941 */ /* 0x000fea0003800000 */
.L_x_3657:
        /* <DEDUP_REMOVED lines=20> */
[----:B------:R-:W-:Y:S05]  /*2510*/  CALL.REL.NOINC `($__internal_5_$__cuda_sm20_dblrcp_rn_slowpath_v3) ;  /* 0x0000003800e87944 */ /* 0x000fea0003c00000 */
[----:B------:R-:W-:-:S07]  /*2520*/  IMAD.MOV.U32 R6, RZ, RZ, R0 ;  /* 0x000000ffff067224 */ /* 0x000fce00078e0000 */
.L_x_3660:
[----:B------:R-:W-:Y:S05]  /*2530*/  BSYNC B1 ;  /* 0x0000000000017941 */ /* 0x000fea0003800000 */
.L_x_3659:
        /* <DEDUP_REMOVED lines=59> */
.L_x_3662:
[----:B------:R-:W-:Y:S05]  /*28f0*/  BSYNC B0 ;  /* 0x0000000000007941 */ /* 0x000fea0003800000 */
.L_x_3661:
        /* <DEDUP_REMOVED lines=22> */
[----:B------:R-:W-:Y:S05]  /*2a60*/  CALL.REL.NOINC `($__internal_5_$__cuda_sm20_dblrcp_rn_slowpath_v3) ;  /* 0x0000003400947944 */ /* 0x000fea0003c00000 */
[----:B------:R-:W-:-:S07]  /*2a70*/  IMAD.MOV.U32 R6, RZ, RZ, R0 ;  /* 0x000000ffff067224 */ /* 0x000fce00078e0000 */
.L_x_3664:
[----:B------:R-:W-:Y:S05]  /*2a80*/  BSYNC B1 ;  /* 0x0000000000017941 */ /* 0x000fea0003800000 */
.L_x_3663:
        /* <DEDUP_REMOVED lines=12> */
.L_x_3632:
        /* <DEDUP_REMOVED lines=149> */
.L_x_3668:
[----:B------:R-:W-:Y:S05]  /*34a0*/  BSYNC B0 ;  /* 0x0000000000007941 */ /* 0x000fea0003800000 */
.L_x_3667:
        /* <DEDUP_REMOVED lines=17> */
.L_x_3670:
[----:B------:R-:W-:Y:S05]  /*35c0*/  BSYNC B2 ;  /* 0x0000000000027941 */ /* 0x000fea0003800000 */
.L_x_3669:
[C---:B------:R-:W-:Y:S02]  /*35d0*/  DADD R2, -R6.reuse, 1 ;  /* 0x3ff0000006027429 */ /* 0x040fe40000000100 */
[----:B------:R-:W-:-:S06]  /*35e0*/  DMUL R36, R6, R36 ;  /* 0x0000002406247228 */ /* 0x000fcc0000000000 */
[----:B------:R-:W-:-:S08]  /*35f0*/  DFMA R2, R2, R34, 1 ;  /* 0x3ff000000202742b */ /* 0x000fd00000000022 */
[----:B------:R-:W-:-:S11]  /*3600*/  DMUL R36, R36, R2 ;  /* 0x0000000224247228 */ /* 0x000fd60000000000 */
.L_x_3666:
[----:B------:R-:W-:Y:S05]  /*3610*/  BSYNC B1 ;  /* 0x0000000000017941 */ /* 0x000fea0003800000 */
.L_x_3665:
        /* <DEDUP_REMOVED lines=64> */
.L_x_3674:
[----:B------:R-:W-:Y:S05]  /*3a20*/  BSYNC B0 ;  /* 0x0000000000007941 */ /* 0x000fea0003800000 */
.L_x_3673:
        /* <DEDUP_REMOVED lines=17> */
.L_x_3676:
[----:B------:R-:W-:Y:S05]  /*3b40*/  BSYNC B2 ;  /* 0x0000000000027941 */ /* 0x000fea0003800000 */
.L_x_3675:
[C---:B------:R-:W-:Y:S02]  /*3b50*/  DADD R2, -R6.reuse, 1 ;  /* 0x3ff0000006027429 */ /* 0x040fe40000000100 */
[----:B------:R-:W-:-:S06]  /*3b60*/  DMUL R38, R6, R38 ;  /* 0x0000002606267228 */ /* 0x000fcc0000000000 */
[----:B------:R-:W-:-:S08]  /*3b70*/  DFMA R32, R2, R32, 1 ;  /* 0x3ff000000220742b */ /* 0x000fd00000000020 */
[----:B------:R-:W-:-:S11]  /*3b80*/  DMUL R32, R38, R32 ;  /* 0x0000002026207228 */ /* 0x000fd60000000000 */
.L_x_3672:
[----:B------:R-:W-:Y:S05]  /*3b90*/  BSYNC B1 ;  /* 0x0000000000017941 */ /* 0x000fea0003800000 */
.L_x_3671:
        /* <DEDUP_REMOVED lines=63> */
.L_x_3680:
[----:B------:R-:W-:Y:S05]  /*3f90*/  BSYNC B0 ;  /* 0x0000000000007941 */ /* 0x000fea0003800000 */
.L_x_3679:
        /* <DEDUP_REMOVED lines=17> */
.L_x_3682:
[----:B------:R-:W-:Y:S05]  /*40b0*/  BSYNC B2 ;  /* 0x0000000000027941 */ /* 0x000fea0003800000 */
.L_x_3681:
[C---:B------:R-:W-:Y:S02]  /*40c0*/  DADD R2, -R6.reuse, 1 ;  /* 0x3ff0000006027429 */ /* 0x040fe40000000100 */
[----:B------:R-:W-:-:S06]  /*40d0*/  DMUL R30, R6, R30 ;  /* 0x0000001e061e7228 */ /* 0x000fcc0000000000 */
[----:B------:R-:W-:-:S08]  /*40e0*/  DFMA R28, R2, R28, 1 ;  /* 0x3ff00000021c742b */ /* 0x000fd0000000001c */
[----:B------:R-:W-:-:S11]  /*40f0*/  DMUL R28, R30, R28 ;  /* 0x0000001c1e1c7228 */ /* 0x000fd60000000000 */
.L_x_3678:
[----:B------:R-:W-:Y:S05]  /*4100*/  BSYNC B1 ;  /* 0x0000000000017941 */ /* 0x000fea0003800000 */
.L_x_3677:
        /* <DEDUP_REMOVED lines=64> */
.L_x_3686:
[----:B------:R-:W-:Y:S05]  /*4510*/  BSYNC B0 ;  /* 0x0000000000007941 */ /* 0x000fea0003800000 */
.L_x_3685:
        /* <DEDUP_REMOVED lines=18> */
.L_x_3688:
[----:B------:R-:W-:Y:S05]  /*4640*/  BSYNC B2 ;  /* 0x0000000000027941 */ /* 0x000fea0003800000 */
.L_x_3687:
[C---:B------:R-:W-:Y:S02]  /*4650*/  DADD R2, -R6.reuse, 1 ;  /* 0x3ff0000006027429 */ /* 0x040fe40000000100 */
[----:B------:R-:W-:-:S06]  /*4660*/  DMUL R26, R6, R26 ;  /* 0x0000001a061a7228 */ /* 0x000fcc0000000000 */
[----:B------:R-:W-:-:S08]  /*4670*/  DFMA R24, R2, R24, 1 ;  /* 0x3ff000000218742b */ /* 0x000fd00000000018 */
[----:B------:R-:W-:-:S11]  /*4680*/  DMUL R24, R26, R24 ;  /* 0x000000181a187228 */ /* 0x000fd60000000000 */
.L_x_3684:
[----:B------:R-:W-:Y:S05]  /*4690*/  BSYNC B1 ;  /* 0x0000000000017941 */ /* 0x000fea0003800000 */
.L_x_3683:
        /* <DEDUP_REMOVED lines=64> */
.L_x_3692:
[----:B------:R-:W-:Y:S05]  /*4aa0*/  BSYNC B0 ;  /* 0x0000000000007941 */ /* 0x000fea0003800000 */
.L_x_3691:
        /* <DEDUP_REMOVED lines=17> */
[----:B------:R-:W-:-:S07]  /*4bc0*/  MOV R6, R0 ;  /* 0x0000000000067202 */ /* 0x000fce0000000f00 */
.L_x_3694:
[----:B------:R-:W-:Y:S05]  /*4bd0*/  BSYNC B2 ;  /* 0x0000000000027941 */ /* 0x000fea0003800000 */
.L_x_3693:
[C---:B------:R-:W-:Y:S02]  /*4be0*/  DADD R2, -R6.reuse, 1 ;  /* 0x3ff0000006027429 */ /* 0x040fe40000000100 */
[----:B------:R-:W-:-:S06]  /*4bf0*/  DMUL R22, R6, R22 ;  /* 0x0000001606167228 */ /* 0x000fcc0000000000 */
[----:B------:R-:W-:-:S08]  /*4c00*/  DFMA R20, R2, R20, 1 ;  /* 0x3ff000000214742b */ /* 0x000fd00000000014 */
[----:B------:R-:W-:-:S11]  /*4c10*/  DMUL R20, R22, R20 ;  /* 0x0000001416147228 */ /* 0x000fd60000000000 */
.L_x_3690:
[----:B------:R-:W-:Y:S05]  /*4c20*/  BSYNC B1 ;  /* 0x0000000000017941 */ /* 0x000fea0003800000 */
.L_x_3689:
        /* <DEDUP_REMOVED lines=64> */
.L_x_3698:
[----:B------:R-:W-:Y:S05]  /*5030*/  BSYNC B0 ;  /* 0x0000000000007941 */ /* 0x000fea0003800000 */
.L_x_3697:
        /* <DEDUP_REMOVED lines=16> */
[----:B------:R-:W-:Y:S05]  /*5140*/  CALL.REL.NOINC `($__internal_5_$__cuda_sm20_dblrcp_rn_slowpath_v3) ;  /* 0x0000000c00dc7944 */ /* 0x000fea0003c00000 */
[----:B------:R-:W-:-:S07]  /*5150*/  IMAD.MOV.U32 R6, RZ, RZ, R0 ;  /* 0x000000ffff067224 */ /* 0x000fce00078e0000 */
.L_x_3700:
[----:B------:R-:W-:Y:S05]  /*5160*/  BSYNC B2 ;  /* 0x0000000000027941 */ /* 0x000fea0003800000 */
.L_x_3699:
[C---:B------:R-:W-:Y:S02]  /*5170*/  DADD R2, -R6.reuse, 1 ;  /* 0x3ff0000006027429 */ /* 0x040fe40000000100 */
[----:B------:R-:W-:-:S06]  /*5180*/  DMUL R18, R6, R18 ;  /* 0x0000001206127228 */ /* 0x000fcc0000000000 */
[----:B------:R-:W-:-:S08]  /*5190*/  DFMA R16, R2, R16, 1 ;  /* 0x3ff000000210742b */ /* 0x000fd00000000010 */
[----:B------:R-:W-:-:S11]  /*51a0*/  DMUL R16, R18, R16 ;  /* 0x0000001012107228 */ /* 0x000fd60000000000 */
.L_x_3696:
[----:B------:R-:W-:Y:S05]  /*51b0*/  BSYNC B1 ;  /* 0x0000000000017941 */ /* 0x000fea0003800000 */
.L_x_3695:
        /* <DEDUP_REMOVED lines=64> */
.L_x_3704:
[----:B------:R-:W-:Y:S05]  /*55c0*/  BSYNC B0 ;  /* 0x0000000000007941 */ /* 0x000fea0003800000 */
.L_x_3703:
        /* <DEDUP_REMOVED lines=18> */
.L_x_3706:
[----:B------:R-:W-:Y:S05]  /*56f0*/  BSYNC B2 ;  /* 0x0000000000027941 */ /* 0x000fea0003800000 */
.L_x_3705:
[C---:B------:R-:W-:Y:S02]  /*5700*/  DADD R2, -R6.reuse, 1 ;  /* 0x3ff0000006027429 */ /* 0x040fe40000000100 */
[----:B------:R-:W-:-:S06]  /*5710*/  DMUL R14, R6, R14 ;  /* 0x0000000e060e7228 */ /* 0x000fcc0000000000 */
[----:B------:R-:W-:-:S08]  /*5720*/  DFMA R12, R2, R12, 1 ;  /* 0x3ff00000020c742b */ /* 0x000fd0000000000c */
[----:B------:R-:W-:-:S11]  /*5730*/  DMUL R12, R14, R12 ;  /* 0x0000000c0e0c7228 */ /* 0x000fd60000000000 */
.L_x_3702:
[----:B------:R-:W-:Y:S05]  /*5740*/  BSYNC B1 ;  /* 0x0000000000017941 */ /* 0x000fea0003800000 */
.L_x_3701:
        /* <DEDUP_REMOVED lines=64> */
.L_x_3710:
[----:B------:R-:W-:Y:S05]  /*5b50*/  BSYNC B0 ;  /* 0x0000000000007941 */ /* 0x000fea0003800000 */
.L_x_3709:
        /* <DEDUP_REMOVED lines=18> */
.L_x_3712:
[----:B------:R-:W-:Y:S05]  /*5c80*/  BSYNC B2 ;  /* 0x0000000000027941 */ /* 0x000fea0003800000 */
.L_x_3711:
[C---:B------:R-:W-:Y:S02]  /*5c90*/  DADD R4, -R6.reuse, 1 ;  /* 0x3ff0000006047429 */ /* 0x040fe40000000100 */
[----:B------:R-:W-:-:S06]  /*5ca0*/  DMUL R2, R6, R10 ;  /* 0x0000000a06027228 */ /* 0x000fcc0000000000 */
[----:B------:R-:W-:-:S08]  /*5cb0*/  DFMA R4, R4, R8, 1 ;  /* 0x3ff000000404742b */ /* 0x000fd00000000008 */
[----:B------:R-:W-:-:S11]  /*5cc0*/  DMUL R2, R2, R4 ;  /* 0x0000000402027228 */ /* 0x000fd60000000000 */
.L_x_3708:
[----:B------:R-:W-:Y:S05]  /*5cd0*/  BSYNC B1 ;  /* 0x0000000000017941 */ /* 0x000fea0003800000 */
.L_x_3707:
        /* <DEDUP_REMOVED lines=17> */
.L_x_3715:
[----:B------:R-:W-:-:S13]  /*5df0*/  ISETP.GE.AND P0, PT, R34, R43, PT ;  /* 0x0000002b2200720c */ /* 0x000fda0003f06270 */
[----:B------:R-:W-:Y:S05]  /*5e00*/  @P0 BRA `(.L_x_3717) ;  /* 0x0000000000300947 */ /* 0x000fea0003800000 */
[----:B01----:R-:W0:Y:S01]  /*5e10*/  LDC.64 R4, c[0x0][0x218] ;  /* 0x00008600ff047b82 */ /* 0x003e220000000a00 */
[----:B------:R-:W-:Y:S02]  /*5e20*/  IMAD.IADD R7, R42, 0x1, R34 ;  /* 0x000000012a077824 */ /* 0x000fe400078e0222 */
[----:B------:R-:W-:Y:S02]  /*5e30*/  VIADD R34, R34, 0x80 ;  /* 0x0000008022227836 */ /* 0x000fe40000000000 */
[----:B0-----:R-:W-:-:S05]  /*5e40*/  IMAD.WIDE.U32 R4, R7, 0x8, R4 ;  /* 0x0000000807047825 */ /* 0x001fca00078e0004 */
[----:B------:R1:W-:Y:S02]  /*5e50*/  STG.E.64 desc[UR4][R4.64], R28 ;  /* 0x0000001c04007986 */ /* 0x0003e4000c101b04 */
.L_x_3716:
[----:B------:R-:W-:-:S13]  /*5e60*/  ISETP.GE.AND P0, PT, R34, R43, PT ;  /* 0x0000002b2200720c */ /* 0x000fda0003f06270 */
[----:B------:R-:W-:Y:S05]  /*5e70*/  @P0 BRA `(.L_x_3718) ;  /* 0x0000000000300947 */ /* 0x000fea0003800000 */
[----:B01----:R-:W0:Y:S01]  /*5e80*/  LDC.64 R4, c[0x0][0x218] ;  /* 0x00008600ff047b82 */ /* 0x003e220000000a00 */
[----:B------:R-:W-:Y:S01]  /*5e90*/  IADD3 R7, R42, R34, RZ ;  /* 0x000000222a077210 */ /* 0x000fe20007ffe0ff */
[----:B------:R-:W-:-:S04]  /*5ea0*/  VIADD R34, R34, 0x80 ;  /* 0x0000008022227836 */ /* 0x000fc80000000000 */
[----:B0-----:R-:W-:-:S05]  /*5eb0*/  IMAD.WIDE.U32 R4, R7, 0x8, R4 ;  /* 0x0000000807047825 */ /* 0x001fca00078e0004 */
[----:B------:R2:W-:Y:S02]  /*5ec0*/  STG.E.64 desc[UR4][R4.64], R24 ;  /* 0x0000001804007986 */ /* 0x0005e4000c101b04 */
.L_x_3717:
[----:B------:R-:W-:-:S13]  /*5ed0*/  ISETP.GE.AND P0, PT, R34, R43, PT ;  /* 0x0000002b2200720c */ /* 0x000fda0003f06270 */
[----:B------:R-:W-:Y:S05]  /*5ee0*/  @P0 BRA `(.L_x_3719) ;  /* 0x0000000000340947 */ /* 0x000fea0003800000 */
[----:B012---:R-:W0:Y:S01]  /*5ef0*/  LDC.64 R4, c[0x0][0x218] ;  /* 0x00008600ff047b82 */ /* 0x007e220000000a00 */
[----:B------:R-:W-:Y:S02]  /*5f00*/  IMAD.IADD R7, R42, 0x1, R34 ;  /* 0x000000012a077824 */ /* 0x000fe400078e0222 */
[----:B------:R-:W-:Y:S02]  /*5f10*/  VIADD R34, R34, 0x80 ;  /* 0x0000008022227836 */ /* 0x000fe40000000000 */
[----:B0-----:R-:W-:-:S05]  /*5f20*/  IMAD.WIDE.U32 R4, R7, 0x8, R4 ;  /* 0x0000000807047825 */ /* 0x001fca00078e0004 */
[----:B------:R2:W-:Y:S02]  /*5f30*/  STG.E.64 desc[UR4][R4.64], R20 ;  /* 0x0000001404007986 */ /* 0x0005e4000c101b04 */
.L_x_3718:
        /* <DEDUP_REMOVED lines=8> */
.L_x_3719:
[----:B------:R-:W-:Y:S05]  /*5fc0*/  BSYNC B1 ;  /* 0x0000000000017941 */ /* 0x000fea0003800000 */
.L_x_3714:
[----:B------:R-:W-:-:S13]  /*5fd0*/  ISETP.GE.AND P0, PT, R34, R43, PT ;  /* 0x0000002b2200720c */ /* 0x000fda0003f06270 */
[----:B0123--:R-:W0:Y:S01]  /*5fe0*/  @!P0 LDC.64 R4, c[0x0][0x218] ;  /* 0x00008600ff048b82 */ /* 0x00fe220000000a00 */
[----:B------:R-:W-:Y:S02]  /*5ff0*/  @!P0 IMAD.IADD R7, R42, 0x1, R34 ;  /* 0x000000012a078824 */ /* 0x000fe400078e0222 */
[----:B------:R-:W-:Y:S02]  /*6000*/  @!P0 VIADD R34, R34, 0x80 ;  /* 0x0000008022228836 */ /* 0x000fe40000000000 */
[----:B0-----:R-:W-:-:S05]  /*6010*/  @!P0 IMAD.WIDE.U32 R4, R7, 0x8, R4 ;  /* 0x0000000807048825 */ /* 0x001fca00078e0004 */
[----:B------:R3:W-:Y:S02]  /*6020*/  @!P0 STG.E.64 desc[UR4][R4.64], R12 ;  /* 0x0000000c04008986 */ /* 0x0007e4000c101b04 */
.L_x_3720:
[----:B------:R-:W-:Y:S05]  /*6030*/  BSYNC B0 ;  /* 0x0000000000007941 */ /* 0x000fea0003800000 */
.L_x_3713:
        /* <DEDUP_REMOVED lines=8> */
        .weak           $__internal_5_$__cuda_sm20_dblrcp_rn_slowpath_v3
        .type           $__internal_5_$__cuda_sm20_dblrcp_rn_slowpath_v3,@function
        .size           $__internal_5_$__cuda_sm20_dblrcp_rn_slowpath_v3,(.L_x_11051 - $__internal_5_$__cuda_sm20_dblrcp_rn_slowpath_v3)
$__internal_5_$__cuda_sm20_dblrcp_rn_slowpath_v3:
        /* <DEDUP_REMOVED lines=26> */
.L_x_3724:
        /* <DEDUP_REMOVED lines=10> */
.L_x_3722:
[----:B------:R-:W-:Y:S01]  /*6300*/  LOP3.LUT R7, R5, 0x80000, RZ, 0xfc, !PT ;  /* 0x0008000005077812 */ /* 0x000fe200078efcff */
[----:B------:R-:W-:-:S07]  /*6310*/  IMAD.MOV.U32 R6, RZ, RZ, R4 ;  /* 0x000000ffff067224 */ /* 0x000fce00078e0004 */
.L_x_3723:
[----:B------:R-:W-:Y:S05]  /*6320*/  BSYNC B0 ;  /* 0x0000000000007941 */ /* 0x000fea0003800000 */
.L_x_3721:
[----:B------:R-:W-:Y:S02]  /*6330*/  IMAD.MOV.U32 R3, RZ, RZ, 0x0 ;  /* 0x00000000ff037424 */ /* 0x000fe400078e00ff */
[----:B------:R-:W-:Y:S02]  /*6340*/  IMAD.MOV.U32 R0, RZ, RZ, R6 ;  /* 0x000000ffff007224 */ /* 0x000fe400078e0006 */
[----:B------:R-:W-:Y:S05]  /*6350*/  RET.REL.NODEC R2 `(_ZN2at6native29vectorized_elementwise_kernelILi4EZZZNS0_61_GLOBAL__N__132982cb_23_ActivationSiluKernel_cu_f5210f67_354620silu_backward_kernelERNS_18TensorIteratorBaseEENKUlvE_clEvENKUlvE_clEvEUlddE_St5arrayIPcLm3EEEEviT0_T1_) ;  /* 0xffffff9c02287950 */ /* 0x000fea0003c3ffff */
.L_x_3725:
        /* <DEDUP_REMOVED lines=10> */
.L_x_11051:


//--------------------- .text._ZN2at6native29vectorized_elementwise_kernelILi8EZZZNS0_61_GLOBAL__N__132982cb_23_ActivationSiluKernel_cu_f5210f67_354620silu_backward_kernelERNS_18TensorIteratorBaseEENKUlvE_clEvENKUlvE_clEvEUlddE_St5arrayIPcLm3EEEEviT0_T1_ --------------------------
	.section	.text._ZN2at6native29vectorized_elementwise_kernelILi8EZZZNS0_61_GLOBAL__N__132982cb_23_ActivationSiluKernel_cu_f5210f67_354620silu_backward_kernelERNS_18TensorIteratorBaseEENKUlvE_clEvENKUlvE_clEvEUlddE_St5arrayIPcLm3EEEEviT0_T1_,"ax",@progbits
	.align	128
        .global         _ZN2at6native29vectorized_elementwise_kernelILi8EZZZNS0_61_GLOBAL__N__132982cb_23_ActivationSiluKernel_cu_f5210f67_354620silu_backward_kernelERNS_18TensorIteratorBaseEENKUlvE_clEvENKUlvE_clEvEUlddE_St5arrayIPcLm3EEEEviT0_T1_
        .type           _ZN2at6native29vectorized_elementwise_kernelILi8EZZZNS0_61_GLOBAL__N__132982cb_23_ActivationSiluKernel_cu_f5210f67_354620silu_backward_kernelERNS_18TensorIteratorBaseEENKUlvE_clEvENKUlvE_clEvEUlddE_St5arrayIPcLm3EEEEviT0_T1_,@function
        .size           _ZN2at6native29vectorized_elementwise_kernelILi8EZZZNS0_61_GLOBAL__N__132982cb_23_ActivationSiluKernel_cu_f5210f67_354620silu_backward_kernelERNS_18TensorIteratorBaseEENKUlvE_clEvENKUlvE_clEvEUlddE_St5arrayIPcLm3EEEEviT0_T1_,(.L_x_11052 - _ZN2at6native29vectorized_elementwise_kernelILi8EZZZNS0_61_GLOBAL__N__132982cb_23_ActivationSiluKernel_cu_f5210f67_354620silu_backward_kernelERNS_18TensorIteratorBaseEENKUlvE_clEvENKUlvE_clEvEUlddE_St5arrayIPcLm3EEEEviT0_T1_)
        .other          _ZN2at6native29vectorized_elementwise_kernelILi8EZZZNS0_61_GLOBAL__N__132982cb_23_ActivationSiluKernel_cu_f5210f67_354620silu_backward_kernelERNS_18TensorIteratorBaseEENKUlvE_clEvENKUlvE_clEvEUlddE_St5arrayIPcLm3EEEEviT0_T1_,@"STO_CUDA_ENTRY STV_DEFAULT"
_ZN2at6native29vectorized_elementwise_kernelILi8EZZZNS0_61_GLOBAL__N__132982cb_23_ActivationSiluKernel_cu_f5210f67_354620silu_backward_kernelERNS_18TensorIteratorBaseEENKUlvE_clEvENKUlvE_clEvEUlddE_St5arrayIPcLm3EEEEviT0_T1_:
.text._ZN2at6native29vectorized_elementwise_kernelILi8EZZZNS0_61_GLOBAL__N__132982cb_23_ActivationSiluKernel_cu_f5210f67_354620silu_backward_kernelERNS_18TensorIteratorBaseEENKUlvE_clEvENKUlvE_clEvEUlddE_St5arrayIPcLm3EEEEviT0_T1_:
        /* <DEDUP_REMOVED lines=82> */
.L_x_3728:
[----:B------:R-:W-:Y:S05]  /*0520*/  BSYNC B0 ;  /* 0x0000000000007941 */ /* 0x000fea0003800000 */
.L_x_3727:
        /* <DEDUP_REMOVED lines=16> */
[----:B-----5:R-:W-:Y:S05]  /*0630*/  CALL.REL.NOINC `($__internal_6_$__cuda_sm20_dblrcp_rn_slowpath_v3) ;  /* 0x0000005800a07944 */ /* 0x020fea0003c00000 */
[----:B------:R-:W-:-:S07]  /*0640*/  IMAD.MOV.U32 R6, RZ, RZ, R0 ;  /* 0x000000ffff067224 */ /* 0x000fce00078e0000 */
.L_x_3730:
[----:B------:R-:W-:Y:S05]  /*0650*/  BSYNC B1 ;  /* 0x0000000000017941 */ /* 0x000fea0003800000 */
.L_x_3729:
        /* <DEDUP_REMOVED lines=59> */
.L_x_3732:
[----:B------:R-:W-:Y:S05]  /*0a10*/  BSYNC B0 ;  /* 0x0000000000007941 */ /* 0x000fea0003800000 */
.L_x_3731:
        /* <DEDUP_REMOVED lines=19> */
[----:B------:R-:W-:Y:S05]  /*0b50*/  CALL.REL.NOINC `($__internal_6_$__cuda_sm20_dblrcp_rn_slowpath_v3) ;  /* 0x0000005400587944 */ /* 0x000fea0003c00000 */
[----:B------:R-:W-:-:S07]  /*0b60*/  IMAD.MOV.U32 R6, RZ, RZ, R0 ;  /* 0x000000ffff067224 */ /* 0x000fce00078e0000 */
.L_x_3734:
[----:B------:R-:W-:Y:S05]  /*0b70*/  BSYNC B1 ;  /* 0x0000000000017941 */ /* 0x000fea0003800000 */
.L_x_3733:
        /* <DEDUP_REMOVED lines=59> */
.L_x_3736:
[----:B------:R-:W-:Y:S05]  /*0f30*/  BSYNC B0 ;  /* 0x0000000000007941 */ /* 0x000fea0003800000 */
.L_x_3735:
        /* <DEDUP_REMOVED lines=21> */
.L_x_3738:
[----:B------:R-:W-:Y:S05]  /*1090*/  BSYNC B1 ;  /* 0x0000000000017941 */ /* 0x000fea0003800000 */
.L_x_3737:
        /* <DEDUP_REMOVED lines=59> */
.L_x_3740:
[----:B------:R-:W-:Y:S05]  /*1450*/  BSYNC B0 ;  /* 0x0000000000007941 */ /* 0x000fea0003800000 */
.L_x_3739:
        /* <DEDUP_REMOVED lines=19> */
[----:B------:R-:W-:Y:S05]  /*1590*/  CALL.REL.NOINC `($__internal_6_$__cuda_sm20_dblrcp_rn_slowpath_v3) ;  /* 0x0000004800c87944 */ /* 0x000fea0003c00000 */
[----:B------:R-:W-:-:S07]  /*15a0*/  MOV R6, R0 ;  /* 0x0000000000067202 */ /* 0x000fce0000000f00 */
.L_x_3742:
[----:B------:R-:W-:Y:S05]  /*15b0*/  BSYNC B1 ;  /* 0x0000000000017941 */ /* 0x000fea0003800000 */
.L_x_3741:
        /* <DEDUP_REMOVED lines=59> */
.L_x_3744:
[----:B------:R-:W-:Y:S05]  /*1970*/  BSYNC B0 ;  /* 0x0000000000007941 */ /* 0x000fea0003800000 */
.L_x_3743:
        /* <DEDUP_REMOVED lines=19> */
[----:B------:R-:W-:Y:S05]  /*1ab0*/  CALL.REL.NOINC `($__internal_6_$__cuda_sm20_dblrcp_rn_slowpath_v3) ;  /* 0x0000004400807944 */ /* 0x000fea0003c00000 */
[----:B------:R-:W-:-:S07]  /*1ac0*/  IMAD.MOV.U32 R6, RZ, RZ, R0 ;  /* 0x000000ffff067224 */ /* 0x000fce00078e0000 */
.L_x_3746:
[----:B------:R-:W-:Y:S05]  /*1ad0*/  BSYNC B1 ;  /* 0x0000000000017941 */ /* 0x000fea0003800000 */
.L_x_3745:
        /* <DEDUP_REMOVED lines=59> */
.L_x_3748:
[----:B------:R-:W-:Y:S05]  /*1e90*/  BSYNC B0 ;  /* 0x0000000000007941 */ /* 0x000fea0003800000 */
.L_x_3747:
        /* <DEDUP_REMOVED lines=20> */
[----:B------:R-:W-:Y:S05]  /*1fe0*/  CALL.REL.NOINC `($__internal_6_$__cuda_sm20_dblrcp_rn_slowpath_v3) ;  /* 0x0000004000347944 */ /* 0x000fea0003c00000 */
[----:B------:R-:W-:-:S07]  /*1ff0*/  IMAD.MOV.U32 R6, RZ, RZ, R0 ;  /* 0x000000ffff067224 */ /* 0x000fce00078e0000 */
.L_x_3750:
[----:B------:R-:W-:Y:S05]  /*2000*/  BSYNC B1 ;  /* 0x0000000000017941 */ /* 0x000fea0003800000 */
.L_x_3749:
        /* <DEDUP_REMOVED lines=59> */
.L_x_3752:
[----:B------:R-:W-:Y:S05]  /*23c0*/  BSYNC B0 ;  /* 0x0000000000007941 */ /* 0x000fea0003800000 */
.L_x_3751:
        /* <DEDUP_REMOVED lines=20> */
[----:B------:R-:W-:Y:S05]  /*2510*/  CALL.REL.NOINC `($__internal_6_$__cuda_sm20_dblrcp_rn_slowpath_v3) ;  /* 0x0000003800e87944 */ /* 0x000fea0003c00000 */
[----:B------:R-:W-:-:S07]  /*2520*/  IMAD.MOV.U32 R6, RZ, RZ, R0 ;  /* 0x000000ffff067224 */ /* 0x000fce00078e0000 */
.L_x_3754:
[----:B------:R-:W-:Y:S05]  /*2530*/  BSYNC B1 ;  /* 0x0000000000017941 */ /* 0x000fea0003800000 */
.L_x_3753:
        /* <DEDUP_REMOVED lines=59> */
.L_x_3756:
[----:B------:R-:W-:Y:S05]  /*28f0*/  BSYNC B0 ;  /* 0x0000000000007941 */ /* 0x000fea0003800000 */
.L_x_3755:
        /* <DEDUP_REMOVED lines=22> */
[----:B------:R-:W-:Y:S05]  /*2a60*/  CALL.REL.NOINC `($__internal_6_$__cuda_sm20_dblrcp_rn_slowpath_v3) ;  /* 0x0000003400947944 */ /* 0x000fea0003c00000 */
[----:B------:R-:W-:-:S07]  /*2a70*/  IMAD.MOV.U32 R6, RZ, RZ, R0 ;  /* 0x000000ffff067224 */ /* 0x000fce00078e0000 */
.L_x_3758:
[----:B------:R-:W-:Y:S05]  /*2a80*/  BSYNC B1 ;  /* 0x0000000000017941 */ /* 0x000fea0003800000 */
.L_x_3757:
        /* <DEDUP_REMOVED lines=12> */
.L_x_3726:
        /* <DEDUP_REMOVED lines=149> */
.L_x_3762:
[----:B------:R-:W-:Y:S05]  /*34a0*/  BSYNC B0 ;  /* 0x0000000000007941 */ /* 0x000fea0003800000 */
.L_x_3761:
        /* <DEDUP_REMOVED lines=17> */
.L_x_3764:
[----:B------:R-:W-:Y:S05]  /*35c0*/  BSYNC B2 ;  /* 0x0000000000027941 */ /* 0x000fea0003800000 */
.L_x_3763:
[C---:B------:R-:W-:Y:S02]  /*35d0*/  DADD R2, -R6.reuse, 1 ;  /* 0x3ff0000006027429 */ /* 0x040fe40000000100 */
[----:B------:R-:W-:-:S06]  /*35e0*/  DMUL R36, R6, R36 ;  /* 0x0000002406247228 */ /* 0x000fcc0000000000 */
[----:B------:R-:W-:-:S08]  /*35f0*/  DFMA R2, R2, R34, 1 ;  /* 0x3ff000000202742b */ /* 0x000fd00000000022 */
[----:B------:R-:W-:-:S11]  /*3600*/  DMUL R36, R36, R2 ;  /* 0x0000000224247228 */ /* 0x000fd60000000000 */
.L_x_3760:
[----:B------:R-:W-:Y:S05]  /*3610*/  BSYNC B1 ;  /* 0x0000000000017941 */ /* 0x000fea0003800000 */
.L_x_3759:
        /* <DEDUP_REMOVED lines=64> */
.L_x_3768:
[----:B------:R-:W-:Y:S05]  /*3a20*/  BSYNC B0 ;  /* 0x0000000000007941 */ /* 0x000fea0003800000 */
.L_x_3767:
        /* <DEDUP_REMOVED lines=17> */
.L_x_3770:
[----:B------:R-:W-:Y:S05]  /*3b40*/  BSYNC B2 ;  /* 0x0000000000027941 */ /* 0x000fea0003800000 */
.L_x_3769:
[C---:B------:R-:W-:Y:S02]  /*3b50*/  DADD R2, -R6.reuse, 1 ;  /* 0x3ff0000006027429 */ /* 0x040fe40000000100 */
[----:B------:R-:W-:-:S06]  /*3b60*/  DMUL R38, R6, R38 ;  /* 0x0000002606267228 */ /* 0x000fcc0000000000 */
[----:B------:R-:W-:-:S08]  /*3b70*/  DFMA R32, R2, R32, 1 ;  /* 0x3ff000000220742b */ /* 0x000fd00000000020 */
[----:B------:R-:W-:-:S11]  /*3b80*/  DMUL R32, R38, R32 ;  /* 0x0000002026207228 */ /* 0x000fd60000000000 */
.L_x_3766:
[----:B------:R-:W-:Y:S05]  /*3b90*/  BSYNC B1 ;  /* 0x0000000000017941 */ /* 0x000fea0003800000 */
.L_x_3765:
        /* <DEDUP_REMOVED lines=63> */
.L_x_3774:
[----:B------:R-:W-:Y:S05]  /*3f90*/  BSYNC B0 ;  /* 0x0000000000007941 */ /* 0x000fea0003800000 */
.L_x_3773:
        /* <DEDUP_REMOVED lines=17> */
.L_x_3776:
[----:B------:R-:W-:Y:S05]  /*40b0*/  BSYNC B2 ;  /* 0x0000000000027941 */ /* 0x000fea0003800000 */
.L_x_3775:
[C---:B------:R-:W-:Y:S02]  /*40c0*/  DADD R2, -R6.reuse, 1 ;  /* 0x3ff0000006027429 */ /* 0x040fe40000000100 */
[----:B------:R-:W-:-:S06]  /*40d0*/  DMUL R30, R6, R30 ;  /* 0x0000001e061e7228 */ /* 0x000fcc0000000000 */
[----:B------:R-:W-:-:S08]  /*40e0*/  DFMA R28, R2, R28, 1 ;  /* 0x3ff00000021c742b */ /* 0x000fd0000000001c */
[----:B------:R-:W-:-:S11]  /*40f0*/  DMUL R28, R30, R28 ;  /* 0x0000001c1e1c7228 */ /* 0x000fd60000000000 */
.L_x_3772:
[----:B------:R-:W-:Y:S05]  /*4100*/  BSYNC B1 ;  /* 0x0000000000017941 */ /* 0x000fea0003800000 */
.L_x_3771:
        /* <DEDUP_REMOVED lines=64> */
.L_x_3780:
[----:B------:R-:W-:Y:S05]  /*4510*/  BSYNC B0 ;  /* 0x0000000000007941 */ /* 0x000fea0003800000 */
.L_x_3779:
        /* <DEDUP_REMOVED lines=18> */
.L_x_3782:
[----:B------:R-:W-:Y:S05]  /*4640*/  BSYNC B2 ;  /* 0x0000000000027941 */ /* 0x000fea0003800000 */
.L_x_3781:
[C---:B------:R-:W-:Y:S02]  /*4650*/  DADD R2, -R6.reuse, 1 ;  /* 0x3ff0000006027429 */ /* 0x040fe40000000100 */
[----:B------:R-:W-:-:S06]  /*4660*/  DMUL R26, R6, R26 ;  /* 0x0000001a061a7228 */ /* 0x000fcc0000000000 */
[----:B------:R-:W-:-:S08]  /*4670*/  DFMA R24, R2, R24, 1 ;  /* 0x3ff000000218742b */ /* 0x000fd00000000018 */
[----:B------:R-:W-:-:S11]  /*4680*/  DMUL R24, R26, R24 ;  /* 0x000000181a187228 */ /* 0x000fd60000000000 */
.L_x_3778:
[----:B------:R-:W-:Y:S05]  /*4690*/  BSYNC B1 ;  /* 0x0000000000017941 */ /* 0x000fea0003800000 */
.L_x_3777:
        /* <DEDUP_REMOVED lines=64> */
.L_x_3786:
[----:B------:R-:W-:Y:S05]  /*4aa0*/  BSYNC B0 ;  /* 0x0000000000007941 */ /* 0x000fea0003800000 */
.L_x_3785:
        /* <DEDUP_REMOVED lines=17> */
[----:B------:R-:W-:-:S07]  /*4bc0*/  MOV R6, R0 ;  /* 0x0000000000067202 */ /* 0x000fce0000000f00 */
.L_x_3788:
[----:B------:R-:W-:Y:S05]  /*4bd0*/  BSYNC B2 ;  /* 0x0000000000027941 */ /* 0x000fea0003800000 */
.L_x_3787:
[C---:B------:R-:W-:Y:S02]  /*4be0*/  DADD R2, -R6.reuse, 1 ;  /* 0x3ff0000006027429 */ /* 0x040fe40000000100 */
[----:B------:R-:W-:-:S06]  /*4bf0*/  DMUL R22, R6, R22 ;  /* 0x0000001606167228 */ /* 0x000fcc0000000000 */
[----:B------:R-:W-:-:S08]  /*4c00*/  DFMA R20, R2, R20, 1 ;  /* 0x3ff000000214742b */ /* 0x000fd00000000014 */
[----:B------:R-:W-:-:S11]  /*4c10*/  DMUL R20, R22, R20 ;  /* 0x0000001416147228 */ /* 0x000fd60000000000 */
.L_x_3784:
[----:B------:R-:W-:Y:S05]  /*4c20*/  BSYNC B1 ;  /* 0x0000000000017941 */ /* 0x000fea0003800000 */
.L_x_3783:
        /* <DEDUP_REMOVED lines=64> */
.L_x_3792:
[----:B------:R-:W-:Y:S05]  /*5030*/  BSYNC B0 ;  /* 0x0000000000007941 */ /* 0x000fea0003800000 */
.L_x_3791:
        /* <DEDUP_REMOVED lines=16> */
[----:B------:R-:W-:Y:S05]  /*5140*/  CALL.REL.NOINC `($__internal_6_$__cuda_sm20_dblrcp_rn_slowpath_v3) ;  /* 0x0000000c00dc7944 */ /* 0x000fea0003c00000 */
[----:B------:R-:W-:-:S07]  /*5150*/  IMAD.MOV.U32 R6, RZ, RZ, R0 ;  /* 0x000000ffff067224 */ /* 0x000fce00078e0000 */
.L_x_3794:
[----:B------:R-:W-:Y:S05]  /*5160*/  BSYNC B2 ;  /* 0x0000000000027941 */ /* 0x000fea0003800000 */
.L_x_3793:
[C---:B------:R-:W-:Y:S02]  /*5170*/  DADD R2, -R6.reuse, 1 ;  /* 0x3ff0000006027429 */ /* 0x040fe40000000100 */
[----:B------:R-:W-:-:S06]  /*5180*/  DMUL R18, R6, R18 ;  /* 0x0000001206127228 */ /* 0x000fcc0000000000 */
[----:B------:R-:W-:-:S08]  /*5190*/  DFMA R16, R2, R16, 1 ;  /* 0x3ff000000210742b */ /* 0x000fd00000000010 */
[----:B------:R-:W-:-:S11]  /*51a0*/  DMUL R16, R18, R16 ;  /* 0x0000001012107228 */ /* 0x000fd60000000000 */
.L_x_3790:
[----:B------:R-:W-:Y:S05]  /*51b0*/  BSYNC B1 ;  /* 0x0000000000017941 */ /* 0x000fea0003800000 */
.L_x_3789:
        /* <DEDUP_REMOVED lines=64> */
.L_x_3798:
[----:B------:R-:W-:Y:S05]  /*55c0*/  BSYNC B0 ;  /* 0x0000000000007941 */ /* 0x000fea0003800000 */
.L_x_3797:
        /* <DEDUP_REMOVED lines=18> */
.L_x_3800:
[----:B------:R-:W-:Y:S05]  /*56f0*/  BSYNC B2 ;  /* 0x0000000000027941 */ /* 0x000fea0003800000 */
.L_x_3799:
[C---:B------:R-:W-:Y:S02]  /*5700*/  DADD R2, -R6.reuse, 1 ;  /* 0x3ff0000006027429 */ /* 0x040fe40000000100 */
[----:B------:R-:W-:-:S06]  /*5710*/  DMUL R14, R6, R14 ;  /* 0x0000000e060e7228 */ /* 0x000fcc0000000000 */
[----:B------:R-:W-:-:S08]  /*5720*/  DFMA R12, R2, R12, 1 ;  /* 0x3ff00000020c742b */ /* 0x000fd0000000000c */
[----:B------:R-:W-:-:S11]  /*5730*/  DMUL R12, R14, R12 ;  /* 0x0000000c0e0c7228 */ /* 0x000fd60000000000 */
.L_x_3796:
[----:B------:R-:W-:Y:S05]  /*5740*/  BSYNC B1 ;  /* 0x0000000000017941 */ /* 0x000fea0003800000 */
.L_x_3795:
        /* <DEDUP_REMOVED lines=64> */
.L_x_3804:
[----:B------:R-:W-:Y:S05]  /*5b50*/  BSYNC B0 ;  /* 0x0000000000007941 */ /* 0x000fea0003800000 */
.L_x_3803:
        /* <DEDUP_REMOVED lines=18> */
.L_x_3806:
[----:B------:R-:W-:Y:S05]  /*5c80*/  BSYNC B2 ;  /* 0x0000000000027941 */ /* 0x000fea0003800000 */
.L_x_3805:
[C---:B------:R-:W-:Y:S02]  /*5c90*/  DADD R4, -R6.reuse, 1 ;  /* 0x3ff0000006047429 */ /* 0x040fe40000000100 */
[----:B------:R-:W-:-:S06]  /*5ca0*/  DMUL R2, R6, R10 ;  /* 0x0000000a06027228 */ /* 0x000fcc0000000000 */
[----:B------:R-:W-:-:S08]  /*5cb0*/  DFMA R4, R4, R8, 1 ;  /* 0x3ff000000404742b */ /* 0x000fd00000000008 */
[----:B------:R-:W-:-:S11]  /*5cc0*/  DMUL R2, R2, R4 ;  /* 0x0000000402027228 */ /* 0x000fd60000000000 */
.L_x_3802:
[----:B------:R-:W-:Y:S05]  /*5cd0*/  BSYNC B1 ;  /* 0x0000000000017941 */ /* 0x000fea0003800000 */
.L_x_3801:
        /* <DEDUP_REMOVED lines=17> */
.L_x_3809:
[----:B------:R-:W-:-:S13]  /*5df0*/  ISETP.GE.AND P0, PT, R34, R43, PT ;  /* 0x0000002b2200720c */ /* 0x000fda0003f06270 */
[----:B------:R-:W-:Y:S05]  /*5e00*/  @P0 BRA `(.L_x_3811) ;  /* 0x0000000000300947 */ /* 0x000fea0003800000 */
[----:B01----:R-:W0:Y:S01]  /*5e10*/  LDC.64 R4, c[0x0][0x218] ;  /* 0x00008600ff047b82 */ /* 0x003e220000000a00 */
[----:B------:R-:W-:Y:S02]  /*5e20*/  IMAD.IADD R7, R42, 0x1, R34 ;  /* 0x000000012a077824 */ /* 0x000fe400078e0222 */
[----:B------:R-:W-:Y:S02]  /*5e30*/  VIADD R34, R34, 0x80 ;  /* 0x0000008022227836 */ /* 0x000fe40000000000 */
[----:B0-----:R-:W-:-:S05]  /*5e40*/  IMAD.WIDE.U32 R4, R7, 0x8, R4 ;  /* 0x0000000807047825 */ /* 0x001fca00078e0004 */
[----:B------:R1:W-:Y:S02]  /*5e50*/  STG.E.64 desc[UR4][R4.64], R28 ;  /* 0x0000001c04007986 */ /* 0x0003e4000c101b04 */
.L_x_3810:
[----:B------:R-:W-:-:S13]  /*5e60*/  ISETP.GE.AND P0, PT, R34, R43, PT ;  /* 0x0000002b2200720c */ /* 0x000fda0003f06270 */
[----:B------:R-:W-:Y:S05]  /*5e70*/  @P0 BRA `(.L_x_3812) ;  /* 0x0000000000300947 */ /* 0x000fea0003800000 */
[----:B01----:R-:W0:Y:S01]  /*5e80*/  LDC.64 R4, c[0x0][0x218] ;  /* 0x00008600ff047b82 */ /* 0x003e220000000a00 */
[----:B------:R-:W-:Y:S01]  /*5e90*/  IADD3 R7, R42, R34, RZ ;  /* 0x000000222a077210 */ /* 0x000fe20007ffe0ff */
[----:B------:R-:W-:-:S04]  /*5ea0*/  VIADD R34, R34, 0x80 ;  /* 0x0000008022227836 */ /* 0x000fc80000000000 */
[----:B0-----:R-:W-:-:S05]  /*5eb0*/  IMAD.WIDE.U32 R4, R7, 0x8, R4 ;  /* 0x0000000807047825 */ /* 0x001fca00078e0004 */
[----:B------:R2:W-:Y:S02]  /*5ec0*/  STG.E.64 desc[UR4][R4.64], R24 ;  /* 0x0000001804007986 */ /* 0x0005e4000c101b04 */
.L_x_3811:
[----:B------:R-:W-:-:S13]  /*5ed0*/  ISETP.GE.AND P0, PT, R34, R43, PT ;  /* 0x0000002b2200720c */ /* 0x000fda0003f06270 */
[----:B------:R-:W-:Y:S05]  /*5ee0*/  @P0 BRA `(.L_x_3813) ;  /* 0x0000000000340947 */ /* 0x000fea0003800000 */
[----:B012---:R-:W0:Y:S01]  /*5ef0*/  LDC.64 R4, c[0x0][0x218] ;  /* 0x00008600ff047b82 */ /* 0x007e220000000a00 */
[----:B------:R-:W-:Y:S02]  /*5f00*/  IMAD.IADD R7, R42, 0x1, R34 ;  /* 0x000000012a077824 */ /* 0x000fe400078e0222 */
[----:B------:R-:W-:Y:S02]  /*5f10*/  VIADD R34, R34, 0x80 ;  /* 0x0000008022227836 */ /* 0x000fe40000000000 */
[----:B0-----:R-:W-:-:S05]  /*5f20*/  IMAD.WIDE.U32 R4, R7, 0x8, R4 ;  /* 0x0000000807047825 */ /* 0x001fca00078e0004 */
[----:B------:R2:W-:Y:S02]  /*5f30*/  STG.E.64 desc[UR4][R4.64], R20 ;  /* 0x0000001404007986 */ /* 0x0005e4000c101b04 */
.L_x_3812:
        /* <DEDUP_REMOVED lines=8> */
.L_x_3813:
[----:B------:R-:W-:Y:S05]  /*5fc0*/  BSYNC B1 ;  /* 0x0000000000017941 */ /* 0x000fea0003800000 */
.L_x_3808:
[----:B------:R-:W-:-:S13]  /*5fd0*/  ISETP.GE.AND P0, PT, R34, R43, PT ;  /* 0x0000002b2200720c */ /* 0x000fda0003f06270 */
[----:B0123--:R-:W0:Y:S01]  /*5fe0*/  @!P0 LDC.64 R4, c[0x0][0x218] ;  /* 0x00008600ff048b82 */ /* 0x00fe220000000a00 */
[----:B------:R-:W-:Y:S02]  /*5ff0*/  @!P0 IMAD.IADD R7, R42, 0x1, R34 ;  /* 0x000000012a078824 */ /* 0x000fe400078e0222 */
[----:B------:R-:W-:Y:S02]  /*6000*/  @!P0 VIADD R34, R34, 0x80 ;  /* 0x0000008022228836 */ /* 0x000fe40000000000 */
[----:B0-----:R-:W-:-:S05]  /*6010*/  @!P0 IMAD.WIDE.U32 R4, R7, 0x8, R4 ;  /* 0x0000000807048825 */ /* 0x001fca00078e0004 */
[----:B------:R3:W-:Y:S02]  /*6020*/  @!P0 STG.E.64 desc[UR4][R4.64], R12 ;  /* 0x0000000c04008986 */ /* 0x0007e4000c101b04 */
.L_x_3814:
[----:B------:R-:W-:Y:S05]  /*6030*/  BSYNC B0 ;  /* 0x0000000000007941 */ /* 0x000fea0003800000 */
.L_x_3807:
        /* <DEDUP_REMOVED lines=8> */
        .weak           $__internal_6_$__cuda_sm20_dblrcp_rn_slowpath_v3
        .type           $__internal_6_$__cuda_sm20_dblrcp_rn_slowpath_v3,@function
        .size           $__internal_6_$__cuda_sm20_dblrcp_rn_slowpath_v3,(.L_x_11052 - $__internal_6_$__cuda_sm20_dblrcp_rn_slowpath_v3)
$__internal_6_$__cuda_sm20_dblrcp_rn_slowpath_v3:
        /* <DEDUP_REMOVED lines=26> */
.L_x_3818:
        /* <DEDUP_REMOVED lines=10> */
.L_x_3816:
[----:B------:R-:W-:Y:S01]  /*6300*/  LOP3.LUT R7, R5, 0x80000, RZ, 0xfc, !PT ;  /* 0x0008000005077812 */ /* 0x000fe200078efcff */
[----:B------:R-:W-:-:S07]  /*6310*/  IMAD.MOV.U32 R6, RZ, RZ, R4 ;  /* 0x000000ffff067224 */ /* 0x000fce00078e0004 */
.L_x_3817:
[----:B------:R-:W-:Y:S05]  /*6320*/  BSYNC B0 ;  /* 0x0000000000007941 */ /* 0x000fea0003800000 */
.L_x_3815:
[----:B------:R-:W-:Y:S02]  /*6330*/  IMAD.MOV.U32 R3, RZ, RZ, 0x0 ;  /* 0x00000000ff037424 */ /* 0x000fe400078e00ff */
[----:B------:R-:W-:Y:S02]  /*6340*/  IMAD.MOV.U32 R0, RZ, RZ, R6 ;  /* 0x000000ffff007224 */ /* 0x000fe400078e0006 */
[----:B------:R-:W-:Y:S05]  /*6350*/  RET.REL.NODEC R2 `(_ZN2at6native29vectorized_elementwise_kernelILi8EZZZNS0_61_GLOBAL__N__132982cb_23_ActivationSiluKernel_cu_f5210f67_354620silu_backward_kernelERNS_18TensorIteratorBaseEENKUlvE_clEvENKUlvE_clEvEUlddE_St5arrayIPcLm3EEEEviT0_T1_) ;  /* 0xffffff9c02287950 */ /* 0x000fea0003c3ffff */
.L_x_3819:
        /* <DEDUP_REMOVED lines=10> */
.L_x_11052:


//--------------------- .text._ZN2at6native18elementwise_kernelILi128ELi4EZNS0_15gpu_kernel_implIZZZNS0_61_GLOBAL__N__132982cb_23_ActivationSiluKernel_cu_f5210f67_354611silu_kernelERNS_18TensorIteratorBaseEENKUlvE_clEvENKUlvE4_clEvEUlN3c108BFloat16EE_EEvS5_RKT_EUliE_EEviT1_ --------------------------
	.section	.text._ZN2at6native18elementwise_kernelILi128ELi4EZNS0_15gpu_kernel_implIZZZNS0_61_GLOBAL__N__132982cb_23_ActivationSiluKernel_cu_f5210f67_354611silu_kernelERNS_18TensorIteratorBaseEENKUlvE_clEvENKUlvE4_clEvEUlN3c108BFloat16EE_EEvS5_RKT_EUliE_EEviT1_,"ax",@progbits
	.align	128
        .global         _ZN2at6native18elementwise_kernelILi128ELi4EZNS0_15gpu_kernel_implIZZZNS0_61_GLOBAL__N__132982cb_23_ActivationSiluKernel_cu_f5210f67_354611silu_kernelERNS_18TensorIteratorBaseEENKUlvE_clEvENKUlvE4_clEvEUlN3c108BFloat16EE_EEvS5_RKT_EUliE_EEviT1_
        .type           _ZN2at6native18elementwise_kernelILi128ELi4EZNS0_15gpu_kernel_implIZZZNS0_61_GLOBAL__N__132982cb_23_ActivationSiluKernel_cu_f5210f67_354611silu_kernelERNS_18TensorIteratorBaseEENKUlvE_clEvENKUlvE4_clEvEUlN3c108BFloat16EE_EEvS5_RKT_EUliE_EEviT1_,@function
        .size           _ZN2at6native18elementwise_kernelILi128ELi4EZNS0_15gpu_kernel_implIZZZNS0_61_GLOBAL__N__132982cb_23_ActivationSiluKernel_cu_f5210f67_354611silu_kernelERNS_18TensorIteratorBaseEENKUlvE_clEvENKUlvE4_clEvEUlN3c108BFloat16EE_EEvS5_RKT_EUliE_EEviT1_,(.L_x_11109 - _ZN2at6native18elementwise_kernelILi128ELi4EZNS0_15gpu_kernel_implIZZZNS0_61_GLOBAL__N__132982cb_23_ActivationSiluKernel_cu_f5210f67_354611silu_kernelERNS_18TensorIteratorBaseEENKUlvE_clEvENKUlvE4_clEvEUlN3c108BFloat16EE_EEvS5_RKT_EUliE_EEviT1_)
        .other          _ZN2at6native18elementwise_kernelILi128ELi4EZNS0_15gpu_kernel_implIZZZNS0_61_GLOBAL__N__132982cb_23_ActivationSiluKernel_cu_f5210f67_354611silu_kernelERNS_18TensorIteratorBaseEENKUlvE_clEvENKUlvE4_clEvEUlN3c108BFloat16EE_EEvS5_RKT_EUliE_EEviT1_,@"STO_CUDA_ENTRY STV_DEFAULT"
_ZN2at6native18elementwise_kernelILi128ELi4EZNS0_15gpu_kernel_implIZZZNS0_61_GLOBAL__N__132982cb_23_ActivationSiluKernel_cu_f5210f67_354611silu_kernelERNS_18TensorIteratorBaseEENKUlvE_clEvENKUlvE4_clEvEUlN3c108BFloat16EE_EEvS5_RKT_EUliE_EEviT1_:
.text._ZN2at6native18elementwise_kernelILi128ELi4EZNS0_15gpu_kernel_implIZZZNS0_61_GLOBAL__N__132982cb_23_ActivationSiluKernel_cu_f5210f67_354611silu_kernelERNS_18TensorIteratorBaseEENKUlvE_clEvENKUlvE4_clEvEUlN3c108BFloat16EE_EEvS5_RKT_EUliE_EEviT1_:
        /* <DEDUP_REMOVED lines=18> */
[----:B------:R-:W-:Y:S01]  /*0120*/  IMAD.HI.U32 R2, R19, UR4, R2 ;  /* 0x0000000413027c27 */ /* 0x000fe2000f8e0002 */
[----:B------:R-:W-:-:S04]  /*0130*/  ULDC UR4, c[0x0][0x21c] ;  /* 0x0000870000047ab9 */ /* 0x000fc80000000800 */
[----:B------:R-:W-:-:S05]  /*0140*/  SHF.R.U32.HI R3, RZ, UR5, R2 ;  /* 0x00000005ff037c19 */ /* 0x000fca0008011602 */
[----:B------:R-:W-:-:S04]  /*0150*/  IMAD.MOV R0, RZ, RZ, -R3 ;  /* 0x000000ffff007224 */ /* 0x000fc800078e0a03 */
[----:B------:R-:W-:Y:S01]  /*0160*/  IMAD R0, R0, UR4, R19 ;  /* 0x0000000400007c24 */ /* 0x000fe2000f8e0213 */
[----:B------:R-:W-:-:S03]  /*0170*/  ULDC.64 UR4, c[0x0][0x348] ;  /* 0x0000d20000047ab9 */ /* 0x000fc60000000a00 */
        /* <DEDUP_REMOVED lines=9> */
[----:B------:R-:W-:-:S04]  /*0210*/  ULDC.64 UR4, c[0x0][0x350] ;  /* 0x0000d40000047ab9 */ /* 0x000fc80000000a00 */
[----:B------:R-:W-:-:S04]  /*0220*/  IMAD.MOV R2, RZ, RZ, -R5 ;  /* 0x000000ffff027224 */ /* 0x000fc800078e0a05 */
[----:B------:R-:W-:-:S04]  /*0230*/  IMAD R3, R2, UR6, R3 ;  /* 0x0000000602037c24 */ /* 0x000fc8000f8e0203 */
[C---:B------:R-:W-:Y:S02]  /*0240*/  IMAD R16, R3.reuse, UR4, R16 ;  /* 0x0000000403107c24 */ /* 0x040fe4000f8e0210 */
[----:B------:R-:W-:Y:S01]  /*0250*/  IMAD R0, R3, UR5, R0 ;  /* 0x0000000503007c24 */ /* 0x000fe2000f8e0200 */
[----:B------:R-:W-:Y:S06]  /*0260*/  @!P0 BRA `(.L_x_3822) ;  /* 0x0000001000488947 */ /* 0x000fec0003800000 */
[----:B------:R-:W-:Y:S01]  /*0270*/  IMAD.MOV.U32 R4, RZ, RZ, RZ ;  /* 0x000000ffff047224 */ /* 0x000fe200078e00ff */
[----:B------:R-:W-:Y:S01]  /*0280*/  ULDC.64 UR4, c[0x0][0x238] ;  /* 0x00008e0000047ab9 */ /* 0x000fe20000000a00 */
[----:B------:R-:W-:Y:S02]  /*0290*/  ISETP.NE.AND P0, PT, R6, 0x3, PT ;  /* 0x000000030600780c */ /* 0x000fe40003f05270 */
[----:B------:R-:W-:Y:S01]  /*02a0*/  IMAD.HI.U32 R2, R5, UR4, R4 ;  /* 0x0000000405027c27 */ /* 0x000fe2000f8e0004 */
[----:B------:R-:W-:-:S04]  /*02b0*/  ULDC UR4, c[0x0][0x234] ;  /* 0x00008d0000047ab9 */ /* 0x000fc80000000800 */
[----:B------:R-:W-:-:S05]  /*02c0*/  SHF.R.U32.HI R3, RZ, UR5, R2 ;  /* 0x00000005ff037c19 */ /* 0x000fca0008011602 */
[----:B------:R-:W-:-:S04]  /*02d0*/  IMAD.MOV R4, RZ, RZ, -R3 ;  /* 0x000000ffff047224 */ /* 0x000fc800078e0a03 */
[----:B------:R-:W-:Y:S01]  /*02e0*/  IMAD R5, R4, UR4, R5 ;  /* 0x0000000404057c24 */ /* 0x000fe2000f8e0205 */
[----:B------:R-:W-:-:S03]  /*02f0*/  ULDC.64 UR4, c[0x0][0x358] ;  /* 0x0000d60000047ab9 */ /* 0x000fc60000000a00 */
        /* <DEDUP_REMOVED lines=256> */
[----:B------:R-:W-:-:S03]  /*1300*/  ULDC.64 UR4, c[0x0][0x340] ;  /* 0x0000d00000047ab9 */ /* 0x000fc60000000a00 */
[----:B------:R-:W-:Y:S01]  /*1310*/  IMAD.HI.U32 R2, R5, UR4, R4 ;  /* 0x0000000405027c27 */ /* 0x000fe2000f8e0004 */
[----:B------:R-:W-:-:S04]  /*1320*/  ULDC UR4, c[0x0][0x33c] ;  /* 0x0000cf0000047ab9 */ /* 0x000fc80000000800 */
[----:B------:R-:W-:-:S05]  /*1330*/  SHF.R.U32.HI R2, RZ, UR5, R2 ;  /* 0x00000005ff027c19 */ /* 0x000fca0008011602 */
[----:B------:R-:W-:-:S04]  /*1340*/  IMAD.MOV R3, RZ, RZ, -R2 ;  /* 0x000000ffff037224 */ /* 0x000fc800078e0a02 */
[----:B------:R-:W-:Y:S01]  /*1350*/  IMAD R5, R3, UR4, R5 ;  /* 0x0000000403057c24 */ /* 0x000fe2000f8e0205 */
[----:B------:R-:W-:-:S03]  /*1360*/  ULDC.64 UR4, c[0x0][0x408] ;  /* 0x0001020000047ab9 */ /* 0x000fc60000000a00 */
[C---:B------:R-:W-:Y:S02]  /*1370*/  IMAD R16, R5.reuse, UR4, R16 ;  /* 0x0000000405107c24 */ /* 0x040fe4000f8e0210 */
[----:B------:R-:W-:-:S07]  /*1380*/  IMAD R0, R5, UR5, R0 ;  /* 0x0000000505007c24 */ /* 0x000fce000f8e0200 */
.L_x_3822:
        /* <DEDUP_REMOVED lines=22> */
.L_x_3826:
[----:B------:R-:W2:Y:S02]  /*14f0*/  LDG.E.U8 R2, desc[UR36][R2.64] ;  /* 0x0000002402027981 */ /* 0x000ea4000c1e1100 */
[----:B--2---:R-:W-:-:S04]  /*1500*/  I2FP.F32.U32 R0, R2 ;  /* 0x0000000200007245 */ /* 0x004fc80000201000 */
[----:B------:R-:W-:Y:S01]  /*1510*/  F2FP.BF16.F32.PACK_AB R0, RZ, R0 ;  /* 0x00000000ff00723e */ /* 0x000fe200000010ff */
[----:B------:R-:W-:Y:S06]  /*1520*/  BRA `(.L_x_3828) ;  /* 0x0000000c00907947 */ /* 0x000fec0003800000 */
.L_x_3825:
        /* <DEDUP_REMOVED lines=10> */
.L_x_3830:
[----:B------:R-:W2:Y:S02]  /*15d0*/  LDG.E R2, desc[UR36][R2.64] ;  /* 0x0000002402027981 */ /* 0x000ea4000c1e1900 */
[----:B--2---:R-:W-:-:S04]  /*15e0*/  I2FP.F32.S32 R0, R2 ;  /* 0x0000000200007245 */ /* 0x004fc80000201400 */
[----:B------:R-:W-:Y:S01]  /*15f0*/  F2FP.BF16.F32.PACK_AB R0, RZ, R0 ;  /* 0x00000000ff00723e */ /* 0x000fe200000010ff */
[----:B------:R-:W-:Y:S06]  /*1600*/  BRA `(.L_x_3828) ;  /* 0x0000000c00587947 */ /* 0x000fec0003800000 */
.L_x_3829:
[----:B------:R-:W2:Y:S02]  /*1610*/  LDG.E.U16 R2, desc[UR36][R2.64] ;  /* 0x0000002402027981 */ /* 0x000ea4000c1e1500 */
[----:B--2---:R-:W0:Y:S02]  /*1620*/  I2F.S16 R0, R2 ;  /* 0x0000000200007306 */ /* 0x004e240000101400 */
[----:B0-----:R-:W-:Y:S01]  /*1630*/  F2FP.BF16.F32.PACK_AB R0, RZ, R0 ;  /* 0x00000000ff00723e */ /* 0x001fe200000010ff */
[----:B------:R-:W-:Y:S06]  /*1640*/  BRA `(.L_x_3828) ;  /* 0x0000000c00487947 */ /* 0x000fec0003800000 */
.L_x_3824:
        /* <DEDUP_REMOVED lines=9> */
.L_x_3832:
[----:B------:R-:W2:Y:S02]  /*16e0*/  LDG.E.U16 R0, desc[UR36][R2.64] ;  /* 0x0000002402007981 */ /* 0x000ea4000c1e1500 */
[----:B--2---:R-:W-:-:S05]  /*16f0*/  HADD2.F32 R0, -RZ, R0.H0_H0 ;  /* 0x20000000ff007230 */ /* 0x004fca0000004100 */
[----:B------:R-:W-:Y:S01]  /*1700*/  F2FP.BF16.F32.PACK_AB R0, RZ, R0 ;  /* 0x00000000ff00723e */ /* 0x000fe200000010ff */
[----:B------:R-:W-:Y:S06]  /*1710*/  BRA `(.L_x_3828) ;  /* 0x0000000c00147947 */ /* 0x000fec0003800000 */
.L_x_3831:
        /* <DEDUP_REMOVED lines=9> */
.L_x_3834:
[----:B------:R-:W2:Y:S02]  /*17b0*/  LDG.E.U16 R2, desc[UR36][R2.64] ;  /* 0x0000002402027981 */ /* 0x000ea4000c1e1500 */
[----:B--2---:R-:W-:-:S05]  /*17c0*/  HADD2.F32 R0, -RZ, R2.H0_H0 ;  /* 0x20000002ff007230 */ /* 0x004fca0000004100 */
[----:B------:R-:W-:Y:S01]  /*17d0*/  F2FP.BF16.F32.PACK_AB R0, RZ, R0 ;  /* 0x00000000ff00723e */ /* 0x000fe200000010ff */
[----:B------:R-:W-:Y:S06]  /*17e0*/  BRA `(.L_x_3828) ;  /* 0x0000000800e07947 */ /* 0x000fec0003800000 */
.L_x_3833:
        /* <DEDUP_REMOVED lines=8> */
.L_x_3823:
        /* <DEDUP_REMOVED lines=13> */
.L_x_3837:
        /* <DEDUP_REMOVED lines=8> */
.L_x_3836:
        /* <DEDUP_REMOVED lines=28> */
.L_x_3839:
        /* <DEDUP_REMOVED lines=15> */
.L_x_3838:
[----:B------:R0:W5:Y:S01]  /*1c70*/  LDG.E.U16 R0, desc[UR36][R2.64] ;  /* 0x0000002402007981 */ /* 0x000162000c1e1500 */
[----:B------:R-:W-:Y:S05]  /*1c80*/  BRA `(.L_x_3828) ;  /* 0x0000000400b87947 */ /* 0x000fea0003800000 */
.L_x_3835:
        /* <DEDUP_REMOVED lines=12> */
.L_x_3842:
        /* <DEDUP_REMOVED lines=21> */
.L_x_3846:
[----:B------:R-:W-:Y:S05]  /*1ea0*/  BSYNC B1 ;  /* 0x0000000000017941 */ /* 0x000fea0003800000 */
.L_x_3845:
[----:B------:R-:W-:Y:S01]  /*1eb0*/  LEA R3, R0, 0x3b800000, 0x17 ;  /* 0x3b80000000037811 */ /* 0x000fe200078eb8ff */
[----:B------:R-:W-:-:S05]  /*1ec0*/  IMAD.SHL.U32 R0, R2, 0x100000, RZ ;  /* 0x0010000002007824 */ /* 0x000fca00078e00ff */
[----:B------:R-:W-:-:S07]  /*1ed0*/  LOP3.LUT R0, R3, R0, R4, 0xfe, !PT ;  /* 0x0000000003007212 */ /* 0x000fce00078efe04 */
.L_x_3844:
[----:B------:R-:W-:Y:S05]  /*1ee0*/  BSYNC B0 ;  /* 0x0000000000007941 */ /* 0x000fea0003800000 */
.L_x_3843:
[----:B------:R-:W-:Y:S01]  /*1ef0*/  F2FP.BF16.F32.PACK_AB R0, RZ, R0 ;  /* 0x00000000ff00723e */ /* 0x000fe200000010ff */
[----:B------:R-:W-:Y:S06]  /*1f00*/  BRA `(.L_x_3828) ;  /* 0x0000000400187947 */ /* 0x000fec0003800000 */
.L_x_3841:
        /* <DEDUP_REMOVED lines=21> */
.L_x_3850:
[----:B------:R-:W-:Y:S05]  /*2060*/  BSYNC B1 ;  /* 0x0000000000017941 */ /* 0x000fea0003800000 */
.L_x_3849:
[----:B------:R-:W-:Y:S01]  /*2070*/  LEA R3, R0, 0x37800000, 0x17 ;  /* 0x3780000000037811 */ /* 0x000fe200078eb8ff */
[----:B------:R-:W-:-:S05]  /*2080*/  IMAD.SHL.U32 R0, R2, 0x200000, RZ ;  /* 0x0020000002007824 */ /* 0x000fca00078e00ff */
[----:B------:R-:W-:-:S07]  /*2090*/  LOP3.LUT R0, R3, R0, R4, 0xfe, !PT ;  /* 0x0000000003007212 */ /* 0x000fce00078efe04 */
.L_x_3848:
[----:B------:R-:W-:Y:S05]  /*20a0*/  BSYNC B0 ;  /* 0x0000000000007941 */ /* 0x000fea0003800000 */
.L_x_3847:
[----:B------:R-:W-:Y:S01]  /*20b0*/  F2FP.BF16.F32.PACK_AB R0, RZ, R0 ;  /* 0x00000000ff00723e */ /* 0x000fe200000010ff */
[----:B------:R-:W-:Y:S06]  /*20c0*/  BRA `(.L_x_3828) ;  /* 0x0000000000a87947 */ /* 0x000fec0003800000 */
.L_x_3840:
        /* <DEDUP_REMOVED lines=14> */
.L_x_3854:
[----:B------:R-:W-:Y:S05]  /*21b0*/  BSYNC B0 ;  /* 0x0000000000007941 */ /* 0x000fea0003800000 */
.L_x_3853:
[----:B------:R-:W-:Y:S01]  /*21c0*/  F2FP.BF16.F32.PACK_AB R0, RZ, R0 ;  /* 0x00000000ff00723e */ /* 0x000fe200000010ff */
[----:B------:R-:W-:Y:S06]  /*21d0*/  BRA `(.L_x_3828) ;  /* 0x0000000000647947 */ /* 0x000fec0003800000 */
.L_x_3827:
        /* <DEDUP_REMOVED lines=16> */
.L_x_3855:
[----:B------:R-:W-:Y:S01]  /*22e0*/  PRMT R0, RZ, 0x7610, R0 ;  /* 0x00007610ff007816 */ /* 0x000fe20000000000 */
[----:B------:R-:W-:Y:S06]  /*22f0*/  BRA `(.L_x_3828) ;  /* 0x00000000001c7947 */ /* 0x000fec0003800000 */
.L_x_3852:
[----:B------:R-:W2:Y:S02]  /*2300*/  LDG.E.64 R2, desc[UR36][R2.64] ;  /* 0x0000002402027981 */ /* 0x000ea4000c1e1b00 */
[----:B--2---:R-:W0:Y:S02]  /*2310*/  I2F.U64 R0, R2 ;  /* 0x0000000200007312 */ /* 0x004e240000301000 */
[----:B0-----:R-:W-:Y:S01]  /*2320*/  F2FP.BF16.F32.PACK_AB R0, RZ, R0 ;  /* 0x00000000ff00723e */ /* 0x001fe200000010ff */
[----:B------:R-:W-:Y:S06]  /*2330*/  BRA `(.L_x_3828) ;  /* 0x00000000000c7947 */ /* 0x000fec0003800000 */
.L_x_3851:
[----:B------:R-:W2:Y:S02]  /*2340*/  LDG.E R2, desc[UR36][R2.64] ;  /* 0x0000002402027981 */ /* 0x000ea4000c1e1900 */
[----:B--2---:R-:W-:-:S04]  /*2350*/  I2FP.F32.U32 R0, R2 ;  /* 0x0000000200007245 */ /* 0x004fc80000201000 */
[----:B------:R-:W-:-:S07]  /*2360*/  F2FP.BF16.F32.PACK_AB R0, RZ, R0 ;  /* 0x00000000ff00723e */ /* 0x000fce00000010ff */
.L_x_3828:
[----:B-----5:R-:W-:Y:S01]  /*2370*/  IMAD.U32 R0, R0, 0x10000, RZ ;  /* 0x0001000000007824 */ /* 0x020fe200078e00ff */
[----:B------:R-:W1:Y:S03]  /*2380*/  LDC.U8 R5, c[0x0][0x421] ;  /* 0x00010840ff057b82 */ /* 0x000e660000000000 */
[----:B0-----:R-:W-:-:S06]  /*2390*/  FMUL.FTZ R2, R0, -1.4426950216293334961 ;  /* 0xbfb8aa3b00027820 */ /* 0x001fcc0000410000 */
[----:B------:R-:W0:Y:S01]  /*23a0*/  MUFU.EX2 R2, R2 ;  /* 0x0000000200027308 */ /* 0x000e220000000800 */
[----:B-1----:R-:W-:Y:S01]  /*23b0*/  PRMT R4, R5, 0x9910, RZ ;  /* 0x0000991005047816 */ /* 0x002fe200000000ff */
[----:B0-----:R-:W-:-:S03]  /*23c0*/  FADD.FTZ R3, R2, 1 ;  /* 0x3f80000002037421 */ /* 0x001fc60000010000 */
[----:B------:R-:W-:-:S03]  /*23d0*/  ISETP.GT.AND P0, PT, R4, 0x9, PT ;  /* 0x000000090400780c */ /* 0x000fc60003f04270 */
[----:B------:R-:W0:Y:S02]  /*23e0*/  MUFU.RCP R3, R3 ;  /* 0x0000000300037308 */ /* 0x000e240000001000 */
[----:B0-----:R-:W-:-:S06]  /*23f0*/  FMUL.FTZ R0, R0, R3 ;  /* 0x0000000300007220 */ /* 0x001fcc0000410000 */
[----:B------:R0:W1:Y:S02]  /*2400*/  F2F.BF16.F32 R7, R0 ;  /* 0x0000000000077304 */ /* 0x0000640000202000 */
        /* <DEDUP_REMOVED lines=13> */
.L_x_3859:
[----:B-1----:R-:W-:-:S06]  /*24e0*/  IMAD.U32 R3, R7, 0x10000, RZ ;  /* 0x0001000007037824 */ /* 0x002fcc00078e00ff */
[----:B------:R-:W1:Y:S02]  /*24f0*/  F2I.S64.TRUNC R2, R3 ;  /* 0x0000000300027311 */ /* 0x000e64000020d900 */
[----:B-1----:R4:W-:Y:S01]  /*2500*/  STG.E.U8 desc[UR36][R16.64], R2 ;  /* 0x0000000210007986 */ /* 0x0029e2000c101124 */
[----:B------:R-:W-:Y:S05]  /*2510*/  BRA `(.L_x_3861) ;  /* 0x0000000c00847947 */ /* 0x000fea0003800000 */
.L_x_3858:
        /* <DEDUP_REMOVED lines=10> */
.L_x_3863:
[----:B-1----:R-:W-:-:S06]  /*25c0*/  IMAD.U32 R7, R7, 0x10000, RZ ;  /* 0x0001000007077824 */ /* 0x002fcc00078e00ff */
[----:B------:R-:W1:Y:S02]  /*25d0*/  F2I.FTZ.TRUNC.NTZ R7, R7 ;  /* 0x0000000700077305 */ /* 0x000e64000021f100 */
[----:B-1----:R2:W-:Y:S01]  /*25e0*/  STG.E desc[UR36][R16.64], R7 ;  /* 0x0000000710007986 */ /* 0x0025e2000c101924 */
[----:B------:R-:W-:Y:S05]  /*25f0*/  BRA `(.L_x_3861) ;  /* 0x0000000c004c7947 */ /* 0x000fea0003800000 */
.L_x_3862:
[----:B-1----:R-:W-:-:S06]  /*2600*/  IMAD.U32 R7, R7, 0x10000, RZ ;  /* 0x0001000007077824 */ /* 0x002fcc00078e00ff */
[----:B------:R-:W1:Y:S02]  /*2610*/  F2I.FTZ.TRUNC.NTZ R7, R7 ;  /* 0x0000000700077305 */ /* 0x000e64000021f100 */
[----:B-1----:R3:W-:Y:S01]  /*2620*/  STG.E.U16 desc[UR36][R16.64], R7 ;  /* 0x0000000710007986 */ /* 0x0027e2000c101524 */
[----:B------:R-:W-:Y:S05]  /*2630*/  BRA `(.L_x_3861) ;  /* 0x0000000c003c7947 */ /* 0x000fea0003800000 */
.L_x_3857:
        /* <DEDUP_REMOVED lines=9> */
.L_x_3865:
[----:B01----:R-:W-:-:S05]  /*26d0*/  IMAD.U32 R0, R7, 0x10000, RZ ;  /* 0x0001000007007824 */ /* 0x003fca00078e00ff */
[----:B------:R-:W-:-:S05]  /*26e0*/  F2FP.F16.F32.PACK_AB R0, RZ, R0 ;  /* 0x00000000ff00723e */ /* 0x000fca00000000ff */
[----:B------:R0:W-:Y:S01]  /*26f0*/  STG.E.U16 desc[UR36][R16.64], R0 ;  /* 0x0000000010007986 */ /* 0x0001e2000c101524 */
[----:B------:R-:W-:Y:S05]  /*2700*/  BRA `(.L_x_3861) ;  /* 0x0000000c00087947 */ /* 0x000fea0003800000 */
.L_x_3864:
        /* <DEDUP_REMOVED lines=10> */
.L_x_3867:
[----:B-1----:R-:W-:-:S05]  /*27b0*/  IMAD.U32 R7, R7, 0x10000, RZ ;  /* 0x0001000007077824 */ /* 0x002fca00078e00ff */
[----:B------:R-:W-:-:S04]  /*27c0*/  F2FP.F16.F32.PACK_AB R3, RZ, R7 ;  /* 0x00000007ff03723e */ /* 0x000fc800000000ff */
[----:B------:R-:W-:-:S05]  /*27d0*/  PRMT R3, R3, 0x5410, RZ ;  /* 0x0000541003037816 */ /* 0x000fca00000000ff */
[----:B------:R1:W-:Y:S01]  /*27e0*/  STG.E desc[UR36][R16.64], R3 ;  /* 0x0000000310007986 */ /* 0x0003e2000c101924 */
[----:B------:R-:W-:Y:S05]  /*27f0*/  BRA `(.L_x_3861) ;  /* 0x0000000800cc7947 */ /* 0x000fea0003800000 */
.L_x_3866:
[----:B-1----:R-:W-:-:S04]  /*2800*/  IMAD.U32 R2, R7, 0x10000, RZ ;  /* 0x0001000007027824 */ /* 0x002fc800078e00ff */
[----:B------:R-:W-:-:S06]  /*2810*/  FMUL.FTZ R2, R2, 1 ;  /* 0x3f80000002027820 */ /* 0x000fcc0000410000 */
[----:B------:R-:W1:Y:S02]  /*2820*/  F2F.F64.F32 R2, R2 ;  /* 0x0000000200027310 */ /* 0x000e640000201800 */
[----:B-1----:R1:W-:Y:S01]  /*2830*/  STG.E.64 desc[UR36][R16.64], R2 ;  /* 0x0000000210007986 */ /* 0x0023e2000c101b24 */
[----:B------:R-:W-:Y:S05]  /*2840*/  BRA `(.L_x_3861) ;  /* 0x0000000800b87947 */ /* 0x000fea0003800000 */
.L_x_3856:
        /* <DEDUP_REMOVED lines=13> */
.L_x_3870:
[----:B-1----:R-:W-:-:S04]  /*2920*/  IMAD.U32 R7, R7, 0x10000, RZ ;  /* 0x0001000007077824 */ /* 0x002fc800078e00ff */
[----:B------:R-:W-:Y:S01]  /*2930*/  FMUL.FTZ R4, R7, 1 ;  /* 0x3f80000007047820 */ /* 0x000fe20000410000 */
[----:B------:R-:W-:-:S05]  /*2940*/  CS2R R6, SRZ ;  /* 0x0000000000067805 */ /* 0x000fca000001ff00 */
[----:B------:R-:W1:Y:S02]  /*2950*/  F2F.F64.F32 R4, R4 ;  /* 0x0000000400047310 */ /* 0x000e640000201800 */
[----:B-1----:R1:W-:Y:S01]  /*2960*/  STG.E.128 desc[UR36][R16.64], R4 ;  /* 0x0000000410007986 */ /* 0x0023e2000c101d24 */
[----:B------:R-:W-:Y:S05]  /*2970*/  BRA `(.L_x_3861) ;  /* 0x00000008006c7947 */ /* 0x000fea0003800000 */
.L_x_3869:
        /* <DEDUP_REMOVED lines=21> */
.L_x_3874:
[----:B------:R-:W-:Y:S05]  /*2ad0*/  BSYNC B0 ;  /* 0x0000000000007941 */ /* 0x000fea0003800000 */
.L_x_3873:
[----:B------:R-:W-:-:S05]  /*2ae0*/  LOP3.LUT R3, R0, R3, RZ, 0xfc, !PT ;  /* 0x0000000300037212 */ /* 0x000fca00078efcff */
[----:B------:R0:W-:Y:S01]  /*2af0*/  STG.E.U8 desc[UR36][R16.64], R3 ;  /* 0x0000000310007986 */ /* 0x0001e2000c101124 */
[----:B------:R-:W-:Y:S05]  /*2b00*/  BRA `(.L_x_3861) ;  /* 0x0000000800087947 */ /* 0x000fea0003800000 */
.L_x_3872:
        /* <DEDUP_REMOVED lines=13> */
.L_x_3876:
[----:B0-----:R-:W-:Y:S01]  /*2be0*/  IMAD.MOV.U32 R0, RZ, RZ, 0x7f ;  /* 0x0000007fff007424 */ /* 0x001fe200078e00ff */
[----:B------:R-:W-:-:S04]  /*2bf0*/  ISETP.GT.U32.AND P0, PT, R2, 0x7f800000, PT ;  /* 0x7f8000000200780c */ /* 0x000fc80003f04070 */
[----:B------:R-:W-:-:S09]  /*2c00*/  SEL R0, R0, 0x7c, P0 ;  /* 0x0000007c00007807 */ /* 0x000fd20000000000 */
.L_x_3877:
[----:B------:R-:W-:Y:S05]  /*2c10*/  BSYNC B0 ;  /* 0x0000000000007941 */ /* 0x000fea0003800000 */
.L_x_3875:
[----:B------:R-:W-:-:S04]  /*2c20*/  LOP3.LUT R2, R7, 0x80000000, RZ, 0xc0, !PT ;  /* 0x8000000007027812 */ /* 0x000fc800078ec0ff */
[----:B------:R-:W-:-:S04]  /*2c30*/  SHF.R.U32.HI R3, RZ, 0x18, R2 ;  /* 0x00000018ff037819 */ /* 0x000fc80000011602 */
[----:B------:R-:W-:-:S05]  /*2c40*/  LOP3.LUT R3, R0, R3, RZ, 0xfc, !PT ;  /* 0x0000000300037212 */ /* 0x000fca00078efcff */
[----:B------:R0:W-:Y:S01]  /*2c50*/  STG.E.U8 desc[UR36][R16.64], R3 ;  /* 0x0000000310007986 */ /* 0x0001e2000c101124 */
[----:B------:R-:W-:Y:S05]  /*2c60*/  BRA `(.L_x_3861) ;  /* 0x0000000400b07947 */ /* 0x000fea0003800000 */
.L_x_3871:
[----:B-1----:R1:W-:Y:S01]  /*2c70*/  STG.E.U16 desc[UR36][R16.64], R7 ;  /* 0x0000000710007986 */ /* 0x0023e2000c101524 */
[----:B------:R-:W-:Y:S05]  /*2c80*/  BRA `(.L_x_3861) ;  /* 0x0000000400a87947 */ /* 0x000fea0003800000 */
.L_x_3868:
        /* <DEDUP_REMOVED lines=12> */
.L_x_3880:
        /* <DEDUP_REMOVED lines=17> */
.L_x_3883:
[----:B------:R-:W-:-:S04]  /*2e60*/  LOP3.LUT R2, R7, 0x80000000, RZ, 0xc0, !PT ;  /* 0x8000000007027812 */ /* 0x000fc800078ec0ff */
[----:B------:R-:W-:-:S04]  /*2e70*/  SHF.R.U32.HI R3, RZ, 0x18, R2 ;  /* 0x00000018ff037819 */ /* 0x000fc80000011602 */
[----:B------:R-:W-:-:S04]  /*2e80*/  LOP3.LUT R0, R0, R3, RZ, 0xfc, !PT ;  /* 0x0000000300007212 */ /* 0x000fc800078efcff */
[----:B------:R-:W-:-:S07]  /*2e90*/  PRMT R8, R0, 0x7610, R8 ;  /* 0x0000761000087816 */ /* 0x000fce0000000008 */
.L_x_3882:
[----:B------:R-:W-:Y:S05]  /*2ea0*/  BSYNC B0 ;  /* 0x0000000000007941 */ /* 0x000fea0003800000 */
.L_x_3881:
[----:B------:R1:W-:Y:S01]  /*2eb0*/  STG.E.U8 desc[UR36][R16.64], R8 ;  /* 0x0000000810007986 */ /* 0x0003e2000c101124 */
[----:B------:R-:W-:Y:S05]  /*2ec0*/  BRA `(.L_x_3861) ;  /* 0x0000000400187947 */ /* 0x000fea0003800000 */
.L_x_3879:
        /* <DEDUP_REMOVED lines=17> */
.L_x_3886:
[----:B------:R-:W-:-:S04]  /*2fe0*/  LOP3.LUT R2, R7, 0x80000000, RZ, 0xc0, !PT ;  /* 0x8000000007027812 */ /* 0x000fc800078ec0ff */
[----:B------:R-:W-:-:S04]  /*2ff0*/  SHF.R.U32.HI R3, RZ, 0x18, R2 ;  /* 0x00000018ff037819 */ /* 0x000fc80000011602 */
[----:B------:R-:W-:-:S04]  /*3000*/  LOP3.LUT R0, R0, R3, RZ, 0xfc, !PT ;  /* 0x0000000300007212 */ /* 0x000fc800078efcff */
[----:B------:R-:W-:-:S07]  /*3010*/  PRMT R8, R0, 0x7610, R8 ;  /* 0x0000761000087816 */ /* 0x000fce0000000008 */
.L_x_3885:
[----:B------:R-:W-:Y:S05]  /*3020*/  BSYNC B0 ;  /* 0x0000000000007941 */ /* 0x000fea0003800000 */
.L_x_3884:
[----:B------:R1:W-:Y:S01]  /*3030*/  STG.E.U8 desc[UR36][R16.64], R8 ;  /* 0x0000000810007986 */ /* 0x0003e2000c101124 */
[----:B------:R-:W-:Y:S05]  /*3040*/  BRA `(.L_x_3861) ;  /* 0x0000000000b87947 */ /* 0x000fea0003800000 */
.L_x_3878:
        /* <DEDUP_REMOVED lines=22> */
.L_x_3860:
[----:B------:R-:W-:Y:S01]  /*31b0*/  MOV R2, 0x0 ;  /* 0x0000000000027802 */ /* 0x000fe20000000f00 */
[----:B------:R-:W-:Y:S01]  /*31c0*/  ULDC.64 UR4, c[0x4][0x148] ;  /* 0x0100520000047ab9 */ /* 0x000fe20000000a00 */
[----:B------:R-:W-:Y:S01]  /*31d0*/  ULDC.64 UR6, c[0x4][0x150] ;  /* 0x0100540000067ab9 */ /* 0x000fe20000000a00 */
[----:B------:R-:W-:Y:S02]  /*31e0*/  IMAD.U32 R4, RZ, RZ, UR4 ;  /* 0x00000004ff047e24 */ /* 0x000fe4000f8e00ff */
[----:B------:R-:W-:Y:S01]  /*31f0*/  IMAD.U32 R5, RZ, RZ, UR5 ;  /* 0x00000005ff057e24 */ /* 0x000fe2000f8e00ff */
[----:B------:R-:W2:Y:S01]  /*3200*/  LDC.64 R2, c[0x4][R2] ;  /* 0x0100000002027b82 */ /* 0x000ea20000000a00 */
[----:B------:R-:W-:Y:S01]  /*3210*/  ULDC.64 UR4, c[0x4][0x60] ;  /* 0x0100180000047ab9 */ /* 0x000fe20000000a00 */
[----:B------:R-:W-:Y:S02]  /*3220*/  IMAD.U32 R6, RZ, RZ, UR6 ;  /* 0x00000006ff067e24 */ /* 0x000fe4000f8e00ff */
[----:B-1----:R-:W-:-:S02]  /*3230*/  IMAD.U32 R7, RZ, RZ, UR7 ;  /* 0x00000007ff077e24 */ /* 0x002fc4000f8e00ff */
[----:B------:R-:W-:Y:S02]  /*3240*/  IMAD.U32 R10, RZ, RZ, UR4 ;  /* 0x00000004ff0a7e24 */ /* 0x000fe4000f8e00ff */
[----:B------:R-:W-:Y:S02]  /*3250*/  IMAD.U32 R11, RZ, RZ, UR5 ;  /* 0x00000005ff0b7e24 */ /* 0x000fe4000f8e00ff */
[----:B------:R-:W-:Y:S02]  /*3260*/  IMAD.MOV.U32 R8, RZ, RZ, 0x65 ;  /* 0x00000065ff087424 */ /* 0x000fe400078e00ff */
[----:B------:R-:W-:Y:S02]  /*3270*/  IMAD.MOV.U32 R12, RZ, RZ, 0x1 ;  /* 0x00000001ff0c7424 */ /* 0x000fe400078e00ff */
[----:B------:R-:W-:-:S07]  /*3280*/  IMAD.MOV.U32 R13, RZ, RZ, RZ ;  /* 0x000000ffff0d7224 */ /* 0x000fce00078e00ff */
[----:B------:R-:W-:-:S07]  /*3290*/  LEPC R20, `(.L_x_3889) ;  /* 0x000000001014794e */ /* 0x000fce0000000000 */
[----:B0-2---:R-:W-:Y:S05]  /*32a0*/  CALL.ABS.NOINC R2 ;  /* 0x0000000002007343 */ /* 0x005fea0003c00000 */
.L_x_3889:
[----:B------:R-:W-:Y:S05]  /*32b0*/  BRA `(.L_x_3861) ;  /* 0x00000000001c7947 */ /* 0x000fea0003800000 */
.L_x_3888:
[----:B-1----:R-:W-:-:S06]  /*32c0*/  IMAD.U32 R2, R7, 0x10000, RZ ;  /* 0x0001000007027824 */ /* 0x002fcc00078e00ff */
[----:B------:R-:W1:Y:S02]  /*32d0*/  F2I.U64.TRUNC R2, R2 ;  /* 0x0000000200027311 */ /* 0x000e64000020d800 */
[----:B-1----:R1:W-:Y:S01]  /*32e0*/  STG.E.64 desc[UR36][R16.64], R2 ;  /* 0x0000000210007986 */ /* 0x0023e2000c101b24 */
[----:B------:R-:W-:Y:S05]  /*32f0*/  BRA `(.L_x_3861) ;  /* 0x00000000000c7947 */ /* 0x000fea0003800000 */
.L_x_3887:
[----:B-1----:R-:W-:-:S06]  /*3300*/  IMAD.U32 R7, R7, 0x10000, RZ ;  /* 0x0001000007077824 */ /* 0x002fcc00078e00ff */
[----:B------:R-:W1:Y:S02]  /*3310*/  F2I.FTZ.U32.TRUNC.NTZ R7, R7 ;  /* 0x0000000700077305 */ /* 0x000e64000021f000 */
[----:B-1----:R1:W-:Y:S02]  /*3320*/  STG.E desc[UR36][R16.64], R7 ;  /* 0x0000000710007986 */ /* 0x0023e4000c101924 */
.L_x_3861:
[----:B------:R-:W-:-:S04]  /*3330*/  IMAD R18, R23, 0x200, R18 ;  /* 0x0000020017127824 */ /* 0x000fc800078e0212 */
[----:B------:R-:W-:-:S07]  /*3340*/  VIADD R19, R18, 0x80 ;  /* 0x0000008012137836 */ /* 0x000fce0000000000 */
.L_x_3821:
[----:B------:R-:W-:Y:S05]  /*3350*/  BSYNC B6 ;  /* 0x0000000000067941 */ /* 0x000fea0003800000 */
.L_x_3820:
[----:B------:R-:W-:Y:S01]  /*3360*/  ULDC UR4, c[0x0][0x210] ;  /* 0x0000840000047ab9 */ /* 0x000fe20000000800 */
[----:B------:R-:W-:Y:S01]  /*3370*/  BSSY B6, `(.L_x_3890) ;  /* 0x000032d000067945 */ /* 0x000fe20003800000 */
[----:B------:R-:W-:-:S13]  /*3380*/  ISETP.GE.AND P0, PT, R19, UR4, PT ;  /* 0x0000000413007c0c */ /* 0x000fda000bf06270 */
[----:B------:R-:W-:Y:S05]  /*3390*/  @P0 BRA `(.L_x_3891) ;  /* 0x0000003000a80947 */ /* 0x000fea0003800000 */
[----:B-1----:R-:W1:Y:S01]  /*33a0*/  LDC R6, c[0x0][0x218] ;  /* 0x00008600ff067b82 */ /* 0x002e620000000800 */
[----:B0-----:R-:W-:Y:S02]  /*33b0*/  IMAD.MOV.U32 R0, RZ, RZ, RZ ;  /* 0x000000ffff007224 */ /* 0x001fe400078e00ff */
[----:B--234-:R-:W-:Y:S01]  /*33c0*/  IMAD.MOV.U32 R16, RZ, RZ, RZ ;  /* 0x000000ffff107224 */ /* 0x01cfe200078e00ff */
[----:B-1----:R-:W-:-:S13]  /*33d0*/  ISETP.NE.AND P0, PT, R6, RZ, PT ;  /* 0x000000ff0600720c */ /* 0x002fda0003f05270 */
[----:B------:R-:W-:Y:S05]  /*33e0*/  @!P0 BRA `(.L_x_3892) ;  /* 0x0000001000a88947 */ /* 0x000fea0003800000 */
        /* <DEDUP_REMOVED lines=298> */
.L_x_3892:
        /* <DEDUP_REMOVED lines=22> */
.L_x_3896:
[----:B------:R-:W2:Y:S02]  /*47f0*/  LDG.E.U8 R2, desc[UR36][R2.64] ;  /* 0x0000002402027981 */ /* 0x000ea4000c1e1100 */
[----:B--2---:R-:W-:-:S04]  /*4800*/  I2FP.F32.U32 R0, R2 ;  /* 0x0000000200007245 */ /* 0x004fc80000201000 */
[----:B------:R-:W-:Y:S01]  /*4810*/  F2FP.BF16.F32.PACK_AB R0, RZ, R0 ;  /* 0x00000000ff00723e */ /* 0x000fe200000010ff */
[----:B------:R-:W-:Y:S06]  /*4820*/  BRA `(.L_x_3898) ;  /* 0x0000000c00907947 */ /* 0x000fec0003800000 */
.L_x_3895:
        /* <DEDUP_REMOVED lines=10> */
.L_x_3900:
[----:B------:R-:W2:Y:S02]  /*48d0*/  LDG.E R2, desc[UR36][R2.64] ;  /* 0x0000002402027981 */ /* 0x000ea4000c1e1900 */
[----:B--2---:R-:W-:-:S04]  /*48e0*/  I2FP.F32.S32 R0, R2 ;  /* 0x0000000200007245 */ /* 0x004fc80000201400 */
[----:B------:R-:W-:Y:S01]  /*48f0*/  F2FP.BF16.F32.PACK_AB R0, RZ, R0 ;  /* 0x00000000ff00723e */ /* 0x000fe200000010ff */
[----:B------:R-:W-:Y:S06]  /*4900*/  BRA `(.L_x_3898) ;  /* 0x0000000c00587947 */ /* 0x000fec0003800000 */
.L_x_3899:
[----:B------:R-:W2:Y:S02]  /*4910*/  LDG.E.U16 R2, desc[UR36][R2.64] ;  /* 0x0000002402027981 */ /* 0x000ea4000c1e1500 */
[----:B--2---:R-:W0:Y:S02]  /*4920*/  I2F.S16 R0, R2 ;  /* 0x0000000200007306 */ /* 0x004e240000101400 */
[----:B0-----:R-:W-:Y:S01]  /*4930*/  F2FP.BF16.F32.PACK_AB R0, RZ, R0 ;  /* 0x00000000ff00723e */ /* 0x001fe200000010ff */
[----:B------:R-:W-:Y:S06]  /*4940*/  BRA `(.L_x_3898) ;  /* 0x0000000c00487947 */ /* 0x000fec0003800000 */
.L_x_3894:
        /* <DEDUP_REMOVED lines=9> */
.L_x_3902:
[----:B------:R-:W2:Y:S02]  /*49e0*/  LDG.E.U16 R0, desc[UR36][R2.64] ;  /* 0x0000002402007981 */ /* 0x000ea4000c1e1500 */
[----:B--2---:R-:W-:-:S05]  /*49f0*/  HADD2.F32 R0, -RZ, R0.H0_H0 ;  /* 0x20000000ff007230 */ /* 0x004fca0000004100 */
[----:B------:R-:W-:Y:S01]  /*4a00*/  F2FP.BF16.F32.PACK_AB R0, RZ, R0 ;  /* 0x00000000ff00723e */ /* 0x000fe200000010ff */
[----:B------:R-:W-:Y:S06]  /*4a10*/  BRA `(.L_x_3898) ;  /* 0x0000000c00147947 */ /* 0x000fec0003800000 */
.L_x_3901:
        /* <DEDUP_REMOVED lines=9> */
.L_x_3904:
[----:B------:R-:W2:Y:S02]  /*4ab0*/  LDG.E.U16 R2, desc[UR36][R2.64] ;  /* 0x0000002402027981 */ /* 0x000ea4000c1e1500 */
[----:B--2---:R-:W-:-:S05]  /*4ac0*/  HADD2.F32 R0, -RZ, R2.H0_H0 ;  /* 0x20000002ff007230 */ /* 0x004fca0000004100 */
[----:B------:R-:W-:Y:S01]  /*4ad0*/  F2FP.BF16.F32.PACK_AB R0, RZ, R0 ;  /* 0x00000000ff00723e */ /* 0x000fe200000010ff */
[----:B------:R-:W-:Y:S06]  /*4ae0*/  BRA `(.L_x_3898) ;  /* 0x0000000800e07947 */ /* 0x000fec0003800000 */
.L_x_3903:
        /* <DEDUP_REMOVED lines=8> */
.L_x_3893:
        /* <DEDUP_REMOVED lines=13> */
.L_x_3907:
        /* <DEDUP_REMOVED lines=8> */
.L_x_3906:
        /* <DEDUP_REMOVED lines=28> */
.L_x_3909:
        /* <DEDUP_REMOVED lines=15> */
.L_x_3908:
[----:B------:R0:W5:Y:S01]  /*4f70*/  LDG.E.U16 R0, desc[UR36][R2.64] ;  /* 0x0000002402007981 */ /* 0x000162000c1e1500 */
[----:B------:R-:W-:Y:S05]  /*4f80*/  BRA `(.L_x_3898) ;  /* 0x0000000400b87947 */ /* 0x000fea0003800000 */
.L_x_3905:
        /* <DEDUP_REMOVED lines=12> */
.L_x_3912:
        /* <DEDUP_REMOVED lines=21> */
.L_x_3916:
[----:B------:R-:W-:Y:S05]  /*51a0*/  BSYNC B1 ;  /* 0x0000000000017941 */ /* 0x000fea0003800000 */
.L_x_3915:
[----:B------:R-:W-:Y:S01]  /*51b0*/  LEA R3, R0, 0x3b800000, 0x17 ;  /* 0x3b80000000037811 */ /* 0x000fe200078eb8ff */
[----:B------:R-:W-:-:S05]  /*51c0*/  IMAD.SHL.U32 R0, R2, 0x100000, RZ ;  /* 0x0010000002007824 */ /* 0x000fca00078e00ff */
[----:B------:R-:W-:-:S07]  /*51d0*/  LOP3.LUT R0, R3, R0, R4, 0xfe, !PT ;  /* 0x0000000003007212 */ /* 0x000fce00078efe04 */
.L_x_3914:
[----:B------:R-:W-:Y:S05]  /*51e0*/  BSYNC B0 ;  /* 0x0000000000007941 */ /* 0x000fea0003800000 */
.L_x_3913:
[----:B------:R-:W-:Y:S01]  /*51f0*/  F2FP.BF16.F32.PACK_AB R0, RZ, R0 ;  /* 0x00000000ff00723e */ /* 0x000fe200000010ff */
[----:B------:R-:W-:Y:S06]  /*5200*/  BRA `(.L_x_3898) ;  /* 0x0000000400187947 */ /* 0x000fec0003800000 */
.L_x_3911:
        /* <DEDUP_REMOVED lines=21> */
.L_x_3920:
[----:B------:R-:W-:Y:S05]  /*5360*/  BSYNC B1 ;  /* 0x0000000000017941 */ /* 0x000fea0003800000 */
.L_x_3919:
[----:B------:R-:W-:Y:S01]  /*5370*/  LEA R3, R0, 0x37800000, 0x17 ;  /* 0x3780000000037811 */ /* 0x000fe200078eb8ff */
[----:B------:R-:W-:-:S05]  /*5380*/  IMAD.SHL.U32 R0, R2, 0x200000, RZ ;  /* 0x0020000002007824 */ /* 0x000fca00078e00ff */
[----:B------:R-:W-:-:S07]  /*5390*/  LOP3.LUT R0, R3, R0, R4, 0xfe, !PT ;  /* 0x0000000003007212 */ /* 0x000fce00078efe04 */
.L_x_3918:
[----:B------:R-:W-:Y:S05]  /*53a0*/  BSYNC B0 ;  /* 0x0000000000007941 */ /* 0x000fea0003800000 */
.L_x_3917:
[----:B------:R-:W-:Y:S01]  /*53b0*/  F2FP.BF16.F32.PACK_AB R0, RZ, R0 ;  /* 0x00000000ff00723e */ /* 0x000fe200000010ff */
[----:B------:R-:W-:Y:S06]  /*53c0*/  BRA `(.L_x_3898) ;  /* 0x0000000000a87947 */ /* 0x000fec0003800000 */
.L_x_3910:
        /* <DEDUP_REMOVED lines=14> */
.L_x_3924:
[----:B------:R-:W-:Y:S05]  /*54b0*/  BSYNC B0 ;  /* 0x0000000000007941 */ /* 0x000fea0003800000 */
.L_x_3923:
[----:B------:R-:W-:Y:S01]  /*54c0*/  F2FP.BF16.F32.PACK_AB R0, RZ, R0 ;  /* 0x00000000ff00723e */ /* 0x000fe200000010ff */
[----:B------:R-:W-:Y:S06]  /*54d0*/  BRA `(.L_x_3898) ;  /* 0x0000000000647947 */ /* 0x000fec0003800000 */
.L_x_3897:
        /* <DEDUP_REMOVED lines=16> */
.L_x_3925:
[----:B------:R-:W-:Y:S01]  /*55e0*/  PRMT R0, RZ, 0x7610, R0 ;  /* 0x00007610ff007816 */ /* 0x000fe20000000000 */
[----:B------:R-:W-:Y:S06]  /*55f0*/  BRA `(.L_x_3898) ;  /* 0x00000000001c7947 */ /* 0x000fec0003800000 */
.L_x_3922:
[----:B------:R-:W2:Y:S02]  /*5600*/  LDG.E.64 R2, desc[UR36][R2.64] ;  /* 0x0000002402027981 */ /* 0x000ea4000c1e1b00 */
[----:B--2---:R-:W0:Y:S02]  /*5610*/  I2F.U64 R0, R2 ;  /* 0x0000000200007312 */ /* 0x004e240000301000 */
[----:B0-----:R-:W-:Y:S01]  /*5620*/  F2FP.BF16.F32.PACK_AB R0, RZ, R0 ;  /* 0x00000000ff00723e */ /* 0x001fe200000010ff */
[----:B------:R-:W-:Y:S06]  /*5630*/  BRA `(.L_x_3898) ;  /* 0x00000000000c7947 */ /* 0x000fec0003800000 */
.L_x_3921:
[----:B------:R-:W2:Y:S02]  /*5640*/  LDG.E R2, desc[UR36][R2.64] ;  /* 0x0000002402027981 */ /* 0x000ea4000c1e1900 */
[----:B--2---:R-:W-:-:S04]  /*5650*/  I2FP.F32.U32 R0, R2 ;  /* 0x0000000200007245 */ /* 0x004fc80000201000 */
[----:B------:R-:W-:-:S07]  /*5660*/  F2FP.BF16.F32.PACK_AB R0, RZ, R0 ;  /* 0x00000000ff00723e */ /* 0x000fce00000010ff */
.L_x_3898:
        /* <DEDUP_REMOVED lines=23> */
.L_x_3929:
[----:B-1----:R-:W-:-:S06]  /*57e0*/  IMAD.U32 R3, R5, 0x10000, RZ ;  /* 0x0001000005037824 */ /* 0x002fcc00078e00ff */
[----:B------:R-:W1:Y:S02]  /*57f0*/  F2I.S64.TRUNC R2, R3 ;  /* 0x0000000300027311 */ /* 0x000e64000020d900 */
[----:B-1----:R1:W-:Y:S01]  /*5800*/  STG.E.U8 desc[UR36][R16.64], R2 ;  /* 0x0000000210007986 */ /* 0x0023e2000c101124 */
[----:B------:R-:W-:Y:S05]  /*5810*/  BRA `(.L_x_3931) ;  /* 0x0000000c00847947 */ /* 0x000fea0003800000 */
.L_x_3928:
        /* <DEDUP_REMOVED lines=10> */
.L_x_3933:
[----:B-1----:R-:W-:-:S06]  /*58c0*/  IMAD.U32 R5, R5, 0x10000, RZ ;  /* 0x0001000005057824 */ /* 0x002fcc00078e00ff */
[----:B------:R-:W1:Y:S02]  /*58d0*/  F2I.FTZ.TRUNC.NTZ R5, R5 ;  /* 0x0000000500057305 */ /* 0x000e64000021f100 */
[----:B-1----:R1:W-:Y:S01]  /*58e0*/  STG.E desc[UR36][R16.64], R5 ;  /* 0x0000000510007986 */ /* 0x0023e2000c101924 */
[----:B------:R-:W-:Y:S05]  /*58f0*/  BRA `(.L_x_3931) ;  /* 0x0000000c004c7947 */ /* 0x000fea0003800000 */
.L_x_3932:
[----:B-1----:R-:W-:-:S06]  /*5900*/  IMAD.U32 R5, R5, 0x10000, RZ ;  /* 0x0001000005057824 */ /* 0x002fcc00078e00ff */
[----:B------:R-:W1:Y:S02]  /*5910*/  F2I.FTZ.TRUNC.NTZ R5, R5 ;  /* 0x0000000500057305 */ /* 0x000e64000021f100 */
[----:B-1----:R1:W-:Y:S01]  /*5920*/  STG.E.U16 desc[UR36][R16.64], R5 ;  /* 0x0000000510007986 */ /* 0x0023e2000c101524 */
[----:B------:R-:W-:Y:S05]  /*5930*/  BRA `(.L_x_3931) ;  /* 0x0000000c003c7947 */ /* 0x000fea0003800000 */
.L_x_3927:
        /* <DEDUP_REMOVED lines=9> */
.L_x_3935:
[----:B01----:R-:W-:-:S05]  /*59d0*/  IMAD.U32 R0, R5, 0x10000, RZ ;  /* 0x0001000005007824 */ /* 0x003fca00078e00ff */
[----:B------:R-:W-:-:S05]  /*59e0*/  F2FP.F16.F32.PACK_AB R0, RZ, R0 ;  /* 0x00000000ff00723e */ /* 0x000fca00000000ff */
[----:B------:R0:W-:Y:S01]  /*59f0*/  STG.E.U16 desc[UR36][R16.64], R0 ;  /* 0x0000000010007986 */ /* 0x0001e2000c101524 */
[----:B------:R-:W-:Y:S05]  /*5a00*/  BRA `(.L_x_3931) ;  /* 0x0000000c00087947 */ /* 0x000fea0003800000 */
.L_x_3934:
        /* <DEDUP_REMOVED lines=10> */
.L_x_3937:
[----:B-1----:R-:W-:-:S05]  /*5ab0*/  IMAD.U32 R5, R5, 0x10000, RZ ;  /* 0x0001000005057824 */ /* 0x002fca00078e00ff */
[----:B------:R-:W-:-:S04]  /*5ac0*/  F2FP.F16.F32.PACK_AB R3, RZ, R5 ;  /* 0x00000005ff03723e */ /* 0x000fc800000000ff */
[----:B------:R-:W-:-:S05]  /*5ad0*/  PRMT R3, R3, 0x5410, RZ ;  /* 0x0000541003037816 */ /* 0x000fca00000000ff */
[----:B------:R1:W-:Y:S01]  /*5ae0*/  STG.E desc[UR36][R16.64], R3 ;  /* 0x0000000310007986 */ /* 0x0003e2000c101924 */
[----:B------:R-:W-:Y:S05]  /*5af0*/  BRA `(.L_x_3931) ;  /* 0x0000000800cc7947 */ /* 0x000fea0003800000 */
.L_x_3936:
[----:B-1----:R-:W-:-:S04]  /*5b00*/  IMAD.U32 R2, R5, 0x10000, RZ ;  /* 0x0001000005027824 */ /* 0x002fc800078e00ff */
[----:B------:R-:W-:-:S06]  /*5b10*/  FMUL.FTZ R2, R2, 1 ;  /* 0x3f80000002027820 */ /* 0x000fcc0000410000 */
[----:B------:R-:W1:Y:S02]  /*5b20*/  F2F.F64.F32 R2, R2 ;  /* 0x0000000200027310 */ /* 0x000e640000201800 */
[----:B-1----:R1:W-:Y:S01]  /*5b30*/  STG.E.64 desc[UR36][R16.64], R2 ;  /* 0x0000000210007986 */ /* 0x0023e2000c101b24 */
[----:B------:R-:W-:Y:S05]  /*5b40*/  BRA `(.L_x_3931) ;  /* 0x0000000800b87947 */ /* 0x000fea0003800000 */
.L_x_3926:
        /* <DEDUP_REMOVED lines=13> */
.L_x_3940:
[----:B-1----:R-:W-:Y:S01]  /*5c20*/  IMAD.U32 R5, R5, 0x10000, RZ ;  /* 0x0001000005057824 */ /* 0x002fe200078e00ff */
[----:B------:R-:W-:-:S03]  /*5c30*/  CS2R R6, SRZ ;  /* 0x0000000000067805 */ /* 0x000fc6000001ff00 */
[----:B------:R-:W-:-:S06]  /*5c40*/  FMUL.FTZ R5, R5, 1 ;  /* 0x3f80000005057820 */ /* 0x000fcc0000410000 */
[----:B------:R-:W1:Y:S02]  /*5c50*/  F2F.F64.F32 R4, R5 ;  /* 0x0000000500047310 */ /* 0x000e640000201800 */
[----:B-1----:R1:W-:Y:S01]  /*5c60*/  STG.E.128 desc[UR36][R16.64], R4 ;  /* 0x0000000410007986 */ /* 0x0023e2000c101d24 */
[----:B------:R-:W-:Y:S05]  /*5c70*/  BRA `(.L_x_3931) ;  /* 0x00000008006c7947 */ /* 0x000fea0003800000 */
.L_x_3939:
        /* <DEDUP_REMOVED lines=21> */
.L_x_3944:
[----:B------:R-:W-:Y:S05]  /*5dd0*/  BSYNC B0 ;  /* 0x0000000000007941 */ /* 0x000fea0003800000 */
.L_x_3943:
[----:B------:R-:W-:-:S05]  /*5de0*/  LOP3.LUT R3, R0, R3, RZ, 0xfc, !PT ;  /* 0x0000000300037212 */ /* 0x000fca00078efcff */
[----:B------:R0:W-:Y:S01]  /*5df0*/  STG.E.U8 desc[UR36][R16.64], R3 ;  /* 0x0000000310007986 */ /* 0x0001e2000c101124 */
[----:B------:R-:W-:Y:S05]  /*5e00*/  BRA `(.L_x_3931) ;  /* 0x0000000800087947 */ /* 0x000fea0003800000 */
.L_x_3942:
        /* <DEDUP_REMOVED lines=13> */
.L_x_3946:
[----:B0-----:R-:W-:Y:S01]  /*5ee0*/  IMAD.MOV.U32 R0, RZ, RZ, 0x7f ;  /* 0x0000007fff007424 */ /* 0x001fe200078e00ff */
[----:B------:R-:W-:-:S04]  /*5ef0*/  ISETP.GT.U32.AND P0, PT, R2, 0x7f800000, PT ;  /* 0x7f8000000200780c */ /* 0x000fc80003f04070 */
[----:B------:R-:W-:-:S09]  /*5f00*/  SEL R0, R0, 0x7c, P0 ;  /* 0x0000007c00007807 */ /* 0x000fd20000000000 */
.L_x_3947:
[----:B------:R-:W-:Y:S05]  /*5f10*/  BSYNC B0 ;  /* 0x0000000000007941 */ /* 0x000fea0003800000 */
.L_x_3945:
[----:B------:R-:W-:-:S04]  /*5f20*/  LOP3.LUT R2, R5, 0x80000000, RZ, 0xc0, !PT ;  /* 0x8000000005027812 */ /* 0x000fc800078ec0ff */
[----:B------:R-:W-:-:S04]  /*5f30*/  SHF.R.U32.HI R3, RZ, 0x18, R2 ;  /* 0x00000018ff037819 */ /* 0x000fc80000011602 */
[----:B------:R-:W-:-:S05]  /*5f40*/  LOP3.LUT R3, R0, R3, RZ, 0xfc, !PT ;  /* 0x0000000300037212 */ /* 0x000fca00078efcff */
[----:B------:R0:W-:Y:S01]  /*5f50*/  STG.E.U8 desc[UR36][R16.64], R3 ;  /* 0x0000000310007986 */ /* 0x0001e2000c101124 */
[----:B------:R-:W-:Y:S05]  /*5f60*/  BRA `(.L_x_3931) ;  /* 0x0000000400b07947 */ /* 0x000fea0003800000 */
.L_x_3941:
[----:B-1----:R1:W-:Y:S01]  /*5f70*/  STG.E.U16 desc[UR36][R16.64], R5 ;  /* 0x0000000510007986 */ /* 0x0023e2000c101524 */
[----:B------:R-:W-:Y:S05]  /*5f80*/  BRA `(.L_x_3931) ;  /* 0x0000000400a87947 */ /* 0x000fea0003800000 */
.L_x_3938:
        /* <DEDUP_REMOVED lines=12> */
.L_x_3950:
        /* <DEDUP_REMOVED lines=17> */
.L_x_3953:
[----:B------:R-:W-:-:S04]  /*6160*/  LOP3.LUT R2, R5, 0x80000000, RZ, 0xc0, !PT ;  /* 0x8000000005027812 */ /* 0x000fc800078ec0ff */
[----:B------:R-:W-:-:S04]  /*6170*/  SHF.R.U32.HI R3, RZ, 0x18, R2 ;  /* 0x00000018ff037819 */ /* 0x000fc80000011602 */
[----:B------:R-:W-:-:S04]  /*6180*/  LOP3.LUT R0, R0, R3, RZ, 0xfc, !PT ;  /* 0x0000000300007212 */ /* 0x000fc800078efcff */
[----:B------:R-:W-:-:S07]  /*6190*/  PRMT R8, R0, 0x7610, R8 ;  /* 0x0000761000087816 */ /* 0x000fce0000000008 */
.L_x_3952:
[----:B------:R-:W-:Y:S05]  /*61a0*/  BSYNC B0 ;  /* 0x0000000000007941 */ /* 0x000fea0003800000 */
.L_x_3951:
[----:B------:R4:W-:Y:S01]  /*61b0*/  STG.E.U8 desc[UR36][R16.64], R8 ;  /* 0x0000000810007986 */ /* 0x0009e2000c101124 */
[----:B------:R-:W-:Y:S05]  /*61c0*/  BRA `(.L_x_3931) ;  /* 0x0000000400187947 */ /* 0x000fea0003800000 */
.L_x_3949:
        /* <DEDUP_REMOVED lines=17> */
.L_x_3956:
[----:B------:R-:W-:-:S04]  /*62e0*/  LOP3.LUT R2, R5, 0x80000000, RZ, 0xc0, !PT ;  /* 0x8000000005027812 */ /* 0x000fc800078ec0ff */
[----:B------:R-:W-:-:S04]  /*62f0*/  SHF.R.U32.HI R3, RZ, 0x18, R2 ;  /* 0x00000018ff037819 */ /* 0x000fc80000011602 */
[----:B------:R-:W-:-:S04]  /*6300*/  LOP3.LUT R0, R0, R3, RZ, 0xfc, !PT ;  /* 0x0000000300007212 */ /* 0x000fc800078efcff */
[----:B------:R-:W-:-:S07]  /*6310*/  PRMT R8, R0, 0x7610, R8 ;  /* 0x0000761000087816 */ /* 0x000fce0000000008 */
.L_x_3955:
[----:B------:R-:W-:Y:S05]  /*6320*/  BSYNC B0 ;  /* 0x0000000000007941 */ /* 0x000fea0003800000 */
.L_x_3954:
[----:B------:R1:W-:Y:S01]  /*6330*/  STG.E.U8 desc[UR36][R16.64], R8 ;  /* 0x0000000810007986 */ /* 0x0003e2000c101124 */
[----:B------:R-:W-:Y:S05]  /*6340*/  BRA `(.L_x_3931) ;  /* 0x0000000000b87947 */ /* 0x000fea0003800000 */
.L_x_3948:
        /* <DEDUP_REMOVED lines=22> */
.L_x_3930:
        /* <DEDUP_REMOVED lines=16> */
.L_x_3959:
[----:B------:R-:W-:Y:S05]  /*65b0*/  BRA `(.L_x_3931) ;  /* 0x00000000001c7947 */ /* 0x000fea0003800000 */
.L_x_3958:
[----:B-1----:R-:W-:-:S06]  /*65c0*/  IMAD.U32 R2, R5, 0x10000, RZ ;  /* 0x0001000005027824 */ /* 0x002fcc00078e00ff */
[----:B------:R-:W1:Y:S02]  /*65d0*/  F2I.U64.TRUNC R2, R2 ;  /* 0x0000000200027311 */ /* 0x000e64000020d800 */
[----:B-1----:R3:W-:Y:S01]  /*65e0*/  STG.E.64 desc[UR36][R16.64], R2 ;  /* 0x0000000210007986 */ /* 0x0027e2000c101b24 */
[----:B------:R-:W-:Y:S05]  /*65f0*/  BRA `(.L_x_3931) ;  /* 0x00000000000c7947 */ /* 0x000fea0003800000 */
.L_x_3957:
[----:B-1----:R-:W-:-:S06]  /*6600*/  IMAD.U32 R5, R5, 0x10000, RZ ;  /* 0x0001000005057824 */ /* 0x002fcc00078e00ff */
[----:B------:R-:W1:Y:S02]  /*6610*/  F2I.FTZ.U32.TRUNC.NTZ R5, R5 ;  /* 0x0000000500057305 */ /* 0x000e64000021f000 */
[----:B-1----:R1:W-:Y:S02]  /*6620*/  STG.E desc[UR36][R16.64], R5 ;  /* 0x0000000510007986 */ /* 0x0023e4000c101924 */
.L_x_3931:
[----:B------:R-:W-:-:S07]  /*6630*/  VIADD R19, R19, 0x80 ;  /* 0x0000008013137836 */ /* 0x000fce0000000000 */
.L_x_3891:
[----:B------:R-:W-:Y:S05]  /*6640*/  BSYNC B6 ;  /* 0x0000000000067941 */ /* 0x000fea0003800000 */
.L_x_3890:
        /* <DEDUP_REMOVED lines=307> */
.L_x_3962:
        /* <DEDUP_REMOVED lines=22> */
.L_x_3966:
[----:B------:R-:W2:Y:S02]  /*7ae0*/  LDG.E.U8 R2, desc[UR36][R2.64] ;  /* 0x0000002402027981 */ /* 0x000ea4000c1e1100 */
[----:B--2---:R-:W-:-:S04]  /*7af0*/  I2FP.F32.U32 R0, R2 ;  /* 0x0000000200007245 */ /* 0x004fc80000201000 */
[----:B------:R-:W-:Y:S01]  /*7b00*/  F2FP.BF16.F32.PACK_AB R0, RZ, R0 ;  /* 0x00000000ff00723e */ /* 0x000fe200000010ff */
[----:B------:R-:W-:Y:S06]  /*7b10*/  BRA `(.L_x_3968) ;  /* 0x0000000c00907947 */ /* 0x000fec0003800000 */
.L_x_3965:
        /* <DEDUP_REMOVED lines=10> */
.L_x_3970:
[----:B------:R-:W2:Y:S02]  /*7bc0*/  LDG.E R2, desc[UR36][R2.64] ;  /* 0x0000002402027981 */ /* 0x000ea4000c1e1900 */
[----:B--2---:R-:W-:-:S04]  /*7bd0*/  I2FP.F32.S32 R0, R2 ;  /* 0x0000000200007245 */ /* 0x004fc80000201400 */
[----:B------:R-:W-:Y:S01]  /*7be0*/  F2FP.BF16.F32.PACK_AB R0, RZ, R0 ;  /* 0x00000000ff00723e */ /* 0x000fe200000010ff */
[----:B------:R-:W-:Y:S06]  /*7bf0*/  BRA `(.L_x_3968) ;  /* 0x0000000c00587947 */ /* 0x000fec0003800000 */
.L_x_3969:
[----:B------:R-:W2:Y:S02]  /*7c00*/  LDG.E.U16 R2, desc[UR36][R2.64] ;  /* 0x0000002402027981 */ /* 0x000ea4000c1e1500 */
[----:B--2---:R-:W0:Y:S02]  /*7c10*/  I2F.S16 R0, R2 ;  /* 0x0000000200007306 */ /* 0x004e240000101400 */
[----:B0-----:R-:W-:Y:S01]  /*7c20*/  F2FP.BF16.F32.PACK_AB R0, RZ, R0 ;  /* 0x00000000ff00723e */ /* 0x001fe200000010ff */
[----:B------:R-:W-:Y:S06]  /*7c30*/  BRA `(.L_x_3968) ;  /* 0x0000000c00487947 */ /* 0x000fec0003800000 */
.L_x_3964:
        /* <DEDUP_REMOVED lines=9> */
.L_x_3972:
[----:B------:R-:W2:Y:S02]  /*7cd0*/  LDG.E.U16 R0, desc[UR36][R2.64] ;  /* 0x0000002402007981 */ /* 0x000ea4000c1e1500 */
[----:B--2---:R-:W-:-:S05]  /*7ce0*/  HADD2.F32 R0, -RZ, R0.H0_H0 ;  /* 0x20000000ff007230 */ /* 0x004fca0000004100 */
[----:B------:R-:W-:Y:S01]  /*7cf0*/  F2FP.BF16.F32.PACK_AB R0, RZ, R0 ;  /* 0x00000000ff00723e */ /* 0x000fe200000010ff */
[----:B------:R-:W-:Y:S06]  /*7d00*/  BRA `(.L_x_3968) ;  /* 0x0000000c00147947 */ /* 0x000fec0003800000 */
.L_x_3971:
        /* <DEDUP_REMOVED lines=9> */
.L_x_3974:
[----:B------:R-:W2:Y:S02]  /*7da0*/  LDG.E.U16 R2, desc[UR36][R2.64] ;  /* 0x0000002402027981 */ /* 0x000ea4000c1e1500 */
[----:B--2---:R-:W-:-:S05]  /*7db0*/  HADD2.F32 R0, -RZ, R2.H0_H0 ;  /* 0x20000002ff007230 */ /* 0x004fca0000004100 */
[----:B------:R-:W-:Y:S01]  /*7dc0*/  F2FP.BF16.F32.PACK_AB R0, RZ, R0 ;  /* 0x00000000ff00723e */ /* 0x000fe200000010ff */
[----:B------:R-:W-:Y:S06]  /*7dd0*/  BRA `(.L_x_3968) ;  /* 0x0000000800e07947 */ /* 0x000fec0003800000 */
.L_x_3973:
        /* <DEDUP_REMOVED lines=8> */
.L_x_3963:
        /* <DEDUP_REMOVED lines=13> */
.L_x_3977:
        /* <DEDUP_REMOVED lines=8> */
.L_x_3976:
        /* <DEDUP_REMOVED lines=28> */
.L_x_3979:
        /* <DEDUP_REMOVED lines=15> */
.L_x_3978:
[----:B------:R0:W5:Y:S01]  /*8260*/  LDG.E.U16 R0, desc[UR36][R2.64] ;  /* 0x0000002402007981 */ /* 0x000162000c1e1500 */
[----:B------:R-:W-:Y:S05]  /*8270*/  BRA `(.L_x_3968) ;  /* 0x0000000400b87947 */ /* 0x000fea0003800000 */
.L_x_3975:
        /* <DEDUP_REMOVED lines=12> */
.L_x_3982:
        /* <DEDUP_REMOVED lines=21> */
.L_x_3986:
[----:B------:R-:W-:Y:S05]  /*8490*/  BSYNC B1 ;  /* 0x0000000000017941 */ /* 0x000fea0003800000 */
.L_x_3985:
[----:B------:R-:W-:Y:S01]  /*84a0*/  LEA R3, R0, 0x3b800000, 0x17 ;  /* 0x3b80000000037811 */ /* 0x000fe200078eb8ff */
[----:B------:R-:W-:-:S05]  /*84b0*/  IMAD.SHL.U32 R0, R2, 0x100000, RZ ;  /* 0x0010000002007824 */ /* 0x000fca00078e00ff */
[----:B------:R-:W-:-:S07]  /*84c0*/  LOP3.LUT R0, R3, R0, R4, 0xfe, !PT ;  /* 0x0000000003007212 */ /* 0x000fce00078efe04 */
.L_x_3984:
[----:B------:R-:W-:Y:S05]  /*84d0*/  BSYNC B0 ;  /* 0x0000000000007941 */ /* 0x000fea0003800000 */
.L_x_3983:
[----:B------:R-:W-:Y:S01]  /*84e0*/  F2FP.BF16.F32.PACK_AB R0, RZ, R0 ;  /* 0x00000000ff00723e */ /* 0x000fe200000010ff */
[----:B------:R-:W-:Y:S06]  /*84f0*/  BRA `(.L_x_3968) ;  /* 0x0000000400187947 */ /* 0x000fec0003800000 */
.L_x_3981:
        /* <DEDUP_REMOVED lines=21> */
.L_x_3990:
[----:B------:R-:W-:Y:S05]  /*8650*/  BSYNC B1 ;  /* 0x0000000000017941 */ /* 0x000fea0003800000 */
.L_x_3989:
[----:B------:R-:W-:Y:S01]  /*8660*/  LEA R3, R0, 0x37800000, 0x17 ;  /* 0x3780000000037811 */ /* 0x000fe200078eb8ff */
[----:B------:R-:W-:-:S05]  /*8670*/  IMAD.SHL.U32 R0, R2, 0x200000, RZ ;  /* 0x0020000002007824 */ /* 0x000fca00078e00ff */
[----:B------:R-:W-:-:S07]  /*8680*/  LOP3.LUT R0, R3, R0, R4, 0xfe, !PT ;  /* 0x0000000003007212 */ /* 0x000fce00078efe04 */
.L_x_3988:
[----:B------:R-:W-:Y:S05]  /*8690*/  BSYNC B0 ;  /* 0x0000000000007941 */ /* 0x000fea0003800000 */
.L_x_3987:
[----:B------:R-:W-:Y:S01]  /*86a0*/  F2FP.BF16.F32.PACK_AB R0, RZ, R0 ;  /* 0x00000000ff00723e */ /* 0x000fe200000010ff */
[----:B------:R-:W-:Y:S06]  /*86b0*/  BRA `(.L_x_3968) ;  /* 0x0000000000a87947 */ /* 0x000fec0003800000 */
.L_x_3980:
        /* <DEDUP_REMOVED lines=14> */
.L_x_3994:
[----:B------:R-:W-:Y:S05]  /*87a0*/  BSYNC B0 ;  /* 0x0000000000007941 */ /* 0x000fea0003800000 */
.L_x_3993:
[----:B------:R-:W-:Y:S01]  /*87b0*/  F2FP.BF16.F32.PACK_AB R0, RZ, R0 ;  /* 0x00000000ff00723e */ /* 0x000fe200000010ff */
[----:B------:R-:W-:Y:S06]  /*87c0*/  BRA `(.L_x_3968) ;  /* 0x0000000000647947 */ /* 0x000fec0003800000 */
.L_x_3967:
        /* <DEDUP_REMOVED lines=16> */
.L_x_3995:
[----:B------:R-:W-:Y:S01]  /*88d0*/  PRMT R0, RZ, 0x7610, R0 ;  /* 0x00007610ff007816 */ /* 0x000fe20000000000 */
[----:B------:R-:W-:Y:S06]  /*88e0*/  BRA `(.L_x_3968) ;  /* 0x00000000001c7947 */ /* 0x000fec0003800000 */
.L_x_3992:
[----:B------:R-:W2:Y:S02]  /*88f0*/  LDG.E.64 R2, desc[UR36][R2.64] ;  /* 0x0000002402027981 */ /* 0x000ea4000c1e1b00 */
[----:B--2---:R-:W0:Y:S02]  /*8900*/  I2F.U64 R0, R2 ;  /* 0x0000000200007312 */ /* 0x004e240000301000 */
[----:B0-----:R-:W-:Y:S01]  /*8910*/  F2FP.BF16.F32.PACK_AB R0, RZ, R0 ;  /* 0x00000000ff00723e */ /* 0x001fe200000010ff */
[----:B------:R-:W-:Y:S06]  /*8920*/  BRA `(.L_x_3968) ;  /* 0x00000000000c7947 */ /* 0x000fec0003800000 */
.L_x_3991:
[----:B------:R-:W2:Y:S02]  /*8930*/  LDG.E R2, desc[UR36][R2.64] ;  /* 0x0000002402027981 */ /* 0x000ea4000c1e1900 */
[----:B--2---:R-:W-:-:S04]  /*8940*/  I2FP.F32.U32 R0, R2 ;  /* 0x0000000200007245 */ /* 0x004fc80000201000 */
[----:B------:R-:W-:-:S07]  /*8950*/  F2FP.BF16.F32.PACK_AB R0, RZ, R0 ;  /* 0x00000000ff00723e */ /* 0x000fce00000010ff */
.L_x_3968:
        /* <DEDUP_REMOVED lines=23> */
.L_x_3999:
[----:B-1----:R-:W-:-:S06]  /*8ad0*/  IMAD.U32 R3, R5, 0x10000, RZ ;  /* 0x0001000005037824 */ /* 0x002fcc00078e00ff */
[----:B------:R-:W1:Y:S02]  /*8ae0*/  F2I.S64.TRUNC R2, R3 ;  /* 0x0000000300027311 */ /* 0x000e64000020d900 */
[----:B-1----:R4:W-:Y:S01]  /*8af0*/  STG.E.U8 desc[UR36][R16.64], R2 ;  /* 0x0000000210007986 */ /* 0x0029e2000c101124 */
[----:B------:R-:W-:Y:S05]  /*8b00*/  BRA `(.L_x_4001) ;  /* 0x0000000c00847947 */ /* 0x000fea0003800000 */
.L_x_3998:
        /* <DEDUP_REMOVED lines=10> */
.L_x_4003:
[----:B-1----:R-:W-:-:S06]  /*8bb0*/  IMAD.U32 R5, R5, 0x10000, RZ ;  /* 0x0001000005057824 */ /* 0x002fcc00078e00ff */
[----:B------:R-:W1:Y:S02]  /*8bc0*/  F2I.FTZ.TRUNC.NTZ R5, R5 ;  /* 0x0000000500057305 */ /* 0x000e64000021f100 */
[----:B-1----:R3:W-:Y:S01]  /*8bd0*/  STG.E desc[UR36][R16.64], R5 ;  /* 0x0000000510007986 */ /* 0x0027e2000c101924 */
[----:B------:R-:W-:Y:S05]  /*8be0*/  BRA `(.L_x_4001) ;  /* 0x0000000c004c7947 */ /* 0x000fea0003800000 */
.L_x_4002:
[----:B-1----:R-:W-:-:S06]  /*8bf0*/  IMAD.U32 R5, R5, 0x10000, RZ ;  /* 0x0001000005057824 */ /* 0x002fcc00078e00ff */
[----:B------:R-:W1:Y:S02]  /*8c00*/  F2I.FTZ.TRUNC.NTZ R5, R5 ;  /* 0x0000000500057305 */ /* 0x000e64000021f100 */
[----:B-1----:R1:W-:Y:S01]  /*8c10*/  STG.E.U16 desc[UR36][R16.64], R5 ;  /* 0x0000000510007986 */ /* 0x0023e2000c101524 */
[----:B------:R-:W-:Y:S05]  /*8c20*/  BRA `(.L_x_4001) ;  /* 0x0000000c003c7947 */ /* 0x000fea0003800000 */
.L_x_3997:
        /* <DEDUP_REMOVED lines=9> */
.L_x_4005:
[----:B01----:R-:W-:-:S05]  /*8cc0*/  IMAD.U32 R0, R5, 0x10000, RZ ;  /* 0x0001000005007824 */ /* 0x003fca00078e00ff */
[----:B------:R-:W-:-:S05]  /*8cd0*/  F2FP.F16.F32.PACK_AB R0, RZ, R0 ;  /* 0x00000000ff00723e */ /* 0x000fca00000000ff */
[----:B------:R0:W-:Y:S01]  /*8ce0*/  STG.E.U16 desc[UR36][R16.64], R0 ;  /* 0x0000000010007986 */ /* 0x0001e2000c101524 */
[----:B------:R-:W-:Y:S05]  /*8cf0*/  BRA `(.L_x_4001) ;  /* 0x0000000c00087947 */ /* 0x000fea0003800000 */
.L_x_4004:
        /* <DEDUP_REMOVED lines=10> */
.L_x_4007:
[----:B-1----:R-:W-:-:S05]  /*8da0*/  IMAD.U32 R5, R5, 0x10000, RZ ;  /* 0x0001000005057824 */ /* 0x002fca00078e00ff */
[----:B------:R-:W-:-:S04]  /*8db0*/  F2FP.F16.F32.PACK_AB R3, RZ, R5 ;  /* 0x00000005ff03723e */ /* 0x000fc800000000ff */
[----:B------:R-:W-:-:S05]  /*8dc0*/  PRMT R3, R3, 0x5410, RZ ;  /* 0x0000541003037816 */ /* 0x000fca00000000ff */
[----:B------:R1:W-:Y:S01]  /*8dd0*/  STG.E desc[UR36][R16.64], R3 ;  /* 0x0000000310007986 */ /* 0x0003e2000c101924 */
[----:B------:R-:W-:Y:S05]  /*8de0*/  BRA `(.L_x_4001) ;  /* 0x0000000800cc7947 */ /* 0x000fea0003800000 */
.L_x_4006:
[----:B-1----:R-:W-:-:S04]  /*8df0*/  IMAD.U32 R2, R5, 0x10000, RZ ;  /* 0x0001000005027824 */ /* 0x002fc800078e00ff */
[----:B------:R-:W-:-:S06]  /*8e00*/  FMUL.FTZ R2, R2, 1 ;  /* 0x3f80000002027820 */ /* 0x000fcc0000410000 */
[----:B------:R-:W1:Y:S02]  /*8e10*/  F2F.F64.F32 R2, R2 ;  /* 0x0000000200027310 */ /* 0x000e640000201800 */
[----:B-1----:R1:W-:Y:S01]  /*8e20*/  STG.E.64 desc[UR36][R16.64], R2 ;  /* 0x0000000210007986 */ /* 0x0023e2000c101b24 */
[----:B------:R-:W-:Y:S05]  /*8e30*/  BRA `(.L_x_4001) ;  /* 0x0000000800b87947 */ /* 0x000fea0003800000 */
.L_x_3996:
        /* <DEDUP_REMOVED lines=13> */
.L_x_4010:
[----:B-1----:R-:W-:Y:S01]  /*8f10*/  IMAD.U32 R5, R5, 0x10000, RZ ;  /* 0x0001000005057824 */ /* 0x002fe200078e00ff */
[----:B------:R-:W-:-:S03]  /*8f20*/  CS2R R6, SRZ ;  /* 0x0000000000067805 */ /* 0x000fc6000001ff00 */
[----:B------:R-:W-:-:S06]  /*8f30*/  FMUL.FTZ R5, R5, 1 ;  /* 0x3f80000005057820 */ /* 0x000fcc0000410000 */
[----:B------:R-:W1:Y:S02]  /*8f40*/  F2F.F64.F32 R4, R5 ;  /* 0x0000000500047310 */ /* 0x000e640000201800 */
[----:B-1----:R1:W-:Y:S01]  /*8f50*/  STG.E.128 desc[UR36][R16.64], R4 ;  /* 0x0000000410007986 */ /* 0x0023e2000c101d24 */
[----:B------:R-:W-:Y:S05]  /*8f60*/  BRA `(.L_x_4001) ;  /* 0x00000008006c7947 */ /* 0x000fea0003800000 */
.L_x_4009:
        /* <DEDUP_REMOVED lines=21> */
.L_x_4014:
[----:B------:R-:W-:Y:S05]  /*90c0*/  BSYNC B0 ;  /* 0x0000000000007941 */ /* 0x000fea0003800000 */
.L_x_4013:
[----:B------:R-:W-:-:S05]  /*90d0*/  LOP3.LUT R3, R0, R3, RZ, 0xfc, !PT ;  /* 0x0000000300037212 */ /* 0x000fca00078efcff */
[----:B------:R0:W-:Y:S01]  /*90e0*/  STG.E.U8 desc[UR36][R16.64], R3 ;  /* 0x0000000310007986 */ /* 0x0001e2000c101124 */
[----:B------:R-:W-:Y:S05]  /*90f0*/  BRA `(.L_x_4001) ;  /* 0x0000000800087947 */ /* 0x000fea0003800000 */
.L_x_4012:
        /* <DEDUP_REMOVED lines=13> */
.L_x_4016:
[----:B0-----:R-:W-:Y:S01]  /*91d0*/  IMAD.MOV.U32 R0, RZ, RZ, 0x7f ;  /* 0x0000007fff007424 */ /* 0x001fe200078e00ff */
[----:B------:R-:W-:-:S04]  /*91e0*/  ISETP.GT.U32.AND P0, PT, R2, 0x7f800000, PT ;  /* 0x7f8000000200780c */ /* 0x000fc80003f04070 */
[----:B------:R-:W-:-:S09]  /*91f0*/  SEL R0, R0, 0x7c, P0 ;  /* 0x0000007c00007807 */ /* 0x000fd20000000000 */
.L_x_4017:
[----:B------:R-:W-:Y:S05]  /*9200*/  BSYNC B0 ;  /* 0x0000000000007941 */ /* 0x000fea0003800000 */
.L_x_4015:
[----:B------:R-:W-:-:S04]  /*9210*/  LOP3.LUT R2, R5, 0x80000000, RZ, 0xc0, !PT ;  /* 0x8000000005027812 */ /* 0x000fc800078ec0ff */
[----:B------:R-:W-:-:S04]  /*9220*/  SHF.R.U32.HI R3, RZ, 0x18, R2 ;  /* 0x00000018ff037819 */ /* 0x000fc80000011602 */
[----:B------:R-:W-:-:S05]  /*9230*/  LOP3.LUT R3, R0, R3, RZ, 0xfc, !PT ;  /* 0x0000000300037212 */ /* 0x000fca00078efcff */
[----:B------:R0:W-:Y:S01]  /*9240*/  STG.E.U8 desc[UR36][R16.64], R3 ;  /* 0x0000000310007986 */ /* 0x0001e2000c101124 */
[----:B------:R-:W-:Y:S05]  /*9250*/  BRA `(.L_x_4001) ;  /* 0x0000000400b07947 */ /* 0x000fea0003800000 */
.L_x_4011:
[----:B-1----:R1:W-:Y:S01]  /*9260*/  STG.E.U16 desc[UR36][R16.64], R5 ;  /* 0x0000000510007986 */ /* 0x0023e2000c101524 */
[----:B------:R-:W-:Y:S05]  /*9270*/  BRA `(.L_x_4001) ;  /* 0x0000000400a87947 */ /* 0x000fea0003800000 */
.L_x_4008:
        /* <DEDUP_REMOVED lines=12> */
.L_x_4020:
        /* <DEDUP_REMOVED lines=17> */
.L_x_4023:
[----:B------:R-:W-:-:S04]  /*9450*/  LOP3.LUT R2, R5, 0x80000000, RZ, 0xc0, !PT ;  /* 0x8000000005027812 */ /* 0x000fc800078ec0ff */
[----:B------:R-:W-:-:S04]  /*9460*/  SHF.R.U32.HI R3, RZ, 0x18, R2 ;  /* 0x00000018ff037819 */ /* 0x000fc80000011602 */
[----:B------:R-:W-:-:S04]  /*9470*/  LOP3.LUT R0, R0, R3, RZ, 0xfc, !PT ;  /* 0x0000000300007212 */ /* 0x000fc800078efcff */
[----:B------:R-:W-:-:S07]  /*9480*/  PRMT R8, R0, 0x7610, R8 ;  /* 0x0000761000087816 */ /* 0x000fce0000000008 */
.L_x_4022:
[----:B------:R-:W-:Y:S05]  /*9490*/  BSYNC B0 ;  /* 0x0000000000007941 */ /* 0x000fea0003800000 */
.L_x_4021:
[----:B------:R1:W-:Y:S01]  /*94a0*/  STG.E.U8 desc[UR36][R16.64], R8 ;  /* 0x0000000810007986 */ /* 0x0003e2000c101124 */
[----:B------:R-:W-:Y:S05]  /*94b0*/  BRA `(.L_x_4001) ;  /* 0x0000000400187947 */ /* 0x000fea0003800000 */
.L_x_4019:
        /* <DEDUP_REMOVED lines=17> */
.L_x_4026:
[----:B------:R-:W-:-:S04]  /*95d0*/  LOP3.LUT R2, R5, 0x80000000, RZ, 0xc0, !PT ;  /* 0x8000000005027812 */ /* 0x000fc800078ec0ff */
[----:B------:R-:W-:-:S04]  /*95e0*/  SHF.R.U32.HI R3, RZ, 0x18, R2 ;  /* 0x00000018ff037819 */ /* 0x000fc80000011602 */
[----:B------:R-:W-:-:S04]  /*95f0*/  LOP3.LUT R0, R0, R3, RZ, 0xfc, !PT ;  /* 0x0000000300007212 */ /* 0x000fc800078efcff */
[----:B------:R-:W-:-:S07]  /*9600*/  PRMT R8, R0, 0x7610, R8 ;  /* 0x0000761000087816 */ /* 0x000fce0000000008 */
.L_x_4025:
[----:B------:R-:W-:Y:S05]  /*9610*/  BSYNC B0 ;  /* 0x0000000000007941 */ /* 0x000fea0003800000 */
.L_x_4024:
[----:B------:R1:W-:Y:S01]  /*9620*/  STG.E.U8 desc[UR36][R16.64], R8 ;  /* 0x0000000810007986 */ /* 0x0003e2000c101124 */
[----:B------:R-:W-:Y:S05]  /*9630*/  BRA `(.L_x_4001) ;  /* 0x0000000000b87947 */ /* 0x000fea0003800000 */
.L_x_4018:
        /* <DEDUP_REMOVED lines=22> */
.L_x_4000:
        /* <DEDUP_REMOVED lines=16> */
.L_x_4029:
[----:B------:R-:W-:Y:S05]  /*98a0*/  BRA `(.L_x_4001) ;  /* 0x00000000001c7947 */ /* 0x000fea0003800000 */
.L_x_4028:
[----:B-1----:R-:W-:-:S06]  /*98b0*/  IMAD.U32 R2, R5, 0x10000, RZ ;  /* 0x0001000005027824 */ /* 0x002fcc00078e00ff */
[----:B------:R-:W1:Y:S02]  /*98c0*/  F2I.U64.TRUNC R2, R2 ;  /* 0x0000000200027311 */ /* 0x000e64000020d800 */
[----:B-1----:R1:W-:Y:S01]  /*98d0*/  STG.E.64 desc[UR36][R16.64], R2 ;  /* 0x0000000210007986 */ /* 0x0023e2000c101b24 */
[----:B------:R-:W-:Y:S05]  /*98e0*/  BRA `(.L_x_4001) ;  /* 0x00000000000c7947 */ /* 0x000fea0003800000 */
.L_x_4027:
[----:B-1----:R-:W-:-:S06]  /*98f0*/  IMAD.U32 R5, R5, 0x10000, RZ ;  /* 0x0001000005057824 */ /* 0x002fcc00078e00ff */
[----:B------:R-:W1:Y:S02]  /*9900*/  F2I.FTZ.U32.TRUNC.NTZ R5, R5 ;  /* 0x0000000500057305 */ /* 0x000e64000021f000 */
[----:B-1----:R1:W-:Y:S02]  /*9910*/  STG.E desc[UR36][R16.64], R5 ;  /* 0x0000000510007986 */ /* 0x0023e4000c101924 */
.L_x_4001:
[----:B------:R-:W-:-:S07]  /*9920*/  VIADD R19, R19, 0x80 ;  /* 0x0000008013137836 */ /* 0x000fce0000000000 */
.L_x_3961:
[----:B------:R-:W-:Y:S05]  /*9930*/  BSYNC B6 ;  /* 0x0000000000067941 */ /* 0x000fea0003800000 */
.L_x_3960:
[----:B------:R-:W-:Y:S02]  /*9940*/  ULDC UR4, c[0x0][0x210] ;  /* 0x0000840000047ab9 */ /* 0x000fe40000000800 */
[----:B------:R-:W-:-:S13]  /*9950*/  ISETP.GE.AND P0, PT, R19, UR4, PT ;  /* 0x0000000413007c0c */ /* 0x000fda000bf06270 */
[----:B------:R-:W-:Y:S05]  /*9960*/  @P0 EXIT ;  /* 0x000000000000094d */ /* 0x000fea0003800000 */
        /* <DEDUP_REMOVED lines=303> */
.L_x_4030:
        /* <DEDUP_REMOVED lines=22> */
.L_x_4034:
[----:B------:R-:W2:Y:S02]  /*adc0*/  LDG.E.U8 R2, desc[UR36][R2.64] ;  /* 0x0000002402027981 */ /* 0x000ea4000c1e1100 */
[----:B--2---:R-:W-:-:S04]  /*add0*/  I2FP.F32.U32 R0, R2 ;  /* 0x0000000200007245 */ /* 0x004fc80000201000 */
[----:B------:R-:W-:Y:S01]  /*ade0*/  F2FP.BF16.F32.PACK_AB R0, RZ, R0 ;  /* 0x00000000ff00723e */ /* 0x000fe200000010ff */
[----:B------:R-:W-:Y:S06]  /*adf0*/  BRA `(.L_x_4036) ;  /* 0x0000000c00907947 */ /* 0x000fec0003800000 */
.L_x_4033:
        /* <DEDUP_REMOVED lines=10> */
.L_x_4038:
[----:B------:R-:W2:Y:S02]  /*aea0*/  LDG.E R2, desc[UR36][R2.64] ;  /* 0x0000002402027981 */ /* 0x000ea4000c1e1900 */
[----:B--2---:R-:W-:-:S04]  /*aeb0*/  I2FP.F32.S32 R0, R2 ;  /* 0x0000000200007245 */ /* 0x004fc80000201400 */
[----:B------:R-:W-:Y:S01]  /*aec0*/  F2FP.BF16.F32.PACK_AB R0, RZ, R0 ;  /* 0x00000000ff00723e */ /* 0x000fe200000010ff */
[----:B------:R-:W-:Y:S06]  /*aed0*/  BRA `(.L_x_4036) ;  /* 0x0000000c00587947 */ /* 0x000fec0003800000 */
.L_x_4037:
[----:B------:R-:W2:Y:S02]  /*aee0*/  LDG.E.U16 R2, desc[UR36][R2.64] ;  /* 0x0000002402027981 */ /* 0x000ea4000c1e1500 */
[----:B--2---:R-:W0:Y:S02]  /*aef0*/  I2F.S16 R0, R2 ;  /* 0x0000000200007306 */ /* 0x004e240000101400 */
[----:B0-----:R-:W-:Y:S01]  /*af00*/  F2FP.BF16.F32.PACK_AB R0, RZ, R0 ;  /* 0x00000000ff00723e */ /* 0x001fe200000010ff */
[----:B------:R-:W-:Y:S06]  /*af10*/  BRA `(.L_x_4036) ;  /* 0x0000000c00487947 */ /* 0x000fec0003800000 */
.L_x_4032:
        /* <DEDUP_REMOVED lines=9> */
.L_x_4040:
[----:B------:R-:W2:Y:S02]  /*afb0*/  LDG.E.U16 R0, desc[UR36][R2.64] ;  /* 0x0000002402007981 */ /* 0x000ea4000c1e1500 */
[----:B--2---:R-:W-:-:S05]  /*afc0*/  HADD2.F32 R0, -RZ, R0.H0_H0 ;  /* 0x20000000ff007230 */ /* 0x004fca0000004100 */
[----:B------:R-:W-:Y:S01]  /*afd0*/  F2FP.BF16.F32.PACK_AB R0, RZ, R0 ;  /* 0x00000000ff00723e */ /* 0x000fe200000010ff */
[----:B------:R-:W-:Y:S06]  /*afe0*/  BRA `(.L_x_4036) ;  /* 0x0000000c00147947 */ /* 0x000fec0003800000 */
.L_x_4039:
        /* <DEDUP_REMOVED lines=9> */
.L_x_4042:
[----:B------:R-:W2:Y:S02]  /*b080*/  LDG.E.U16 R2, desc[UR36][R2.64] ;  /* 0x0000002402027981 */ /* 0x000ea4000c1e1500 */
[----:B--2---:R-:W-:-:S05]  /*b090*/  HADD2.F32 R0, -RZ, R2.H0_H0 ;  /* 0x20000002ff007230 */ /* 0x004fca0000004100 */
[----:B------:R-:W-:Y:S01]  /*b0a0*/  F2FP.BF16.F32.PACK_AB R0, RZ, R0 ;  /* 0x00000000ff00723e */ /* 0x000fe200000010ff */
[----:B------:R-:W-:Y:S06]  /*b0b0*/  BRA `(.L_x_4036) ;  /* 0x0000000800e07947 */ /* 0x000fec0003800000 */
.L_x_4041:
        /* <DEDUP_REMOVED lines=8> */
.L_x_4031:
        /* <DEDUP_REMOVED lines=13> */
.L_x_4045:
        /* <DEDUP_REMOVED lines=8> */
.L_x_4044:
        /* <DEDUP_REMOVED lines=28> */
.L_x_4047:
        /* <DEDUP_REMOVED lines=15> */
.L_x_4046:
[----:B------:R0:W5:Y:S01]  /*b540*/  LDG.E.U16 R0, desc[UR36][R2.64] ;  /* 0x0000002402007981 */ /* 0x000162000c1e1500 */
[----:B------:R-:W-:Y:S05]  /*b550*/  BRA `(.L_x_4036) ;  /* 0x0000000400b87947 */ /* 0x000fea0003800000 */
.L_x_4043:
        /* <DEDUP_REMOVED lines=12> */
.L_x_4050:
        /* <DEDUP_REMOVED lines=21> */
.L_x_4054:
[----:B------:R-:W-:Y:S05]  /*b770*/  BSYNC B1 ;  /* 0x0000000000017941 */ /* 0x000fea0003800000 */
.L_x_4053:
[----:B------:R-:W-:Y:S01]  /*b780*/  LEA R3, R0, 0x3b800000, 0x17 ;  /* 0x3b80000000037811 */ /* 0x000fe200078eb8ff */
[----:B------:R-:W-:-:S05]  /*b790*/  IMAD.SHL.U32 R0, R2, 0x100000, RZ ;  /* 0x0010000002007824 */ /* 0x000fca00078e00ff */
[----:B------:R-:W-:-:S07]  /*b7a0*/  LOP3.LUT R0, R3, R0, R4, 0xfe, !PT ;  /* 0x0000000003007212 */ /* 0x000fce00078efe04 */
.L_x_4052:
[----:B------:R-:W-:Y:S05]  /*b7b0*/  BSYNC B0 ;  /* 0x0000000000007941 */ /* 0x000fea0003800000 */
.L_x_4051:
[----:B------:R-:W-:Y:S01]  /*b7c0*/  F2FP.BF16.F32.PACK_AB R0, RZ, R0 ;  /* 0x00000000ff00723e */ /* 0x000fe200000010ff */
[----:B------:R-:W-:Y:S06]  /*b7d0*/  BRA `(.L_x_4036) ;  /* 0x0000000400187947 */ /* 0x000fec0003800000 */
.L_x_4049:
        /* <DEDUP_REMOVED lines=21> */
.L_x_4058:
[----:B------:R-:W-:Y:S05]  /*b930*/  BSYNC B1 ;  /* 0x0000000000017941 */ /* 0x000fea0003800000 */
.L_x_4057:
[----:B------:R-:W-:Y:S01]  /*b940*/  LEA R3, R0, 0x37800000, 0x17 ;  /* 0x3780000000037811 */ /* 0x000fe200078eb8ff */
[----:B------:R-:W-:-:S05]  /*b950*/  IMAD.SHL.U32 R0, R2, 0x200000, RZ ;  /* 0x0020000002007824 */ /* 0x000fca00078e00ff */
[----:B------:R-:W-:-:S07]  /*b960*/  LOP3.LUT R0, R3, R0, R4, 0xfe, !PT ;  /* 0x0000000003007212 */ /* 0x000fce00078efe04 */
.L_x_4056:
[----:B------:R-:W-:Y:S05]  /*b970*/  BSYNC B0 ;  /* 0x0000000000007941 */ /* 0x000fea0003800000 */
.L_x_4055:
[----:B------:R-:W-:Y:S01]  /*b980*/  F2FP.BF16.F32.PACK_AB R0, RZ, R0 ;  /* 0x00000000ff00723e */ /* 0x000fe200000010ff */
[----:B------:R-:W-:Y:S06]  /*b990*/  BRA `(.L_x_4036) ;  /* 0x0000000000a87947 */ /* 0x000fec0003800000 */
.L_x_4048:
        /* <DEDUP_REMOVED lines=14> */
.L_x_4062:
[----:B------:R-:W-:Y:S05]  /*ba80*/  BSYNC B0 ;  /* 0x0000000000007941 */ /* 0x000fea0003800000 */
.L_x_4061:
[----:B------:R-:W-:Y:S01]  /*ba90*/  F2FP.BF16.F32.PACK_AB R0, RZ, R0 ;  /* 0x00000000ff00723e */ /* 0x000fe200000010ff */
[----:B------:R-:W-:Y:S06]  /*baa0*/  BRA `(.L_x_4036) ;  /* 0x0000000000647947 */ /* 0x000fec0003800000 */
.L_x_4035:
        /* <DEDUP_REMOVED lines=16> */
.L_x_4063:
[----:B------:R-:W-:Y:S01]  /*bbb0*/  PRMT R0, RZ, 0x7610, R0 ;  /* 0x00007610ff007816 */ /* 0x000fe20000000000 */
[----:B------:R-:W-:Y:S06]  /*bbc0*/  BRA `(.L_x_4036) ;  /* 0x00000000001c7947 */ /* 0x000fec0003800000 */
.L_x_4060:
[----:B------:R-:W2:Y:S02]  /*bbd0*/  LDG.E.64 R2, desc[UR36][R2.64] ;  /* 0x0000002402027981 */ /* 0x000ea4000c1e1b00 */
[----:B--2---:R-:W0:Y:S02]  /*bbe0*/  I2F.U64 R0, R2 ;  /* 0x0000000200007312 */ /* 0x004e240000301000 */
[----:B0-----:R-:W-:Y:S01]  /*bbf0*/  F2FP.BF16.F32.PACK_AB R0, RZ, R0 ;  /* 0x00000000ff00723e */ /* 0x001fe200000010ff */
[----:B------:R-:W-:Y:S06]  /*bc00*/  BRA `(.L_x_4036) ;  /* 0x00000000000c7947 */ /* 0x000fec0003800000 */
.L_x_4059:
[----:B------:R-:W2:Y:S02]  /*bc10*/  LDG.E R2, desc[UR36][R2.64] ;  /* 0x0000002402027981 */ /* 0x000ea4000c1e1900 */
[----:B--2---:R-:W-:-:S04]  /*bc20*/  I2FP.F32.U32 R0, R2 ;  /* 0x0000000200007245 */ /* 0x004fc80000201000 */
[----:B------:R-:W-:-:S07]  /*bc30*/  F2FP.BF16.F32.PACK_AB R0, RZ, R0 ;  /* 0x00000000ff00723e */ /* 0x000fce00000010ff */
.L_x_4036:
        /* <DEDUP_REMOVED lines=23> */
.L_x_4067:
[----:B-1----:R-:W-:-:S06]  /*bdb0*/  IMAD.U32 R3, R5, 0x10000, RZ ;  /* 0x0001000005037824 */ /* 0x002fcc00078e00ff */
[----:B------:R-:W1:Y:S02]  /*bdc0*/  F2I.S64.TRUNC R2, R3 ;  /* 0x0000000300027311 */ /* 0x000e64000020d900 */
[----:B-1----:R-:W-:Y:S01]  /*bdd0*/  STG.E.U8 desc[UR36][R16.64], R2 ;  /* 0x0000000210007986 */ /* 0x002fe2000c101124 */
[----:B------:R-:W-:Y:S05]  /*bde0*/  EXIT ;  /* 0x000000000000794d */ /* 0x000fea0003800000 */
.L_x_4066:
        /* <DEDUP_REMOVED lines=10> */
.L_x_4070:
[----:B-1----:R-:W-:-:S06]  /*be90*/  IMAD.U32 R5, R5, 0x10000, RZ ;  /* 0x0001000005057824 */ /* 0x002fcc00078e00ff */
[----:B------:R-:W1:Y:S02]  /*bea0*/  F2I.FTZ.TRUNC.NTZ R5, R5 ;  /* 0x0000000500057305 */ /* 0x000e64000021f100 */
[----:B-1----:R-:W-:Y:S01]  /*beb0*/  STG.E desc[UR36][R16.64], R5 ;  /* 0x0000000510007986 */ /* 0x002fe2000c101924 */
[----:B------:R-:W-:Y:S05]  /*bec0*/  EXIT ;  /* 0x000000000000794d */ /* 0x000fea0003800000 */
.L_x_4069:
[----:B-1----:R-:W-:-:S06]  /*bed0*/  IMAD.U32 R5, R5, 0x10000, RZ ;  /* 0x0001000005057824 */ /* 0x002fcc00078e00ff */
[----:B------:R-:W1:Y:S02]  /*bee0*/  F2I.FTZ.TRUNC.NTZ R5, R5 ;  /* 0x0000000500057305 */ /* 0x000e64000021f100 */
[----:B-1----:R-:W-:Y:S01]  /*bef0*/  STG.E.U16 desc[UR36][R16.64], R5 ;  /* 0x0000000510007986 */ /* 0x002fe2000c101524 */
[----:B------:R-:W-:Y:S05]  /*bf00*/  EXIT ;  /* 0x000000000000794d */ /* 0x000fea0003800000 */
.L_x_4065:
        /* <DEDUP_REMOVED lines=9> */
.L_x_4072:
[----:B01----:R-:W-:-:S05]  /*bfa0*/  IMAD.U32 R0, R5, 0x10000, RZ ;  /* 0x0001000005007824 */ /* 0x003fca00078e00ff */
[----:B------:R-:W-:-:S05]  /*bfb0*/  F2FP.F16.F32.PACK_AB R0, RZ, R0 ;  /* 0x00000000ff00723e */ /* 0x000fca00000000ff */
[----:B------:R-:W-:Y:S01]  /*bfc0*/  STG.E.U16 desc[UR36][R16.64], R0 ;  /* 0x0000000010007986 */ /* 0x000fe2000c101524 */
[----:B------:R-:W-:Y:S05]  /*bfd0*/  EXIT ;  /* 0x000000000000794d */ /* 0x000fea0003800000 */
.L_x_4071:
        /* <DEDUP_REMOVED lines=10> */
.L_x_4074:
[----:B-1----:R-:W-:-:S05]  /*c080*/  IMAD.U32 R5, R5, 0x10000, RZ ;  /* 0x0001000005057824 */ /* 0x002fca00078e00ff */
[----:B------:R-:W-:-:S04]  /*c090*/  F2FP.F16.F32.PACK_AB R3, RZ, R5 ;  /* 0x00000005ff03723e */ /* 0x000fc800000000ff */
[----:B------:R-:W-:-:S05]  /*c0a0*/  PRMT R3, R3, 0x5410, RZ ;  /* 0x0000541003037816 */ /* 0x000fca00000000ff */
[----:B------:R-:W-:Y:S01]  /*c0b0*/  STG.E desc[UR36][R16.64], R3 ;  /* 0x0000000310007986 */ /* 0x000fe2000c101924 */
[----:B------:R-:W-:Y:S05]  /*c0c0*/  EXIT ;  /* 0x000000000000794d */ /* 0x000fea0003800000 */
.L_x_4073:
[----:B-1----:R-:W-:-:S04]  /*c0d0*/  IMAD.U32 R2, R5, 0x10000, RZ ;  /* 0x0001000005027824 */ /* 0x002fc800078e00ff */
[----:B------:R-:W-:-:S06]  /*c0e0*/  FMUL.FTZ R2, R2, 1 ;  /* 0x3f80000002027820 */ /* 0x000fcc0000410000 */
[----:B------:R-:W1:Y:S02]  /*c0f0*/  F2F.F64.F32 R2, R2 ;  /* 0x0000000200027310 */ /* 0x000e640000201800 */
[----:B-1----:R-:W-:Y:S01]  /*c100*/  STG.E.64 desc[UR36][R16.64], R2 ;  /* 0x0000000210007986 */ /* 0x002fe2000c101b24 */
[----:B------:R-:W-:Y:S05]  /*c110*/  EXIT ;  /* 0x000000000000794d */ /* 0x000fea0003800000 */
.L_x_4064:
        /* <DEDUP_REMOVED lines=13> */
.L_x_4077:
[----:B-1----:R-:W-:Y:S01]  /*c1f0*/  IMAD.U32 R5, R5, 0x10000, RZ ;  /* 0x0001000005057824 */ /* 0x002fe200078e00ff */
[----:B------:R-:W-:-:S03]  /*c200*/  CS2R R6, SRZ ;  /* 0x0000000000067805 */ /* 0x000fc6000001ff00 */
[----:B------:R-:W-:-:S06]  /*c210*/  FMUL.FTZ R5, R5, 1 ;  /* 0x3f80000005057820 */ /* 0x000fcc0000410000 */
[----:B------:R-:W1:Y:S02]  /*c220*/  F2F.F64.F32 R4, R5 ;  /* 0x0000000500047310 */ /* 0x000e640000201800 */
[----:B-1----:R-:W-:Y:S01]  /*c230*/  STG.E.128 desc[UR36][R16.64], R4 ;  /* 0x0000000410007986 */ /* 0x002fe2000c101d24 */
[----:B------:R-:W-:Y:S05]  /*c240*/  EXIT ;  /* 0x000000000000794d */ /* 0x000fea0003800000 */
.L_x_4076:
        /* <DEDUP_REMOVED lines=21> */
.L_x_4081:
[----:B------:R-:W-:Y:S05]  /*c3a0*/  BSYNC B0 ;  /* 0x0000000000007941 */ /* 0x000fea0003800000 */
.L_x_4080:
[----:B------:R-:W-:-:S05]  /*c3b0*/  LOP3.LUT R3, R0, R3, RZ, 0xfc, !PT ;  /* 0x0000000300037212 */ /* 0x000fca00078efcff */
[----:B------:R-:W-:Y:S01]  /*c3c0*/  STG.E.U8 desc[UR36][R16.64], R3 ;  /* 0x0000000310007986 */ /* 0x000fe2000c101124 */
[----:B------:R-:W-:Y:S05]  /*c3d0*/  EXIT ;  /* 0x000000000000794d */ /* 0x000fea0003800000 */
.L_x_4079:
        /* <DEDUP_REMOVED lines=13> */
.L_x_4083:
[----:B0-----:R-:W-:Y:S01]  /*c4b0*/  IMAD.MOV.U32 R0, RZ, RZ, 0x7f ;  /* 0x0000007fff007424 */ /* 0x001fe200078e00ff */
[----:B------:R-:W-:-:S04]  /*c4c0*/  ISETP.GT.U32.AND P0, PT, R2, 0x7f800000, PT ;  /* 0x7f8000000200780c */ /* 0x000fc80003f04070 */
[----:B------:R-:W-:-:S09]  /*c4d0*/  SEL R0, R0, 0x7c, P0 ;  /* 0x0000007c00007807 */ /* 0x000fd20000000000 */
.L_x_4084:
[----:B------:R-:W-:Y:S05]  /*c4e0*/  BSYNC B0 ;  /* 0x0000000000007941 */ /* 0x000fea0003800000 */
.L_x_4082:
[----:B------:R-:W-:-:S04]  /*c4f0*/  LOP3.LUT R2, R5, 0x80000000, RZ, 0xc0, !PT ;  /* 0x8000000005027812 */ /* 0x000fc800078ec0ff */
[----:B------:R-:W-:-:S04]  /*c500*/  SHF.R.U32.HI R3, RZ, 0x18, R2 ;  /* 0x00000018ff037819 */ /* 0x000fc80000011602 */
[----:B------:R-:W-:-:S05]  /*c510*/  LOP3.LUT R3, R0, R3, RZ, 0xfc, !PT ;  /* 0x0000000300037212 */ /* 0x000fca00078efcff */
[----:B------:R-:W-:Y:S01]  /*c520*/  STG.E.U8 desc[UR36][R16.64], R3 ;  /* 0x0000000310007986 */ /* 0x000fe2000c101124 */
[----:B------:R-:W-:Y:S05]  /*c530*/  EXIT ;  /* 0x000000000000794d */ /* 0x000fea0003800000 */
.L_x_4078:
[----:B-1----:R-:W-:Y:S01]  /*c540*/  STG.E.U16 desc[UR36][R16.64], R5 ;  /* 0x0000000510007986 */ /* 0x002fe2000c101524 */
[----:B------:R-:W-:Y:S05]  /*c550*/  EXIT ;  /* 0x000000000000794d */ /* 0x000fea0003800000 */
.L_x_4075:
        /* <DEDUP_REMOVED lines=12> */
.L_x_4087:
        /* <DEDUP_REMOVED lines=17> */
.L_x_4090:
[----:B------:R-:W-:-:S04]  /*c730*/  LOP3.LUT R2, R5, 0x80000000, RZ, 0xc0, !PT ;  /* 0x8000000005027812 */ /* 0x000fc800078ec0ff */
[----:B------:R-:W-:-:S04]  /*c740*/  SHF.R.U32.HI R3, RZ, 0x18, R2 ;  /* 0x00000018ff037819 */ /* 0x000fc80000011602 */
[----:B------:R-:W-:-:S04]  /*c750*/  LOP3.LUT R0, R0, R3, RZ, 0xfc, !PT ;  /* 0x0000000300007212 */ /* 0x000fc800078efcff */
[----:B------:R-:W-:-:S07]  /*c760*/  PRMT R8, R0, 0x7610, R8 ;  /* 0x0000761000087816 */ /* 0x000fce0000000008 */
.L_x_4089:
[----:B------:R-:W-:Y:S05]  /*c770*/  BSYNC B0 ;  /* 0x0000000000007941 */ /* 0x000fea0003800000 */
.L_x_4088:
[----:B------:R-:W-:Y:S01]  /*c780*/  STG.E.U8 desc[UR36][R16.64], R8 ;  /* 0x0000000810007986 */ /* 0x000fe2000c101124 */
[----:B------:R-:W-:Y:S05]  /*c790*/  EXIT ;  /* 0x000000000000794d */ /* 0x000fea0003800000 */
.L_x_4086:
        /* <DEDUP_REMOVED lines=17> */
.L_x_4093:
[----:B------:R-:W-:-:S04]  /*c8b0*/  LOP3.LUT R2, R5, 0x80000000, RZ, 0xc0, !PT ;  /* 0x8000000005027812 */ /* 0x000fc800078ec0ff */
[----:B------:R-:W-:-:S04]  /*c8c0*/  SHF.R.U32.HI R3, RZ, 0x18, R2 ;  /* 0x00000018ff037819 */ /* 0x000fc80000011602 */
[----:B------:R-:W-:-:S04]  /*c8d0*/  LOP3.LUT R0, R0, R3, RZ, 0xfc, !PT ;  /* 0x0000000300007212 */ /* 0x000fc800078efcff */
[----:B------:R-:W-:-:S07]  /*c8e0*/  PRMT R8, R0, 0x7610, R8 ;  /* 0x0000761000087816 */ /* 0x000fce0000000008 */
.L_x_4092:
[----:B------:R-:W-:Y:S05]  /*c8f0*/  BSYNC B0 ;  /* 0x0000000000007941 */ /* 0x000fea0003800000 */
.L_x_4091:
[----:B------:R-:W-:Y:S01]  /*c900*/  STG.E.U8 desc[UR36][R16.64], R8 ;  /* 0x0000000810007986 */ /* 0x000fe2000c101124 */
[----:B------:R-:W-:Y:S05]  /*c910*/  EXIT ;  /* 0x000000000000794d */ /* 0x000fea0003800000 */
.L_x_4085:
        /* <DEDUP_REMOVED lines=22> */
.L_x_4068:
        /* <DEDUP_REMOVED lines=16> */
.L_x_4096:
[----:B------:R-:W-:Y:S05]  /*cb80*/  EXIT ;  /* 0x000000000000794d */ /* 0x000fea0003800000 */
.L_x_4095:
[----:B-1----:R-:W-:-:S06]  /*cb90*/  IMAD.U32 R2, R5, 0x10000, RZ ;  /* 0x0001000005027824 */ /* 0x002fcc00078e00ff */
[----:B------:R-:W1:Y:S02]  /*cba0*/  F2I.U64.TRUNC R2, R2 ;  /* 0x0000000200027311 */ /* 0x000e64000020d800 */
[----:B-1----:R-:W-:Y:S01]  /*cbb0*/  STG.E.64 desc[UR36][R16.64], R2 ;  /* 0x0000000210007986 */ /* 0x002fe2000c101b24 */
[----:B------:R-:W-:Y:S05]  /*cbc0*/  EXIT ;  /* 0x000000000000794d */ /* 0x000fea0003800000 */
.L_x_4094:
[----:B-1----:R-:W-:-:S06]  /*cbd0*/  IMAD.U32 R5, R5, 0x10000, RZ ;  /* 0x0001000005057824 */ /* 0x002fcc00078e00ff */
[----:B------:R-:W1:Y:S02]  /*cbe0*/  F2I.FTZ.U32.TRUNC.NTZ R5, R5 ;  /* 0x0000000500057305 */ /* 0x000e64000021f000 */
[----:B-1----:R-:W-:Y:S01]  /*cbf0*/  STG.E desc[UR36][R16.64], R5 ;  /* 0x0000000510007986 */ /* 0x002fe2000c101924 */
[----:B------:R-:W-:Y:S05]  /*cc00*/  EXIT ;  /* 0x000000000000794d */ /* 0x000fea0003800000 */
.L_x_4097:
        /* <DEDUP_REMOVED lines=15> */
.L_x_11109:


//--------------------- .text._ZN2at6native27unrolled_elementwise_kernelIZZZNS0_61_GLOBAL__N__132982cb_23_ActivationSiluKernel_cu_f5210f67_354611silu_kernelERNS_18TensorIteratorBaseEENKUlvE_clEvENKUlvE4_clEvEUlN3c108BFloat16EE_St5arrayIPcLm2EELi4E23TrivialOffsetCalculatorILi1EjESE_NS0_6memory12LoadWithCastILi1EEENSF_13StoreWithCastILi1EEEEEviT_T0_T2_T3_T4_T5_ --------------------------
	.section	.text._ZN2at6native27unrolled_elementwise_kernelIZZZNS0_61_GLOBAL__N__132982cb_23_ActivationSiluKernel_cu_f5210f67_354611silu_kernelERNS_18TensorIteratorBaseEENKUlvE_clEvENKUlvE4_clEvEUlN3c108BFloat16EE_St5arrayIPcLm2EELi4E23TrivialOffsetCalculatorILi1EjESE_NS0_6memory12LoadWithCastILi1EEENSF_13StoreWithCastILi1EEEEEviT_T0_T2_T3_T4_T5_,"ax",@progbits
	.align	128
        .global         _ZN2at6native27unrolled_elementwise_kernelIZZZNS0_61_GLOBAL__N__132982cb_23_ActivationSiluKernel_cu_f5210f67_354611silu_kernelERNS_18TensorIteratorBaseEENKUlvE_clEvENKUlvE4_clEvEUlN3c108BFloat16EE_St5arrayIPcLm2EELi4E23TrivialOffsetCalculatorILi1EjESE_NS0_6memory12LoadWithCastILi1EEENSF_13StoreWithCastILi1EEEEEviT_T0_T2_T3_T4_T5_
        .type           _ZN2at6native27unrolled_elementwise_kernelIZZZNS0_61_GLOBAL__N__132982cb_23_ActivationSiluKernel_cu_f5210f67_354611silu_kernelERNS_18TensorIteratorBaseEENKUlvE_clEvENKUlvE4_clEvEUlN3c108BFloat16EE_St5arrayIPcLm2EELi4E23TrivialOffsetCalculatorILi1EjESE_NS0_6memory12LoadWithCastILi1EEENSF_13StoreWithCastILi1EEEEEviT_T0_T2_T3_T4_T5_,@function
        .size           _ZN2at6native27unrolled_elementwise_kernelIZZZNS0_61_GLOBAL__N__132982cb_23_ActivationSiluKernel_cu_f5210f67_354611silu_kernelERNS_18TensorIteratorBaseEENKUlvE_clEvENKUlvE4_clEvEUlN3c108BFloat16EE_St5arrayIPcLm2EELi4E23TrivialOffsetCalculatorILi1EjESE_NS0_6memory12LoadWithCastILi1EEENSF_13StoreWithCastILi1EEEEEviT_T0_T2_T3_T4_T5_,(.L_x_11110 - _ZN2at6native27unrolled_elementwise_kernelIZZZNS0_61_GLOBAL__N__132982cb_23_ActivationSiluKernel_cu_f5210f67_354611silu_kernelERNS_18TensorIteratorBaseEENKUlvE_clEvENKUlvE4_clEvEUlN3c108BFloat16EE_St5arrayIPcLm2EELi4E23TrivialOffsetCalculatorILi1EjESE_NS0_6memory12LoadWithCastILi1EEENSF_13StoreWithCastILi1EEEEEviT_T0_T2_T3_T4_T5_)
        .other          _ZN2at6native27unrolled_elementwise_kernelIZZZNS0_61_GLOBAL__N__132982cb_23_ActivationSiluKernel_cu_f5210f67_354611silu_kernelERNS_18TensorIteratorBaseEENKUlvE_clEvENKUlvE4_clEvEUlN3c108BFloat16EE_St5arrayIPcLm2EELi4E23TrivialOffsetCalculatorILi1EjESE_NS0_6memory12LoadWithCastILi1EEENSF_13StoreWithCastILi1EEEEEviT_T0_T2_T3_T4_T5_,@"STO_CUDA_ENTRY STV_DEFAULT"
_ZN2at6native27unrolled_elementwise_kernelIZZZNS0_61_GLOBAL__N__132982cb_23_ActivationSiluKernel_cu_f5210f67_354611silu_kernelERNS_18TensorIteratorBaseEENKUlvE_clEvENKUlvE4_clEvEUlN3c108BFloat16EE_St5arrayIPcLm2EELi4E23TrivialOffsetCalculatorILi1EjESE_NS0_6memory12LoadWithCastILi1EEENSF_13StoreWithCastILi1EEEEEviT_T0_T2_T3_T4_T5_:
.text._ZN2at6native27unrolled_elementwise_kernelIZZZNS0_61_GLOBAL__N__132982cb_23_ActivationSiluKernel_cu_f5210f67_354611silu_kernelERNS_18TensorIteratorBaseEENKUlvE_clEvENKUlvE4_clEvEUlN3c108BFloat16EE_St5arrayIPcLm2EELi4E23TrivialOffsetCalculatorILi1EjESE_NS0_6memory12LoadWithCastILi1EEENSF_13StoreWithCastILi1EEEEEviT_T0_T2_T3_T4_T5_:
        /* <DEDUP_REMOVED lines=9> */
[----:B-1----:R-:W-:-:S05]  /*0090*/  IMAD R16, R2, -0x200, R3 ;  /* 0xfffffe0002107824 */ /* 0x002fca00078e0203 */
[----:B--2---:R-:W-:-:S13]  /*00a0*/  ISETP.GE.AND P0, PT, R23, R16, PT ;  /* 0x000000101700720c */ /* 0x004fda0003f06270 */
[----:B0--3--:R-:W-:Y:S05]  /*00b0*/  @P0 BRA `(.L_x_4099) ;  /* 0x0000001000400947 */ /* 0x009fea0003800000 */
        /* <DEDUP_REMOVED lines=22> */
.L_x_4103:
[----:B------:R-:W2:Y:S02]  /*0220*/  LDG.E.U8 R4, desc[UR36][R4.64] ;  /* 0x0000002404047981 */ /* 0x000ea4000c1e1100 */
[----:B--2---:R-:W-:-:S04]  /*0230*/  I2FP.F32.U32 R0, R4 ;  /* 0x0000000400007245 */ /* 0x004fc80000201000 */
[----:B------:R-:W-:-:S04]  /*0240*/  F2FP.BF16.F32.PACK_AB R0, RZ, R0 ;  /* 0x00000000ff00723e */ /* 0x000fc800000010ff */
[----:B------:R-:W-:Y:S01]  /*0250*/  PRMT R19, R0, 0x7610, R19 ;  /* 0x0000761000137816 */ /* 0x000fe20000000013 */
[----:B------:R-:W-:Y:S06]  /*0260*/  BRA `(.L_x_4105) ;  /* 0x0000000c00cc7947 */ /* 0x000fec0003800000 */
.L_x_4102:
        /* <DEDUP_REMOVED lines=11> */
.L_x_4107:
[----:B------:R-:W2:Y:S02]  /*0320*/  LDG.E R4, desc[UR36][R4.64] ;  /* 0x0000002404047981 */ /* 0x000ea4000c1e1900 */
[----:B--2---:R-:W-:-:S04]  /*0330*/  I2FP.F32.S32 R0, R4 ;  /* 0x0000000400007245 */ /* 0x004fc80000201400 */
[----:B------:R-:W-:-:S04]  /*0340*/  F2FP.BF16.F32.PACK_AB R0, RZ, R0 ;  /* 0x00000000ff00723e */ /* 0x000fc800000010ff */
[----:B------:R-:W-:Y:S01]  /*0350*/  PRMT R19, R0, 0x7610, R19 ;  /* 0x0000761000137816 */ /* 0x000fe20000000013 */
[----:B------:R-:W-:Y:S06]  /*0360*/  BRA `(.L_x_4105) ;  /* 0x0000000c008c7947 */ /* 0x000fec0003800000 */
.L_x_4106:
[----:B------:R-:W2:Y:S02]  /*0370*/  LDG.E.U16 R4, desc[UR36][R4.64] ;  /* 0x0000002404047981 */ /* 0x000ea4000c1e1500 */
[----:B--2---:R-:W0:Y:S02]  /*0380*/  I2F.S16 R0, R4 ;  /* 0x0000000400007306 */ /* 0x004e240000101400 */
[----:B0-----:R-:W-:-:S04]  /*0390*/  F2FP.BF16.F32.PACK_AB R0, RZ, R0 ;  /* 0x00000000ff00723e */ /* 0x001fc800000010ff */
[----:B------:R-:W-:Y:S01]  /*03a0*/  PRMT R19, R0, 0x7610, R19 ;  /* 0x0000761000137816 */ /* 0x000fe20000000013 */
[----:B------:R-:W-:Y:S06]  /*03b0*/  BRA `(.L_x_4105) ;  /* 0x0000000c00787947 */ /* 0x000fec0003800000 */
.L_x_4101:
        /* <DEDUP_REMOVED lines=9> */
.L_x_4109:
[----:B------:R-:W2:Y:S02]  /*0450*/  LDG.E.U16 R0, desc[UR36][R4.64] ;  /* 0x0000002404007981 */ /* 0x000ea4000c1e1500 */
[----:B--2---:R-:W-:-:S05]  /*0460*/  HADD2.F32 R0, -RZ, R0.H0_H0 ;  /* 0x20000000ff007230 */ /* 0x004fca0000004100 */
[----:B------:R-:W-:-:S04]  /*0470*/  F2FP.BF16.F32.PACK_AB R0, RZ, R0 ;  /* 0x00000000ff00723e */ /* 0x000fc800000010ff */
[----:B------:R-:W-:Y:S01]  /*0480*/  PRMT R19, R0, 0x7610, R19 ;  /* 0x0000761000137816 */ /* 0x000fe20000000013 */
[----:B------:R-:W-:Y:S06]  /*0490*/  BRA `(.L_x_4105) ;  /* 0x0000000c00407947 */ /* 0x000fec0003800000 */
.L_x_4108:
        /* <DEDUP_REMOVED lines=9> */
.L_x_4111:
[----:B------:R-:W2:Y:S02]  /*0530*/  LDG.E.U16 R4, desc[UR36][R4.64] ;  /* 0x0000002404047981 */ /* 0x000ea4000c1e1500 */
[----:B--2---:R-:W-:-:S05]  /*0540*/  HADD2.F32 R0, -RZ, R4.H0_H0 ;  /* 0x20000004ff007230 */ /* 0x004fca0000004100 */
[----:B------:R-:W-:-:S04]  /*0550*/  F2FP.BF16.F32.PACK_AB R0, RZ, R0 ;  /* 0x00000000ff00723e */ /* 0x000fc800000010ff */
[----:B------:R-:W-:Y:S01]  /*0560*/  PRMT R19, R0, 0x7610, R19 ;  /* 0x0000761000137816 */ /* 0x000fe20000000013 */
[----:B------:R-:W-:Y:S06]  /*0570*/  BRA `(.L_x_4105) ;  /* 0x0000000c00087947 */ /* 0x000fec0003800000 */
.L_x_4110:
        /* <DEDUP_REMOVED lines=9> */
.L_x_4100:
        /* <DEDUP_REMOVED lines=14> */
.L_x_4114:
        /* <DEDUP_REMOVED lines=9> */
.L_x_4113:
        /* <DEDUP_REMOVED lines=28> */
.L_x_4116:
        /* <DEDUP_REMOVED lines=16> */
.L_x_4115:
[----:B------:R0:W5:Y:S01]  /*0a40*/  LDG.E.U16 R19, desc[UR36][R4.64] ;  /* 0x0000002404137981 */ /* 0x000162000c1e1500 */
[----:B------:R-:W-:Y:S05]  /*0a50*/  BRA `(.L_x_4105) ;  /* 0x0000000400d07947 */ /* 0x000fea0003800000 */
.L_x_4112:
        /* <DEDUP_REMOVED lines=13> */
.L_x_4119:
        /* <DEDUP_REMOVED lines=21> */
.L_x_4123:
[----:B------:R-:W-:Y:S05]  /*0c80*/  BSYNC B1 ;  /* 0x0000000000017941 */ /* 0x000fea0003800000 */
.L_x_4122:
[----:B------:R-:W-:Y:S01]  /*0c90*/  LEA R5, R0, 0x3b800000, 0x17 ;  /* 0x3b80000000057811 */ /* 0x000fe200078eb8ff */
[----:B------:R-:W-:-:S05]  /*0ca0*/  IMAD.SHL.U32 R0, R3, 0x100000, RZ ;  /* 0x0010000003007824 */ /* 0x000fca00078e00ff */
[----:B------:R-:W-:-:S07]  /*0cb0*/  LOP3.LUT R0, R5, R0, R6, 0xfe, !PT ;  /* 0x0000000005007212 */ /* 0x000fce00078efe06 */
.L_x_4121:
[----:B------:R-:W-:Y:S05]  /*0cc0*/  BSYNC B0 ;  /* 0x0000000000007941 */ /* 0x000fea0003800000 */
.L_x_4120:
[----:B------:R-:W-:-:S04]  /*0cd0*/  F2FP.BF16.F32.PACK_AB R0, RZ, R0 ;  /* 0x00000000ff00723e */ /* 0x000fc800000010ff */
[----:B------:R-:W-:Y:S01]  /*0ce0*/  PRMT R19, R0, 0x7610, R19 ;  /* 0x0000761000137816 */ /* 0x000fe20000000013 */
[----:B------:R-:W-:Y:S06]  /*0cf0*/  BRA `(.L_x_4105) ;  /* 0x0000000400287947 */ /* 0x000fec0003800000 */
.L_x_4118:
        /* <DEDUP_REMOVED lines=21> */
.L_x_4127:
[----:B------:R-:W-:Y:S05]  /*0e50*/  BSYNC B1 ;  /* 0x0000000000017941 */ /* 0x000fea0003800000 */
.L_x_4126:
[----:B------:R-:W-:Y:S01]  /*0e60*/  LEA R5, R0, 0x37800000, 0x17 ;  /* 0x3780000000057811 */ /* 0x000fe200078eb8ff */
[----:B------:R-:W-:-:S05]  /*0e70*/  IMAD.SHL.U32 R0, R3, 0x200000, RZ ;  /* 0x0020000003007824 */ /* 0x000fca00078e00ff */
[----:B------:R-:W-:-:S07]  /*0e80*/  LOP3.LUT R0, R5, R0, R6, 0xfe, !PT ;  /* 0x0000000005007212 */ /* 0x000fce00078efe06 */
.L_x_4125:
[----:B------:R-:W-:Y:S05]  /*0e90*/  BSYNC B0 ;  /* 0x0000000000007941 */ /* 0x000fea0003800000 */
.L_x_4124:
[----:B------:R-:W-:-:S04]  /*0ea0*/  F2FP.BF16.F32.PACK_AB R0, RZ, R0 ;  /* 0x00000000ff00723e */ /* 0x000fc800000010ff */
[----:B------:R-:W-:Y:S01]  /*0eb0*/  PRMT R19, R0, 0x7610, R19 ;  /* 0x0000761000137816 */ /* 0x000fe20000000013 */
[----:B------:R-:W-:Y:S06]  /*0ec0*/  BRA `(.L_x_4105) ;  /* 0x0000000000b47947 */ /* 0x000fec0003800000 */
.L_x_4117:
        /* <DEDUP_REMOVED lines=14> */
.L_x_4131:
[----:B------:R-:W-:Y:S05]  /*0fb0*/  BSYNC B0 ;  /* 0x0000000000007941 */ /* 0x000fea0003800000 */
.L_x_4130:
[----:B------:R-:W-:-:S04]  /*0fc0*/  F2FP.BF16.F32.PACK_AB R0, RZ, R0 ;  /* 0x00000000ff00723e */ /* 0x000fc800000010ff */
[----:B------:R-:W-:Y:S01]  /*0fd0*/  PRMT R19, R0, 0x7610, R19 ;  /* 0x0000761000137816 */ /* 0x000fe20000000013 */
[----:B------:R-:W-:Y:S06]  /*0fe0*/  BRA `(.L_x_4105) ;  /* 0x00000000006c7947 */ /* 0x000fec0003800000 */
.L_x_4104:
        /* <DEDUP_REMOVED lines=16> */
.L_x_4132:
[----:B------:R-:W-:Y:S01]  /*10f0*/  PRMT R19, RZ, 0x7610, R19 ;  /* 0x00007610ff137816 */ /* 0x000fe20000000013 */
[----:B------:R-:W-:Y:S06]  /*1100*/  BRA `(.L_x_4105) ;  /* 0x0000000000247947 */ /* 0x000fec0003800000 */
.L_x_4129:
[----:B------:R-:W2:Y:S02]  /*1110*/  LDG.E.64 R4, desc[UR36][R4.64] ;  /* 0x0000002404047981 */ /* 0x000ea4000c1e1b00 */
[----:B--2---:R-:W0:Y:S02]  /*1120*/  I2F.U64 R0, R4 ;  /* 0x0000000400007312 */ /* 0x004e240000301000 */
[----:B0-----:R-:W-:-:S04]  /*1130*/  F2FP.BF16.F32.PACK_AB R0, RZ, R0 ;  /* 0x00000000ff00723e */ /* 0x001fc800000010ff */
[----:B------:R-:W-:Y:S01]  /*1140*/  PRMT R19, R0, 0x7610, R19 ;  /* 0x0000761000137816 */ /* 0x000fe20000000013 */
[----:B------:R-:W-:Y:S06]  /*1150*/  BRA `(.L_x_4105) ;  /* 0x0000000000107947 */ /* 0x000fec0003800000 */
.L_x_4128:
[----:B------:R-:W2:Y:S02]  /*1160*/  LDG.E R4, desc[UR36][R4.64] ;  /* 0x0000002404047981 */ /* 0x000ea4000c1e1900 */
[----:B--2---:R-:W-:-:S04]  /*1170*/  I2FP.F32.U32 R0, R4 ;  /* 0x0000000400007245 */ /* 0x004fc80000201000 */
[----:B------:R-:W-:-:S04]  /*1180*/  F2FP.BF16.F32.PACK_AB R0, RZ, R0 ;  /* 0x00000000ff00723e */ /* 0x000fc800000010ff */
[----:B------:R-:W-:-:S07]  /*1190*/  PRMT R19, R0, 0x7610, R19 ;  /* 0x0000761000137816 */ /* 0x000fce0000000013 */
.L_x_4105:
[----:B------:R-:W1:Y:S02]  /*11a0*/  S2R R23, SR_TID.X ;  /* 0x0000000000177919 */ /* 0x000e640000002100 */
[----:B-1----:R-:W-:-:S07]  /*11b0*/  VIADD R23, R23, 0x80 ;  /* 0x0000008017177836 */ /* 0x002fce0000000000 */
.L_x_4099:
[----:B------:R-:W-:Y:S05]  /*11c0*/  BSYNC B6 ;  /* 0x0000000000067941 */ /* 0x000fea0003800000 */
.L_x_4098:
[----:B------:R-:W-:Y:S01]  /*11d0*/  ISETP.GE.AND P0, PT, R23, R16, PT ;  /* 0x000000101700720c */ /* 0x000fe20003f06270 */
[----:B------:R-:W-:-:S12]  /*11e0*/  BSSY B6, `(.L_x_4133) ;  /* 0x0000111000067945 */ /* 0x000fd80003800000 */
[----:B------:R-:W-:Y:S05]  /*11f0*/  @P0 BRA `(.L_x_4134) ;  /* 0x00000010003c0947 */ /* 0x000fea0003800000 */
[----:B0-----:R-:W0:Y:S01]  /*1200*/  LDC.64 R4, c[0x0][0x220] ;  /* 0x00008800ff047b82 */ /* 0x001e220000000a00 */
        /* <DEDUP_REMOVED lines=22> */
.L_x_4138:
[----:B------:R-:W2:Y:S02]  /*1370*/  LDG.E.U8 R4, desc[UR36][R4.64] ;  /* 0x0000002404047981 */ /* 0x000ea4000c1e1100 */
[----:B--2---:R-:W-:-:S04]  /*1380*/  I2FP.F32.U32 R0, R4 ;  /* 0x0000000400007245 */ /* 0x004fc80000201000 */
[----:B------:R-:W-:-:S04]  /*1390*/  F2FP.BF16.F32.PACK_AB R0, RZ, R0 ;  /* 0x00000000ff00723e */ /* 0x000fc800000010ff */
[----:B------:R-:W-:Y:S01]  /*13a0*/  PRMT R17, R0, 0x7610, R17 ;  /* 0x0000761000117816 */ /* 0x000fe20000000011 */
[----:B------:R-:W-:Y:S06]  /*13b0*/  BRA `(.L_x_4140) ;  /* 0x0000000c00c87947 */ /* 0x000fec0003800000 */
.L_x_4137:
        /* <DEDUP_REMOVED lines=11> */
.L_x_4142:
[----:B------:R-:W2:Y:S02]  /*1470*/  LDG.E R4, desc[UR36][R4.64] ;  /* 0x0000002404047981 */ /* 0x000ea4000c1e1900 */
[----:B--2---:R-:W-:-:S04]  /*1480*/  I2FP.F32.S32 R0, R4 ;  /* 0x0000000400007245 */ /* 0x004fc80000201400 */
[----:B------:R-:W-:-:S04]  /*1490*/  F2FP.BF16.F32.PACK_AB R0, RZ, R0 ;  /* 0x00000000ff00723e */ /* 0x000fc800000010ff */
[----:B------:R-:W-:Y:S01]  /*14a0*/  PRMT R17, R0, 0x7610, R17 ;  /* 0x0000761000117816 */ /* 0x000fe20000000011 */
[----:B------:R-:W-:Y:S06]  /*14b0*/  BRA `(.L_x_4140) ;  /* 0x0000000c00887947 */ /* 0x000fec0003800000 */
.L_x_4141:
[----:B------:R-:W2:Y:S02]  /*14c0*/  LDG.E.U16 R4, desc[UR36][R4.64] ;  /* 0x0000002404047981 */ /* 0x000ea4000c1e1500 */
[----:B--2---:R-:W0:Y:S02]  /*14d0*/  I2F.S16 R0, R4 ;  /* 0x0000000400007306 */ /* 0x004e240000101400 */
[----:B0-----:R-:W-:-:S04]  /*14e0*/  F2FP.BF16.F32.PACK_AB R0, RZ, R0 ;  /* 0x00000000ff00723e */ /* 0x001fc800000010ff */
[----:B------:R-:W-:Y:S01]  /*14f0*/  PRMT R17, R0, 0x7610, R17 ;  /* 0x0000761000117816 */ /* 0x000fe20000000011 */
[----:B------:R-:W-:Y:S06]  /*1500*/  BRA `(.L_x_4140) ;  /* 0x0000000c00747947 */ /* 0x000fec0003800000 */
.L_x_4136:
        /* <DEDUP_REMOVED lines=9> */
.L_x_4144:
[----:B------:R-:W2:Y:S02]  /*15a0*/  LDG.E.U16 R0, desc[UR36][R4.64] ;  /* 0x0000002404007981 */ /* 0x000ea4000c1e1500 */
[----:B--2---:R-:W-:-:S05]  /*15b0*/  HADD2.F32 R0, -RZ, R0.H0_H0 ;  /* 0x20000000ff007230 */ /* 0x004fca0000004100 */
[----:B------:R-:W-:-:S04]  /*15c0*/  F2FP.BF16.F32.PACK_AB R0, RZ, R0 ;  /* 0x00000000ff00723e */ /* 0x000fc800000010ff */
[----:B------:R-:W-:Y:S01]  /*15d0*/  PRMT R17, R0, 0x7610, R17 ;  /* 0x0000761000117816 */ /* 0x000fe20000000011 */
[----:B------:R-:W-:Y:S06]  /*15e0*/  BRA `(.L_x_4140) ;  /* 0x0000000c003c7947 */ /* 0x000fec0003800000 */
.L_x_4143:
        /* <DEDUP_REMOVED lines=9> */
.L_x_4146:
[----:B------:R-:W2:Y:S02]  /*1680*/  LDG.E.U16 R4, desc[UR36][R4.64] ;  /* 0x0000002404047981 */ /* 0x000ea4000c1e1500 */
[----:B--2---:R-:W-:-:S05]  /*1690*/  HADD2.F32 R0, -RZ, R4.H0_H0 ;  /* 0x20000004ff007230 */ /* 0x004fca0000004100 */
[----:B------:R-:W-:-:S04]  /*16a0*/  F2FP.BF16.F32.PACK_AB R0, RZ, R0 ;  /* 0x00000000ff00723e */ /* 0x000fc800000010ff */
[----:B------:R-:W-:Y:S01]  /*16b0*/  PRMT R17, R0, 0x7610, R17 ;  /* 0x0000761000117816 */ /* 0x000fe20000000011 */
[----:B------:R-:W-:Y:S06]  /*16c0*/  BRA `(.L_x_4140) ;  /* 0x0000000c00047947 */ /* 0x000fec0003800000 */
.L_x_4145:
        /* <DEDUP_REMOVED lines=9> */
.L_x_4135:
        /* <DEDUP_REMOVED lines=14> */
.L_x_4149:
        /* <DEDUP_REMOVED lines=9> */
.L_x_4148:
        /* <DEDUP_REMOVED lines=28> */
.L_x_4151:
        /* <DEDUP_REMOVED lines=15> */
.L_x_4150:
[----:B------:R0:W5:Y:S01]  /*1b80*/  LDG.E.U16 R17, desc[UR36][R4.64] ;  /* 0x0000002404117981 */ /* 0x000162000c1e1500 */
[----:B------:R-:W-:Y:S05]  /*1b90*/  BRA `(.L_x_4140) ;  /* 0x0000000400d07947 */ /* 0x000fea0003800000 */
.L_x_4147:
        /* <DEDUP_REMOVED lines=13> */
.L_x_4154:
        /* <DEDUP_REMOVED lines=21> */
.L_x_4158:
[----:B------:R-:W-:Y:S05]  /*1dc0*/  BSYNC B1 ;  /* 0x0000000000017941 */ /* 0x000fea0003800000 */
.L_x_4157:
[----:B------:R-:W-:Y:S01]  /*1dd0*/  LEA R5, R0, 0x3b800000, 0x17 ;  /* 0x3b80000000057811 */ /* 0x000fe200078eb8ff */
[----:B------:R-:W-:-:S05]  /*1de0*/  IMAD.SHL.U32 R0, R3, 0x100000, RZ ;  /* 0x0010000003007824 */ /* 0x000fca00078e00ff */
[----:B------:R-:W-:-:S07]  /*1df0*/  LOP3.LUT R0, R5, R0, R6, 0xfe, !PT ;  /* 0x0000000005007212 */ /* 0x000fce00078efe06 */
.L_x_4156:
[----:B------:R-:W-:Y:S05]  /*1e00*/  BSYNC B0 ;  /* 0x0000000000007941 */ /* 0x000fea0003800000 */
.L_x_4155:
[----:B------:R-:W-:-:S04]  /*1e10*/  F2FP.BF16.F32.PACK_AB R0, RZ, R0 ;  /* 0x00000000ff00723e */ /* 0x000fc800000010ff */
[----:B------:R-:W-:Y:S01]  /*1e20*/  PRMT R17, R0, 0x7610, R17 ;  /* 0x0000761000117816 */ /* 0x000fe20000000011 */
[----:B------:R-:W-:Y:S06]  /*1e30*/  BRA `(.L_x_4140) ;  /* 0x0000000400287947 */ /* 0x000fec0003800000 */
.L_x_4153:
        /* <DEDUP_REMOVED lines=21> */
.L_x_4162:
[----:B------:R-:W-:Y:S05]  /*1f90*/  BSYNC B1 ;  /* 0x0000000000017941 */ /* 0x000fea0003800000 */
.L_x_4161:
[----:B------:R-:W-:Y:S01]  /*1fa0*/  LEA R5, R0, 0x37800000, 0x17 ;  /* 0x3780000000057811 */ /* 0x000fe200078eb8ff */
[----:B------:R-:W-:-:S05]  /*1fb0*/  IMAD.SHL.U32 R0, R3, 0x200000, RZ ;  /* 0x0020000003007824 */ /* 0x000fca00078e00ff */
[----:B------:R-:W-:-:S07]  /*1fc0*/  LOP3.LUT R0, R5, R0, R6, 0xfe, !PT ;  /* 0x0000000005007212 */ /* 0x000fce00078efe06 */
.L_x_4160:
[----:B------:R-:W-:Y:S05]  /*1fd0*/  BSYNC B0 ;  /* 0x0000000000007941 */ /* 0x000fea0003800000 */
.L_x_4159:
[----:B------:R-:W-:-:S04]  /*1fe0*/  F2FP.BF16.F32.PACK_AB R0, RZ, R0 ;  /* 0x00000000ff00723e */ /* 0x000fc800000010ff */
[----:B------:R-:W-:Y:S01]  /*1ff0*/  PRMT R17, R0, 0x7610, R17 ;  /* 0x0000761000117816 */ /* 0x000fe20000000011 */
[----:B------:R-:W-:Y:S06]  /*2000*/  BRA `(.L_x_4140) ;  /* 0x0000000000b47947 */ /* 0x000fec0003800000 */
.L_x_4152:
        /* <DEDUP_REMOVED lines=14> */
.L_x_4166:
[----:B------:R-:W-:Y:S05]  /*20f0*/  BSYNC B0 ;  /* 0x0000000000007941 */ /* 0x000fea0003800000 */
.L_x_4165:
[----:B------:R-:W-:-:S04]  /*2100*/  F2FP.BF16.F32.PACK_AB R0, RZ, R0 ;  /* 0x00000000ff00723e */ /* 0x000fc800000010ff */
[----:B------:R-:W-:Y:S01]  /*2110*/  PRMT R17, R0, 0x7610, R17 ;  /* 0x0000761000117816 */ /* 0x000fe20000000011 */
[----:B------:R-:W-:Y:S06]  /*2120*/  BRA `(.L_x_4140) ;  /* 0x00000000006c7947 */ /* 0x000fec0003800000 */
.L_x_4139:
        /* <DEDUP_REMOVED lines=16> */
.L_x_4167:
[----:B------:R-:W-:Y:S01]  /*2230*/  PRMT R17, RZ, 0x7610, R17 ;  /* 0x00007610ff117816 */ /* 0x000fe20000000011 */
[----:B------:R-:W-:Y:S06]  /*2240*/  BRA `(.L_x_4140) ;  /* 0x0000000000247947 */ /* 0x000fec0003800000 */
.L_x_4164:
[----:B------:R-:W2:Y:S02]  /*2250*/  LDG.E.64 R4, desc[UR36][R4.64] ;  /* 0x0000002404047981 */ /* 0x000ea4000c1e1b00 */
[----:B--2---:R-:W0:Y:S02]  /*2260*/  I2F.U64 R0, R4 ;  /* 0x0000000400007312 */ /* 0x004e240000301000 */
[----:B0-----:R-:W-:-:S04]  /*2270*/  F2FP.BF16.F32.PACK_AB R0, RZ, R0 ;  /* 0x00000000ff00723e */ /* 0x001fc800000010ff */
[----:B------:R-:W-:Y:S01]  /*2280*/  PRMT R17, R0, 0x7610, R17 ;  /* 0x0000761000117816 */ /* 0x000fe20000000011 */
[----:B------:R-:W-:Y:S06]  /*2290*/  BRA `(.L_x_4140) ;  /* 0x0000000000107947 */ /* 0x000fec0003800000 */
.L_x_4163:
[----:B------:R-:W2:Y:S02]  /*22a0*/  LDG.E R4, desc[UR36][R4.64] ;  /* 0x0000002404047981 */ /* 0x000ea4000c1e1900 */
[----:B--2---:R-:W-:-:S04]  /*22b0*/  I2FP.F32.U32 R0, R4 ;  /* 0x0000000400007245 */ /* 0x004fc80000201000 */
[----:B------:R-:W-:-:S04]  /*22c0*/  F2FP.BF16.F32.PACK_AB R0, RZ, R0 ;  /* 0x00000000ff00723e */ /* 0x000fc800000010ff */
[----:B------:R-:W-:-:S07]  /*22d0*/  PRMT R17, R0, 0x7610, R17 ;  /* 0x0000761000117816 */ /* 0x000fce0000000011 */
.L_x_4140:
[----:B------:R-:W-:-:S07]  /*22e0*/  VIADD R23, R23, 0x80 ;  /* 0x0000008017177836 */ /* 0x000fce0000000000 */
.L_x_4134:
[----:B------:R-:W-:Y:S05]  /*22f0*/  BSYNC B6 ;  /* 0x0000000000067941 */ /* 0x000fea0003800000 */
.L_x_4133:
[----:B------:R-:W-:Y:S01]  /*2300*/  ISETP.GE.AND P0, PT, R23, R16, PT ;  /* 0x000000101700720c */ /* 0x000fe20003f06270 */
[----:B------:R-:W-:Y:S01]  /*2310*/  BSSY B6, `(.L_x_4168) ;  /* 0x0000113000067945 */ /* 0x000fe20003800000 */
[----:B------:R-:W-:Y:S02]  /*2320*/  PRMT R18, RZ, 0x7610, R18 ;  /* 0x00007610ff127816 */ /* 0x000fe40000000012 */
[----:B------:R-:W-:-:S09]  /*2330*/  PRMT R24, RZ, 0x7610, R24 ;  /* 0x00007610ff187816 */ /* 0x000fd20000000018 */
        /* <DEDUP_REMOVED lines=24> */
.L_x_4173:
[----:B------:R-:W2:Y:S02]  /*24c0*/  LDG.E.U8 R4, desc[UR36][R4.64] ;  /* 0x0000002404047981 */ /* 0x000ea4000c1e1100 */
[----:B--2---:R-:W-:-:S04]  /*24d0*/  I2FP.F32.U32 R0, R4 ;  /* 0x0000000400007245 */ /* 0x004fc80000201000 */
[----:B------:R-:W-:-:S04]  /*24e0*/  F2FP.BF16.F32.PACK_AB R0, RZ, R0 ;  /* 0x00000000ff00723e */ /* 0x000fc800000010ff */
[----:B------:R-:W-:Y:S01]  /*24f0*/  PRMT R24, R0, 0x7610, R24 ;  /* 0x0000761000187816 */ /* 0x000fe20000000018 */
[----:B------:R-:W-:Y:S06]  /*2500*/  BRA `(.L_x_4175) ;  /* 0x0000000c00c87947 */ /* 0x000fec0003800000 */
.L_x_4172:
        /* <DEDUP_REMOVED lines=11> */
.L_x_4177:
[----:B------:R-:W2:Y:S02]  /*25c0*/  LDG.E R4, desc[UR36][R4.64] ;  /* 0x0000002404047981 */ /* 0x000ea4000c1e1900 */
[----:B--2---:R-:W-:-:S04]  /*25d0*/  I2FP.F32.S32 R0, R4 ;  /* 0x0000000400007245 */ /* 0x004fc80000201400 */
[----:B------:R-:W-:-:S04]  /*25e0*/  F2FP.BF16.F32.PACK_AB R0, RZ, R0 ;  /* 0x00000000ff00723e */ /* 0x000fc800000010ff */
[----:B------:R-:W-:Y:S01]  /*25f0*/  PRMT R24, R0, 0x7610, R24 ;  /* 0x0000761000187816 */ /* 0x000fe20000000018 */
[----:B------:R-:W-:Y:S06]  /*2600*/  BRA `(.L_x_4175) ;  /* 0x0000000c00887947 */ /* 0x000fec0003800000 */
.L_x_4176:
[----:B------:R-:W2:Y:S02]  /*2610*/  LDG.E.U16 R4, desc[UR36][R4.64] ;  /* 0x0000002404047981 */ /* 0x000ea4000c1e1500 */
[----:B--2---:R-:W0:Y:S02]  /*2620*/  I2F.S16 R0, R4 ;  /* 0x0000000400007306 */ /* 0x004e240000101400 */
[----:B0-----:R-:W-:-:S04]  /*2630*/  F2FP.BF16.F32.PACK_AB R0, RZ, R0 ;  /* 0x00000000ff00723e */ /* 0x001fc800000010ff */
[----:B------:R-:W-:Y:S01]  /*2640*/  PRMT R24, R0, 0x7610, R24 ;  /* 0x0000761000187816 */ /* 0x000fe20000000018 */
[----:B------:R-:W-:Y:S06]  /*2650*/  BRA `(.L_x_4175) ;  /* 0x0000000c00747947 */ /* 0x000fec0003800000 */
.L_x_4171:
        /* <DEDUP_REMOVED lines=9> */
.L_x_4179:
[----:B------:R-:W2:Y:S02]  /*26f0*/  LDG.E.U16 R0, desc[UR36][R4.64] ;  /* 0x0000002404007981 */ /* 0x000ea4000c1e1500 */
[----:B--2---:R-:W-:-:S05]  /*2700*/  HADD2.F32 R0, -RZ, R0.H0_H0 ;  /* 0x20000000ff007230 */ /* 0x004fca0000004100 */
[----:B------:R-:W-:-:S04]  /*2710*/  F2FP.BF16.F32.PACK_AB R0, RZ, R0 ;  /* 0x00000000ff00723e */ /* 0x000fc800000010ff */
[----:B------:R-:W-:Y:S01]  /*2720*/  PRMT R24, R0, 0x7610, R24 ;  /* 0x0000761000187816 */ /* 0x000fe20000000018 */
[----:B------:R-:W-:Y:S06]  /*2730*/  BRA `(.L_x_4175) ;  /* 0x0000000c003c7947 */ /* 0x000fec0003800000 */
.L_x_4178:
        /* <DEDUP_REMOVED lines=9> */
.L_x_4181:
[----:B------:R-:W2:Y:S02]  /*27d0*/  LDG.E.U16 R4, desc[UR36][R4.64] ;  /* 0x0000002404047981 */ /* 0x000ea4000c1e1500 */
[----:B--2---:R-:W-:-:S05]  /*27e0*/  HADD2.F32 R0, -RZ, R4.H0_H0 ;  /* 0x20000004ff007230 */ /* 0x004fca0000004100 */
[----:B------:R-:W-:-:S04]  /*27f0*/  F2FP.BF16.F32.PACK_AB R0, RZ, R0 ;  /* 0x00000000ff00723e */ /* 0x000fc800000010ff */
[----:B------:R-:W-:Y:S01]  /*2800*/  PRMT R24, R0, 0x7610, R24 ;  /* 0x0000761000187816 */ /* 0x000fe20000000018 */
[----:B------:R-:W-:Y:S06]  /*2810*/  BRA `(.L_x_4175) ;  /* 0x0000000c00047947 */ /* 0x000fec0003800000 */
.L_x_4180:
        /* <DEDUP_REMOVED lines=9> */
.L_x_4170:
        /* <DEDUP_REMOVED lines=14> */
.L_x_4184:
        /* <DEDUP_REMOVED lines=9> */
.L_x_4183:
        /* <DEDUP_REMOVED lines=28> */
.L_x_4186:
        /* <DEDUP_REMOVED lines=15> */
.L_x_4185:
[----:B------:R0:W5:Y:S01]  /*2cd0*/  LDG.E.U16 R24, desc[UR36][R4.64] ;  /* 0x0000002404187981 */ /* 0x000162000c1e1500 */
[----:B------:R-:W-:Y:S05]  /*2ce0*/  BRA `(.L_x_4175) ;  /* 0x0000000400d07947 */ /* 0x000fea0003800000 */
.L_x_4182:
        /* <DEDUP_REMOVED lines=13> */
.L_x_4189:
        /* <DEDUP_REMOVED lines=21> */
.L_x_4193:
[----:B------:R-:W-:Y:S05]  /*2f10*/  BSYNC B1 ;  /* 0x0000000000017941 */ /* 0x000fea0003800000 */
.L_x_4192:
[----:B------:R-:W-:Y:S01]  /*2f20*/  LEA R5, R0, 0x3b800000, 0x17 ;  /* 0x3b80000000057811 */ /* 0x000fe200078eb8ff */
[----:B------:R-:W-:-:S05]  /*2f30*/  IMAD.SHL.U32 R0, R3, 0x100000, RZ ;  /* 0x0010000003007824 */ /* 0x000fca00078e00ff */
[----:B------:R-:W-:-:S07]  /*2f40*/  LOP3.LUT R0, R5, R0, R6, 0xfe, !PT ;  /* 0x0000000005007212 */ /* 0x000fce00078efe06 */
.L_x_4191:
[----:B------:R-:W-:Y:S05]  /*2f50*/  BSYNC B0 ;  /* 0x0000000000007941 */ /* 0x000fea0003800000 */
.L_x_4190:
[----:B------:R-:W-:-:S04]  /*2f60*/  F2FP.BF16.F32.PACK_AB R0, RZ, R0 ;  /* 0x00000000ff00723e */ /* 0x000fc800000010ff */
[----:B------:R-:W-:Y:S01]  /*2f70*/  PRMT R24, R0, 0x7610, R24 ;  /* 0x0000761000187816 */ /* 0x000fe20000000018 */
[----:B------:R-:W-:Y:S06]  /*2f80*/  BRA `(.L_x_4175) ;  /* 0x0000000400287947 */ /* 0x000fec0003800000 */
.L_x_4188:
        /* <DEDUP_REMOVED lines=21> */
.L_x_4197:
[----:B------:R-:W-:Y:S05]  /*30e0*/  BSYNC B1 ;  /* 0x0000000000017941 */ /* 0x000fea0003800000 */
.L_x_4196:
[----:B------:R-:W-:Y:S01]  /*30f0*/  LEA R5, R0, 0x37800000, 0x17 ;  /* 0x3780000000057811 */ /* 0x000fe200078eb8ff */
[----:B------:R-:W-:-:S05]  /*3100*/  IMAD.SHL.U32 R0, R3, 0x200000, RZ ;  /* 0x0020000003007824 */ /* 0x000fca00078e00ff */
[----:B------:R-:W-:-:S07]  /*3110*/  LOP3.LUT R0, R5, R0, R6, 0xfe, !PT ;  /* 0x0000000005007212 */ /* 0x000fce00078efe06 */
.L_x_4195:
[----:B------:R-:W-:Y:S05]  /*3120*/  BSYNC B0 ;  /* 0x0000000000007941 */ /* 0x000fea0003800000 */
.L_x_4194:
[----:B------:R-:W-:-:S04]  /*3130*/  F2FP.BF16.F32.PACK_AB R0, RZ, R0 ;  /* 0x00000000ff00723e */ /* 0x000fc800000010ff */
[----:B------:R-:W-:Y:S01]  /*3140*/  PRMT R24, R0, 0x7610, R24 ;  /* 0x0000761000187816 */ /* 0x000fe20000000018 */
[----:B------:R-:W-:Y:S06]  /*3150*/  BRA `(.L_x_4175) ;  /* 0x0000000000b47947 */ /* 0x000fec0003800000 */
.L_x_4187:
        /* <DEDUP_REMOVED lines=14> */
.L_x_4201:
[----:B------:R-:W-:Y:S05]  /*3240*/  BSYNC B0 ;  /* 0x0000000000007941 */ /* 0x000fea0003800000 */
.L_x_4200:
[----:B------:R-:W-:-:S04]  /*3250*/  F2FP.BF16.F32.PACK_AB R0, RZ, R0 ;  /* 0x00000000ff00723e */ /* 0x000fc800000010ff */
[----:B------:R-:W-:Y:S01]  /*3260*/  PRMT R24, R0, 0x7610, R24 ;  /* 0x0000761000187816 */ /* 0x000fe20000000018 */
[----:B------:R-:W-:Y:S06]  /*3270*/  BRA `(.L_x_4175) ;  /* 0x00000000006c7947 */ /* 0x000fec0003800000 */
.L_x_4174:
        /* <DEDUP_REMOVED lines=16> */
.L_x_4202:
[----:B------:R-:W-:Y:S01]  /*3380*/  PRMT R24, RZ, 0x7610, R24 ;  /* 0x00007610ff187816 */ /* 0x000fe20000000018 */
[----:B------:R-:W-:Y:S06]  /*3390*/  BRA `(.L_x_4175) ;  /* 0x0000000000247947 */ /* 0x000fec0003800000 */
.L_x_4199:
[----:B------:R-:W2:Y:S02]  /*33a0*/  LDG.E.64 R4, desc[UR36][R4.64] ;  /* 0x0000002404047981 */ /* 0x000ea4000c1e1b00 */
[----:B--2---:R-:W0:Y:S02]  /*33b0*/  I2F.U64 R0, R4 ;  /* 0x0000000400007312 */ /* 0x004e240000301000 */
[----:B0-----:R-:W-:-:S04]  /*33c0*/  F2FP.BF16.F32.PACK_AB R0, RZ, R0 ;  /* 0x00000000ff00723e */ /* 0x001fc800000010ff */
[----:B------:R-:W-:Y:S01]  /*33d0*/  PRMT R24, R0, 0x7610, R24 ;  /* 0x0000761000187816 */ /* 0x000fe20000000018 */
[----:B------:R-:W-:Y:S06]  /*33e0*/  BRA `(.L_x_4175) ;  /* 0x0000000000107947 */ /* 0x000fec0003800000 */
.L_x_4198:
[----:B------:R-:W2:Y:S02]  /*33f0*/  LDG.E R4, desc[UR36][R4.64] ;  /* 0x0000002404047981 */ /* 0x000ea4000c1e1900 */
[----:B--2---:R-:W-:-:S04]  /*3400*/  I2FP.F32.U32 R0, R4 ;  /* 0x0000000400007245 */ /* 0x004fc80000201000 */
[----:B------:R-:W-:-:S04]  /*3410*/  F2FP.BF16.F32.PACK_AB R0, RZ, R0 ;  /* 0x00000000ff00723e */ /* 0x000fc800000010ff */
[----:B------:R-:W-:-:S07]  /*3420*/  PRMT R24, R0, 0x7610, R24 ;  /* 0x0000761000187816 */ /* 0x000fce0000000018 */
.L_x_4175:
[----:B------:R-:W-:-:S07]  /*3430*/  VIADD R23, R23, 0x80 ;  /* 0x0000008017177836 */ /* 0x000fce0000000000 */
.L_x_4169:
[----:B------:R-:W-:Y:S05]  /*3440*/  BSYNC B6 ;  /* 0x0000000000067941 */ /* 0x000fea0003800000 */
.L_x_4168:
[----:B------:R-:W-:Y:S01]  /*3450*/  ISETP.GE.AND P0, PT, R23, R16, PT ;  /* 0x000000101700720c */ /* 0x000fe20003f06270 */
[----:B------:R-:W-:-:S12]  /*3460*/  BSSY B6, `(.L_x_4203) ;  /* 0x000010f000067945 */ /* 0x000fd80003800000 */
        /* <DEDUP_REMOVED lines=23> */
.L_x_4208:
[----:B------:R-:W2:Y:S02]  /*35e0*/  LDG.E.U8 R4, desc[UR36][R4.64] ;  /* 0x0000002404047981 */ /* 0x000ea4000c1e1100 */
[----:B--2---:R-:W-:-:S04]  /*35f0*/  I2FP.F32.U32 R0, R4 ;  /* 0x0000000400007245 */ /* 0x004fc80000201000 */
[----:B------:R-:W-:-:S04]  /*3600*/  F2FP.BF16.F32.PACK_AB R0, RZ, R0 ;  /* 0x00000000ff00723e */ /* 0x000fc800000010ff */
[----:B------:R-:W-:Y:S01]  /*3610*/  PRMT R18, R0, 0x7610, R18 ;  /* 0x0000761000127816 */ /* 0x000fe20000000012 */
[----:B------:R-:W-:Y:S06]  /*3620*/  BRA `(.L_x_4204) ;  /* 0x0000000c00c87947 */ /* 0x000fec0003800000 */
.L_x_4207:
        /* <DEDUP_REMOVED lines=11> */
.L_x_4211:
[----:B------:R-:W2:Y:S02]  /*36e0*/  LDG.E R4, desc[UR36][R4.64] ;  /* 0x0000002404047981 */ /* 0x000ea4000c1e1900 */
[----:B--2---:R-:W-:-:S04]  /*36f0*/  I2FP.F32.S32 R0, R4 ;  /* 0x0000000400007245 */ /* 0x004fc80000201400 */
[----:B------:R-:W-:-:S04]  /*3700*/  F2FP.BF16.F32.PACK_AB R0, RZ, R0 ;  /* 0x00000000ff00723e */ /* 0x000fc800000010ff */
[----:B------:R-:W-:Y:S01]  /*3710*/  PRMT R18, R0, 0x7610, R18 ;  /* 0x0000761000127816 */ /* 0x000fe20000000012 */
[----:B------:R-:W-:Y:S06]  /*3720*/  BRA `(.L_x_4204) ;  /* 0x0000000c00887947 */ /* 0x000fec0003800000 */
.L_x_4210:
[----:B------:R-:W2:Y:S02]  /*3730*/  LDG.E.U16 R4, desc[UR36][R4.64] ;  /* 0x0000002404047981 */ /* 0x000ea4000c1e1500 */
[----:B--2---:R-:W0:Y:S02]  /*3740*/  I2F.S16 R0, R4 ;  /* 0x0000000400007306 */ /* 0x004e240000101400 */
[----:B0-----:R-:W-:-:S04]  /*3750*/  F2FP.BF16.F32.PACK_AB R0, RZ, R0 ;  /* 0x00000000ff00723e */ /* 0x001fc800000010ff */
[----:B------:R-:W-:Y:S01]  /*3760*/  PRMT R18, R0, 0x7610, R18 ;  /* 0x0000761000127816 */ /* 0x000fe20000000012 */
[----:B------:R-:W-:Y:S06]  /*3770*/  BRA `(.L_x_4204) ;  /* 0x0000000c00747947 */ /* 0x000fec0003800000 */
.L_x_4206:
        /* <DEDUP_REMOVED lines=9> */
.L_x_4213:
[----:B------:R-:W2:Y:S02]  /*3810*/  LDG.E.U16 R0, desc[UR36][R4.64] ;  /* 0x0000002404007981 */ /* 0x000ea4000c1e1500 */
[----:B--2---:R-:W-:-:S05]  /*3820*/  HADD2.F32 R0, -RZ, R0.H0_H0 ;  /* 0x20000000ff007230 */ /* 0x004fca0000004100 */
[----:B------:R-:W-:-:S04]  /*3830*/  F2FP.BF16.F32.PACK_AB R0, RZ, R0 ;  /* 0x00000000ff00723e */ /* 0x000fc800000010ff */
[----:B------:R-:W-:Y:S01]  /*3840*/  PRMT R18, R0, 0x7610, R18 ;  /* 0x0000761000127816 */ /* 0x000fe20000000012 */
[----:B------:R-:W-:Y:S06]  /*3850*/  BRA `(.L_x_4204) ;  /* 0x0000000c003c7947 */ /* 0x000fec0003800000 */
.L_x_4212:
        /* <DEDUP_REMOVED lines=9> */
.L_x_4215:
[----:B------:R-:W2:Y:S02]  /*38f0*/  LDG.E.U16 R4, desc[UR36][R4.64] ;  /* 0x0000002404047981 */ /* 0x000ea4000c1e1500 */
[----:B--2---:R-:W-:-:S05]  /*3900*/  HADD2.F32 R0, -RZ, R4.H0_H0 ;  /* 0x20000004ff007230 */ /* 0x004fca0000004100 */
[----:B------:R-:W-:-:S04]  /*3910*/  F2FP.BF16.F32.PACK_AB R0, RZ, R0 ;  /* 0x00000000ff00723e */ /* 0x000fc800000010ff */
[----:B------:R-:W-:Y:S01]  /*3920*/  PRMT R18, R0, 0x7610, R18 ;  /* 0x0000761000127816 */ /* 0x000fe20000000012 */
[----:B------:R-:W-:Y:S06]  /*3930*/  BRA `(.L_x_4204) ;  /* 0x0000000c00047947 */ /* 0x000fec0003800000 */
.L_x_4214:
        /* <DEDUP_REMOVED lines=9> */
.L_x_4205:
        /* <DEDUP_REMOVED lines=14> */
.L_x_4218:
        /* <DEDUP_REMOVED lines=9> */
.L_x_4217:
        /* <DEDUP_REMOVED lines=28> */
.L_x_4220:
        /* <DEDUP_REMOVED lines=15> */
.L_x_4219:
[----:B------:R1:W5:Y:S01]  /*3df0*/  LDG.E.U16 R18, desc[UR36][R4.64] ;  /* 0x0000002404127981 */ /* 0x000362000c1e1500 */
[----:B------:R-:W-:Y:S05]  /*3e00*/  BRA `(.L_x_4204) ;  /* 0x0000000400d07947 */ /* 0x000fea0003800000 */
.L_x_4216:
        /* <DEDUP_REMOVED lines=13> */
.L_x_4223:
        /* <DEDUP_REMOVED lines=21> */
.L_x_4227:
[----:B------:R-:W-:Y:S05]  /*4030*/  BSYNC B1 ;  /* 0x0000000000017941 */ /* 0x000fea0003800000 */
.L_x_4226:
[----:B------:R-:W-:Y:S01]  /*4040*/  LEA R5, R0, 0x3b800000, 0x17 ;  /* 0x3b80000000057811 */ /* 0x000fe200078eb8ff */
[----:B------:R-:W-:-:S05]  /*4050*/  IMAD.SHL.U32 R0, R3, 0x100000, RZ ;  /* 0x0010000003007824 */ /* 0x000fca00078e00ff */
[----:B------:R-:W-:-:S07]  /*4060*/  LOP3.LUT R0, R5, R0, R6, 0xfe, !PT ;  /* 0x0000000005007212 */ /* 0x000fce00078efe06 */
.L_x_4225:
[----:B------:R-:W-:Y:S05]  /*4070*/  BSYNC B0 ;  /* 0x0000000000007941 */ /* 0x000fea0003800000 */
.L_x_4224:
[----:B------:R-:W-:-:S04]  /*4080*/  F2FP.BF16.F32.PACK_AB R0, RZ, R0 ;  /* 0x00000000ff00723e */ /* 0x000fc800000010ff */
[----:B------:R-:W-:Y:S01]  /*4090*/  PRMT R18, R0, 0x7610, R18 ;  /* 0x0000761000127816 */ /* 0x000fe20000000012 */
[----:B------:R-:W-:Y:S06]  /*40a0*/  BRA `(.L_x_4204) ;  /* 0x0000000400287947 */ /* 0x000fec0003800000 */
.L_x_4222:
        /* <DEDUP_REMOVED lines=21> */
.L_x_4231:
[----:B------:R-:W-:Y:S05]  /*4200*/  BSYNC B1 ;  /* 0x0000000000017941 */ /* 0x000fea0003800000 */
.L_x_4230:
[----:B------:R-:W-:Y:S01]  /*4210*/  LEA R5, R0, 0x37800000, 0x17 ;  /* 0x3780000000057811 */ /* 0x000fe200078eb8ff */
[----:B------:R-:W-:-:S05]  /*4220*/  IMAD.SHL.U32 R0, R3, 0x200000, RZ ;  /* 0x0020000003007824 */ /* 0x000fca00078e00ff */
[----:B------:R-:W-:-:S07]  /*4230*/  LOP3.LUT R0, R5, R0, R6, 0xfe, !PT ;  /* 0x0000000005007212 */ /* 0x000fce00078efe06 */
.L_x_4229:
[----:B------:R-:W-:Y:S05]  /*4240*/  BSYNC B0 ;  /* 0x0000000000007941 */ /* 0x000fea0003800000 */
.L_x_4228:
[----:B------:R-:W-:-:S04]  /*4250*/  F2FP.BF16.F32.PACK_AB R0, RZ, R0 ;  /* 0x00000000ff00723e */ /* 0x000fc800000010ff */
[----:B------:R-:W-:Y:S01]  /*4260*/  PRMT R18, R0, 0x7610, R18 ;  /* 0x0000761000127816 */ /* 0x000fe20000000012 */
[----:B------:R-:W-:Y:S06]  /*4270*/  BRA `(.L_x_4204) ;  /* 0x0000000000b47947 */ /* 0x000fec0003800000 */
.L_x_4221:
        /* <DEDUP_REMOVED lines=14> */
.L_x_4235:
[----:B------:R-:W-:Y:S05]  /*4360*/  BSYNC B0 ;  /* 0x0000000000007941 */ /* 0x000fea0003800000 */
.L_x_4234:
[----:B------:R-:W-:-:S04]  /*4370*/  F2FP.BF16.F32.PACK_AB R0, RZ, R0 ;  /* 0x00000000ff00723e */ /* 0x000fc800000010ff */
[----:B------:R-:W-:Y:S01]  /*4380*/  PRMT R18, R0, 0x7610, R18 ;  /* 0x0000761000127816 */ /* 0x000fe20000000012 */
[----:B------:R-:W-:Y:S06]  /*4390*/  BRA `(.L_x_4204) ;  /* 0x00000000006c7947 */ /* 0x000fec0003800000 */
.L_x_4209:
        /* <DEDUP_REMOVED lines=16> */
.L_x_4236:
[----:B------:R-:W-:Y:S01]  /*44a0*/  PRMT R18, RZ, 0x7610, R18 ;  /* 0x00007610ff127816 */ /* 0x000fe20000000012 */
[----:B------:R-:W-:Y:S06]  /*44b0*/  BRA `(.L_x_4204) ;  /* 0x0000000000247947 */ /* 0x000fec0003800000 */
.L_x_4233:
[----:B------:R-:W2:Y:S02]  /*44c0*/  LDG.E.64 R4, desc[UR36][R4.64] ;  /* 0x0000002404047981 */ /* 0x000ea4000c1e1b00 */
[----:B--2---:R-:W0:Y:S02]  /*44d0*/  I2F.U64 R0, R4 ;  /* 0x0000000400007312 */ /* 0x004e240000301000 */
[----:B0-----:R-:W-:-:S04]  /*44e0*/  F2FP.BF16.F32.PACK_AB R0, RZ, R0 ;  /* 0x00000000ff00723e */ /* 0x001fc800000010ff */
[----:B------:R-:W-:Y:S01]  /*44f0*/  PRMT R18, R0, 0x7610, R18 ;  /* 0x0000761000127816 */ /* 0x000fe20000000012 */
[----:B------:R-:W-:Y:S06]  /*4500*/  BRA `(.L_x_4204) ;  /* 0x0000000000107947 */ /* 0x000fec0003800000 */
.L_x_4232:
[----:B------:R-:W2:Y:S02]  /*4510*/  LDG.E R4, desc[UR36][R4.64] ;  /* 0x0000002404047981 */ /* 0x000ea4000c1e1900 */
[----:B--2---:R-:W-:-:S04]  /*4520*/  I2FP.F32.U32 R0, R4 ;  /* 0x0000000400007245 */ /* 0x004fc80000201000 */
[----:B------:R-:W-:-:S04]  /*4530*/  F2FP.BF16.F32.PACK_AB R0, RZ, R0 ;  /* 0x00000000ff00723e */ /* 0x000fc800000010ff */
[----:B------:R-:W-:-:S07]  /*4540*/  PRMT R18, R0, 0x7610, R18 ;  /* 0x0000761000127816 */ /* 0x000fce0000000012 */
.L_x_4204:
[----:B------:R-:W-:Y:S05]  /*4550*/  BSYNC B6 ;  /* 0x0000000000067941 */ /* 0x000fea0003800000 */
.L_x_4203:
[----:B------:R-:W2:Y:S01]  /*4560*/  S2R R25, SR_TID.X ;  /* 0x0000000000197919 */ /* 0x000ea20000002100 */
[----:B------:R-:W-:Y:S01]  /*4570*/  BSSY B6, `(.L_x_4237) ;  /* 0x0000136000067945 */ /* 0x000fe20003800000 */
[C---:B--2---:R-:W-:Y:S01]  /*4580*/  VIADD R7, R25.reuse, 0x180 ;  /* 0x0000018019077836 */ /* 0x044fe20000000000 */
[CC--:B------:R-:W-:Y:S01]  /*4590*/  ISETP.GE.AND P3, PT, R25.reuse, R16.reuse, PT ;  /* 0x000000101900720c */ /* 0x0c0fe20003f66270 */
[C---:B01----:R-:W-:Y:S02]  /*45a0*/  VIADD R5, R25.reuse, 0x100 ;  /* 0x0000010019057836 */ /* 0x043fe40000000000 */
[----:B------:R-:W-:Y:S01]  /*45b0*/  VIADD R23, R25, 0x80 ;  /* 0x0000008019177836 */ /* 0x000fe20000000000 */
[-C--:B------:R-:W-:Y:S02]  /*45c0*/  ISETP.GE.AND P2, PT, R7, R16.reuse, PT ;  /* 0x000000100700720c */ /* 0x080fe40003f46270 */
[-C--:B------:R-:W-:Y:S02]  /*45d0*/  ISETP.GE.AND P1, PT, R5, R16.reuse, PT ;  /* 0x000000100500720c */ /* 0x080fe40003f26270 */
[----:B------:R-:W-:-:S05]  /*45e0*/  ISETP.GE.AND P0, PT, R23, R16, PT ;  /* 0x000000101700720c */ /* 0x000fca0003f06270 */
[----:B-----5:R-:W-:-:S04]  /*45f0*/  @!P3 IMAD.U32 R0, R19, 0x10000, RZ ;  /* 0x000100001300b824 */ /* 0x020fc800078e00ff */
[----:B------:R-:W-:Y:S02]  /*4600*/  @!P2 IMAD.U32 R18, R18, 0x10000, RZ ;  /* 0x000100001212a824 */ /* 0x000fe400078e00ff */
[----:B------:R-:W-:Y:S01]  /*4610*/  @!P3 FMUL.FTZ R5, R0, -1.4426950216293334961 ;  /* 0xbfb8aa3b0005b820 */ /* 0x000fe20000410000 */
[----:B------:R-:W-:Y:S02]  /*4620*/  @!P1 IMAD.U32 R24, R24, 0x10000, RZ ;  /* 0x0001000018189824 */ /* 0x000fe400078e00ff */
[----:B------:R-:W-:Y:S01]  /*4630*/  @!P2 FMUL.FTZ R10, R18, -1.4426950216293334961 ;  /* 0xbfb8aa3b120aa820 */ /* 0x000fe20000410000 */
[----:B------:R-:W-:Y:S02]  /*4640*/  @!P0 IMAD.U32 R4, R17, 0x10000, RZ ;  /* 0x0001000011048824 */ /* 0x000fe400078e00ff */
[----:B------:R-:W-:Y:S01]  /*4650*/  @!P1 FMUL.FTZ R8, R24, -1.4426950216293334961 ;  /* 0xbfb8aa3b18089820 */ /* 0x000fe20000410000 */
[----:B------:R-:W0:Y:S01]  /*4660*/  @!P3 MUFU.EX2 R5, R5 ;  /* 0x000000050005b308 */ /* 0x000e220000000800 */
[----:B------:R-:W-:-:S07]  /*4670*/  @!P0 FMUL.FTZ R7, R4, -1.4426950216293334961 ;  /* 0xbfb8aa3b04078820 */ /* 0x000fce0000410000 */
[----:B------:R-:W1:Y:S08]  /*4680*/  @!P2 MUFU.EX2 R10, R10 ;  /* 0x0000000a000aa308 */ /* 0x000e700000000800 */
[----:B------:R-:W2:Y:S01]  /*4690*/  @!P1 MUFU.EX2 R8, R8 ;  /* 0x0000000800089308 */ /* 0x000ea20000000800 */
[----:B0-----:R-:W-:-:S07]  /*46a0*/  @!P3 FADD.FTZ R6, R5, 1 ;  /* 0x3f8000000506b421 */ /* 0x001fce0000010000 */
[----:B------:R-:W0:Y:S01]  /*46b0*/  @!P0 MUFU.EX2 R7, R7 ;  /* 0x0000000700078308 */ /* 0x000e220000000800 */
[----:B-1----:R-:W-:-:S07]  /*46c0*/  @!P2 FADD.FTZ R11, R10, 1 ;  /* 0x3f8000000a0ba421 */ /* 0x002fce0000010000 */
[----:B------:R-:W1:Y:S01]  /*46d0*/  @!P2 MUFU.RCP R11, R11 ;  /* 0x0000000b000ba308 */ /* 0x000e620000001000 */
[----:B--2---:R-:W-:-:S07]  /*46e0*/  @!P1 FADD.FTZ R9, R8, 1 ;  /* 0x3f80000008099421 */ /* 0x004fce0000010000 */
[----:B------:R1:W2:Y:S01]  /*46f0*/  @!P3 MUFU.RCP R13, R6 ;  /* 0x00000006000db308 */ /* 0x0002a20000001000 */
[----:B0-----:R-:W-:-:S07]  /*4700*/  @!P0 FADD.FTZ R5, R7, 1 ;  /* 0x3f80000007058421 */ /* 0x001fce0000010000 */
[----:B------:R-:W0:Y:S01]  /*4710*/  @!P1 MUFU.RCP R9, R9 ;  /* 0x0000000900099308 */ /* 0x000e220000001000 */
[----:B-1----:R-:W-:Y:S02]  /*4720*/  @!P2 FMUL.FTZ R6, R18, R11 ;  /* 0x0000000b1206a220 */ /* 0x002fe40000410000 */
[----:B------:R-:W1:Y:S05]  /*4730*/  LDC.U8 R18, c[0x0][0x234] ;  /* 0x00008d00ff127b82 */ /* 0x000e6a0000000000 */
[----:B------:R-:W3:Y:S01]  /*4740*/  @!P0 MUFU.RCP R5, R5 ;  /* 0x0000000500058308 */ /* 0x000ee20000001000 */
[----:B--2---:R-:W-:-:S07]  /*4750*/  @!P3 FMUL.FTZ R0, R0, R13 ;  /* 0x0000000d0000b220 */ /* 0x004fce0000410000 */
[----:B------:R2:W4:Y:S01]  /*4760*/  @!P3 F2F.BF16.F32 R3, R0 ;  /* 0x000000000003b304 */ /* 0x0005220000202000 */
[----:B0-----:R-:W-:-:S07]  /*4770*/  @!P1 FMUL.FTZ R24, R24, R9 ;  /* 0x0000000918189220 */ /* 0x001fce0000410000 */
[----:B------:R2:W0:Y:S01]  /*4780*/  @!P1 F2F.BF16.F32 R17, R24 ;  /* 0x0000001800119304 */ /* 0x0004220000202000 */
[----:B---3--:R-:W-:-:S07]  /*4790*/  @!P0 FMUL.FTZ R4, R4, R5 ;  /* 0x0000000504048220 */ /* 0x008fce0000410000 */
[----:B------:R2:W3:Y:S08]  /*47a0*/  @!P2 F2F.BF16.F32 R19, R6 ;  /* 0x000000060013a304 */ /* 0x0004f00000202000 */
[----:B------:R2:W0:Y:S01]  /*47b0*/  @!P0 F2F.BF16.F32 R22, R4 ;  /* 0x0000000400168304 */ /* 0x0004220000202000 */
[----:B----4-:R-:W-:Y:S05]  /*47c0*/  @P3 BRA `(.L_x_4238) ;  /* 0x0000001000403947 */ /* 0x010fea0003800000 */
[----:B------:R-:W4:Y:S01]  /*47d0*/  LDC.64 R8, c[0x0][0x218] ;  /* 0x00008600ff087b82 */ /* 0x000f220000000a00 */
[----:B-12---:R-:W-:Y:S01]  /*47e0*/  PRMT R0, R18, 0x9910, RZ ;  /* 0x0000991012007816 */ /* 0x006fe200000000ff */
[----:B------:R-:W-:Y:S01]  /*47f0*/  IMAD R25, R2, 0x200, R25 ;  /* 0x0000020002197824 */ /* 0x000fe200078e0219 */
[----:B------:R-:W-:Y:S02]  /*4800*/  ULDC UR4, c[0x0][0x238] ;  /* 0x00008e0000047ab9 */ /* 0x000fe40000000800 */
[----:B------:R-:W-:Y:S01]  /*4810*/  ISETP.GT.AND P0, PT, R0, 0x9, PT ;  /* 0x000000090000780c */ /* 0x000fe20003f04270 */
[----:B------:R-:W-:-:S05]  /*4820*/  IMAD R25, R25, UR4, RZ ;  /* 0x0000000419197c24 */ /* 0x000fca000f8e02ff */
[----:B----4-:R-:W-:-:S05]  /*4830*/  IADD3 R8, P1, R25, R8, RZ ;  /* 0x0000000819087210 */ /* 0x010fca0007f3e0ff */
        /* <DEDUP_REMOVED lines=12> */
[----:B------:R-:W1:Y:S02]  /*4900*/  F2I.FTZ.TRUNC.NTZ R3, R3 ;  /* 0x0000000300037305 */ /* 0x000e64000021f100 */
[----:B-1----:R1:W-:Y:S01]  /*4910*/  STG.E.U8 desc[UR36][R8.64], R3 ;  /* 0x0000000308007986 */ /* 0x0023e2000c101124 */
[----:B------:R-:W-:Y:S05]  /*4920*/  BRA `(.L_x_4238) ;  /* 0x0000000c00e87947 */ /* 0x000fea0003800000 */
.L_x_4242:
[----:B------:R-:W-:Y:S02]  /*4930*/  IMAD.U32 R5, R3, 0x10000, RZ ;  /* 0x0001000003057824 */ /* 0x000fe400078e00ff */
[----:B------:R-:W-:-:S04]  /*4940*/  IMAD.MOV.U32 R25, RZ, RZ, R23 ;  /* 0x000000ffff197224 */ /* 0x000fc800078e0017 */
[----:B------:R-:W1:Y:S02]  /*4950*/  F2I.S64.TRUNC R4, R5 ;  /* 0x0000000500047311 */ /* 0x000e64000020d900 */
[----:B-1----:R1:W-:Y:S01]  /*4960*/  STG.E.U8 desc[UR36][R8.64], R4 ;  /* 0x0000000408007986 */ /* 0x0023e2000c101124 */
[----:B------:R-:W-:Y:S05]  /*4970*/  BRA `(.L_x_4238) ;  /* 0x0000000c00d47947 */ /* 0x000fea0003800000 */
.L_x_4241:
        /* <DEDUP_REMOVED lines=8> */
[----:B------:R-:W1:Y:S02]  /*4a00*/  F2I.S64.TRUNC R4, R4 ;  /* 0x0000000400047311 */ /* 0x000e64000020d900 */
[----:B-1----:R1:W-:Y:S01]  /*4a10*/  STG.E.64 desc[UR36][R8.64], R4 ;  /* 0x0000000408007986 */ /* 0x0023e2000c101b24 */
[----:B------:R-:W-:Y:S05]  /*4a20*/  BRA `(.L_x_4238) ;  /* 0x0000000c00a87947 */ /* 0x000fea0003800000 */
.L_x_4245:
[----:B------:R-:W-:Y:S02]  /*4a30*/  IMAD.U32 R3, R3, 0x10000, RZ ;  /* 0x0001000003037824 */ /* 0x000fe400078e00ff */
[----:B------:R-:W-:-:S04]  /*4a40*/  IMAD.MOV.U32 R25, RZ, RZ, R23 ;  /* 0x000000ffff197224 */ /* 0x000fc800078e0017 */
[----:B------:R-:W1:Y:S02]  /*4a50*/  F2I.FTZ.TRUNC.NTZ R3, R3 ;  /* 0x0000000300037305 */ /* 0x000e64000021f100 */
[----:B-1----:R1:W-:Y:S01]  /*4a60*/  STG.E desc[UR36][R8.64], R3 ;  /* 0x0000000308007986 */ /* 0x0023e2000c101924 */
[----:B------:R-:W-:Y:S05]  /*4a70*/  BRA `(.L_x_4238) ;  /* 0x0000000c00947947 */ /* 0x000fea0003800000 */
.L_x_4244:
[----:B------:R-:W-:Y:S02]  /*4a80*/  IMAD.U32 R3, R3, 0x10000, RZ ;  /* 0x0001000003037824 */ /* 0x000fe400078e00ff */
[----:B------:R-:W-:-:S04]  /*4a90*/  IMAD.MOV.U32 R25, RZ, RZ, R23 ;  /* 0x000000ffff197224 */ /* 0x000fc800078e0017 */
[----:B------:R-:W1:Y:S02]  /*4aa0*/  F2I.FTZ.TRUNC.NTZ R3, R3 ;  /* 0x0000000300037305 */ /* 0x000e64000021f100 */
[----:B-1----:R1:W-:Y:S01]  /*4ab0*/  STG.E.U16 desc[UR36][R8.64], R3 ;  /* 0x0000000308007986 */ /* 0x0023e2000c101524 */
[----:B------:R-:W-:Y:S05]  /*4ac0*/  BRA `(.L_x_4238) ;  /* 0x0000000c00807947 */ /* 0x000fea0003800000 */
.L_x_4240:
        /* <DEDUP_REMOVED lines=10> */
.L_x_4247:
[----:B------:R-:W-:Y:S02]  /*4b70*/  IMAD.U32 R0, R3, 0x10000, RZ ;  /* 0x0001000003007824 */ /* 0x000fe400078e00ff */
[----:B------:R-:W-:-:S03]  /*4b80*/  IMAD.MOV.U32 R25, RZ, RZ, R23 ;  /* 0x000000ffff197224 */ /* 0x000fc600078e0017 */
[----:B------:R-:W-:-:S05]  /*4b90*/  F2FP.F16.F32.PACK_AB R0, RZ, R0 ;  /* 0x00000000ff00723e */ /* 0x000fca00000000ff */
[----:B------:R1:W-:Y:S01]  /*4ba0*/  STG.E.U16 desc[UR36][R8.64], R0 ;  /* 0x0000000008007986 */ /* 0x0003e2000c101524 */
[----:B------:R-:W-:Y:S05]  /*4bb0*/  BRA `(.L_x_4238) ;  /* 0x0000000c00447947 */ /* 0x000fea0003800000 */
.L_x_4246:
        /* <DEDUP_REMOVED lines=11> */
.L_x_4249:
[----:B------:R-:W-:Y:S02]  /*4c70*/  IMAD.U32 R3, R3, 0x10000, RZ ;  /* 0x0001000003037824 */ /* 0x000fe400078e00ff */
[----:B------:R-:W-:-:S03]  /*4c80*/  IMAD.MOV.U32 R25, RZ, RZ, R23 ;  /* 0x000000ffff197224 */ /* 0x000fc600078e0017 */
[----:B------:R-:W-:-:S04]  /*4c90*/  F2FP.F16.F32.PACK_AB R3, RZ, R3 ;  /* 0x00000003ff03723e */ /* 0x000fc800000000ff */
[----:B------:R-:W-:-:S05]  /*4ca0*/  PRMT R3, R3, 0x5410, RZ ;  /* 0x0000541003037816 */ /* 0x000fca00000000ff */
[----:B------:R1:W-:Y:S01]  /*4cb0*/  STG.E desc[UR36][R8.64], R3 ;  /* 0x0000000308007986 */ /* 0x0003e2000c101924 */
[----:B------:R-:W-:Y:S05]  /*4cc0*/  BRA `(.L_x_4238) ;  /* 0x0000000c00007947 */ /* 0x000fea0003800000 */
.L_x_4248:
[----:B------:R-:W-:Y:S02]  /*4cd0*/  IMAD.U32 R4, R3, 0x10000, RZ ;  /* 0x0001000003047824 */ /* 0x000fe400078e00ff */
[----:B------:R-:W-:Y:S02]  /*4ce0*/  IMAD.MOV.U32 R25, RZ, RZ, R23 ;  /* 0x000000ffff197224 */ /* 0x000fe400078e0017 */
[----:B------:R-:W-:-:S06]  /*4cf0*/  FMUL.FTZ R4, R4, 1 ;  /* 0x3f80000004047820 */ /* 0x000fcc0000410000 */
[----:B------:R-:W1:Y:S02]  /*4d00*/  F2F.F64.F32 R4, R4 ;  /* 0x0000000400047310 */ /* 0x000e640000201800 */
[----:B-1----:R1:W-:Y:S01]  /*4d10*/  STG.E.64 desc[UR36][R8.64], R4 ;  /* 0x0000000408007986 */ /* 0x0023e2000c101b24 */
[----:B------:R-:W-:Y:S05]  /*4d20*/  BRA `(.L_x_4238) ;  /* 0x0000000800e87947 */ /* 0x000fea0003800000 */
.L_x_4239:
        /* <DEDUP_REMOVED lines=14> */
.L_x_4252:
[----:B------:R-:W-:Y:S01]  /*4e10*/  IMAD.U32 R3, R3, 0x10000, RZ ;  /* 0x0001000003037824 */ /* 0x000fe200078e00ff */
[----:B------:R-:W-:Y:S01]  /*4e20*/  CS2R R6, SRZ ;  /* 0x0000000000067805 */ /* 0x000fe2000001ff00 */
[----:B------:R-:W-:Y:S02]  /*4e30*/  IMAD.MOV.U32 R25, RZ, RZ, R23 ;  /* 0x000000ffff197224 */ /* 0x000fe400078e0017 */
[----:B------:R-:W-:-:S04]  /*4e40*/  FMUL.FTZ R3, R3, 1 ;  /* 0x3f80000003037820 */ /* 0x000fc80000410000 */
[----:B------:R-:W1:Y:S02]  /*4e50*/  F2F.F64.F32 R4, R3 ;  /* 0x0000000300047310 */ /* 0x000e640000201800 */
[----:B-1----:R1:W-:Y:S01]  /*4e60*/  STG.E.128 desc[UR36][R8.64], R4 ;  /* 0x0000000408007986 */ /* 0x0023e2000c101d24 */
[----:B------:R-:W-:Y:S05]  /*4e70*/  BRA `(.L_x_4238) ;  /* 0x0000000800947947 */ /* 0x000fea0003800000 */
.L_x_4251:
        /* <DEDUP_REMOVED lines=21> */
.L_x_4256:
[----:B------:R-:W-:Y:S05]  /*4fd0*/  BSYNC B0 ;  /* 0x0000000000007941 */ /* 0x000fea0003800000 */
.L_x_4255:
[----:B------:R-:W-:Y:S01]  /*4fe0*/  LOP3.LUT R5, R0, R5, RZ, 0xfc, !PT ;  /* 0x0000000500057212 */ /* 0x000fe200078efcff */
[----:B------:R-:W-:-:S04]  /*4ff0*/  IMAD.MOV.U32 R25, RZ, RZ, R23 ;  /* 0x000000ffff197224 */ /* 0x000fc800078e0017 */
[----:B------:R1:W-:Y:S01]  /*5000*/  STG.E.U8 desc[UR36][R8.64], R5 ;  /* 0x0000000508007986 */ /* 0x0003e2000c101124 */
[----:B------:R-:W-:Y:S05]  /*5010*/  BRA `(.L_x_4238) ;  /* 0x00000008002c7947 */ /* 0x000fea0003800000 */
.L_x_4254:
        /* <DEDUP_REMOVED lines=13> */
.L_x_4258:
[----:B------:R-:W-:Y:S01]  /*50f0*/  IMAD.MOV.U32 R0, RZ, RZ, 0x7f ;  /* 0x0000007fff007424 */ /* 0x000fe200078e00ff */
[----:B------:R-:W-:-:S04]  /*5100*/  ISETP.GT.U32.AND P0, PT, R3, 0x7f800000, PT ;  /* 0x7f8000000300780c */ /* 0x000fc80003f04070 */
[----:B------:R-:W-:-:S09]  /*5110*/  SEL R0, R0, 0x7c, P0 ;  /* 0x0000007c00007807 */ /* 0x000fd20000000000 */
.L_x_4259:
[----:B------:R-:W-:Y:S05]  /*5120*/  BSYNC B0 ;  /* 0x0000000000007941 */ /* 0x000fea0003800000 */
.L_x_4257:
[----:B------:R-:W-:Y:S01]  /*5130*/  LOP3.LUT R3, R5, 0x80000000, RZ, 0xc0, !PT ;  /* 0x8000000005037812 */ /* 0x000fe200078ec0ff */
[----:B------:R-:W-:-:S03]  /*5140*/  IMAD.MOV.U32 R25, RZ, RZ, R23 ;  /* 0x000000ffff197224 */ /* 0x000fc600078e0017 */
[----:B------:R-:W-:-:S04]  /*5150*/  SHF.R.U32.HI R3, RZ, 0x18, R3 ;  /* 0x00000018ff037819 */ /* 0x000fc80000011603 */
[----:B------:R-:W-:-:S05]  /*5160*/  LOP3.LUT R3, R0, R3, RZ, 0xfc, !PT ;  /* 0x0000000300037212 */ /* 0x000fca00078efcff */
[----:B------:R1:W-:Y:S01]  /*5170*/  STG.E.U8 desc[UR36][R8.64], R3 ;  /* 0x0000000308007986 */ /* 0x0003e2000c101124 */
[----:B------:R-:W-:Y:S05]  /*5180*/  BRA `(.L_x_4238) ;  /* 0x0000000400d07947 */ /* 0x000fea0003800000 */
.L_x_4253:
[----:B------:R1:W-:Y:S01]  /*5190*/  STG.E.U16 desc[UR36][R8.64], R3 ;  /* 0x0000000308007986 */ /* 0x0003e2000c101524 */
[----:B------:R-:W-:Y:S01]  /*51a0*/  IMAD.MOV.U32 R25, RZ, RZ, R23 ;  /* 0x000000ffff197224 */ /* 0x000fe200078e0017 */
[----:B------:R-:W-:Y:S06]  /*51b0*/  BRA `(.L_x_4238) ;  /* 0x0000000400c47947 */ /* 0x000fec0003800000 */
.L_x_4250:
        /* <DEDUP_REMOVED lines=10> */
[----:B------:R-:W1:Y:S02]  /*5260*/  F2I.FTZ.U32.TRUNC.NTZ R3, R3 ;  /* 0x0000000300037305 */ /* 0x000e64000021f000 */
[----:B-1----:R1:W-:Y:S01]  /*5270*/  STG.E.U16 desc[UR36][R8.64], R3 ;  /* 0x0000000308007986 */ /* 0x0023e2000c101524 */
[----:B------:R-:W-:Y:S05]  /*5280*/  BRA `(.L_x_4238) ;  /* 0x0000000400907947 */ /* 0x000fea0003800000 */
.L_x_4262:
        /* <DEDUP_REMOVED lines=17> */
.L_x_4265:
[----:B------:R-:W-:-:S04]  /*53a0*/  LOP3.LUT R3, R5, 0x80000000, RZ, 0xc0, !PT ;  /* 0x8000000005037812 */ /* 0x000fc800078ec0ff */
[----:B------:R-:W-:-:S04]  /*53b0*/  SHF.R.U32.HI R3, RZ, 0x18, R3 ;  /* 0x00000018ff037819 */ /* 0x000fc80000011603 */
[----:B------:R-:W-:-:S04]  /*53c0*/  LOP3.LUT R0, R0, R3, RZ, 0xfc, !PT ;  /* 0x0000000300007212 */ /* 0x000fc800078efcff */
[----:B------:R-:W-:-:S07]  /*53d0*/  PRMT R4, R0, 0x7610, R4 ;  /* 0x0000761000047816 */ /* 0x000fce0000000004 */
.L_x_4264:
[----:B------:R-:W-:Y:S05]  /*53e0*/  BSYNC B0 ;  /* 0x0000000000007941 */ /* 0x000fea0003800000 */
.L_x_4263:
[----:B------:R1:W-:Y:S01]  /*53f0*/  STG.E.U8 desc[UR36][R8.64], R4 ;  /* 0x0000000408007986 */ /* 0x0003e2000c101124 */
[----:B------:R-:W-:Y:S01]  /*5400*/  IMAD.MOV.U32 R25, RZ, RZ, R23 ;  /* 0x000000ffff197224 */ /* 0x000fe200078e0017 */
[----:B------:R-:W-:Y:S06]  /*5410*/  BRA `(.L_x_4238) ;  /* 0x00000004002c7947 */ /* 0x000fec0003800000 */
.L_x_4261:
        /* <DEDUP_REMOVED lines=17> */
.L_x_4268:
[----:B------:R-:W-:-:S04]  /*5530*/  LOP3.LUT R3, R5, 0x80000000, RZ, 0xc0, !PT ;  /* 0x8000000005037812 */ /* 0x000fc800078ec0ff */
[----:B------:R-:W-:-:S04]  /*5540*/  SHF.R.U32.HI R3, RZ, 0x18, R3 ;  /* 0x00000018ff037819 */ /* 0x000fc80000011603 */
[----:B------:R-:W-:-:S04]  /*5550*/  LOP3.LUT R0, R0, R3, RZ, 0xfc, !PT ;  /* 0x0000000300007212 */ /* 0x000fc800078efcff */
[----:B------:R-:W-:-:S07]  /*5560*/  PRMT R4, R0, 0x7610, R4 ;  /* 0x0000761000047816 */ /* 0x000fce0000000004 */
.L_x_4267:
[----:B------:R-:W-:Y:S05]  /*5570*/  BSYNC B0 ;  /* 0x0000000000007941 */ /* 0x000fea0003800000 */
.L_x_4266:
[----:B------:R1:W-:Y:S01]  /*5580*/  STG.E.U8 desc[UR36][R8.64], R4 ;  /* 0x0000000408007986 */ /* 0x0003e2000c101124 */
[----:B------:R-:W-:Y:S01]  /*5590*/  IMAD.MOV.U32 R25, RZ, RZ, R23 ;  /* 0x000000ffff197224 */ /* 0x000fe200078e0017 */
[----:B------:R-:W-:Y:S06]  /*55a0*/  BRA `(.L_x_4238) ;  /* 0x0000000000c87947 */ /* 0x000fec0003800000 */
.L_x_4260:
        /* <DEDUP_REMOVED lines=23> */
.L_x_4243:
[----:B------:R-:W-:Y:S01]  /*5720*/  MOV R14, 0x0 ;  /* 0x00000000000e7802 */ /* 0x000fe20000000f00 */
[----:B------:R-:W-:Y:S01]  /*5730*/  ULDC.64 UR4, c[0x4][0x148] ;  /* 0x0100520000047ab9 */ /* 0x000fe20000000a00 */
[----:B------:R-:W-:Y:S01]  /*5740*/  ULDC.64 UR6, c[0x4][0x150] ;  /* 0x0100540000067ab9 */ /* 0x000fe20000000a00 */
[----:B------:R-:W-:Y:S02]  /*5750*/  IMAD.U32 R4, RZ, RZ, UR4 ;  /* 0x00000004ff047e24 */ /* 0x000fe4000f8e00ff */
[----:B------:R-:W-:Y:S01]  /*5760*/  IMAD.U32 R5, RZ, RZ, UR5 ;  /* 0x00000005ff057e24 */ /* 0x000fe2000f8e00ff */
        /* <DEDUP_REMOVED lines=10> */
[----:B01-3--:R-:W-:Y:S05]  /*5810*/  CALL.ABS.NOINC R14 ;  /* 0x000000000e007343 */ /* 0x00bfea0003c00000 */
.L_x_4271:
[----:B------:R-:W-:Y:S01]  /*5820*/  IMAD.MOV.U32 R25, RZ, RZ, R23 ;  /* 0x000000ffff197224 */ /* 0x000fe200078e0017 */
[----:B------:R-:W-:Y:S06]  /*5830*/  BRA `(.L_x_4238) ;  /* 0x0000000000247947 */ /* 0x000fec0003800000 */
.L_x_4270:
[----:B------:R-:W-:Y:S02]  /*5840*/  IMAD.U32 R4, R3, 0x10000, RZ ;  /* 0x0001000003047824 */ /* 0x000fe400078e00ff */
[----:B------:R-:W-:-:S04]  /*5850*/  IMAD.MOV.U32 R25, RZ, RZ, R23 ;  /* 0x000000ffff197224 */ /* 0x000fc800078e0017 */
[----:B------:R-:W1:Y:S02]  /*5860*/  F2I.U64.TRUNC R4, R4 ;  /* 0x0000000400047311 */ /* 0x000e64000020d800 */
[----:B-1----:R1:W-:Y:S01]  /*5870*/  STG.E.64 desc[UR36][R8.64], R4 ;  /* 0x0000000408007986 */ /* 0x0023e2000c101b24 */
[----:B------:R-:W-:Y:S05]  /*5880*/  BRA `(.L_x_4238) ;  /* 0x0000000000107947 */ /* 0x000fea0003800000 */
.L_x_4269:
[----:B------:R-:W-:Y:S02]  /*5890*/  IMAD.U32 R3, R3, 0x10000, RZ ;  /* 0x0001000003037824 */ /* 0x000fe400078e00ff */
[----:B------:R-:W-:-:S04]  /*58a0*/  IMAD.MOV.U32 R25, RZ, RZ, R23 ;  /* 0x000000ffff197224 */ /* 0x000fc800078e0017 */
[----:B------:R-:W1:Y:S02]  /*58b0*/  F2I.FTZ.U32.TRUNC.NTZ R3, R3 ;  /* 0x0000000300037305 */ /* 0x000e64000021f000 */
[----:B-1----:R4:W-:Y:S02]  /*58c0*/  STG.E desc[UR36][R8.64], R3 ;  /* 0x0000000308007986 */ /* 0x0029e4000c101924 */
.L_x_4238:
[----:B------:R-:W-:Y:S05]  /*58d0*/  BSYNC B6 ;  /* 0x0000000000067941 */ /* 0x000fea0003800000 */
.L_x_4237:
[----:B------:R-:W-:Y:S01]  /*58e0*/  ISETP.GE.AND P0, PT, R25, R16, PT ;  /* 0x000000101900720c */ /* 0x000fe20003f06270 */
[----:B------:R-:W-:-:S12]  /*58f0*/  BSSY B6, `(.L_x_4272) ;  /* 0x00001fc000067945 */ /* 0x000fd80003800000 */
[----:B------:R-:W-:Y:S05]  /*5900*/  @P0 BRA `(.L_x_4273) ;  /* 0x0000001c00e80947 */ /* 0x000fea0003800000 */
[----:B-1--4-:R-:W1:Y:S01]  /*5910*/  LDC.64 R8, c[0x0][0x218] ;  /* 0x00008600ff087b82 */ /* 0x012e620000000a00 */
[----:B--2---:R-:W-:Y:S01]  /*5920*/  IMAD R0, R2, 0x200, R25 ;  /* 0x0000020002007824 */ /* 0x004fe200078e0219 */
[----:B------:R-:W-:Y:S01]  /*5930*/  PRMT R4, R18, 0x9910, RZ ;  /* 0x0000991012047816 */ /* 0x000fe200000000ff */
[----:B------:R-:W-:Y:S02]  /*5940*/  ULDC UR4, c[0x0][0x238] ;  /* 0x00008e0000047ab9 */ /* 0x000fe40000000800 */
[----:B------:R-:W-:Y:S02]  /*5950*/  IMAD R3, R0, UR4, RZ ;  /* 0x0000000400037c24 */ /* 0x000fe4000f8e02ff */
[----:B------:R-:W-:-:S05]  /*5960*/  IMAD.MOV.U32 R0, RZ, RZ, R4 ;  /* 0x000000ffff007224 */ /* 0x000fca00078e0004 */
        /* <DEDUP_REMOVED lines=16> */
.L_x_4277:
[----:B0-----:R-:W-:-:S06]  /*5a70*/  IMAD.U32 R5, R22, 0x10000, RZ ;  /* 0x0001000016057824 */ /* 0x001fcc00078e00ff */
[----:B------:R-:W0:Y:S02]  /*5a80*/  F2I.S64.TRUNC R4, R5 ;  /* 0x0000000500047311 */ /* 0x000e24000020d900 */
[----:B0-----:R0:W-:Y:S01]  /*5a90*/  STG.E.U8 desc[UR36][R8.64], R4 ;  /* 0x0000000408007986 */ /* 0x0011e2000c101124 */
[----:B------:R-:W-:Y:S05]  /*5aa0*/  BRA `(.L_x_4279) ;  /* 0x0000000c00847947 */ /* 0x000fea0003800000 */
.L_x_4276:
        /* <DEDUP_REMOVED lines=10> */
.L_x_4281:
[----:B0-----:R-:W-:-:S04]  /*5b50*/  IMAD.U32 R22, R22, 0x10000, RZ ;  /* 0x0001000016167824 */ /* 0x001fc800078e00ff */
[----:B------:R-:W0:Y:S02]  /*5b60*/  F2I.FTZ.TRUNC.NTZ R3, R22 ;  /* 0x0000001600037305 */ /* 0x000e24000021f100 */
[----:B0-----:R0:W-:Y:S01]  /*5b70*/  STG.E desc[UR36][R8.64], R3 ;  /* 0x0000000308007986 */ /* 0x0011e2000c101924 */
[----:B------:R-:W-:Y:S05]  /*5b80*/  BRA `(.L_x_4279) ;  /* 0x0000000c004c7947 */ /* 0x000fea0003800000 */
.L_x_4280:
[----:B0-----:R-:W-:-:S04]  /*5b90*/  IMAD.U32 R22, R22, 0x10000, RZ ;  /* 0x0001000016167824 */ /* 0x001fc800078e00ff */
[----:B------:R-:W0:Y:S02]  /*5ba0*/  F2I.FTZ.TRUNC.NTZ R3, R22 ;  /* 0x0000001600037305 */ /* 0x000e24000021f100 */
[----:B0-----:R0:W-:Y:S01]  /*5bb0*/  STG.E.U16 desc[UR36][R8.64], R3 ;  /* 0x0000000308007986 */ /* 0x0011e2000c101524 */
[----:B------:R-:W-:Y:S05]  /*5bc0*/  BRA `(.L_x_4279) ;  /* 0x0000000c003c7947 */ /* 0x000fea0003800000 */
.L_x_4275:
        /* <DEDUP_REMOVED lines=9> */
.L_x_4283:
[----:B0-----:R-:W-:-:S05]  /*5c60*/  IMAD.U32 R0, R22, 0x10000, RZ ;  /* 0x0001000016007824 */ /* 0x001fca00078e00ff */
[----:B------:R-:W-:-:S05]  /*5c70*/  F2FP.F16.F32.PACK_AB R0, RZ, R0 ;  /* 0x00000000ff00723e */ /* 0x000fca00000000ff */
[----:B------:R0:W-:Y:S01]  /*5c80*/  STG.E.U16 desc[UR36][R8.64], R0 ;  /* 0x0000000008007986 */ /* 0x0001e2000c101524 */
[----:B------:R-:W-:Y:S05]  /*5c90*/  BRA `(.L_x_4279) ;  /* 0x0000000c00087947 */ /* 0x000fea0003800000 */
.L_x_4282:
        /* <DEDUP_REMOVED lines=10> */
.L_x_4285:
[----:B0-----:R-:W-:-:S05]  /*5d40*/  IMAD.U32 R22, R22, 0x10000, RZ ;  /* 0x0001000016167824 */ /* 0x001fca00078e00ff */
[----:B------:R-:W-:-:S04]  /*5d50*/  F2FP.F16.F32.PACK_AB R3, RZ, R22 ;  /* 0x00000016ff03723e */ /* 0x000fc800000000ff */
[----:B------:R-:W-:-:S05]  /*5d60*/  PRMT R3, R3, 0x5410, RZ ;  /* 0x0000541003037816 */ /* 0x000fca00000000ff */
[----:B------:R0:W-:Y:S01]  /*5d70*/  STG.E desc[UR36][R8.64], R3 ;  /* 0x0000000308007986 */ /* 0x0001e2000c101924 */
[----:B------:R-:W-:Y:S05]  /*5d80*/  BRA `(.L_x_4279) ;  /* 0x0000000800cc7947 */ /* 0x000fea0003800000 */
.L_x_4284:
[----:B0-----:R-:W-:-:S04]  /*5d90*/  IMAD.U32 R4, R22, 0x10000, RZ ;  /* 0x0001000016047824 */ /* 0x001fc800078e00ff */
[----:B------:R-:W-:-:S06]  /*5da0*/  FMUL.FTZ R4, R4, 1 ;  /* 0x3f80000004047820 */ /* 0x000fcc0000410000 */
[----:B------:R-:W0:Y:S02]  /*5db0*/  F2F.F64.F32 R4, R4 ;  /* 0x0000000400047310 */ /* 0x000e240000201800 */
[----:B0-----:R0:W-:Y:S01]  /*5dc0*/  STG.E.64 desc[UR36][R8.64], R4 ;  /* 0x0000000408007986 */ /* 0x0011e2000c101b24 */
[----:B------:R-:W-:Y:S05]  /*5dd0*/  BRA `(.L_x_4279) ;  /* 0x0000000800b87947 */ /* 0x000fea0003800000 */
.L_x_4274:
        /* <DEDUP_REMOVED lines=13> */
.L_x_4288:
[----:B0-----:R-:W-:Y:S01]  /*5eb0*/  IMAD.U32 R22, R22, 0x10000, RZ ;  /* 0x0001000016167824 */ /* 0x001fe200078e00ff */
[----:B------:R-:W-:-:S03]  /*5ec0*/  CS2R R6, SRZ ;  /* 0x0000000000067805 */ /* 0x000fc6000001ff00 */
[----:B------:R-:W-:-:S06]  /*5ed0*/  FMUL.FTZ R4, R22, 1 ;  /* 0x3f80000016047820 */ /* 0x000fcc0000410000 */
[----:B------:R-:W0:Y:S02]  /*5ee0*/  F2F.F64.F32 R4, R4 ;  /* 0x0000000400047310 */ /* 0x000e240000201800 */
[----:B0-----:R0:W-:Y:S01]  /*5ef0*/  STG.E.128 desc[UR36][R8.64], R4 ;  /* 0x0000000408007986 */ /* 0x0011e2000c101d24 */
[----:B------:R-:W-:Y:S05]  /*5f00*/  BRA `(.L_x_4279) ;  /* 0x00000008006c7947 */ /* 0x000fea0003800000 */
.L_x_4287:
        /* <DEDUP_REMOVED lines=21> */
.L_x_4292:
[----:B------:R-:W-:Y:S05]  /*6060*/  BSYNC B0 ;  /* 0x0000000000007941 */ /* 0x000fea0003800000 */
.L_x_4291:
[----:B------:R-:W-:-:S05]  /*6070*/  LOP3.LUT R5, R0, R5, RZ, 0xfc, !PT ;  /* 0x0000000500057212 */ /* 0x000fca00078efcff */
[----:B------:R0:W-:Y:S01]  /*6080*/  STG.E.U8 desc[UR36][R8.64], R5 ;  /* 0x0000000508007986 */ /* 0x0001e2000c101124 */
[----:B------:R-:W-:Y:S05]  /*6090*/  BRA `(.L_x_4279) ;  /* 0x0000000800087947 */ /* 0x000fea0003800000 */
.L_x_4290:
        /* <DEDUP_REMOVED lines=13> */
.L_x_4294:
[----:B------:R-:W-:Y:S01]  /*6170*/  IMAD.MOV.U32 R0, RZ, RZ, 0x7f ;  /* 0x0000007fff007424 */ /* 0x000fe200078e00ff */
[----:B------:R-:W-:-:S04]  /*6180*/  ISETP.GT.U32.AND P0, PT, R3, 0x7f800000, PT ;  /* 0x7f8000000300780c */ /* 0x000fc80003f04070 */
[----:B------:R-:W-:-:S09]  /*6190*/  SEL R0, R0, 0x7c, P0 ;  /* 0x0000007c00007807 */ /* 0x000fd20000000000 */
.L_x_4295:
[----:B------:R-:W-:Y:S05]  /*61a0*/  BSYNC B0 ;  /* 0x0000000000007941 */ /* 0x000fea0003800000 */
.L_x_4293:
[----:B------:R-:W-:-:S04]  /*61b0*/  LOP3.LUT R3, R5, 0x80000000, RZ, 0xc0, !PT ;  /* 0x8000000005037812 */ /* 0x000fc800078ec0ff */
[----:B------:R-:W-:-:S04]  /*61c0*/  SHF.R.U32.HI R3, RZ, 0x18, R3 ;  /* 0x00000018ff037819 */ /* 0x000fc80000011603 */
[----:B------:R-:W-:-:S05]  /*61d0*/  LOP3.LUT R3, R0, R3, RZ, 0xfc, !PT ;  /* 0x0000000300037212 */ /* 0x000fca00078efcff */
[----:B------:R0:W-:Y:S01]  /*61e0*/  STG.E.U8 desc[UR36][R8.64], R3 ;  /* 0x0000000308007986 */ /* 0x0001e2000c101124 */
[----:B------:R-:W-:Y:S05]  /*61f0*/  BRA `(.L_x_4279) ;  /* 0x0000000400b07947 */ /* 0x000fea0003800000 */
.L_x_4289:
[----:B0-----:R0:W-:Y:S01]  /*6200*/  STG.E.U16 desc[UR36][R8.64], R22 ;  /* 0x0000001608007986 */ /* 0x0011e2000c101524 */
[----:B------:R-:W-:Y:S05]  /*6210*/  BRA `(.L_x_4279) ;  /* 0x0000000400a87947 */ /* 0x000fea0003800000 */
.L_x_4286:
        /* <DEDUP_REMOVED lines=12> */
.L_x_4298:
        /* <DEDUP_REMOVED lines=17> */
.L_x_4301:
[----:B------:R-:W-:-:S04]  /*63f0*/  LOP3.LUT R3, R5, 0x80000000, RZ, 0xc0, !PT ;  /* 0x8000000005037812 */ /* 0x000fc800078ec0ff */
[----:B------:R-:W-:-:S04]  /*6400*/  SHF.R.U32.HI R3, RZ, 0x18, R3 ;  /* 0x00000018ff037819 */ /* 0x000fc80000011603 */
[----:B------:R-:W-:-:S04]  /*6410*/  LOP3.LUT R0, R0, R3, RZ, 0xfc, !PT ;  /* 0x0000000300007212 */ /* 0x000fc800078efcff */
[----:B------:R-:W-:-:S07]  /*6420*/  PRMT R4, R0, 0x7610, R4 ;  /* 0x0000761000047816 */ /* 0x000fce0000000004 */
.L_x_4300:
[----:B------:R-:W-:Y:S05]  /*6430*/  BSYNC B0 ;  /* 0x0000000000007941 */ /* 0x000fea0003800000 */
.L_x_4299:
[----:B------:R4:W-:Y:S01]  /*6440*/  STG.E.U8 desc[UR36][R8.64], R4 ;  /* 0x0000000408007986 */ /* 0x0009e2000c101124 */
[----:B------:R-:W-:Y:S05]  /*6450*/  BRA `(.L_x_4279) ;  /* 0x0000000400187947 */ /* 0x000fea0003800000 */
.L_x_4297:
        /* <DEDUP_REMOVED lines=17> */
.L_x_4304:
[----:B------:R-:W-:-:S04]  /*6570*/  LOP3.LUT R3, R5, 0x80000000, RZ, 0xc0, !PT ;  /* 0x8000000005037812 */ /* 0x000fc800078ec0ff */
[----:B------:R-:W-:-:S04]  /*6580*/  SHF.R.U32.HI R3, RZ, 0x18, R3 ;  /* 0x00000018ff037819 */ /* 0x000fc80000011603 */
[----:B------:R-:W-:-:S04]  /*6590*/  LOP3.LUT R0, R0, R3, RZ, 0xfc, !PT ;  /* 0x0000000300007212 */ /* 0x000fc800078efcff */
[----:B------:R-:W-:-:S07]  /*65a0*/  PRMT R4, R0, 0x7610, R4 ;  /* 0x0000761000047816 */ /* 0x000fce0000000004 */
.L_x_4303:
[----:B------:R-:W-:Y:S05]  /*65b0*/  BSYNC B0 ;  /* 0x0000000000007941 */ /* 0x000fea0003800000 */
.L_x_4302:
[----:B------:R0:W-:Y:S01]  /*65c0*/  STG.E.U8 desc[UR36][R8.64], R4 ;  /* 0x0000000408007986 */ /* 0x0001e2000c101124 */
[----:B------:R-:W-:Y:S05]  /*65d0*/  BRA `(.L_x_4279) ;  /* 0x0000000000b87947 */ /* 0x000fea0003800000 */
.L_x_4296:
[----:B------:R-:W-:-:S13]  /*65e0*/  ISETP.NE.AND P0, PT, R0, 0x1c, PT ;  /* 0x0000001c0000780c */ /* 0x000fda0003f05270 */
[----:B------:R-:W-:Y:S05]  /*65f0*/  @!P0 BRA `(.L_x_4305) ;  /* 0x0000000000a48947 */ /* 0x000fea0003800000 */
[----:B------:R-:W-:-:S13]  /*6600*/  ISETP.NE.AND P0, PT, R0, 0x1d, PT ;  /* 0x0000001d0000780c */ /* 0x000fda0003f05270 */
[----:B------:R-:W-:Y:S05]  /*6610*/  @!P0 BRA `(.L_x_4306) ;  /* 0x00000000008c8947 */ /* 0x000fea0003800000 */
[----:B------:R-:W-:-:S13]  /*6620*/  ISETP.NE.AND P0, PT, R0, 0x2c, PT ;  /* 0x0000002c0000780c */ /* 0x000fda0003f05270 */
[----:B------:R-:W-:Y:S05]  /*6630*/  @P0 BRA `(.L_x_4278) ;  /* 0x0000000000400947 */ /* 0x000fea0003800000 */
[----:B0-----:R-:W-:-:S05]  /*6640*/  IMAD.U32 R22, R22, 0x10000, RZ ;  /* 0x0001000016167824 */ /* 0x001fca00078e00ff */
        /* <DEDUP_REMOVED lines=15> */
.L_x_4278:
        /* <DEDUP_REMOVED lines=16> */
.L_x_4307:
[----:B------:R-:W-:Y:S05]  /*6840*/  BRA `(.L_x_4279) ;  /* 0x00000000001c7947 */ /* 0x000fea0003800000 */
.L_x_4306:
[----:B0-----:R-:W-:-:S06]  /*6850*/  IMAD.U32 R4, R22, 0x10000, RZ ;  /* 0x0001000016047824 */ /* 0x001fcc00078e00ff */
[----:B------:R-:W0:Y:S02]  /*6860*/  F2I.U64.TRUNC R4, R4 ;  /* 0x0000000400047311 */ /* 0x000e24000020d800 */
[----:B0-----:R2:W-:Y:S01]  /*6870*/  STG.E.64 desc[UR36][R8.64], R4 ;  /* 0x0000000408007986 */ /* 0x0015e2000c101b24 */
[----:B------:R-:W-:Y:S05]  /*6880*/  BRA `(.L_x_4279) ;  /* 0x00000000000c7947 */ /* 0x000fea0003800000 */
.L_x_4305:
[----:B0-----:R-:W-:-:S04]  /*6890*/  IMAD.U32 R22, R22, 0x10000, RZ ;  /* 0x0001000016167824 */ /* 0x001fc800078e00ff */
[----:B------:R-:W0:Y:S02]  /*68a0*/  F2I.FTZ.U32.TRUNC.NTZ R3, R22 ;  /* 0x0000001600037305 */ /* 0x000e24000021f000 */
[----:B0-----:R0:W-:Y:S02]  /*68b0*/  STG.E desc[UR36][R8.64], R3 ;  /* 0x0000000308007986 */ /* 0x0011e4000c101924 */
.L_x_4279:
[----:B------:R-:W-:-:S05]  /*68c0*/  VIADD R25, R25, 0x80 ;  /* 0x0000008019197836 */ /* 0x000fca0000000000 */
[----:B------:R-:W-:-:S13]  /*68d0*/  ISETP.GE.AND P0, PT, R25, R16, PT ;  /* 0x000000101900720c */ /* 0x000fda0003f06270 */
[----:B------:R-:W-:Y:S05]  /*68e0*/  @P0 BRA `(.L_x_4273) ;  /* 0x0000000c00f00947 */ /* 0x000fea0003800000 */
[----:B012-4-:R-:W0:Y:S01]  /*68f0*/  LDC.64 R8, c[0x0][0x218] ;  /* 0x00008600ff087b82 */ /* 0x017e220000000a00 */
        /* <DEDUP_REMOVED lines=17> */
[----:B------:R-:W-:-:S06]  /*6a10*/  IMAD.U32 R17, R17, 0x10000, RZ ;  /* 0x0001000011117824 */ /* 0x000fcc00078e00ff */
[----:B------:R-:W0:Y:S02]  /*6a20*/  F2I.FTZ.TRUNC.NTZ R17, R17 ;  /* 0x0000001100117305 */ /* 0x000e24000021f100 */
[----:B0-----:R0:W-:Y:S01]  /*6a30*/  STG.E.U8 desc[UR36][R8.64], R17 ;  /* 0x0000001108007986 */ /* 0x0011e2000c101124 */
[----:B------:R-:W-:Y:S05]  /*6a40*/  BRA `(.L_x_4313) ;  /* 0x0000000c00947947 */ /* 0x000fea0003800000 */
.L_x_4311:
[----:B------:R-:W-:-:S06]  /*6a50*/  IMAD.U32 R5, R17, 0x10000, RZ ;  /* 0x0001000011057824 */ /* 0x000fcc00078e00ff */
[----:B------:R-:W0:Y:S02]  /*6a60*/  F2I.S64.TRUNC R4, R5 ;  /* 0x0000000500047311 */ /* 0x000e24000020d900 */
[----:B0-----:R4:W-:Y:S01]  /*6a70*/  STG.E.U8 desc[UR36][R8.64], R4 ;  /* 0x0000000408007986 */ /* 0x0019e2000c101124 */
[----:B------:R-:W-:Y:S05]  /*6a80*/  BRA `(.L_x_4313) ;  /* 0x0000000c00847947 */ /* 0x000fea0003800000 */
.L_x_4310:
[----:B------:R-:W-:-:S13]  /*6a90*/  ISETP.NE.AND P0, PT, R0, 0x2, PT ;  /* 0x000000020000780c */ /* 0x000fda0003f05270 */
[----:B------:R-:W-:Y:S05]  /*6aa0*/  @!P0 BRA `(.L_x_4314) ;  /* 0x0000000000308947 */ /* 0x000fea0003800000 */
[----:B------:R-:W-:-:S13]  /*6ab0*/  ISETP.NE.AND P0, PT, R0, 0x3, PT ;  /* 0x000000030000780c */ /* 0x000fda0003f05270 */
[----:B------:R-:W-:Y:S05]  /*6ac0*/  @!P0 BRA `(.L_x_4315) ;  /* 0x0000000000188947 */ /* 0x000fea0003800000 */
[----:B------:R-:W-:-:S13]  /*6ad0*/  ISETP.NE.AND P0, PT, R0, 0x4, PT ;  /* 0x000000040000780c */ /* 0x000fda0003f05270 */
[----:B------:R-:W-:Y:S05]  /*6ae0*/  @P0 BRA `(.L_x_4312) ;  /* 0x0000000c000c0947 */ /* 0x000fea0003800000 */
[----:B------:R-:W-:-:S06]  /*6af0*/  IMAD.U32 R4, R17, 0x10000, RZ ;  /* 0x0001000011047824 */ /* 0x000fcc00078e00ff */
[----:B------:R-:W0:Y:S02]  /*6b00*/  F2I.S64.TRUNC R4, R4 ;  /* 0x0000000400047311 */ /* 0x000e24000020d900 */
[----:B0-----:R1:W-:Y:S01]  /*6b10*/  STG.E.64 desc[UR36][R8.64], R4 ;  /* 0x0000000408007986 */ /* 0x0013e2000c101b24 */
[----:B------:R-:W-:Y:S05]  /*6b20*/  BRA `(.L_x_4313) ;  /* 0x0000000c005c7947 */ /* 0x000fea0003800000 */
.L_x_4315:
[----:B------:R-:W-:-:S06]  /*6b30*/  IMAD.U32 R17, R17, 0x10000, RZ ;  /* 0x0001000011117824 */ /* 0x000fcc00078e00ff */
[----:B------:R-:W0:Y:S02]  /*6b40*/  F2I.FTZ.TRUNC.NTZ R17, R17 ;  /* 0x0000001100117305 */ /* 0x000e24000021f100 */
[----:B0-----:R2:W-:Y:S01]  /*6b50*/  STG.E desc[UR36][R8.64], R17 ;  /* 0x0000001108007986 */ /* 0x0015e2000c101924 */
[----:B------:R-:W-:Y:S05]  /*6b60*/  BRA `(.L_x_4313) ;  /* 0x0000000c004c7947 */ /* 0x000fea0003800000 */
.L_x_4314:
[----:B------:R-:W-:-:S06]  /*6b70*/  IMAD.U32 R17, R17, 0x10000, RZ ;  /* 0x0001000011117824 */ /* 0x000fcc00078e00ff */
[----:B------:R-:W0:Y:S02]  /*6b80*/  F2I.FTZ.TRUNC.NTZ R17, R17 ;  /* 0x0000001100117305 */ /* 0x000e24000021f100 */
[----:B0-----:R0:W-:Y:S01]  /*6b90*/  STG.E.U16 desc[UR36][R8.64], R17 ;  /* 0x0000001108007986 */ /* 0x0011e2000c101524 */
[----:B------:R-:W-:Y:S05]  /*6ba0*/  BRA `(.L_x_4313) ;  /* 0x0000000c003c7947 */ /* 0x000fea0003800000 */
.L_x_4309:
[----:B------:R-:W-:-:S13]  /*6bb0*/  ISETP.GT.AND P0, PT, R0, 0x6, PT ;  /* 0x000000060000780c */ /* 0x000fda0003f04270 */
[----:B------:R-:W-:Y:S05]  /*6bc0*/  @P0 BRA `(.L_x_4316) ;  /* 0x00000000002c0947 */ /* 0x000fea0003800000 */
[----:B------:R-:W-:-:S13]  /*6bd0*/  ISETP.NE.AND P0, PT, R0, 0x5, PT ;  /* 0x000000050000780c */ /* 0x000fda0003f05270 */
[----:B------:R-:W-:Y:S05]  /*6be0*/  @!P0 BRA `(.L_x_4317) ;  /* 0x0000000000148947 */ /* 0x000fea0003800000 */
[----:B------:R-:W-:-:S13]  /*6bf0*/  ISETP.NE.AND P0, PT, R0, 0x6, PT ;  /* 0x000000060000780c */ /* 0x000fda0003f05270 */
[----:B------:R-:W-:Y:S05]  /*6c00*/  @P0 BRA `(.L_x_4312) ;  /* 0x0000000800c40947 */ /* 0x000fea0003800000 */
[----:B------:R-:W-:-:S05]  /*6c10*/  IMAD.U32 R17, R17, 0x10000, RZ ;  /* 0x0001000011117824 */ /* 0x000fca00078e00ff */
[----:B------:R0:W-:Y:S01]  /*6c20*/  STG.E desc[UR36][R8.64], R17 ;  /* 0x0000001108007986 */ /* 0x0001e2000c101924 */
[----:B------:R-:W-:Y:S05]  /*6c30*/  BRA `(.L_x_4313) ;  /* 0x0000000c00187947 */ /* 0x000fea0003800000 */
.L_x_4317:
[----:B------:R-:W-:-:S05]  /*6c40*/  IMAD.U32 R0, R17, 0x10000, RZ ;  /* 0x0001000011007824 */ /* 0x000fca00078e00ff */
[----:B------:R-:W-:-:S05]  /*6c50*/  F2FP.F16.F32.PACK_AB R0, RZ, R0 ;  /* 0x00000000ff00723e */ /* 0x000fca00000000ff */
[----:B------:R0:W-:Y:S01]  /*6c60*/  STG.E.U16 desc[UR36][R8.64], R0 ;  /* 0x0000000008007986 */ /* 0x0001e2000c101524 */
[----:B------:R-:W-:Y:S05]  /*6c70*/  BRA `(.L_x_4313) ;  /* 0x0000000c00087947 */ /* 0x000fea0003800000 */
.L_x_4316:
[----:B------:R-:W-:-:S13]  /*6c80*/  ISETP.NE.AND P0, PT, R0, 0x7, PT ;  /* 0x000000070000780c */ /* 0x000fda0003f05270 */
[----:B------:R-:W-:Y:S05]  /*6c90*/  @!P0 BRA `(.L_x_4318) ;  /* 0x0000000000348947 */ /* 0x000fea0003800000 */
[----:B------:R-:W-:-:S13]  /*6ca0*/  ISETP.NE.AND P0, PT, R0, 0x8, PT ;  /* 0x000000080000780c */ /* 0x000fda0003f05270 */
[----:B------:R-:W-:Y:S05]  /*6cb0*/  @!P0 BRA `(.L_x_4319) ;  /* 0x0000000000188947 */ /* 0x000fea0003800000 */
[----:B------:R-:W-:-:S13]  /*6cc0*/  ISETP.NE.AND P0, PT, R0, 0x9, PT ;  /* 0x000000090000780c */ /* 0x000fda0003f05270 */
[----:B------:R-:W-:Y:S05]  /*6cd0*/  @P0 BRA `(.L_x_4312) ;  /* 0x0000000800900947 */ /* 0x000fea0003800000 */
[----:B------:R-:W-:Y:S02]  /*6ce0*/  IMAD.U32 R4, R17, 0x10000, RZ ;  /* 0x0001000011047824 */ /* 0x000fe400078e00ff */
[----:B------:R-:W-:-:S05]  /*6cf0*/  IMAD.MOV.U32 R5, RZ, RZ, RZ ;  /* 0x000000ffff057224 */ /* 0x000fca00078e00ff */
[----:B------:R0:W-:Y:S01]  /*6d00*/  STG.E.64 desc[UR36][R8.64], R4 ;  /* 0x0000000408007986 */ /* 0x0001e2000c101b24 */
[----:B------:R-:W-:Y:S05]  /*6d10*/  BRA `(.L_x_4313) ;  /* 0x0000000800e07947 */ /* 0x000fea0003800000 */
.L_x_4319:
[----:B------:R-:W-:-:S05]  /*6d20*/  IMAD.U32 R17, R17, 0x10000, RZ ;  /* 0x0001000011117824 */ /* 0x000fca00078e00ff */
[----:B------:R-:W-:-:S04]  /*6d30*/  F2FP.F16.F32.PACK_AB R3, RZ, R17 ;  /* 0x00000011ff03723e */ /* 0x000fc800000000ff */
[----:B------:R-:W-:-:S05]  /*6d40*/  PRMT R3, R3, 0x5410, RZ ;  /* 0x0000541003037816 */ /* 0x000fca00000000ff */
[----:B------:R0:W-:Y:S01]  /*6d50*/  STG.E desc[UR36][R8.64], R3 ;  /* 0x0000000308007986 */ /* 0x0001e2000c101924 */
[----:B------:R-:W-:Y:S05]  /*6d60*/  BRA `(.L_x_4313) ;  /* 0x0000000800cc7947 */ /* 0x000fea0003800000 */
.L_x_4318:
[----:B------:R-:W-:-:S04]  /*6d70*/  IMAD.U32 R4, R17, 0x10000, RZ ;  /* 0x0001000011047824 */ /* 0x000fc800078e00ff */
[----:B------:R-:W-:-:S06]  /*6d80*/  FMUL.FTZ R4, R4, 1 ;  /* 0x3f80000004047820 */ /* 0x000fcc0000410000 */
[----:B------:R-:W0:Y:S02]  /*6d90*/  F2F.F64.F32 R4, R4 ;  /* 0x0000000400047310 */ /* 0x000e240000201800 */
[----:B0-----:R0:W-:Y:S01]  /*6da0*/  STG.E.64 desc[UR36][R8.64], R4 ;  /* 0x0000000408007986 */ /* 0x0011e2000c101b24 */
[----:B------:R-:W-:Y:S05]  /*6db0*/  BRA `(.L_x_4313) ;  /* 0x0000000800b87947 */ /* 0x000fea0003800000 */
.L_x_4308:
        /* <DEDUP_REMOVED lines=8> */
[----:B------:R-:W-:-:S05]  /*6e40*/  IMAD.U32 R17, R17, 0x10000, RZ ;  /* 0x0001000011117824 */ /* 0x000fca00078e00ff */
[----:B------:R-:W-:-:S04]  /*6e50*/  FSETP.NEU.FTZ.AND P0, PT, R17, RZ, PT ;  /* 0x000000ff1100720b */ /* 0x000fc80003f1d000 */
[----:B------:R-:W-:-:S05]  /*6e60*/  SEL R3, RZ, 0x1, !P0 ;  /* 0x00000001ff037807 */ /* 0x000fca0004000000 */
[----:B------:R0:W-:Y:S01]  /*6e70*/  STG.E.U8 desc[UR36][R8.64], R3 ;  /* 0x0000000308007986 */ /* 0x0001e2000c101124 */
[----:B------:R-:W-:Y:S05]  /*6e80*/  BRA `(.L_x_4313) ;  /* 0x0000000800847947 */ /* 0x000fea0003800000 */
.L_x_4322:
[----:B------:R-:W-:Y:S01]  /*6e90*/  IMAD.U32 R17, R17, 0x10000, RZ ;  /* 0x0001000011117824 */ /* 0x000fe200078e00ff */
[----:B------:R-:W-:-:S03]  /*6ea0*/  CS2R R6, SRZ ;  /* 0x0000000000067805 */ /* 0x000fc6000001ff00 */
[----:B------:R-:W-:-:S06]  /*6eb0*/  FMUL.FTZ R4, R17, 1 ;  /* 0x3f80000011047820 */ /* 0x000fcc0000410000 */
[----:B------:R-:W0:Y:S02]  /*6ec0*/  F2F.F64.F32 R4, R4 ;  /* 0x0000000400047310 */ /* 0x000e240000201800 */
[----:B0-----:R0:W-:Y:S01]  /*6ed0*/  STG.E.128 desc[UR36][R8.64], R4 ;  /* 0x0000000408007986 */ /* 0x0011e2000c101d24 */
[----:B------:R-:W-:Y:S05]  /*6ee0*/  BRA `(.L_x_4313) ;  /* 0x00000008006c7947 */ /* 0x000fea0003800000 */
.L_x_4321:
        /* <DEDUP_REMOVED lines=21> */
.L_x_4326:
[----:B------:R-:W-:Y:S05]  /*7040*/  BSYNC B0 ;  /* 0x0000000000007941 */ /* 0x000fea0003800000 */
.L_x_4325:
[----:B------:R-:W-:-:S05]  /*7050*/  LOP3.LUT R5, R0, R5, RZ, 0xfc, !PT ;  /* 0x0000000500057212 */ /* 0x000fca00078efcff */
[----:B------:R0:W-:Y:S01]  /*7060*/  STG.E.U8 desc[UR36][R8.64], R5 ;  /* 0x0000000508007986 */ /* 0x0001e2000c101124 */
[----:B------:R-:W-:Y:S05]  /*7070*/  BRA `(.L_x_4313) ;  /* 0x0000000800087947 */ /* 0x000fea0003800000 */
.L_x_4324:
        /* <DEDUP_REMOVED lines=13> */
.L_x_4328:
[----:B------:R-:W-:Y:S01]  /*7150*/  IMAD.MOV.U32 R0, RZ, RZ, 0x7f ;  /* 0x0000007fff007424 */ /* 0x000fe200078e00ff */
[----:B------:R-:W-:-:S04]  /*7160*/  ISETP.GT.U32.AND P0, PT, R3, 0x7f800000, PT ;  /* 0x7f8000000300780c */ /* 0x000fc80003f04070 */
[----:B------:R-:W-:-:S09]  /*7170*/  SEL R0, R0, 0x7c, P0 ;  /* 0x0000007c00007807 */ /* 0x000fd20000000000 */
.L_x_4329:
[----:B------:R-:W-:Y:S05]  /*7180*/  BSYNC B0 ;  /* 0x0000000000007941 */ /* 0x000fea0003800000 */
.L_x_4327:
[----:B------:R-:W-:-:S04]  /*7190*/  LOP3.LUT R3, R17, 0x80000000, RZ, 0xc0, !PT ;  /* 0x8000000011037812 */ /* 0x000fc800078ec0ff */
[----:B------:R-:W-:-:S04]  /*71a0*/  SHF.R.U32.HI R3, RZ, 0x18, R3 ;  /* 0x00000018ff037819 */ /* 0x000fc80000011603 */
[----:B------:R-:W-:-:S05]  /*71b0*/  LOP3.LUT R3, R0, R3, RZ, 0xfc, !PT ;  /* 0x0000000300037212 */ /* 0x000fca00078efcff */
[----:B------:R0:W-:Y:S01]  /*71c0*/  STG.E.U8 desc[UR36][R8.64], R3 ;  /* 0x0000000308007986 */ /* 0x0001e2000c101124 */
[----:B------:R-:W-:Y:S05]  /*71d0*/  BRA `(.L_x_4313) ;  /* 0x0000000400b07947 */ /* 0x000fea0003800000 */
.L_x_4323:
[----:B------:R0:W-:Y:S01]  /*71e0*/  STG.E.U16 desc[UR36][R8.64], R17 ;  /* 0x0000001108007986 */ /* 0x0001e2000c101524 */
[----:B------:R-:W-:Y:S05]  /*71f0*/  BRA `(.L_x_4313) ;  /* 0x0000000400a87947 */ /* 0x000fea0003800000 */
.L_x_4320:
        /* <DEDUP_REMOVED lines=8> */
[----:B------:R-:W-:-:S06]  /*7280*/  IMAD.U32 R3, R17, 0x10000, RZ ;  /* 0x0001000011037824 */ /* 0x000fcc00078e00ff */
[----:B------:R-:W0:Y:S02]  /*7290*/  F2I.FTZ.U32.TRUNC.NTZ R3, R3 ;  /* 0x0000000300037305 */ /* 0x000e24000021f000 */
[----:B0-----:R0:W-:Y:S01]  /*72a0*/  STG.E.U16 desc[UR36][R8.64], R3 ;  /* 0x0000000308007986 */ /* 0x0011e2000c101524 */
[----:B------:R-:W-:Y:S05]  /*72b0*/  BRA `(.L_x_4313) ;  /* 0x0000000400787947 */ /* 0x000fea0003800000 */
.L_x_4332:
        /* <DEDUP_REMOVED lines=17> */
.L_x_4335:
[----:B------:R-:W-:-:S04]  /*73d0*/  LOP3.LUT R3, R17, 0x80000000, RZ, 0xc0, !PT ;  /* 0x8000000011037812 */ /* 0x000fc800078ec0ff */
[----:B------:R-:W-:-:S04]  /*73e0*/  SHF.R.U32.HI R3, RZ, 0x18, R3 ;  /* 0x00000018ff037819 */ /* 0x000fc80000011603 */
[----:B------:R-:W-:-:S04]  /*73f0*/  LOP3.LUT R0, R0, R3, RZ, 0xfc, !PT ;  /* 0x0000000300007212 */ /* 0x000fc800078efcff */
[----:B------:R-:W-:-:S07]  /*7400*/  PRMT R4, R0, 0x7610, R4 ;  /* 0x0000761000047816 */ /* 0x000fce0000000004 */
.L_x_4334:
[----:B------:R-:W-:Y:S05]  /*7410*/  BSYNC B0 ;  /* 0x0000000000007941 */ /* 0x000fea0003800000 */
.L_x_4333:
[----:B------:R0:W-:Y:S01]  /*7420*/  STG.E.U8 desc[UR36][R8.64], R4 ;  /* 0x0000000408007986 */ /* 0x0001e2000c101124 */
[----:B------:R-:W-:Y:S05]  /*7430*/  BRA `(.L_x_4313) ;  /* 0x0000000400187947 */ /* 0x000fea0003800000 */
.L_x_4331:
        /* <DEDUP_REMOVED lines=17> */
.L_x_4338:
[----:B------:R-:W-:-:S04]  /*7550*/  LOP3.LUT R3, R17, 0x80000000, RZ, 0xc0, !PT ;  /* 0x8000000011037812 */ /* 0x000fc800078ec0ff */
[----:B------:R-:W-:-:S04]  /*7560*/  SHF.R.U32.HI R3, RZ, 0x18, R3 ;  /* 0x00000018ff037819 */ /* 0x000fc80000011603 */
[----:B------:R-:W-:-:S04]  /*7570*/  LOP3.LUT R0, R0, R3, RZ, 0xfc, !PT ;  /* 0x0000000300007212 */ /* 0x000fc800078efcff */
[----:B------:R-:W-:-:S07]  /*7580*/  PRMT R4, R0, 0x7610, R4 ;  /* 0x0000761000047816 */ /* 0x000fce0000000004 */
.L_x_4337:
[----:B------:R-:W-:Y:S05]  /*7590*/  BSYNC B0 ;  /* 0x0000000000007941 */ /* 0x000fea0003800000 */
.L_x_4336:
[----:B------:R0:W-:Y:S01]  /*75a0*/  STG.E.U8 desc[UR36][R8.64], R4 ;  /* 0x0000000408007986 */ /* 0x0001e2000c101124 */
[----:B------:R-:W-:Y:S05]  /*75b0*/  BRA `(.L_x_4313) ;  /* 0x0000000000b87947 */ /* 0x000fea0003800000 */
.L_x_4330:
[----:B------:R-:W-:-:S13]  /*75c0*/  ISETP.NE.AND P0, PT, R0, 0x1c, PT ;  /* 0x0000001c0000780c */ /* 0x000fda0003f05270 */
[----:B------:R-:W-:Y:S05]  /*75d0*/  @!P0 BRA `(.L_x_4339) ;  /* 0x0000000000a48947 */ /* 0x000fea0003800000 */
[----:B------:R-:W-:-:S13]  /*75e0*/  ISETP.NE.AND P0, PT, R0, 0x1d, PT ;  /* 0x0000001d0000780c */ /* 0x000fda0003f05270 */
[----:B------:R-:W-:Y:S05]  /*75f0*/  @!P0 BRA `(.L_x_4340) ;  /* 0x00000000008c8947 */ /* 0x000fea0003800000 */
[----:B------:R-:W-:-:S13]  /*7600*/  ISETP.NE.AND P0, PT, R0, 0x2c, PT ;  /* 0x0000002c0000780c */ /* 0x000fda0003f05270 */
[----:B------:R-:W-:Y:S05]  /*7610*/  @P0 BRA `(.L_x_4312) ;  /* 0x0000000000400947 */ /* 0x000fea0003800000 */
[----:B------:R-:W-:-:S05]  /*7620*/  IMAD.U32 R4, R17, 0x10000, RZ ;  /* 0x0001000011047824 */ /* 0x000fca00078e00ff */
        /* <DEDUP_REMOVED lines=15> */
.L_x_4312:
        /* <DEDUP_REMOVED lines=15> */
[----:B0--3--:R-:W-:Y:S05]  /*7810*/  CALL.ABS.NOINC R14 ;  /* 0x000000000e007343 */ /* 0x009fea0003c00000 */
.L_x_4341:
[----:B------:R-:W-:Y:S05]  /*7820*/  BRA `(.L_x_4313) ;  /* 0x00000000001c7947 */ /* 0x000fea0003800000 */
.L_x_4340:
[----:B------:R-:W-:-:S06]  /*7830*/  IMAD.U32 R4, R17, 0x10000, RZ ;  /* 0x0001000011047824 */ /* 0x000fcc00078e00ff */
[----:B------:R-:W0:Y:S02]  /*7840*/  F2I.U64.TRUNC R4, R4 ;  /* 0x0000000400047311 */ /* 0x000e24000020d800 */
[----:B0-----:R0:W-:Y:S01]  /*7850*/  STG.E.64 desc[UR36][R8.64], R4 ;  /* 0x0000000408007986 */ /* 0x0011e2000c101b24 */
[----:B------:R-:W-:Y:S05]  /*7860*/  BRA `(.L_x_4313) ;  /* 0x00000000000c7947 */ /* 0x000fea0003800000 */
.L_x_4339:
[----:B------:R-:W-:-:S06]  /*7870*/  IMAD.U32 R17, R17, 0x10000, RZ ;  /* 0x0001000011117824 */ /* 0x000fcc00078e00ff */
[----:B------:R-:W0:Y:S02]  /*7880*/  F2I.FTZ.U32.TRUNC.NTZ R17, R17 ;  /* 0x0000001100117305 */ /* 0x000e24000021f000 */
[----:B0-----:R0:W-:Y:S02]  /*7890*/  STG.E desc[UR36][R8.64], R17 ;  /* 0x0000001108007986 */ /* 0x0011e4000c101924 */
.L_x_4313:
[----:B------:R-:W-:-:S07]  /*78a0*/  VIADD R25, R25, 0x80 ;  /* 0x0000008019197836 */ /* 0x000fce0000000000 */
.L_x_4273:
[----:B------:R-:W-:Y:S05]  /*78b0*/  BSYNC B6 ;  /* 0x0000000000067941 */ /* 0x000fea0003800000 */
.L_x_4272:
[----:B------:R-:W-:-:S13]  /*78c0*/  ISETP.GE.AND P0, PT, R25, R16, PT ;  /* 0x000000101900720c */ /* 0x000fda0003f06270 */
[----:B------:R-:W-:Y:S05]  /*78d0*/  @P0 EXIT ;  /* 0x000000000000094d */ /* 0x000fea0003800000 */
[----:B012-4-:R-:W0:Y:S01]  /*78e0*/  LDC.64 R4, c[0x0][0x218] ;  /* 0x00008600ff047b82 */ /* 0x017e220000000a00 */
        /* <DEDUP_REMOVED lines=16> */
[----:B---3--:R-:W-:-:S06]  /*79f0*/  IMAD.U32 R19, R19, 0x10000, RZ ;  /* 0x0001000013137824 */ /* 0x008fcc00078e00ff */
[----:B------:R-:W0:Y:S02]  /*7a00*/  F2I.FTZ.TRUNC.NTZ R19, R19 ;  /* 0x0000001300137305 */ /* 0x000e24000021f100 */
[----:B0-----:R-:W-:Y:S01]  /*7a10*/  STG.E.U8 desc[UR36][R2.64], R19 ;  /* 0x0000001302007986 */ /* 0x001fe2000c101124 */
[----:B------:R-:W-:Y:S05]  /*7a20*/  EXIT ;  /* 0x000000000000794d */ /* 0x000fea0003800000 */
.L_x_4345:
[----:B---3--:R-:W-:-:S06]  /*7a30*/  IMAD.U32 R5, R19, 0x10000, RZ ;  /* 0x0001000013057824 */ /* 0x008fcc00078e00ff */
[----:B------:R-:W0:Y:S02]  /*7a40*/  F2I.S64.TRUNC R4, R5 ;  /* 0x0000000500047311 */ /* 0x000e24000020d900 */
[----:B0-----:R-:W-:Y:S01]  /*7a50*/  STG.E.U8 desc[UR36][R2.64], R4 ;  /* 0x0000000402007986 */ /* 0x001fe2000c101124 */
[----:B------:R-:W-:Y:S05]  /*7a60*/  EXIT ;  /* 0x000000000000794d */ /* 0x000fea0003800000 */
.L_x_4344:
[----:B------:R-:W-:-:S13]  /*7a70*/  ISETP.NE.AND P0, PT, R0, 0x2, PT ;  /* 0x000000020000780c */ /* 0x000fda0003f05270 */
[----:B------:R-:W-:Y:S05]  /*7a80*/  @!P0 BRA `(.L_x_4347) ;  /* 0x0000000000308947 */ /* 0x000fea0003800000 */
[----:B------:R-:W-:-:S13]  /*7a90*/  ISETP.NE.AND P0, PT, R0, 0x3, PT ;  /* 0x000000030000780c */ /* 0x000fda0003f05270 */
[----:B------:R-:W-:Y:S05]  /*7aa0*/  @!P0 BRA `(.L_x_4348) ;  /* 0x0000000000188947 */ /* 0x000fea0003800000 */
[----:B------:R-:W-:-:S13]  /*7ab0*/  ISETP.NE.AND P0, PT, R0, 0x4, PT ;  /* 0x000000040000780c */ /* 0x000fda0003f05270 */
[----:B------:R-:W-:Y:S05]  /*7ac0*/  @P0 BRA `(.L_x_4346) ;  /* 0x0000000c000c0947 */ /* 0x000fea0003800000 */
[----:B---3--:R-:W-:-:S06]  /*7ad0*/  IMAD.U32 R4, R19, 0x10000, RZ ;  /* 0x0001000013047824 */ /* 0x008fcc00078e00ff */
[----:B------:R-:W0:Y:S02]  /*7ae0*/  F2I.S64.TRUNC R4, R4 ;  /* 0x0000000400047311 */ /* 0x000e24000020d900 */
[----:B0-----:R-:W-:Y:S01]  /*7af0*/  STG.E.64 desc[UR36][R2.64], R4 ;  /* 0x0000000402007986 */ /* 0x001fe2000c101b24 */
[----:B------:R-:W-:Y:S05]  /*7b00*/  EXIT ;  /* 0x000000000000794d */ /* 0x000fea0003800000 */
.L_x_4348:
[----:B---3--:R-:W-:-:S06]  /*7b10*/  IMAD.U32 R19, R19, 0x10000, RZ ;  /* 0x0001000013137824 */ /* 0x008fcc00078e00ff */
[----:B------:R-:W0:Y:S02]  /*7b20*/  F2I.FTZ.TRUNC.NTZ R19, R19 ;  /* 0x0000001300137305 */ /* 0x000e24000021f100 */
[----:B0-----:R-:W-:Y:S01]  /*7b30*/  STG.E desc[UR36][R2.64], R19 ;  /* 0x0000001302007986 */ /* 0x001fe2000c101924 */
[----:B------:R-:W-:Y:S05]  /*7b40*/  EXIT ;  /* 0x000000000000794d */ /* 0x000fea0003800000 */
.L_x_4347:
[----:B---3--:R-:W-:-:S06]  /*7b50*/  IMAD.U32 R19, R19, 0x10000, RZ ;  /* 0x0001000013137824 */ /* 0x008fcc00078e00ff */
[----:B------:R-:W0:Y:S02]  /*7b60*/  F2I.FTZ.TRUNC.NTZ R19, R19 ;  /* 0x0000001300137305 */ /* 0x000e24000021f100 */
[----:B0-----:R-:W-:Y:S01]  /*7b70*/  STG.E.U16 desc[UR36][R2.64], R19 ;  /* 0x0000001302007986 */ /* 0x001fe2000c101524 */
[----:B------:R-:W-:Y:S05]  /*7b80*/  EXIT ;  /* 0x000000000000794d */ /* 0x000fea0003800000 */
.L_x_4343:
[----:B------:R-:W-:-:S13]  /*7b90*/  ISETP.GT.AND P0, PT, R0, 0x6, PT ;  /* 0x000000060000780c */ /* 0x000fda0003f04270 */
[----:B------:R-:W-:Y:S05]  /*7ba0*/  @P0 BRA `(.L_x_4349) ;  /* 0x00000000002c0947 */ /* 0x000fea0003800000 */
[----:B------:R-:W-:-:S13]  /*7bb0*/  ISETP.NE.AND P0, PT, R0, 0x5, PT ;  /* 0x000000050000780c */ /* 0x000fda0003f05270 */
[----:B------:R-:W-:Y:S05]  /*7bc0*/  @!P0 BRA `(.L_x_4350) ;  /* 0x0000000000148947 */ /* 0x000fea0003800000 */
[----:B------:R-:W-:-:S13]  /*7bd0*/  ISETP.NE.AND P0, PT, R0, 0x6, PT ;  /* 0x000000060000780c */ /* 0x000fda0003f05270 */
[----:B------:R-:W-:Y:S05]  /*7be0*/  @P0 BRA `(.L_x_4346) ;  /* 0x0000000800c40947 */ /* 0x000fea0003800000 */
[----:B---3--:R-:W-:-:S05]  /*7bf0*/  IMAD.U32 R19, R19, 0x10000, RZ ;  /* 0x0001000013137824 */ /* 0x008fca00078e00ff */
[----:B------:R-:W-:Y:S01]  /*7c00*/  STG.E desc[UR36][R2.64], R19 ;  /* 0x0000001302007986 */ /* 0x000fe2000c101924 */
[----:B------:R-:W-:Y:S05]  /*7c10*/  EXIT ;  /* 0x000000000000794d */ /* 0x000fea0003800000 */
.L_x_4350:
[----:B---3--:R-:W-:-:S05]  /*7c20*/  IMAD.U32 R0, R19, 0x10000, RZ ;  /* 0x0001000013007824 */ /* 0x008fca00078e00ff */
[----:B------:R-:W-:-:S05]  /*7c30*/  F2FP.F16.F32.PACK_AB R0, RZ, R0 ;  /* 0x00000000ff00723e */ /* 0x000fca00000000ff */
[----:B------:R-:W-:Y:S01]  /*7c40*/  STG.E.U16 desc[UR36][R2.64], R0 ;  /* 0x0000000002007986 */ /* 0x000fe2000c101524 */
[----:B------:R-:W-:Y:S05]  /*7c50*/  EXIT ;  /* 0x000000000000794d */ /* 0x000fea0003800000 */
.L_x_4349:
[----:B------:R-:W-:-:S13]  /*7c60*/  ISETP.NE.AND P0, PT, R0, 0x7, PT ;  /* 0x000000070000780c */ /* 0x000fda0003f05270 */
[----:B------:R-:W-:Y:S05]  /*7c70*/  @!P0 BRA `(.L_x_4351) ;  /* 0x0000000000348947 */ /* 0x000fea0003800000 */
[----:B------:R-:W-:-:S13]  /*7c80*/  ISETP.NE.AND P0, PT, R0, 0x8, PT ;  /* 0x000000080000780c */ /* 0x000fda0003f05270 */
[----:B------:R-:W-:Y:S05]  /*7c90*/  @!P0 BRA `(.L_x_4352) ;  /* 0x0000000000188947 */ /* 0x000fea0003800000 */
[----:B------:R-:W-:-:S13]  /*7ca0*/  ISETP.NE.AND P0, PT, R0, 0x9, PT ;  /* 0x000000090000780c */ /* 0x000fda0003f05270 */
[----:B------:R-:W-:Y:S05]  /*7cb0*/  @P0 BRA `(.L_x_4346) ;  /* 0x0000000800900947 */ /* 0x000fea0003800000 */
[----:B---3--:R-:W-:Y:S02]  /*7cc0*/  IMAD.U32 R4, R19, 0x10000, RZ ;  /* 0x0001000013047824 */ /* 0x008fe400078e00ff */
[----:B------:R-:W-:-:S05]  /*7cd0*/  IMAD.MOV.U32 R5, RZ, RZ, RZ ;  /* 0x000000ffff057224 */ /* 0x000fca00078e00ff */
[----:B------:R-:W-:Y:S01]  /*7ce0*/  STG.E.64 desc[UR36][R2.64], R4 ;  /* 0x0000000402007986 */ /* 0x000fe2000c101b24 */
[----:B------:R-:W-:Y:S05]  /*7cf0*/  EXIT ;  /* 0x000000000000794d */ /* 0x000fea0003800000 */
.L_x_4352:
[----:B---3--:R-:W-:-:S05]  /*7d00*/  IMAD.U32 R19, R19, 0x10000, RZ ;  /* 0x0001000013137824 */ /* 0x008fca00078e00ff */
[----:B------:R-:W-:-:S04]  /*7d10*/  F2FP.F16.F32.PACK_AB R5, RZ, R19 ;  /* 0x00000013ff05723e */ /* 0x000fc800000000ff */
[----:B------:R-:W-:-:S05]  /*7d20*/  PRMT R5, R5, 0x5410, RZ ;  /* 0x0000541005057816 */ /* 0x000fca00000000ff */
[----:B------:R-:W-:Y:S01]  /*7d30*/  STG.E desc[UR36][R2.64], R5 ;  /* 0x0000000502007986 */ /* 0x000fe2000c101924 */
[----:B------:R-:W-:Y:S05]  /*7d40*/  EXIT ;  /* 0x000000000000794d */ /* 0x000fea0003800000 */
.L_x_4351:
[----:B---3--:R-:W-:-:S04]  /*7d50*/  IMAD.U32 R4, R19, 0x10000, RZ ;  /* 0x0001000013047824 */ /* 0x008fc800078e00ff */
[----:B------:R-:W-:-:S06]  /*7d60*/  FMUL.FTZ R4, R4, 1 ;  /* 0x3f80000004047820 */ /* 0x000fcc0000410000 */
[----:B------:R-:W0:Y:S02]  /*7d70*/  F2F.F64.F32 R4, R4 ;  /* 0x0000000400047310 */ /* 0x000e240000201800 */
[----:B0-----:R-:W-:Y:S01]  /*7d80*/  STG.E.64 desc[UR36][R2.64], R4 ;  /* 0x0000000402007986 */ /* 0x001fe2000c101b24 */
[----:B------:R-:W-:Y:S05]  /*7d90*/  EXIT ;  /* 0x000000000000794d */ /* 0x000fea0003800000 */
.L_x_4342:
        /* <DEDUP_REMOVED lines=8> */
[----:B---3--:R-:W-:-:S05]  /*7e20*/  IMAD.U32 R19, R19, 0x10000, RZ ;  /* 0x0001000013137824 */ /* 0x008fca00078e00ff */
[----:B------:R-:W-:-:S04]  /*7e30*/  FSETP.NEU.FTZ.AND P0, PT, R19, RZ, PT ;  /* 0x000000ff1300720b */ /* 0x000fc80003f1d000 */
[----:B------:R-:W-:-:S05]  /*7e40*/  SEL R5, RZ, 0x1, !P0 ;  /* 0x00000001ff057807 */ /* 0x000fca0004000000 */
[----:B------:R-:W-:Y:S01]  /*7e50*/  STG.E.U8 desc[UR36][R2.64], R5 ;  /* 0x0000000502007986 */ /* 0x000fe2000c101124 */
[----:B------:R-:W-:Y:S05]  /*7e60*/  EXIT ;  /* 0x000000000000794d */ /* 0x000fea0003800000 */
.L_x_4355:
[----:B---3--:R-:W-:Y:S01]  /*7e70*/  IMAD.U32 R19, R19, 0x10000, RZ ;  /* 0x0001000013137824 */ /* 0x008fe200078e00ff */
[----:B------:R-:W-:-:S03]  /*7e80*/  CS2R R6, SRZ ;  /* 0x0000000000067805 */ /* 0x000fc6000001ff00 */
[----:B------:R-:W-:-:S06]  /*7e90*/  FMUL.FTZ R4, R19, 1 ;  /* 0x3f80000013047820 */ /* 0x000fcc0000410000 */
[----:B------:R-:W0:Y:S02]  /*7ea0*/  F2F.F64.F32 R4, R4 ;  /* 0x0000000400047310 */ /* 0x000e240000201800 */
[----:B0-----:R-:W-:Y:S01]  /*7eb0*/  STG.E.128 desc[UR36][R2.64], R4 ;  /* 0x0000000402007986 */ /* 0x001fe2000c101d24 */
[----:B------:R-:W-:Y:S05]  /*7ec0*/  EXIT ;  /* 0x000000000000794d */ /* 0x000fea0003800000 */
.L_x_4354:
[----:B------:R-:W-:-:S13]  /*7ed0*/  ISETP.NE.AND P0, PT, R0, 0xf, PT ;  /* 0x0000000f0000780c */ /* 0x000fda0003f05270 */
[----:B------:R-:W-:Y:S05]  /*7ee0*/  @!P0 BRA `(.L_x_4356) ;  /* 0x0000000000b48947 */ /* 0x000fea0003800000 */
[----:B------:R-:W-:-:S13]  /*7ef0*/  ISETP.NE.AND P0, PT, R0, 0x17, PT ;  /* 0x000000170000780c */ /* 0x000fda0003f05270 */
[----:B------:R-:W-:Y:S05]  /*7f00*/  @!P0 BRA `(.L_x_4357) ;  /* 0x0000000000548947 */ /* 0x000fea0003800000 */
[----:B------:R-:W-:-:S13]  /*7f10*/  ISETP.NE.AND P0, PT, R0, 0x18, PT ;  /* 0x000000180000780c */ /* 0x000fda0003f05270 */
[----:B------:R-:W-:Y:S05]  /*7f20*/  @P0 BRA `(.L_x_4346) ;  /* 0x0000000400f40947 */ /* 0x000fea0003800000 */
[----:B---3--:R-:W-:Y:S01]  /*7f30*/  IMAD.U32 R19, R19, 0x10000, RZ ;  /* 0x0001000013137824 */ /* 0x008fe200078e00ff */
        /* <DEDUP_REMOVED lines=14> */
.L_x_4359:
[----:B------:R-:W-:Y:S05]  /*8020*/  BSYNC B0 ;  /* 0x0000000000007941 */ /* 0x000fea0003800000 */
.L_x_4358:
[----:B------:R-:W-:-:S05]  /*8030*/  LOP3.LUT R5, R0, R5, RZ, 0xfc, !PT ;  /* 0x0000000500057212 */ /* 0x000fca00078efcff */
[----:B------:R-:W-:Y:S01]  /*8040*/  STG.E.U8 desc[UR36][R2.64], R5 ;  /* 0x0000000502007986 */ /* 0x000fe2000c101124 */
[----:B------:R-:W-:Y:S05]  /*8050*/  EXIT ;  /* 0x000000000000794d */ /* 0x000fea0003800000 */
.L_x_4357:
[----:B---3--:R-:W-:Y:S01]  /*8060*/  IMAD.U32 R19, R19, 0x10000, RZ ;  /* 0x0001000013137824 */ /* 0x008fe200078e00ff */
        /* <DEDUP_REMOVED lines=12> */
.L_x_4361:
[----:B------:R-:W-:Y:S01]  /*8130*/  IMAD.MOV.U32 R0, RZ, RZ, 0x7f ;  /* 0x0000007fff007424 */ /* 0x000fe200078e00ff */
[----:B------:R-:W-:-:S04]  /*8140*/  ISETP.GT.U32.AND P0, PT, R4, 0x7f800000, PT ;  /* 0x7f8000000400780c */ /* 0x000fc80003f04070 */
[----:B------:R-:W-:-:S09]  /*8150*/  SEL R0, R0, 0x7c, P0 ;  /* 0x0000007c00007807 */ /* 0x000fd20000000000 */
.L_x_4362:
[----:B------:R-:W-:Y:S05]  /*8160*/  BSYNC B0 ;  /* 0x0000000000007941 */ /* 0x000fea0003800000 */
.L_x_4360:
[----:B------:R-:W-:-:S04]  /*8170*/  LOP3.LUT R4, R19, 0x80000000, RZ, 0xc0, !PT ;  /* 0x8000000013047812 */ /* 0x000fc800078ec0ff */
[----:B------:R-:W-:-:S04]  /*8180*/  SHF.R.U32.HI R5, RZ, 0x18, R4 ;  /* 0x00000018ff057819 */ /* 0x000fc80000011604 */
[----:B------:R-:W-:-:S05]  /*8190*/  LOP3.LUT R5, R0, R5, RZ, 0xfc, !PT ;  /* 0x0000000500057212 */ /* 0x000fca00078efcff */
[----:B------:R-:W-:Y:S01]  /*81a0*/  STG.E.U8 desc[UR36][R2.64], R5 ;  /* 0x0000000502007986 */ /* 0x000fe2000c101124 */
[----:B------:R-:W-:Y:S05]  /*81b0*/  EXIT ;  /* 0x000000000000794d */ /* 0x000fea0003800000 */
.L_x_4356:
[----:B---3--:R-:W-:Y:S01]  /*81c0*/  STG.E.U16 desc[UR36][R2.64], R19 ;  /* 0x0000001302007986 */ /* 0x008fe2000c101524 */
[----:B------:R-:W-:Y:S05]  /*81d0*/  EXIT ;  /* 0x000000000000794d */ /* 0x000fea0003800000 */
.L_x_4353:
        /* <DEDUP_REMOVED lines=8> */
[----:B---3--:R-:W-:-:S06]  /*8260*/  IMAD.U32 R5, R19, 0x10000, RZ ;  /* 0x0001000013057824 */ /* 0x008fcc00078e00ff */
[----:B------:R-:W0:Y:S02]  /*8270*/  F2I.FTZ.U32.TRUNC.NTZ R5, R5 ;  /* 0x0000000500057305 */ /* 0x000e24000021f000 */
[----:B0-----:R-:W-:Y:S01]  /*8280*/  STG.E.U16 desc[UR36][R2.64], R5 ;  /* 0x0000000502007986 */ /* 0x001fe2000c101524 */
[----:B------:R-:W-:Y:S05]  /*8290*/  EXIT ;  /* 0x000000000000794d */ /* 0x000fea0003800000 */
.L_x_4365:
[----:B---3--:R-:W-:Y:S01]  /*82a0*/  IMAD.U32 R19, R19, 0x10000, RZ ;  /* 0x0001000013137824 */ /* 0x008fe200078e00ff */
        /* <DEDUP_REMOVED lines=16> */
.L_x_4368:
[----:B------:R-:W-:-:S04]  /*83b0*/  LOP3.LUT R0, R19, 0x80000000, RZ, 0xc0, !PT ;  /* 0x8000000013007812 */ /* 0x000fc800078ec0ff */
[----:B------:R-:W-:-:S04]  /*83c0*/  SHF.R.U32.HI R5, RZ, 0x18, R0 ;  /* 0x00000018ff057819 */ /* 0x000fc80000011600 */
[----:B------:R-:W-:-:S04]  /*83d0*/  LOP3.LUT R4, R4, R5, RZ, 0xfc, !PT ;  /* 0x0000000504047212 */ /* 0x000fc800078efcff */
[----:B------:R-:W-:-:S07]  /*83e0*/  PRMT R0, R4, 0x7610, R0 ;  /* 0x0000761004007816 */ /* 0x000fce0000000000 */
.L_x_4367:
[----:B------:R-:W-:Y:S05]  /*83f0*/  BSYNC B0 ;  /* 0x0000000000007941 */ /* 0x000fea0003800000 */
.L_x_4366:
[----:B------:R-:W-:Y:S01]  /*8400*/  STG.E.U8 desc[UR36][R2.64], R0 ;  /* 0x0000000002007986 */ /* 0x000fe2000c101124 */
[----:B------:R-:W-:Y:S05]  /*8410*/  EXIT ;  /* 0x000000000000794d */ /* 0x000fea0003800000 */
.L_x_4364:
        /* <DEDUP_REMOVED lines=17> */
.L_x_4371:
[----:B------:R-:W-:-:S04]  /*8530*/  LOP3.LUT R0, R19, 0x80000000, RZ, 0xc0, !PT ;  /* 0x8000000013007812 */ /* 0x000fc800078ec0ff */
[----:B------:R-:W-:-:S04]  /*8540*/  SHF.R.U32.HI R5, RZ, 0x18, R0 ;  /* 0x00000018ff057819 */ /* 0x000fc80000011600 */
[----:B------:R-:W-:-:S04]  /*8550*/  LOP3.LUT R4, R4, R5, RZ, 0xfc, !PT ;  /* 0x0000000504047212 */ /* 0x000fc800078efcff */
[----:B------:R-:W-:-:S07]  /*8560*/  PRMT R0, R4, 0x7610, R0 ;  /* 0x0000761004007816 */ /* 0x000fce0000000000 */
.L_x_4370:
[----:B------:R-:W-:Y:S05]  /*8570*/  BSYNC B0 ;  /* 0x0000000000007941 */ /* 0x000fea0003800000 */
.L_x_4369:
[----:B------:R-:W-:Y:S01]  /*8580*/  STG.E.U8 desc[UR36][R2.64], R0 ;  /* 0x0000000002007986 */ /* 0x000fe2000c101124 */
[----:B------:R-:W-:Y:S05]  /*8590*/  EXIT ;  /* 0x000000000000794d */ /* 0x000fea0003800000 */
.L_x_4363:
[----:B------:R-:W-:-:S13]  /*85a0*/  ISETP.NE.AND P0, PT, R0, 0x1c, PT ;  /* 0x0000001c0000780c */ /* 0x000fda0003f05270 */
[----:B------:R-:W-:Y:S05]  /*85b0*/  @!P0 BRA `(.L_x_4372) ;  /* 0x0000000000a48947 */ /* 0x000fea0003800000 */
[----:B------:R-:W-:-:S13]  /*85c0*/  ISETP.NE.AND P0, PT, R0, 0x1d, PT ;  /* 0x0000001d0000780c */ /* 0x000fda0003f05270 */
[----:B------:R-:W-:Y:S05]  /*85d0*/  @!P0 BRA `(.L_x_4373) ;  /* 0x00000000008c8947 */ /* 0x000fea0003800000 */
[----:B------:R-:W-:-:S13]  /*85e0*/  ISETP.NE.AND P0, PT, R0, 0x2c, PT ;  /* 0x0000002c0000780c */ /* 0x000fda0003f05270 */
[----:B------:R-:W-:Y:S05]  /*85f0*/  @P0 BRA `(.L_x_4346) ;  /* 0x0000000000400947 */ /* 0x000fea0003800000 */
[----:B---3--:R-:W-:Y:S02]  /*8600*/  IMAD.U32 R19, R19, 0x10000, RZ ;  /* 0x0001000013137824 */ /* 0x008fe400078e00ff */
        /* <DEDUP_REMOVED lines=15> */
.L_x_4346:
        /* <DEDUP_REMOVED lines=15> */
[----:B-1-3--:R-:W-:Y:S05]  /*87f0*/  CALL.ABS.NOINC R2 ;  /* 0x0000000002007343 */ /* 0x00afea0003c00000 */
.L_x_4374:
[----:B------:R-:W-:Y:S05]  /*8800*/  EXIT ;  /* 0x000000000000794d */ /* 0x000fea0003800000 */
.L_x_4373:
[----:B---3--:R-:W-:-:S06]  /*8810*/  IMAD.U32 R4, R19, 0x10000, RZ ;  /* 0x0001000013047824 */ /* 0x008fcc00078e00ff */
[----:B------:R-:W0:Y:S02]  /*8820*/  F2I.U64.TRUNC R4, R4 ;  /* 0x0000000400047311 */ /* 0x000e24000020d800 */
[----:B0-----:R-:W-:Y:S01]  /*8830*/  STG.E.64 desc[UR36][R2.64], R4 ;  /* 0x0000000402007986 */ /* 0x001fe2000c101b24 */
[----:B------:R-:W-:Y:S05]  /*8840*/  EXIT ;  /* 0x000000000000794d */ /* 0x000fea0003800000 */
.L_x_4372:
[----:B---3--:R-:W-:-:S06]  /*8850*/  IMAD.U32 R19, R19, 0x10000, RZ ;  /* 0x0001000013137824 */ /* 0x008fcc00078e00ff */
[----:B------:R-:W0:Y:S02]  /*8860*/  F2I.FTZ.U32.TRUNC.NTZ R19, R19 ;  /* 0x0000001300137305 */ /* 0x000e24000021f000 */
[----:B0-----:R-:W-:Y:S01]  /*8870*/  STG.E desc[UR36][R2.64], R19 ;  /* 0x0000001302007986 */ /* 0x001fe2000c101924 */
[----:B------:R-:W-:Y:S05]  /*8880*/  EXIT ;  /* 0x000000000000794d */ /* 0x000fea0003800000 */
.L_x_4375:
        /* <DEDUP_REMOVED lines=15> */
.L_x_11110:


//--------------------- .text._ZN2at6native18elementwise_kernelILi128ELi4EZNS0_22gpu_kernel_impl_nocastIZZZNS0_61_GLOBAL__N__132982cb_23_ActivationSiluKernel_cu_f5210f67_354611silu_kernelERNS_18TensorIteratorBaseEENKUlvE_clEvENKUlvE4_clEvEUlN3c108BFloat16EE_EEvS5_RKT_EUliE_EEviT1_ --------------------------
	.section	.text._ZN2at6native18elementwise_kernelILi128ELi4EZNS0_22gpu_kernel_impl_nocastIZZZNS0_61_GLOBAL__N__132982cb_23_ActivationSiluKernel_cu_f5210f67_354611silu_kernelERNS_18TensorIteratorBaseEENKUlvE_clEvENKUlvE4_clEvEUlN3c108BFloat16EE_EEvS5_RKT_EUliE_EEviT1_,"ax",@progbits
	.align	128
        .global         _ZN2at6native18elementwise_kernelILi128ELi4EZNS0_22gpu_kernel_impl_nocastIZZZNS0_61_GLOBAL__N__132982cb_23_ActivationSiluKernel_cu_f5210f67_354611silu_kernelERNS_18TensorIteratorBaseEENKUlvE_clEvENKUlvE4_clEvEUlN3c108BFloat16EE_EEvS5_RKT_EUliE_EEviT1_
        .type           _ZN2at6native18elementwise_kernelILi128ELi4EZNS0_22gpu_kernel_impl_nocastIZZZNS0_61_GLOBAL__N__132982cb_23_ActivationSiluKernel_cu_f5210f67_354611silu_kernelERNS_18TensorIteratorBaseEENKUlvE_clEvENKUlvE4_clEvEUlN3c108BFloat16EE_EEvS5_RKT_EUliE_EEviT1_,@function
        .size           _ZN2at6native18elementwise_kernelILi128ELi4EZNS0_22gpu_kernel_impl_nocastIZZZNS0_61_GLOBAL__N__132982cb_23_ActivationSiluKernel_cu_f5210f67_354611silu_kernelERNS_18TensorIteratorBaseEENKUlvE_clEvENKUlvE4_clEvEUlN3c108BFloat16EE_EEvS5_RKT_EUliE_EEviT1_,(.L_x_11111 - _ZN2at6native18elementwise_kernelILi128ELi4EZNS0_22gpu_kernel_impl_nocastIZZZNS0_61_GLOBAL__N__132982cb_23_ActivationSiluKernel_cu_f5210f67_354611silu_kernelERNS_18TensorIteratorBaseEENKUlvE_clEvENKUlvE4_clEvEUlN3c108BFloat16EE_EEvS5_RKT_EUliE_EEviT1_)
        .other          _ZN2at6native18elementwise_kernelILi128ELi4EZNS0_22gpu_kernel_impl_nocastIZZZNS0_61_GLOBAL__N__132982cb_23_ActivationSiluKernel_cu_f5210f67_354611silu_kernelERNS_18TensorIteratorBaseEENKUlvE_clEvENKUlvE4_clEvEUlN3c108BFloat16EE_EEvS5_RKT_EUliE_EEviT1_,@"STO_CUDA_ENTRY STV_DEFAULT"
_ZN2at6native18elementwise_kernelILi128ELi4EZNS0_22gpu_kernel_impl_nocastIZZZNS0_61_GLOBAL__N__132982cb_23_ActivationSiluKernel_cu_f5210f67_354611silu_kernelERNS_18TensorIteratorBaseEENKUlvE_clEvENKUlvE4_clEvEUlN3c108BFloat16EE_EEvS5_RKT_EUliE_EEviT1_:
.text._ZN2at6native18elementwise_kernelILi128ELi4EZNS0_22gpu_kernel_impl_nocastIZZZNS0_61_GLOBAL__N__132982cb_23_ActivationSiluKernel_cu_f5210f67_354611silu_kernelERNS_18TensorIteratorBaseEENKUlvE_clEvENKUlvE4_clEvEUlN3c108BFloat16EE_EEvS5_RKT_EUliE_EEviT1_:
        /* <DEDUP_REMOVED lines=10> */
[----:B------:R-:W-:Y:S02]  /*00a0*/  CS2R R2, SRZ ;  /* 0x0000000000027805 */ /* 0x000fe4000001ff00 */
[----:B0-----:R-:W-:-:S13]  /*00b0*/  ISETP.NE.AND P0, PT, R8, RZ, PT ;  /* 0x000000ff0800720c */ /* 0x001fda0003f05270 */
[----:B------:R-:W-:Y:S05]  /*00c0*/  @!P0 BRA `(.L_x_4378) ;  /* 0x0000001000a88947 */ /* 0x000fea0003800000 */
[----:B------:R-:W-:Y:S01]  /*00d0*/  HFMA2.MMA R2, -RZ, RZ, 0, 0 ;  /* 0x00000000ff027435 */ /* 0x000fe200000001ff */
[----:B------:R-:W-:Y:S01]  /*00e0*/  MOV R3, R0 ;  /* 0x0000000000037202 */ /* 0x000fe20000000f00 */
[----:B------:R-:W-:Y:S01]  /*00f0*/  ULDC.64 UR8, c[0x0][0x220] ;  /* 0x0000880000087ab9 */ /* 0x000fe20000000a00 */
[----:B------:R-:W-:Y:S01]  /*0100*/  ISETP.NE.AND P0, PT, R8, 0x1, PT ;  /* 0x000000010800780c */ /* 0x000fe20003f05270 */
[----:B------:R-:W-:-:S06]  /*0110*/  ULDC UR7, c[0x0][0x21c] ;  /* 0x0000870000077ab9 */ /* 0x000fcc0000000800 */
[----:B------:R-:W-:-:S05]  /*0120*/  IMAD.HI.U32 R4, R0, UR8, R2 ;  /* 0x0000000800047c27 */ /* 0x000fca000f8e0002 */
[----:B------:R-:W-:Y:S01]  /*0130*/  SHF.R.U32.HI R5, RZ, UR9, R4 ;  /* 0x00000009ff057c19 */ /* 0x000fe20008011604 */
[----:B------:R-:W-:-:S03]  /*0140*/  ULDC.64 UR8, c[0x0][0x348] ;  /* 0x0000d20000087ab9 */ /* 0x000fc60000000a00 */
[----:B------:R-:W-:-:S05]  /*0150*/  IADD3 R3, -R5, RZ, RZ ;  /* 0x000000ff05037210 */ /* 0x000fca0007ffe1ff */
[----:B------:R-:W-:-:S04]  /*0160*/  IMAD R2, R3, UR7, R0 ;  /* 0x0000000703027c24 */ /* 0x000fc8000f8e0200 */
        /* <DEDUP_REMOVED lines=8> */
[----:B------:R-:W-:-:S04]  /*01f0*/  SHF.R.U32.HI R7, RZ, UR7, R6 ;  /* 0x00000007ff077c19 */ /* 0x000fc80008011606 */
[----:B------:R-:W-:-:S05]  /*0200*/  IADD3 R4, -R7, RZ, RZ ;  /* 0x000000ff07047210 */ /* 0x000fca0007ffe1ff */
[----:B------:R-:W-:Y:S01]  /*0210*/  IMAD R4, R4, UR8, R5 ;  /* 0x0000000804047c24 */ /* 0x000fe2000f8e0205 */
[----:B------:R-:W-:-:S03]  /*0220*/  ULDC.64 UR8, c[0x0][0x350] ;  /* 0x0000d40000087ab9 */ /* 0x000fc60000000a00 */
        /* <DEDUP_REMOVED lines=11> */
[----:B------:R-:W-:-:S04]  /*02e0*/  IMAD R6, R6, UR7, R7 ;  /* 0x0000000706067c24 */ /* 0x000fc8000f8e0207 */
        /* <DEDUP_REMOVED lines=39> */
[----:B------:R-:W-:Y:S01]  /*0560*/  IMAD.MOV.U32 R6, RZ, RZ, RZ ;  /* 0x000000ffff067224 */ /* 0x000fe200078e00ff */
[----:B------:R-:W-:Y:S01]  /*0570*/  ULDC.64 UR8, c[0x0][0x268] ;  /* 0x00009a0000087ab9 */ /* 0x000fe20000000a00 */
[----:B------:R-:W-:Y:S01]  /*0580*/  ISETP.NE.AND P0, PT, R8, 0x7, PT ;  /* 0x000000070800780c */ /* 0x000fe20003f05270 */
[----:B------:R-:W-:Y:S01]  /*0590*/  ULDC UR7, c[0x0][0x264] ;  /* 0x0000990000077ab9 */ /* 0x000fe20000000800 */
        /* <DEDUP_REMOVED lines=200> */
[----:B------:R-:W-:Y:S01]  /*1220*/  ISETP.NE.AND P0, PT, R8, 0x18, PT ;  /* 0x000000180800780c */ /* 0x000fe20003f05270 */
[----:B------:R-:W-:Y:S01]  /*1230*/  ULDC.64 UR8, c[0x0][0x330] ;  /* 0x0000cc0000087ab9 */ /* 0x000fe20000000a00 */
[----:B------:R-:W-:Y:S01]  /*1240*/  MOV R4, RZ ;  /* 0x000000ff00047202 */ /* 0x000fe20000000f00 */
[----:B------:R-:W-:-:S04]  /*1250*/  ULDC UR7, c[0x0][0x338] ;  /* 0x0000ce0000077ab9 */ /* 0x000fc80000000800 */
[----:B------:R-:W-:-:S05]  /*1260*/  IMAD.HI.U32 R8, R5, UR9, R4 ;  /* 0x0000000905087c27 */ /* 0x000fca000f8e0004 */
[----:B------:R-:W-:Y:S01]  /*1270*/  SHF.R.U32.HI R9, RZ, UR7, R8 ;  /* 0x00000007ff097c19 */ /* 0x000fe20008011608 */
[----:B------:R-:W0:Y:S01]  /*1280*/  @P0 LDC.64 R12, c[0x0][0x340] ;  /* 0x0000d000ff0c0b82 */ /* 0x000e220000000a00 */
[----:B------:R-:W-:Y:S02]  /*1290*/  @P0 MOV R8, RZ ;  /* 0x000000ff00080202 */ /* 0x000fe40000000f00 */
[----:B------:R-:W-:-:S05]  /*12a0*/  IADD3 R11, -R9, RZ, RZ ;  /* 0x000000ff090b7210 */ /* 0x000fca0007ffe1ff */
[----:B------:R-:W1:Y:S08]  /*12b0*/  @P0 LDC R15, c[0x0][0x33c] ;  /* 0x0000cf00ff0f0b82 */ /* 0x000e700000000800 */
[----:B------:R-:W2:Y:S01]  /*12c0*/  @P0 LDC.64 R6, c[0x0][0x408] ;  /* 0x00010200ff060b82 */ /* 0x000ea20000000a00 */
[----:B0-----:R-:W-:-:S05]  /*12d0*/  @P0 IMAD.HI.U32 R4, R9, R12, R8 ;  /* 0x0000000c09040227 */ /* 0x001fca00078e0008 */
[----:B------:R-:W-:Y:S01]  /*12e0*/  @P0 SHF.R.U32.HI R8, RZ, R13, R4 ;  /* 0x0000000dff080219 */ /* 0x000fe20000011604 */
[----:B------:R-:W-:Y:S01]  /*12f0*/  IMAD R4, R11, UR8, R5 ;  /* 0x000000080b047c24 */ /* 0x000fe2000f8e0205 */
[----:B------:R-:W-:Y:S02]  /*1300*/  ULDC.64 UR8, c[0x0][0x400] ;  /* 0x0001000000087ab9 */ /* 0x000fe40000000a00 */
[----:B------:R-:W-:Y:S01]  /*1310*/  @P0 IADD3 R8, -R8, RZ, RZ ;  /* 0x000000ff08080210 */ /* 0x000fe20007ffe1ff */
[C---:B------:R-:W-:Y:S02]  /*1320*/  IMAD R3, R4.reuse, UR8, R3 ;  /* 0x0000000804037c24 */ /* 0x040fe4000f8e0203 */
[----:B------:R-:W-:Y:S02]  /*1330*/  IMAD R2, R4, UR9, R2 ;  /* 0x0000000904027c24 */ /* 0x000fe4000f8e0202 */
[----:B-1----:R-:W-:-:S04]  /*1340*/  @P0 IMAD R8, R8, R15, R9 ;  /* 0x0000000f08080224 */ /* 0x002fc800078e0209 */
[C---:B--2---:R-:W-:Y:S02]  /*1350*/  @P0 IMAD R3, R8.reuse, R6, R3 ;  /* 0x0000000608030224 */ /* 0x044fe400078e0203 */
[----:B------:R-:W-:-:S07]  /*1360*/  @P0 IMAD R2, R8, R7, R2 ;  /* 0x0000000708020224 */ /* 0x000fce00078e0202 */
.L_x_4378:
[----:B------:R-:W-:Y:S02]  /*1370*/  ULDC.64 UR8, c[0x0][0x418] ;  /* 0x0001060000087ab9 */ /* 0x000fe40000000a00 */
[----:B------:R-:W-:-:S04]  /*1380*/  IADD3 R4, P0, R2, UR8, RZ ;  /* 0x0000000802047c10 */ /* 0x000fc8000ff1e0ff */
[----:B------:R-:W-:Y:S01]  /*1390*/  IADD3.X R5, RZ, UR9, RZ, P0, !PT ;  /* 0x00000009ff057c10 */ /* 0x000fe200087fe4ff */
[----:B------:R-:W-:-:S04]  /*13a0*/  ULDC.64 UR8, c[0x0][0x410] ;  /* 0x0001040000087ab9 */ /* 0x000fc80000000a00 */
[----:B------:R-:W2:Y:S01]  /*13b0*/  LDG.E.U16 R4, desc[UR4][R4.64] ;  /* 0x0000000404047981 */ /* 0x000ea2000c1e1500 */
[----:B------:R-:W-:Y:S02]  /*13c0*/  IADD3 R0, R0, 0x80, RZ ;  /* 0x0000008000007810 */ /* 0x000fe40007ffe0ff */
[----:B--2---:R-:W-:-:S05]  /*13d0*/  SHF.L.U32 R2, R4, 0x10, RZ ;  /* 0x0000001004027819 */ /* 0x004fca00000006ff */
[----:B------:R-:W-:-:S06]  /*13e0*/  FMUL.FTZ R6, R2, -1.4426950216293334961 ;  /* 0xbfb8aa3b02067820 */ /* 0x000fcc0000410000 */
[----:B------:R-:W0:Y:S02]  /*13f0*/  MUFU.EX2 R6, R6 ;  /* 0x0000000600067308 */ /* 0x000e240000000800 */
[----:B0-----:R-:W-:-:S06]  /*1400*/  FADD.FTZ R7, R6, 1 ;  /* 0x3f80000006077421 */ /* 0x001fcc0000010000 */
[----:B------:R-:W0:Y:S02]  /*1410*/  MUFU.RCP R7, R7 ;  /* 0x0000000700077308 */ /* 0x000e240000001000 */
[----:B0-----:R-:W-:Y:S01]  /*1420*/  FMUL.FTZ R8, R2, R7 ;  /* 0x0000000702087220 */ /* 0x001fe20000410000 */
[----:B------:R-:W-:-:S04]  /*1430*/  IADD3 R2, P0, R3, UR8, RZ ;  /* 0x0000000803027c10 */ /* 0x000fc8000ff1e0ff */
[----:B------:R-:W-:Y:S02]  /*1440*/  F2FP.BF16.F32.PACK_AB R8, RZ, R8 ;  /* 0x00000008ff08723e */ /* 0x000fe400000010ff */
[----:B------:R-:W-:-:S05]  /*1450*/  IADD3.X R3, RZ, UR9, RZ, P0, !PT ;  /* 0x00000009ff037c10 */ /* 0x000fca00087fe4ff */
[----:B------:R0:W-:Y:S02]  /*1460*/  STG.E.U16 desc[UR4][R2.64], R8 ;  /* 0x0000000802007986 */ /* 0x0001e4000c101504 */
.L_x_4377:
[----:B------:R-:W-:Y:S05]  /*1470*/  BSYNC B0 ;  /* 0x0000000000007941 */ /* 0x000fea0003800000 */
.L_x_4376:
[----:B------:R-:W-:Y:S01]  /*1480*/  ISETP.GE.AND P0, PT, R0, UR6, PT ;  /* 0x0000000600007c0c */ /* 0x000fe2000bf06270 */
[----:B------:R-:W-:-:S12]  /*1490*/  BSSY B0, `(.L_x_4379) ;  /* 0x0000280000007945 */ /* 0x000fd80003800000 */
[----:B------:R-:W-:Y:S05]  /*14a0*/  @P0 BRA `(.L_x_4380) ;  /* 0x0000002400f80947 */ /* 0x000fea0003800000 */
[----:B0-----:R-:W0:Y:S01]  /*14b0*/  LDC R8, c[0x0][0x218] ;  /* 0x00008600ff087b82 */ /* 0x001e220000000800 */
[----:B------:R-:W-:Y:S02]  /*14c0*/  CS2R R2, SRZ ;  /* 0x0000000000027805 */ /* 0x000fe4000001ff00 */
[----:B0-----:R-:W-:-:S13]  /*14d0*/  ISETP.NE.AND P0, PT, R8, RZ, PT ;  /* 0x000000ff0800720c */ /* 0x001fda0003f05270 */
[----:B------:R-:W-:Y:S05]  /*14e0*/  @!P0 BRA `(.L_x_4381) ;  /* 0x0000001000a88947 */ /* 0x000fea0003800000 */
[----:B------:R-:W-:Y:S01]  /*14f0*/  MOV R3, R0 ;  /* 0x0000000000037202 */ /* 0x000fe20000000f00 */
        /* <DEDUP_REMOVED lines=257> */
[----:B------:R-:W-:-:S05]  /*2510*/  SHF.R.U32.HI R7, RZ, UR7, R6 ;  /* 0x00000007ff077c19 */ /* 0x000fca0008011606 */
[----:B------:R-:W-:-:S04]  /*2520*/  IMAD.MOV R4, RZ, RZ, -R7 ;  /* 0x000000ffff047224 */ /* 0x000fc800078e0a07 */
        /* <DEDUP_REMOVED lines=38> */
.L_x_4381:
        /* <DEDUP_REMOVED lines=14> */
[----:B------:R-:W-:Y:S02]  /*2870*/  IADD3.X R3, RZ, UR9, RZ, P0, !PT ;  /* 0x00000009ff037c10 */ /* 0x000fe400087fe4ff */
[----:B------:R-:W-:-:S03]  /*2880*/  ISETP.GE.AND P0, PT, R0, UR6, PT ;  /* 0x0000000600007c0c */ /* 0x000fc6000bf06270 */
[----:B------:R1:W-:Y:S10]  /*2890*/  STG.E.U16 desc[UR4][R2.64], R8 ;  /* 0x0000000802007986 */ /* 0x0003f4000c101504 */
[----:B------:R-:W-:Y:S05]  /*28a0*/  @P0 BRA `(.L_x_4380) ;  /* 0x0000001000f80947 */ /* 0x000fea0003800000 */
[----:B-1----:R-:W0:Y:S01]  /*28b0*/  LDC R8, c[0x0][0x218] ;  /* 0x00008600ff087b82 */ /* 0x002e220000000800 */
        /* <DEDUP_REMOVED lines=286> */
[----:B------:R-:W-:Y:S02]  /*3aa0*/  SHF.R.U32.HI R9, RZ, UR7, R8 ;  /* 0x00000007ff097c19 */ /* 0x000fe40008011608 */
[----:B------:R-:W-:-:S03]  /*3ab0*/  @P0 MOV R8, RZ ;  /* 0x000000ff00080202 */ /* 0x000fc60000000f00 */
[----:B------:R-:W1:Y:S01]  /*3ac0*/  @P0 LDC R15, c[0x0][0x33c] ;  /* 0x0000cf00ff0f0b82 */ /* 0x000e620000000800 */
[----:B------:R-:W-:-:S07]  /*3ad0*/  IMAD.MOV R11, RZ, RZ, -R9 ;  /* 0x000000ffff0b7224 */ /* 0x000fce00078e0a09 */
        /* <DEDUP_REMOVED lines=11> */
.L_x_4382:
        /* <DEDUP_REMOVED lines=16> */
.L_x_4380:
[----:B------:R-:W-:Y:S05]  /*3c90*/  BSYNC B0 ;  /* 0x0000000000007941 */ /* 0x000fea0003800000 */
.L_x_4379:
[----:B------:R-:W-:-:S13]  /*3ca0*/  ISETP.GE.AND P0, PT, R0, UR6, PT ;  /* 0x0000000600007c0c */ /* 0x000fda000bf06270 */
[----:B------:R-:W-:Y:S05]  /*3cb0*/  @P0 EXIT ;  /* 0x000000000000094d */ /* 0x000fea0003800000 */
[----:B012---:R-:W0:Y:S01]  /*3cc0*/  LDC R8, c[0x0][0x218] ;  /* 0x00008600ff087b82 */ /* 0x007e220000000800 */
[----:B------:R-:W-:Y:S02]  /*3cd0*/  CS2R R2, SRZ ;  /* 0x0000000000027805 */ /* 0x000fe4000001ff00 */
[----:B0-----:R-:W-:-:S13]  /*3ce0*/  ISETP.NE.AND P0, PT, R8, RZ, PT ;  /* 0x000000ff0800720c */ /* 0x001fda0003f05270 */
[----:B------:R-:W-:Y:S05]  /*3cf0*/  @!P0 BRA `(.L_x_4383) ;  /* 0x0000001000a88947 */ /* 0x000fea0003800000 */
[----:B------:R-:W-:Y:S01]  /*3d00*/  HFMA2.MMA R2, -RZ, RZ, 0, 0 ;  /* 0x00000000ff027435 */ /* 0x000fe200000001ff */
[----:B------:R-:W-:Y:S01]  /*3d10*/  MOV R3, R0 ;  /* 0x0000000000037202 */ /* 0x000fe20000000f00 */
[----:B------:R-:W-:Y:S01]  /*3d20*/  ULDC.64 UR6, c[0x0][0x220] ;  /* 0x0000880000067ab9 */ /* 0x000fe20000000a00 */
[----:B------:R-:W-:-:S07]  /*3d30*/  ISETP.NE.AND P0, PT, R8, 0x1, PT ;  /* 0x000000010800780c */ /* 0x000fce0003f05270 */
[----:B------:R-:W-:Y:S01]  /*3d40*/  IMAD.HI.U32 R4, R0, UR6, R2 ;  /* 0x0000000600047c27 */ /* 0x000fe2000f8e0002 */
[----:B------:R-:W-:-:S04]  /*3d50*/  ULDC UR6, c[0x0][0x21c] ;  /* 0x0000870000067ab9 */ /* 0x000fc80000000800 */
[----:B------:R-:W-:-:S04]  /*3d60*/  SHF.R.U32.HI R5, RZ, UR7, R4 ;  /* 0x00000007ff057c19 */ /* 0x000fc80008011604 */
[----:B------:R-:W-:-:S05]  /*3d70*/  IADD3 R3, -R5, RZ, RZ ;  /* 0x000000ff05037210 */ /* 0x000fca0007ffe1ff */
[----:B------:R-:W-:Y:S01]  /*3d80*/  IMAD R0, R3, UR6, R0 ;  /* 0x0000000603007c24 */ /* 0x000fe2000f8e0200 */
[----:B------:R-:W-:-:S03]  /*3d90*/  ULDC.64 UR6, c[0x0][0x348] ;  /* 0x0000d20000067ab9 */ /* 0x000fc60000000a00 */
        /* <DEDUP_REMOVED lines=17> */
[----:B------:R-:W-:-:S08]  /*3eb0*/  ISETP.NE.AND P0, PT, R8, 0x3, PT ;  /* 0x000000030800780c */ /* 0x000fd00003f05270 */
[----:B------:R-:W-:Y:S01]  /*3ec0*/  IMAD.HI.U32 R4, R7, UR6, R6 ;  /* 0x0000000607047c27 */ /* 0x000fe2000f8e0006 */
[----:B------:R-:W-:-:S04]  /*3ed0*/  ULDC UR6, c[0x0][0x234] ;  /* 0x00008d0000067ab9 */ /* 0x000fc80000000800 */
        /* <DEDUP_REMOVED lines=69> */
[----:B------:R-:W-:-:S03]  /*4330*/  ISETP.NE.AND P0, PT, R8, 0x9, PT ;  /* 0x000000090800780c */ /* 0x000fc60003f05270 */
        /* <DEDUP_REMOVED lines=184> */
[----:B------:R-:W-:Y:S01]  /*4ec0*/  @P0 MOV R6, RZ ;  /* 0x000000ff00060202 */ /* 0x000fe20000000f00 */
[----:B------:R-:W-:Y:S01]  /*4ed0*/  ULDC.64 UR6, c[0x0][0x400] ;  /* 0x0001000000067ab9 */ /* 0x000fe20000000a00 */
[----:B------:R-:W-:-:S05]  /*4ee0*/  IADD3 R4, -R7, RZ, RZ ;  /* 0x000000ff07047210 */ /* 0x000fca0007ffe1ff */
[----:B------:R-:W1:Y:S01]  /*4ef0*/  @P0 LDC R11, c[0x0][0x33c] ;  /* 0x0000cf00ff0b0b82 */ /* 0x000e620000000800 */
[----:B------:R-:W-:-:S04]  /*4f00*/  IMAD R4, R4, UR8, R5 ;  /* 0x0000000804047c24 */ /* 0x000fc8000f8e0205 */
[C---:B------:R-:W-:Y:S02]  /*4f10*/  IMAD R3, R4.reuse, UR6, R3 ;  /* 0x0000000604037c24 */ /* 0x040fe4000f8e0203 */
[----:B------:R-:W-:Y:S01]  /*4f20*/  IMAD R2, R4, UR7, R2 ;  /* 0x0000000704027c24 */ /* 0x000fe2000f8e0202 */
[----:B------:R-:W2:Y:S01]  /*4f30*/  @P0 LDC.64 R12, c[0x0][0x408] ;  /* 0x00010200ff0c0b82 */ /* 0x000ea20000000a00 */
[----:B0-----:R-:W-:-:S05]  /*4f40*/  @P0 IMAD.HI.U32 R0, R7, R8, R6 ;  /* 0x0000000807000227 */ /* 0x001fca00078e0006 */
[----:B------:R-:W-:-:S04]  /*4f50*/  @P0 SHF.R.U32.HI R0, RZ, R9, R0 ;  /* 0x00000009ff000219 */ /* 0x000fc80000011600 */
[----:B------:R-:W-:-:S05]  /*4f60*/  @P0 IADD3 R6, -R0, RZ, RZ ;  /* 0x000000ff00060210 */ /* 0x000fca0007ffe1ff */
[----:B-1----:R-:W-:-:S04]  /*4f70*/  @P0 IMAD R6, R11, R6, R7 ;  /* 0x000000060b060224 */ /* 0x002fc800078e0207 */
[C---:B--2---:R-:W-:Y:S02]  /*4f80*/  @P0 IMAD R3, R6.reuse, R12, R3 ;  /* 0x0000000c06030224 */ /* 0x044fe400078e0203 */
[----:B------:R-:W-:-:S07]  /*4f90*/  @P0 IMAD R2, R6, R13, R2 ;  /* 0x0000000d06020224 */ /* 0x000fce00078e0202 */
.L_x_4383:
[----:B------:R-:W-:Y:S02]  /*4fa0*/  ULDC.64 UR6, c[0x0][0x418] ;  /* 0x0001060000067ab9 */ /* 0x000fe40000000a00 */
[----:B------:R-:W-:-:S04]  /*4fb0*/  IADD3 R4, P0, R2, UR6, RZ ;  /* 0x0000000602047c10 */ /* 0x000fc8000ff1e0ff */
[----:B------:R-:W-:Y:S01]  /*4fc0*/  IADD3.X R5, RZ, UR7, RZ, P0, !PT ;  /* 0x00000007ff057c10 */ /* 0x000fe200087fe4ff */
[----:B------:R-:W-:-:S04]  /*4fd0*/  ULDC.64 UR6, c[0x0][0x410] ;  /* 0x0001040000067ab9 */ /* 0x000fc80000000a00 */
[----:B------:R-:W2:Y:S01]  /*4fe0*/  LDG.E.U16 R4, desc[UR4][R4.64] ;  /* 0x0000000404047981 */ /* 0x000ea2000c1e1500 */
[----:B------:R-:W-:-:S04]  /*4ff0*/  IADD3 R2, P0, R3, UR6, RZ ;  /* 0x0000000603027c10 */ /* 0x000fc8000ff1e0ff */
[----:B------:R-:W-:Y:S02]  /*5000*/  IADD3.X R3, RZ, UR7, RZ, P0, !PT ;  /* 0x00000007ff037c10 */ /* 0x000fe400087fe4ff */
[----:B--2---:R-:W-:-:S05]  /*5010*/  SHF.L.U32 R0, R4, 0x10, RZ ;  /* 0x0000001004007819 */ /* 0x004fca00000006ff */
[----:B------:R-:W-:-:S06]  /*5020*/  FMUL.FTZ R6, R0, -1.4426950216293334961 ;  /* 0xbfb8aa3b00067820 */ /* 0x000fcc0000410000 */
[----:B------:R-:W0:Y:S02]  /*5030*/  MUFU.EX2 R6, R6 ;  /* 0x0000000600067308 */ /* 0x000e240000000800 */
[----:B0-----:R-:W-:-:S06]  /*5040*/  FADD.FTZ R7, R6, 1 ;  /* 0x3f80000006077421 */ /* 0x001fcc0000010000 */
[----:B------:R-:W0:Y:S02]  /*5050*/  MUFU.RCP R7, R7 ;  /* 0x0000000700077308 */ /* 0x000e240000001000 */
[----:B0-----:R-:W-:-:S05]  /*5060*/  FMUL.FTZ R0, R0, R7 ;  /* 0x0000000700007220 */ /* 0x001fca0000410000 */
[----:B------:R-:W-:-:S05]  /*5070*/  F2FP.BF16.F32.PACK_AB R0, RZ, R0 ;  /* 0x00000000ff00723e */ /* 0x000fca00000010ff */
[----:B------:R-:W-:Y:S01]  /*5080*/  STG.E.U16 desc[UR4][R2.64], R0 ;  /* 0x0000000002007986 */ /* 0x000fe2000c101504 */
[----:B------:R-:W-:Y:S05]  /*5090*/  EXIT ;  /* 0x000000000000794d */ /* 0x000fea0003800000 */
.L_x_4384:
        /* <DEDUP_REMOVED lines=14> */
.L_x_11111:


//--------------------- .text._ZN2at6native27unrolled_elementwise_kernelIZZZNS0_61_GLOBAL__N__132982cb_23_ActivationSiluKernel_cu_f5210f67_354611silu_kernelERNS_18TensorIteratorBaseEENKUlvE_clEvENKUlvE4_clEvEUlN3c108BFloat16EE_St5arrayIPcLm2EELi4E23TrivialOffsetCalculatorILi1EjESE_NS0_6memory15LoadWithoutCastENSF_16StoreWithoutCastEEEviT_T0_T2_T3_T4_T5_ --------------------------
	.section	.text._ZN2at6native27unrolled_elementwise_kernelIZZZNS0_61_GLOBAL__N__132982cb_23_ActivationSiluKernel_cu_f5210f67_354611silu_kernelERNS_18TensorIteratorBaseEENKUlvE_clEvENKUlvE4_clEvEUlN3c108BFloat16EE_St5arrayIPcLm2EELi4E23TrivialOffsetCalculatorILi1EjESE_NS0_6memory15LoadWithoutCastENSF_16StoreWithoutCastEEEviT_T0_T2_T3_T4_T5_,"ax",@progbits
	.align	128
        .global         _ZN2at6native27unrolled_elementwise_kernelIZZZNS0_61_GLOBAL__N__132982cb_23_ActivationSiluKernel_cu_f5210f67_354611silu_kernelERNS_18TensorIteratorBaseEENKUlvE_clEvENKUlvE4_clEvEUlN3c108BFloat16EE_St5arrayIPcLm2EELi4E23TrivialOffsetCalculatorILi1EjESE_NS0_6memory15LoadWithoutCastENSF_16StoreWithoutCastEEEviT_T0_T2_T3_T4_T5_
        .type           _ZN2at6native27unrolled_elementwise_kernelIZZZNS0_61_GLOBAL__N__132982cb_23_ActivationSiluKernel_cu_f5210f67_354611silu_kernelERNS_18TensorIteratorBaseEENKUlvE_clEvENKUlvE4_clEvEUlN3c108BFloat16EE_St5arrayIPcLm2EELi4E23TrivialOffsetCalculatorILi1EjESE_NS0_6memory15LoadWithoutCastENSF_16StoreWithoutCastEEEviT_T0_T2_T3_T4_T5_,@function
        .size           _ZN2at6native27unrolled_elementwise_kernelIZZZNS0_61_GLOBAL__N__132982cb_23_ActivationSiluKernel_cu_f5210f67_354611silu_kernelERNS_18TensorIteratorBaseEENKUlvE_clEvENKUlvE4_clEvEUlN3c108BFloat16EE_St5arrayIPcLm2EELi4E23TrivialOffsetCalculatorILi1EjESE_NS0_6memory15LoadWithoutCastENSF_16StoreWithoutCastEEEviT_T0_T2_T3_T4_T5_,(.L_x_11112 - _ZN2at6native27unrolled_elementwise_kernelIZZZNS0_61_GLOBAL__N__132982cb_23_ActivationSiluKernel_cu_f5210f67_354611silu_kernelERNS_18TensorIteratorBaseEENKUlvE_clEvENKUlvE4_clEvEUlN3c108BFloat16EE_St5arrayIPcLm2EELi4E23TrivialOffsetCalculatorILi1EjESE_NS0_6memory15LoadWithoutCastENSF_16StoreWithoutCastEEEviT_T0_T2_T3_T4_T5_)
        .other          _ZN2at6native27unrolled_elementwise_kernelIZZZNS0_61_GLOBAL__N__132982cb_23_ActivationSiluKernel_cu_f5210f67_354611silu_kernelERNS_18TensorIteratorBaseEENKUlvE_clEvENKUlvE4_clEvEUlN3c108BFloat16EE_St5arrayIPcLm2EELi4E23TrivialOffsetCalculatorILi1EjESE_NS0_6memory15LoadWithoutCastENSF_16StoreWithoutCastEEEviT_T0_T2_T3_T4_T5_,@"STO_CUDA_ENTRY STV_DEFAULT"
_ZN2at6native27unrolled_elementwise_kernelIZZZNS0_61_GLOBAL__N__132982cb_23_ActivationSiluKernel_cu_f5210f67_354611silu_kernelERNS_18TensorIteratorBaseEENKUlvE_clEvENKUlvE4_clEvEUlN3c108BFloat16EE_St5arrayIPcLm2EELi4E23TrivialOffsetCalculatorILi1EjESE_NS0_6memory15LoadWithoutCastENSF_16StoreWithoutCastEEEviT_T0_T2_T3_T4_T5_:
.text._ZN2at6native27unrolled_elementwise_kernelIZZZNS0_61_GLOBAL__N__132982cb_23_ActivationSiluKernel_cu_f5210f67_354611silu_kernelERNS_18TensorIteratorBaseEENKUlvE_clEvENKUlvE4_clEvEUlN3c108BFloat16EE_St5arrayIPcLm2EELi4E23TrivialOffsetCalculatorILi1EjESE_NS0_6memory15LoadWithoutCastENSF_16StoreWithoutCastEEEviT_T0_T2_T3_T4_T5_:
        /* <DEDUP_REMOVED lines=9> */
[----:B------:R-:W-:Y:S01]  /*0090*/  @!P0 VIADD R19, R9, 0x80 ;  /* 0x0000008009138836 */ /* 0x000fe20000000000 */
[----:B------:R-:W0:Y:S01]  /*00a0*/  @!P0 LDC.64 R12, c[0x0][0x220] ;  /* 0x00008800ff0c8b82 */ /* 0x000e220000000a00 */
[----:B------:R-:W-:-:S03]  /*00b0*/  @!P0 LEA R15, R0, R9, 0x9 ;  /* 0x00000009000f8211 */ /* 0x000fc600078e48ff */
[----:B------:R-:W-:-:S13]  /*00c0*/  ISETP.GE.AND P1, PT, R19, R4, PT ;  /* 0x000000041300720c */ /* 0x000fda0003f26270 */
[----:B------:R-:W-:Y:S01]  /*00d0*/  @!P1 LEA R17, R0, R19, 0x9 ;  /* 0x0000001300119211 */ /* 0x000fe200078e48ff */
[----:B------:R-:W-:Y:S01]  /*00e0*/  @!P1 VIADD R19, R19, 0x80 ;  /* 0x0000008013139836 */ /* 0x000fe20000000000 */
[----:B------:R-:W1:Y:S04]  /*00f0*/  @!P1 LDC.64 R10, c[0x0][0x220] ;  /* 0x00008800ff0a9b82 */ /* 0x000e680000000a00 */
[----:B------:R-:W-:Y:S01]  /*0100*/  ISETP.GE.AND P3, PT, R19, R4, PT ;  /* 0x000000041300720c */ /* 0x000fe20003f66270 */
[----:B0-----:R-:W-:-:S05]  /*0110*/  @!P0 IMAD.WIDE.U32 R12, R15, 0x2, R12 ;  /* 0x000000020f0c8825 */ /* 0x001fca00078e000c */
[----:B------:R0:W2:Y:S07]  /*0120*/  @!P0 LDG.E.U16 R8, desc[UR4][R12.64] ;  /* 0x000000040c088981 */ /* 0x0000ae000c1e1500 */
[----:B------:R-:W3:Y:S01]  /*0130*/  @!P3 LDC.64 R2, c[0x0][0x220] ;  /* 0x00008800ff02bb82 */ /* 0x000ee20000000a00 */
[----:B------:R-:W-:Y:S01]  /*0140*/  @!P3 IMAD R21, R0, 0x200, R19 ;  /* 0x000002000015b824 */ /* 0x000fe200078e0213 */
[----:B------:R-:W-:Y:S02]  /*0150*/  @!P3 IADD3 R19, R19, 0x80, RZ ;  /* 0x000000801313b810 */ /* 0x000fe40007ffe0ff */
[----:B------:R-:W-:Y:S01]  /*0160*/  PRMT R20, RZ, 0x7610, R20 ;  /* 0x00007610ff147816 */ /* 0x000fe20000000014 */
[----:B-1----:R-:W-:Y:S01]  /*0170*/  @!P1 IMAD.WIDE.U32 R14, R17, 0x2, R10 ;  /* 0x00000002110e9825 */ /* 0x002fe200078e000a */
[----:B------:R-:W-:-:S02]  /*0180*/  ISETP.GE.AND P2, PT, R19, R4, PT ;  /* 0x000000041300720c */ /* 0x000fc40003f46270 */
[----:B------:R-:W-:-:S06]  /*0190*/  PRMT R18, RZ, 0x7610, R18 ;  /* 0x00007610ff127816 */ /* 0x000fcc0000000012 */
[----:B------:R-:W4:Y:S01]  /*01a0*/  @!P1 LDG.E.U16 R18, desc[UR4][R14.64] ;  /* 0x000000040e129981 */ /* 0x000f22000c1e1500 */
[----:B---3--:R-:W-:-:S04]  /*01b0*/  @!P3 IMAD.WIDE.U32 R16, R21, 0x2, R2 ;  /* 0x000000021510b825 */ /* 0x008fc800078e0002 */
[----:B------:R-:W1:Y:S01]  /*01c0*/  @!P2 LDC.64 R2, c[0x0][0x220] ;  /* 0x00008800ff02ab82 */ /* 0x000e620000000a00 */
[----:B------:R-:W3:Y:S01]  /*01d0*/  @!P3 LDG.E.U16 R20, desc[UR4][R16.64] ;  /* 0x000000041014b981 */ /* 0x000ee2000c1e1500 */
[----:B------:R-:W-:Y:S01]  /*01e0*/  @!P2 IMAD R11, R0, 0x200, R19 ;  /* 0x00000200000ba824 */ /* 0x000fe200078e0213 */
[----:B------:R-:W-:-:S03]  /*01f0*/  PRMT R10, RZ, 0x7610, R10 ;  /* 0x00007610ff0a7816 */ /* 0x000fc6000000000a */
[----:B-1----:R-:W-:-:S05]  /*0200*/  @!P2 IMAD.WIDE.U32 R2, R11, 0x2, R2 ;  /* 0x000000020b02a825 */ /* 0x002fca00078e0002 */
[----:B------:R1:W5:Y:S01]  /*0210*/  @!P2 LDG.E.U16 R10, desc[UR4][R2.64] ;  /* 0x00000004020aa981 */ /* 0x000362000c1e1500 */
[----:B0-----:R-:W-:-:S05]  /*0220*/  VIADD R13, R9, 0x100 ;  /* 0x00000100090d7836 */ /* 0x001fca0000000000 */
[----:B------:R-:W-:Y:S02]  /*0230*/  ISETP.GE.AND P3, PT, R13, R4, PT ;  /* 0x000000040d00720c */ /* 0x000fe40003f66270 */
[----:B------:R-:W-:-:S04]  /*0240*/  IADD3 R11, R9, 0x80, RZ ;  /* 0x00000080090b7810 */ /* 0x000fc80007ffe0ff */
[----:B------:R-:W-:Y:S01]  /*0250*/  ISETP.GE.AND P2, PT, R11, R4, PT ;  /* 0x000000040b00720c */ /* 0x000fe20003f46270 */
[----:B-1----:R-:W-:-:S05]  /*0260*/  VIADD R3, R9, 0x180 ;  /* 0x0000018009037836 */ /* 0x002fca0000000000 */
[----:B------:R-:W-:Y:S02]  /*0270*/  ISETP.GE.AND P1, PT, R3, R4, PT ;  /* 0x000000040300720c */ /* 0x000fe40003f26270 */
[----:B------:R-:W0:Y:S01]  /*0280*/  @!P0 LDC.64 R2, c[0x0][0x218] ;  /* 0x00008600ff028b82 */ /* 0x000e220000000a00 */
[----:B------:R-:W-:Y:S01]  /*0290*/  BSSY B0, `(.L_x_4385) ;  /* 0x0000029000007945 */ /* 0x000fe20003800000 */
[----:B--2---:R-:W-:-:S05]  /*02a0*/  @!P0 SHF.L.U32 R13, R8, 0x10, RZ ;  /* 0x00000010080d8819 */ /* 0x004fca00000006ff */
[----:B------:R-:W-:-:S06]  /*02b0*/  @!P0 FMUL.FTZ R14, R13, -1.4426950216293334961 ;  /* 0xbfb8aa3b0d0e8820 */ /* 0x000fcc0000410000 */
[----:B------:R-:W1:Y:S01]  /*02c0*/  @!P0 MUFU.EX2 R14, R14 ;  /* 0x0000000e000e8308 */ /* 0x000e620000000800 */
[----:B----4-:R-:W-:Y:S02]  /*02d0*/  @!P2 IMAD.U32 R8, R18, 0x10000, RZ ;  /* 0x000100001208a824 */ /* 0x010fe400078e00ff */
[----:B-1----:R-:W-:Y:S01]  /*02e0*/  @!P0 FADD.FTZ R15, R14, 1 ;  /* 0x3f8000000e0f8421 */ /* 0x002fe20000010000 */
[----:B---3--:R-:W-:-:S05]  /*02f0*/  @!P3 SHF.L.U32 R12, R20, 0x10, RZ ;  /* 0x00000010140cb819 */ /* 0x008fca00000006ff */
[----:B------:R-:W-:Y:S01]  /*0300*/  @!P3 FMUL.FTZ R17, R12, -1.4426950216293334961 ;  /* 0xbfb8aa3b0c11b820 */ /* 0x000fe20000410000 */
[----:B------:R-:W-:Y:S01]  /*0310*/  @!P2 FMUL.FTZ R16, R8, -1.4426950216293334961 ;  /* 0xbfb8aa3b0810a820 */ /* 0x000fe20000410000 */
[----:B------:R-:W1:Y:S08]  /*0320*/  @!P0 MUFU.RCP R20, R15 ;  /* 0x0000000f00148308 */ /* 0x000e700000001000 */
[----:B------:R-:W2:Y:S08]  /*0330*/  @!P3 MUFU.EX2 R17, R17 ;  /* 0x000000110011b308 */ /* 0x000eb00000000800 */
[----:B------:R-:W3:Y:S01]  /*0340*/  @!P2 MUFU.EX2 R16, R16 ;  /* 0x000000100010a308 */ /* 0x000ee20000000800 */
[----:B-1----:R-:W-:Y:S01]  /*0350*/  @!P0 FMUL.FTZ R13, R13, R20 ;  /* 0x000000140d0d8220 */ /* 0x002fe20000410000 */
[----:B--2---:R-:W-:Y:S01]  /*0360*/  @!P3 FADD.FTZ R18, R17, 1 ;  /* 0x3f8000001112b421 */ /* 0x004fe20000010000 */
[----:B------:R-:W-:-:S03]  /*0370*/  @!P0 LEA R17, R0, R9, 0x9 ;  /* 0x0000000900118211 */ /* 0x000fc600078e48ff */
[----:B------:R-:W-:Y:S02]  /*0380*/  @!P0 F2FP.BF16.F32.PACK_AB R7, RZ, R13 ;  /* 0x0000000dff07823e */ /* 0x000fe400000010ff */
[----:B0-----:R-:W-:-:S04]  /*0390*/  @!P0 IMAD.WIDE.U32 R2, R17, 0x2, R2 ;  /* 0x0000000211028825 */ /* 0x001fc800078e0002 */
[----:B---3--:R-:W-:Y:S01]  /*03a0*/  @!P2 FADD.FTZ R14, R16, 1 ;  /* 0x3f800000100ea421 */ /* 0x008fe20000010000 */
[----:B------:R-:W0:Y:S01]  /*03b0*/  @!P3 MUFU.RCP R21, R18 ;  /* 0x000000120015b308 */ /* 0x000e220000001000 */
[----:B-----5:R-:W-:Y:S01]  /*03c0*/  @!P1 SHF.L.U32 R10, R10, 0x10, RZ ;  /* 0x000000100a0a9819 */ /* 0x020fe200000006ff */
[----:B------:R-:W-:Y:S01]  /*03d0*/  @!P0 IMAD.MOV.U32 R9, RZ, RZ, R11 ;  /* 0x000000ffff098224 */ /* 0x000fe200078e000b */
[----:B------:R1:W-:Y:S05]  /*03e0*/  @!P0 STG.E.U16 desc[UR4][R2.64], R7 ;  /* 0x0000000702008986 */ /* 0x0003ea000c101504 */
[----:B------:R-:W2:Y:S01]  /*03f0*/  @!P2 MUFU.RCP R19, R14 ;  /* 0x0000000e0013a308 */ /* 0x000ea20000001000 */
[----:B------:R-:W-:Y:S01]  /*0400*/  @!P1 FMUL.FTZ R16, R10, -1.4426950216293334961 ;  /* 0xbfb8aa3b0a109820 */ /* 0x000fe20000410000 */
[----:B------:R-:W-:-:S06]  /*0410*/  ISETP.GE.AND P4, PT, R9, R4, PT ;  /* 0x000000040900720c */ /* 0x000fcc0003f86270 */
[----:B------:R1:W3:Y:S01]  /*0420*/  @!P1 MUFU.EX2 R11, R16 ;  /* 0x00000010000b9308 */ /* 0x0002e20000000800 */
[----:B0-----:R-:W-:Y:S01]  /*0430*/  @!P3 FMUL.FTZ R12, R12, R21 ;  /* 0x000000150c0cb220 */ /* 0x001fe20000410000 */
[----:B--2---:R-:W-:-:S04]  /*0440*/  @!P2 FMUL.FTZ R8, R8, R19 ;  /* 0x000000130808a220 */ /* 0x004fc80000410000 */
[----:B------:R-:W-:Y:S02]  /*0450*/  @!P3 F2FP.BF16.F32.PACK_AB R5, RZ, R12 ;  /* 0x0000000cff05b23e */ /* 0x000fe400000010ff */
[----:B------:R-:W-:Y:S01]  /*0460*/  @!P2 F2FP.BF16.F32.PACK_AB R6, RZ, R8 ;  /* 0x00000008ff06a23e */ /* 0x000fe200000010ff */
[----:B-1----:R-:W-:Y:S06]  /*0470*/  @P4 BRA `(.L_x_4386) ;  /* 0x0000000000284947 */ /* 0x002fec0003800000 */
[----:B------:R-:W0:Y:S01]  /*0480*/  LDC.64 R12, c[0x0][0x218] ;  /* 0x00008600ff0c7b82 */ /* 0x000e220000000a00 */
[----:B------:R-:W-:Y:S02]  /*0490*/  LEA R3, R0, R9, 0x9 ;  /* 0x0000000900037211 */ /* 0x000fe400078e48ff */
[----:B------:R-:W-:-:S04]  /*04a0*/  IADD3 R9, R9, 0x80, RZ ;  /* 0x0000008009097810 */ /* 0x000fc80007ffe0ff */
[----:B------:R-:W-:-:S13]  /*04b0*/  ISETP.GE.AND P0, PT, R9, R4, PT ;  /* 0x000000040900720c */ /* 0x000fda0003f06270 */
[----:B------:R-:W-:Y:S01]  /*04c0*/  @!P0 IMAD R7, R0, 0x200, R9 ;  /* 0x0000020000078824 */ /* 0x000fe200078e0209 */
[----:B------:R-:W-:Y:S01]  /*04d0*/  @!P0 IADD3 R9, R9, 0x80, RZ ;  /* 0x0000008009098810 */ /* 0x000fe20007ffe0ff */
[----:B0-----:R-:W-:-:S04]  /*04e0*/  IMAD.WIDE.U32 R2, R3, 0x2, R12 ;  /* 0x0000000203027825 */ /* 0x001fc800078e000c */
[----:B------:R-:W-:Y:S01]  /*04f0*/  @!P0 IMAD.WIDE.U32 R12, R7, 0x2, R12 ;  /* 0x00000002070c8825 */ /* 0x000fe200078e000c */
[----:B------:R0:W-:Y:S04]  /*0500*/  STG.E.U16 desc[UR4][R2.64], R6 ;  /* 0x0000000602007986 */ /* 0x0001e8000c101504 */
[----:B------:R0:W-:Y:S02]  /*0510*/  @!P0 STG.E.U16 desc[UR4][R12.64], R5 ;  /* 0x000000050c008986 */ /* 0x0001e4000c101504 */
.L_x_4386:
[----:B------:R-:W-:Y:S05]  /*0520*/  BSYNC B0 ;  /* 0x0000000000007941 */ /* 0x000fea0003800000 */
.L_x_4385:
[----:B---3--:R-:W-:Y:S01]  /*0530*/  @!P1 FADD.FTZ R11, R11, 1 ;  /* 0x3f8000000b0b9421 */ /* 0x008fe20000010000 */
[----:B------:R-:W-:-:S05]  /*0540*/  ISETP.GE.AND P0, PT, R9, R4, PT ;  /* 0x000000040900720c */ /* 0x000fca0003f06270 */
[----:B------:R-:W1:Y:S08]  /*0550*/  @!P1 MUFU.RCP R11, R11 ;  /* 0x0000000b000b9308 */ /* 0x000e700000001000 */
[----:B------:R-:W-:Y:S05]  /*0560*/  @P0 EXIT ;  /* 0x000000000000094d */ /* 0x000fea0003800000 */
[----:B0-----:R-:W0:Y:S01]  /*0570*/  LDC.64 R2, c[0x0][0x218] ;  /* 0x00008600ff027b82 */ /* 0x001e220000000a00 */
[----:B-1----:R-:W-:Y:S01]  /*0580*/  @!P1 FMUL.FTZ R10, R10, R11 ;  /* 0x0000000b0a0a9220 */ /* 0x002fe20000410000 */
[----:B------:R-:W-:-:S04]  /*0590*/  LEA R9, R0, R9, 0x9 ;  /* 0x0000000900097211 */ /* 0x000fc800078e48ff */
[----:B------:R-:W-:Y:S01]  /*05a0*/  @!P1 F2FP.BF16.F32.PACK_AB R4, RZ, R10 ;  /* 0x0000000aff04923e */ /* 0x000fe200000010ff */
[----:B0-----:R-:W-:-:S05]  /*05b0*/  IMAD.WIDE.U32 R2, R9, 0x2, R2 ;  /* 0x0000000209027825 */ /* 0x001fca00078e0002 */
[----:B------:R-:W-:Y:S01]  /*05c0*/  STG.E.U16 desc[UR4][R2.64], R4 ;  /* 0x0000000402007986 */ /* 0x000fe2000c101504 */
[----:B------:R-:W-:Y:S05]  /*05d0*/  EXIT ;  /* 0x000000000000794d */ /* 0x000fea0003800000 */
.L_x_4387:
        /* <DEDUP_REMOVED lines=10> */
.L_x_11112:


//--------------------- .text._ZN2at6native29vectorized_elementwise_kernelILi2EZZZNS0_61_GLOBAL__N__132982cb_23_ActivationSiluKernel_cu_f5210f67_354611silu_kernelERNS_18TensorIteratorBaseEENKUlvE_clEvENKUlvE4_clEvEUlN3c108BFloat16EE_St5arrayIPcLm2EEEEviT0_T1_ --------------------------
	.section	.text._ZN2at6native29vectorized_elementwise_kernelILi2EZZZNS0_61_GLOBAL__N__132982cb_23_ActivationSiluKernel_cu_f5210f67_354611silu_kernelERNS_18TensorIteratorBaseEENKUlvE_clEvENKUlvE4_clEvEUlN3c108BFloat16EE_St5arrayIPcLm2EEEEviT0_T1_,"ax",@progbits
	.align	128
        .global         _ZN2at6native29vectorized_elementwise_kernelILi2EZZZNS0_61_GLOBAL__N__132982cb_23_ActivationSiluKernel_cu_f5210f67_354611silu_kernelERNS_18TensorIteratorBaseEENKUlvE_clEvENKUlvE4_clEvEUlN3c108BFloat16EE_St5arrayIPcLm2EEEEviT0_T1_
        .type           _ZN2at6native29vectorized_elementwise_kernelILi2EZZZNS0_61_GLOBAL__N__132982cb_23_ActivationSiluKernel_cu_f5210f67_354611silu_kernelERNS_18TensorIteratorBaseEENKUlvE_clEvENKUlvE4_clEvEUlN3c108BFloat16EE_St5arrayIPcLm2EEEEviT0_T1_,@function
        .size           _ZN2at6native29vectorized_elementwise_kernelILi2EZZZNS0_61_GLOBAL__N__132982cb_23_ActivationSiluKernel_cu_f5210f67_354611silu_kernelERNS_18TensorIteratorBaseEENKUlvE_clEvENKUlvE4_clEvEUlN3c108BFloat16EE_St5arrayIPcLm2EEEEviT0_T1_,(.L_x_11113 - _ZN2at6native29vectorized_elementwise_kernelILi2EZZZNS0_61_GLOBAL__N__132982cb_23_ActivationSiluKernel_cu_f5210f67_354611silu_kernelERNS_18TensorIteratorBaseEENKUlvE_clEvENKUlvE4_clEvEUlN3c108BFloat16EE_St5arrayIPcLm2EEEEviT0_T1_)
        .other          _ZN2at6native29vectorized_elementwise_kernelILi2EZZZNS0_61_GLOBAL__N__132982cb_23_ActivationSiluKernel_cu_f5210f67_354611silu_kernelERNS_18TensorIteratorBaseEENKUlvE_clEvENKUlvE4_clEvEUlN3c108BFloat16EE_St5arrayIPcLm2EEEEviT0_T1_,@"STO_CUDA_ENTRY STV_DEFAULT"
_ZN2at6native29vectorized_elementwise_kernelILi2EZZZNS0_61_GLOBAL__N__132982cb_23_ActivationSiluKernel_cu_f5210f67_354611silu_kernelERNS_18TensorIteratorBaseEENKUlvE_clEvENKUlvE4_clEvEUlN3c108BFloat16EE_St5arrayIPcLm2EEEEviT0_T1_:
.text._ZN2at6native29vectorized_elementwise_kernelILi2EZZZNS0_61_GLOBAL__N__132982cb_23_ActivationSiluKernel_cu_f5210f67_354611silu_kernelERNS_18TensorIteratorBaseEENKUlvE_clEvENKUlvE4_clEvEUlN3c108BFloat16EE_St5arrayIPcLm2EEEEviT0_T1_:
        /* <DEDUP_REMOVED lines=11> */
[----:B0-----:R-:W-:-:S05]  /*00b0*/  IMAD.WIDE.U32 R10, R4, 0x4, R2 ;  /* 0x00000004040a7825 */ /* 0x001fca00078e0002 */
[----:B------:R-:W2:Y:S04]  /*00c0*/  LDG.E R2, desc[UR4][R10.64] ;  /* 0x000000040a027981 */ /* 0x000ea8000c1e1900 */
[----:B------:R-:W3:Y:S04]  /*00d0*/  LDG.E R12, desc[UR4][R10.64+0x400] ;  /* 0x000400040a0c7981 */ /* 0x000ee8000c1e1900 */
[----:B------:R-:W4:Y:S04]  /*00e0*/  LDG.E R15, desc[UR4][R10.64+0x600] ;  /* 0x000600040a0f7981 */ /* 0x000f28000c1e1900 */
[----:B------:R0:W5:Y:S01]  /*00f0*/  LDG.E R9, desc[UR4][R10.64+0x200] ;  /* 0x000200040a097981 */ /* 0x000162000c1e1900 */
[----:B--2---:R-:W-:-:S02]  /*0100*/  SHF.L.U32 R8, R2, 0x10, RZ ;  /* 0x0000001002087819 */ /* 0x004fc400000006ff */
[----:B0-----:R-:W-:Y:S02]  /*0110*/  PRMT R10, R2, 0x7632, R10 ;  /* 0x00007632020a7816 */ /* 0x001fe4000000000a */
[C---:B---3--:R-:W-:Y:S02]  /*0120*/  SHF.L.U32 R6, R12.reuse, 0x10, RZ ;  /* 0x000000100c067819 */ /* 0x048fe400000006ff */
[----:B------:R-:W-:Y:S02]  /*0130*/  PRMT R11, R12, 0x7632, R11 ;  /* 0x000076320c0b7816 */ /* 0x000fe4000000000b */
[C---:B----4-:R-:W-:Y:S02]  /*0140*/  PRMT R12, R15.reuse, 0x7632, R12 ;  /* 0x000076320f0c7816 */ /* 0x050fe4000000000c */
[----:B------:R-:W-:Y:S01]  /*0150*/  SHF.L.U32 R5, R15, 0x10, RZ ;  /* 0x000000100f057819 */ /* 0x000fe200000006ff */
[C---:B-----5:R-:W-:Y:S01]  /*0160*/  IMAD.U32 R7, R9.reuse, 0x10000, RZ ;  /* 0x0001000009077824 */ /* 0x060fe200078e00ff */
[----:B------:R-:W-:Y:S01]  /*0170*/  PRMT R9, R9, 0x7632, R9 ;  /* 0x0000763209097816 */ /* 0x000fe20000000009 */
[----:B------:R-:W-:Y:S01]  /*0180*/  FMUL.FTZ R14, R8, -1.4426950216293334961 ;  /* 0xbfb8aa3b080e7820 */ /* 0x000fe20000410000 */
[----:B------:R-:W-:Y:S01]  /*0190*/  SHF.L.U32 R11, R11, 0x10, RZ ;  /* 0x000000100b0b7819 */ /* 0x000fe200000006ff */
[----:B------:R-:W-:Y:S01]  /*01a0*/  FMUL.FTZ R13, R7, -1.4426950216293334961 ;  /* 0xbfb8aa3b070d7820 */ /* 0x000fe20000410000 */
[----:B------:R-:W-:-:S02]  /*01b0*/  IMAD.U32 R10, R10, 0x10000, RZ ;  /* 0x000100000a0a7824 */ /* 0x000fc400078e00ff */
[----:B------:R-:W-:Y:S01]  /*01c0*/  FMUL.FTZ R3, R6, -1.4426950216293334961 ;  /* 0xbfb8aa3b06037820 */ /* 0x000fe20000410000 */
[----:B------:R-:W-:Y:S02]  /*01d0*/  IMAD.U32 R12, R12, 0x10000, RZ ;  /* 0x000100000c0c7824 */ /* 0x000fe400078e00ff */
[----:B------:R-:W-:Y:S01]  /*01e0*/  FMUL.FTZ R2, R5, -1.4426950216293334961 ;  /* 0xbfb8aa3b05027820 */ /* 0x000fe20000410000 */
[----:B------:R-:W-:Y:S01]  /*01f0*/  SHF.L.U32 R9, R9, 0x10, RZ ;  /* 0x0000001009097819 */ /* 0x000fe200000006ff */
[----:B------:R-:W-:Y:S01]  /*0200*/  FMUL.FTZ R17, R10, -1.4426950216293334961 ;  /* 0xbfb8aa3b0a117820 */ /* 0x000fe20000410000 */
[----:B------:R-:W-:Y:S01]  /*0210*/  FMUL.FTZ R18, R11, -1.4426950216293334961 ;  /* 0xbfb8aa3b0b127820 */ /* 0x000fe20000410000 */
[----:B------:R-:W-:Y:S01]  /*0220*/  FMUL.FTZ R15, R12, -1.4426950216293334961 ;  /* 0xbfb8aa3b0c0f7820 */ /* 0x000fe20000410000 */
[----:B------:R-:W0:Y:S01]  /*0230*/  MUFU.EX2 R14, R14 ;  /* 0x0000000e000e7308 */ /* 0x000e220000000800 */
[----:B------:R-:W-:-:S07]  /*0240*/  FMUL.FTZ R19, R9, -1.4426950216293334961 ;  /* 0xbfb8aa3b09137820 */ /* 0x000fce0000410000 */
[----:B------:R-:W1:Y:S08]  /*0250*/  MUFU.EX2 R13, R13 ;  /* 0x0000000d000d7308 */ /* 0x000e700000000800 */
[----:B------:R-:W2:Y:S08]  /*0260*/  MUFU.EX2 R3, R3 ;  /* 0x0000000300037308 */ /* 0x000eb00000000800 */
[----:B------:R-:W3:Y:S08]  /*0270*/  MUFU.EX2 R2, R2 ;  /* 0x0000000200027308 */ /* 0x000ef00000000800 */
[----:B------:R-:W4:Y:S08]  /*0280*/  MUFU.EX2 R17, R17 ;  /* 0x0000001100117308 */ /* 0x000f300000000800 */
[----:B------:R-:W5:Y:S08]  /*0290*/  MUFU.EX2 R18, R18 ;  /* 0x0000001200127308 */ /* 0x000f700000000800 */
[----:B------:R-:W5:Y:S08]  /*02a0*/  MUFU.EX2 R15, R15 ;  /* 0x0000000f000f7308 */ /* 0x000f700000000800 */
[----:B------:R-:W5:Y:S01]  /*02b0*/  MUFU.EX2 R19, R19 ;  /* 0x0000001300137308 */ /* 0x000f620000000800 */
[----:B0-----:R-:W-:Y:S01]  /*02c0*/  FADD.FTZ R21, R14, 1 ;  /* 0x3f8000000e157421 */ /* 0x001fe20000010000 */
[----:B-1----:R-:W-:Y:S01]  /*02d0*/  FADD.FTZ R14, R13, 1 ;  /* 0x3f8000000d0e7421 */ /* 0x002fe20000010000 */
[----:B--2---:R-:W-:Y:S01]  /*02e0*/  FADD.FTZ R13, R3, 1 ;  /* 0x3f800000030d7421 */ /* 0x004fe20000010000 */
[----:B---3--:R-:W-:-:S02]  /*02f0*/  FADD.FTZ R16, R2, 1 ;  /* 0x3f80000002107421 */ /* 0x008fc40000010000 */
[----:B------:R-:W0:Y:S01]  /*0300*/  LDC.64 R2, c[0x0][0x218] ;  /* 0x00008600ff027b82 */ /* 0x000e220000000a00 */
[----:B----4-:R-:W-:Y:S01]  /*0310*/  FADD.FTZ R17, R17, 1 ;  /* 0x3f80000011117421 */ /* 0x010fe20000010000 */
[----:B-----5:R-:W-:Y:S01]  /*0320*/  FADD.FTZ R18, R18, 1 ;  /* 0x3f80000012127421 */ /* 0x020fe20000010000 */
[----:B------:R-:W-:Y:S01]  /*0330*/  FADD.FTZ R15, R15, 1 ;  /* 0x3f8000000f0f7421 */ /* 0x000fe20000010000 */
[----:B------:R-:W1:Y:S01]  /*0340*/  MUFU.RCP R16, R16 ;  /* 0x0000001000107308 */ /* 0x000e620000001000 */
[----:B------:R-:W-:-:S07]  /*0350*/  FADD.FTZ R19, R19, 1 ;  /* 0x3f80000013137421 */ /* 0x000fce0000010000 */
[----:B------:R-:W2:Y:S08]  /*0360*/  MUFU.RCP R21, R21 ;  /* 0x0000001500157308 */ /* 0x000eb00000001000 */
[----:B------:R-:W-:Y:S08]  /*0370*/  MUFU.RCP R14, R14 ;  /* 0x0000000e000e7308 */ /* 0x000ff00000001000 */
[----:B------:R-:W-:Y:S08]  /*0380*/  MUFU.RCP R13, R13 ;  /* 0x0000000d000d7308 */ /* 0x000ff00000001000 */
[----:B------:R-:W3:Y:S08]  /*0390*/  MUFU.RCP R17, R17 ;  /* 0x0000001100117308 */ /* 0x000ef00000001000 */
[----:B------:R-:W4:Y:S08]  /*03a0*/  MUFU.RCP R20, R19 ;  /* 0x0000001300147308 */ /* 0x000f300000001000 */
[----:B------:R-:W5:Y:S08]  /*03b0*/  MUFU.RCP R18, R18 ;  /* 0x0000001200127308 */ /* 0x000f700000001000 */
[----:B------:R-:W5:Y:S01]  /*03c0*/  MUFU.RCP R15, R15 ;  /* 0x0000000f000f7308 */ /* 0x000f620000001000 */
[----:B0-----:R-:W-:-:S04]  /*03d0*/  IMAD.WIDE.U32 R2, R0, 0x2, R2 ;  /* 0x0000000200027825 */ /* 0x001fc800078e0002 */
[----:B-1----:R-:W-:Y:S01]  /*03e0*/  FMUL.FTZ R16, R5, R16 ;  /* 0x0000001005107220 */ /* 0x002fe20000410000 */
[----:B--2---:R-:W-:Y:S01]  /*03f0*/  FMUL.FTZ R21, R8, R21 ;  /* 0x0000001508157220 */ /* 0x004fe20000410000 */
[----:B---3--:R-:W-:Y:S01]  /*0400*/  FMUL.FTZ R10, R10, R17 ;  /* 0x000000110a0a7220 */ /* 0x008fe20000410000 */
[----:B------:R-:W-:Y:S01]  /*0410*/  FMUL.FTZ R14, R7, R14 ;  /* 0x0000000e070e7220 */ /* 0x000fe20000410000 */
[----:B----4-:R-:W-:Y:S01]  /*0420*/  FMUL.FTZ R9, R9, R20 ;  /* 0x0000001409097220 */ /* 0x010fe20000410000 */
[----:B------:R-:W-:Y:S01]  /*0430*/  FMUL.FTZ R13, R6, R13 ;  /* 0x0000000d060d7220 */ /* 0x000fe20000410000 */
[----:B-----5:R-:W-:Y:S01]  /*0440*/  FMUL.FTZ R0, R11, R18 ;  /* 0x000000120b007220 */ /* 0x020fe20000410000 */
[----:B------:R-:W-:Y:S01]  /*0450*/  F2FP.BF16.F32.PACK_AB R21, R10, R21 ;  /* 0x000000150a15723e */ /* 0x000fe200000010ff */
[----:B------:R-:W-:Y:S01]  /*0460*/  IMAD.WIDE R2, R4, 0x4, R2 ;  /* 0x0000000404027825 */ /* 0x000fe200078e0202 */
[----:B------:R-:W-:-:S03]  /*0470*/  F2FP.BF16.F32.PACK_AB R9, R9, R14 ;  /* 0x0000000e0909723e */ /* 0x000fc600000010ff */
[----:B------:R-:W-:Y:S01]  /*0480*/  FMUL.FTZ R5, R12, R15 ;  /* 0x0000000f0c057220 */ /* 0x000fe20000410000 */
[----:B------:R-:W-:-:S04]  /*0490*/  F2FP.BF16.F32.PACK_AB R13, R0, R13 ;  /* 0x0000000d000d723e */ /* 0x000fc800000010ff */
[----:B------:R-:W-:Y:S01]  /*04a0*/  F2FP.BF16.F32.PACK_AB R5, R5, R16 ;  /* 0x000000100505723e */ /* 0x000fe200000010ff */
[----:B------:R-:W-:Y:S04]  /*04b0*/  STG.E desc[UR4][R2.64], R21 ;  /* 0x0000001502007986 */ /* 0x000fe8000c101904 */
[----:B------:R-:W-:Y:S04]  /*04c0*/  STG.E desc[UR4][R2.64+0x200], R9 ;  /* 0x0002000902007986 */ /* 0x000fe8000c101904 */
[----:B------:R-:W-:Y:S04]  /*04d0*/  STG.E desc[UR4][R2.64+0x400], R13 ;  /* 0x0004000d02007986 */ /* 0x000fe8000c101904 */
[----:B------:R-:W-:Y:S01]  /*04e0*/  STG.E desc[UR4][R2.64+0x600], R5 ;  /* 0x0006000502007986 */ /* 0x000fe2000c101904 */
[----:B------:R-:W-:Y:S05]  /*04f0*/  EXIT ;  /* 0x000000000000794d */ /* 0x000fea0003800000 */
.L_x_4388:
[----:B------:R-:W0:Y:S01]  /*0500*/  S2R R11, SR_TID.X ;  /* 0x00000000000b7919 */ /* 0x000e220000002100 */
[----:B------:R-:W-:Y:S02]  /*0510*/  PRMT R24, RZ, 0x7610, R24 ;  /* 0x00007610ff187816 */ /* 0x000fe40000000018 */
[----:B0-----:R-:W-:Y:S02]  /*0520*/  ISETP.GE.AND P0, PT, R11, R2, PT ;  /* 0x000000020b00720c */ /* 0x001fe40003f06270 */
[----:B------:R-:W-:-:S11]  /*0530*/  MOV R23, R11 ;  /* 0x0000000b00177202 */ /* 0x000fd60000000f00 */
[----:B------:R-:W-:Y:S01]  /*0540*/  @!P0 IADD3 R23, R11, 0x80, RZ ;  /* 0x000000800b178810 */ /* 0x000fe20007ffe0ff */
[----:B------:R-:W0:Y:S01]  /*0550*/  @!P0 LDC.64 R16, c[0x0][0x220] ;  /* 0x00008800ff108b82 */ /* 0x000e220000000a00 */
[----:B------:R-:W-:Y:S02]  /*0560*/  @!P0 IADD3 R27, R0, R11, RZ ;  /* 0x0000000b001b8210 */ /* 0x000fe40007ffe0ff */
[----:B------:R-:W-:-:S13]  /*0570*/  ISETP.GE.AND P3, PT, R23, R2, PT ;  /* 0x000000021700720c */ /* 0x000fda0003f66270 */
[----:B------:R-:W-:Y:S01]  /*0580*/  @!P3 IMAD.IADD R29, R0, 0x1, R23 ;  /* 0x00000001001db824 */ /* 0x000fe200078e0217 */
[----:B------:R-:W-:Y:S01]  /*0590*/  @!P3 IADD3 R23, R23, 0x80, RZ ;  /* 0x000000801717b810 */ /* 0x000fe20007ffe0ff */
[----:B------:R-:W1:Y:S03]  /*05a0*/  @!P3 LDC.64 R14, c[0x0][0x220] ;  /* 0x00008800ff0ebb82 */ /* 0x000e660000000a00 */
[----:B------:R-:W-:-:S13]  /*05b0*/  ISETP.GE.AND P4, PT, R23, R2, PT ;  /* 0x000000021700720c */ /* 0x000fda0003f86270 */
[----:B------:R-:W-:Y:S01]  /*05c0*/  @!P4 IADD3 R13, R0, R23, RZ ;  /* 0x00000017000dc210 */ /* 0x000fe20007ffe0ff */
[----:B------:R-:W-:Y:S01]  /*05d0*/  @!P4 VIADD R23, R23, 0x80 ;  /* 0x000000801717c836 */ /* 0x000fe20000000000 */
[----:B------:R-:W2:Y:S04]  /*05e0*/  @!P4 LDC.64 R18, c[0x0][0x220] ;  /* 0x00008800ff12cb82 */ /* 0x000ea80000000a00 */
[----:B------:R-:W-:-:S13]  /*05f0*/  ISETP.GE.AND P5, PT, R23, R2, PT ;  /* 0x000000021700720c */ /* 0x000fda0003fa6270 */
[----:B------:R-:W-:Y:S02]  /*0600*/  @!P5 IADD3 R21, R0, R23, RZ ;  /* 0x000000170015d210 */ /* 0x000fe40007ffe0ff */
[----:B------:R-:W-:-:S04]  /*0610*/  @!P5 IADD3 R23, R23, 0x80, RZ ;  /* 0x000000801717d810 */ /* 0x000fc80007ffe0ff */
[----:B------:R-:W-:Y:S01]  /*0620*/  ISETP.GE.AND P1, PT, R23, R2, PT ;  /* 0x000000021700720c */ /* 0x000fe20003f26270 */
[----:B--2---:R-:W-:Y:S02]  /*0630*/  @!P4 IMAD.WIDE.U32 R18, R13, 0x2, R18 ;  /* 0x000000020d12c825 */ /* 0x004fe400078e0012 */
[----:B------:R-:W2:Y:S03]  /*0640*/  @!P5 LDC.64 R12, c[0x0][0x220] ;  /* 0x00008800ff0cdb82 */ /* 0x000ea60000000a00 */
[----:B------:R3:W4:Y:S07]  /*0650*/  @!P4 LDG.E.U16 R24, desc[UR4][R18.64] ;  /* 0x000000041218c981 */ /* 0x00072e000c1e1500 */
[----:B------:R-:W-:Y:S01]  /*0660*/  @!P1 IMAD.IADD R25, R0, 0x1, R23 ;  /* 0x0000000100199824 */ /* 0x000fe200078e0217 */
[----:B------:R-:W-:-:S04]  /*0670*/  @!P1 IADD3 R23, R23, 0x80, RZ ;  /* 0x0000008017179810 */ /* 0x000fc80007ffe0ff */
[----:B------:R-:W-:Y:S01]  /*0680*/  ISETP.GE.AND P2, PT, R23, R2, PT ;  /* 0x000000021700720c */ /* 0x000fe20003f46270 */
[----:B0-----:R-:W-:Y:S01]  /*0690*/  @!P0 IMAD.WIDE.U32 R16, R27, 0x2, R16 ;  /* 0x000000021b108825 */ /* 0x001fe200078e0010 */
[----:B------:R-:W-:Y:S02]  /*06a0*/  PRMT R27, RZ, 0x7610, R27 ;  /* 0x00007610ff1b7816 */ /* 0x000fe4000000001b */
[----:B------:R-:W-:Y:S01]  /*06b0*/  PRMT R20, RZ, 0x7610, R20 ;  /* 0x00007610ff147816 */ /* 0x000fe20000000014 */
[----:B-1----:R-:W-:-:S03]  /*06c0*/  @!P3 IMAD.WIDE.U32 R14, R29, 0x2, R14 ;  /* 0x000000021d0eb825 */ /* 0x002fc600078e000e */
[----:B------:R0:W5:Y:S04]  /*06d0*/  @!P0 LDG.E.U16 R27, desc[UR4][R16.64] ;  /* 0x00000004101b8981 */ /* 0x000168000c1e1500 */
[----:B------:R-:W5:Y:S01]  /*06e0*/  @!P3 LDG.E.U16 R20, desc[UR4][R14.64] ;  /* 0x000000040e14b981 */ /* 0x000f62000c1e1500 */
[----:B------:R-:W-:Y:S01]  /*06f0*/  @!P2 IMAD.IADD R22, R0, 0x1, R23 ;  /* 0x000000010016a824 */ /* 0x000fe200078e0217 */
[----:B------:R-:W-:Y:S01]  /*0700*/  @!P2 IADD3 R23, R23, 0x80, RZ ;  /* 0x000000801717a810 */ /* 0x000fe20007ffe0ff */
[----:B--2---:R-:W-:Y:S01]  /*0710*/  @!P5 IMAD.WIDE.U32 R12, R21, 0x2, R12 ;  /* 0x00000002150cd825 */ /* 0x004fe200078e000c */
[----:B---3--:R-:W1:Y:S02]  /*0720*/  @!P2 LDC.64 R18, c[0x0][0x220] ;  /* 0x00008800ff12ab82 */ /* 0x008e640000000a00 */
[----:B------:R-:W-:-:S02]  /*0730*/  ISETP.GE.AND P4, PT, R23, R2, PT ;  /* 0x000000021700720c */ /* 0x000fc40003f86270 */
[----:B------:R-:W-:-:S04]  /*0740*/  PRMT R21, RZ, 0x7610, R21 ;  /* 0x00007610ff157816 */ /* 0x000fc80000000015 */
[----:B0-----:R-:W0:Y:S02]  /*0750*/  @!P1 LDC.64 R16, c[0x0][0x220] ;  /* 0x00008800ff109b82 */ /* 0x001e240000000a00 */
[----:B------:R2:W3:Y:S05]  /*0760*/  @!P5 LDG.E.U16 R21, desc[UR4][R12.64] ;  /* 0x000000040c15d981 */ /* 0x0004ea000c1e1500 */
[----:B------:R-:W-:Y:S01]  /*0770*/  @!P4 IADD3 R29, R0, R23, RZ ;  /* 0x00000017001dc210 */ /* 0x000fe20007ffe0ff */
[----:B------:R-:W-:Y:S01]  /*0780*/  @!P4 VIADD R23, R23, 0x80 ;  /* 0x000000801717c836 */ /* 0x000fe20000000000 */
[----:B--2---:R-:W2:Y:S04]  /*0790*/  @!P4 LDC.64 R12, c[0x0][0x220] ;  /* 0x00008800ff0ccb82 */ /* 0x004ea80000000a00 */
[----:B------:R-:W-:-:S13]  /*07a0*/  ISETP.GE.AND P3, PT, R23, R2, PT ;  /* 0x000000021700720c */ /* 0x000fda0003f66270 */
[----:B------:R-:W2:Y:S01]  /*07b0*/  @!P3 LDC.64 R14, c[0x0][0x220] ;  /* 0x00008800ff0ebb82 */ /* 0x000ea20000000a00 */
[----:B0-----:R-:W-:Y:S01]  /*07c0*/  @!P1 IMAD.WIDE.U32 R16, R25, 0x2, R16 ;  /* 0x0000000219109825 */ /* 0x001fe200078e0010 */
[----:B------:R-:W-:Y:S02]  /*07d0*/  PRMT R25, RZ, 0x7610, R25 ;  /* 0x00007610ff197816 */ /* 0x000fe40000000019 */
[----:B------:R-:W-:Y:S01]  /*07e0*/  @!P3 IADD3 R23, R0, R23, RZ ;  /* 0x000000170017b210 */ /* 0x000fe20007ffe0ff */
[----:B-1----:R-:W-:Y:S01]  /*07f0*/  @!P2 IMAD.WIDE.U32 R18, R22, 0x2, R18 ;  /* 0x000000021612a825 */ /* 0x002fe200078e0012 */
[----:B------:R-:W-:Y:S02]  /*0800*/  PRMT R22, RZ, 0x7610, R22 ;  /* 0x00007610ff167816 */ /* 0x000fe40000000016 */
[----:B------:R0:W3:Y:S01]  /*0810*/  @!P1 LDG.E.U16 R25, desc[UR4][R16.64] ;  /* 0x0000000410199981 */ /* 0x0000e2000c1e1500 */
[----:B--2---:R-:W-:Y:S01]  /*0820*/  @!P4 IMAD.WIDE.U32 R28, R29, 0x2, R12 ;  /* 0x000000021d1cc825 */ /* 0x004fe200078e000c */
[----:B------:R-:W-:-:S02]  /*0830*/  PRMT R13, RZ, 0x7610, R13 ;  /* 0x00007610ff0d7816 */ /* 0x000fc4000000000d */
[----:B------:R1:W2:Y:S04]  /*0840*/  @!P2 LDG.E.U16 R22, desc[UR4][R18.64] ;  /* 0x000000041216a981 */ /* 0x0002a8000c1e1500 */
[----:B------:R-:W2:Y:S01]  /*0850*/  @!P4 LDG.E.U16 R13, desc[UR4][R28.64] ;  /* 0x000000041c0dc981 */ /* 0x000ea2000c1e1500 */
[----:B0-----:R-:W-:Y:S01]  /*0860*/  @!P3 IMAD.WIDE.U32 R16, R23, 0x2, R14 ;  /* 0x000000021710b825 */ /* 0x001fe200078e000e */
[----:B------:R-:W-:-:S06]  /*0870*/  PRMT R14, RZ, 0x7610, R14 ;  /* 0x00007610ff0e7816 */ /* 0x000fcc000000000e */
[----:B------:R0:W2:Y:S01]  /*0880*/  @!P3 LDG.E.U16 R14, desc[UR4][R16.64] ;  /* 0x00000004100eb981 */ /* 0x0000a2000c1e1500 */
[----:B------:R-:W-:-:S04]  /*0890*/  IADD3 R15, R11, 0x100, RZ ;  /* 0x000001000b0f7810 */ /* 0x000fc80007ffe0ff */
[----:B------:R-:W-:Y:S02]  /*08a0*/  ISETP.GE.AND P6, PT, R15, R2, PT ;  /* 0x000000020f00720c */ /* 0x000fe40003fc6270 */
[C---:B------:R-:W-:Y:S01]  /*08b0*/  IADD3 R15, R11.reuse, 0x180, RZ ;  /* 0x000001800b0f7810 */ /* 0x040fe20007ffe0ff */
[----:B------:R-:W-:-:S03]  /*08c0*/  VIADD R23, R11, 0x80 ;  /* 0x000000800b177836 */ /* 0x000fc60000000000 */
[-C--:B------:R-:W-:Y:S02]  /*08d0*/  ISETP.GE.AND P2, PT, R15, R2.reuse, PT ;  /* 0x000000020f00720c */ /* 0x080fe40003f46270 */
[----:B------:R-:W-:Y:S01]  /*08e0*/  ISETP.GE.AND P1, PT, R23, R2, PT ;  /* 0x000000021700720c */ /* 0x000fe20003f26270 */
[----:B------:R-:W-:Y:S04]  /*08f0*/  BSSY B0, `(.L_x_4389) ;  /* 0x0000072000007945 */ /* 0x000fe80003800000 */
[----:B------:R-:W-:Y:S01]  /*0900*/  BSSY B1, `(.L_x_4390) ;  /* 0x000006a000017945 */ /* 0x000fe20003800000 */
[----:B----4-:R-:W-:-:S05]  /*0910*/  @!P6 SHF.L.U32 R12, R24, 0x10, RZ ;  /* 0x00000010180ce819 */ /* 0x010fca00000006ff */
[----:B-1----:R-:W-:-:S06]  /*0920*/  @!P6 FMUL.FTZ R18, R12, -1.4426950216293334961 ;  /* 0xbfb8aa3b0c12e820 */ /* 0x002fcc0000410000 */
[----:B------:R-:W1:Y:S01]  /*0930*/  @!P6 MUFU.EX2 R18, R18 ;  /* 0x000000120012e308 */ /* 0x000e620000000800 */
[----:B-----5:R-:W-:-:S04]  /*0940*/  @!P0 IMAD.U32 R27, R27, 0x10000, RZ ;  /* 0x000100001b1b8824 */ /* 0x020fc800078e00ff */
[----:B0-----:R-:W-:Y:S01]  /*0950*/  @!P0 FMUL.FTZ R17, R27, -1.4426950216293334961 ;  /* 0xbfb8aa3b1b118820 */ /* 0x001fe20000410000 */
[----:B-1----:R-:W-:-:S05]  /*0960*/  @!P6 FADD.FTZ R29, R18, 1 ;  /* 0x3f800000121de421 */ /* 0x002fca0000010000 */
[----:B------:R-:W0:Y:S08]  /*0970*/  @!P0 MUFU.EX2 R17, R17 ;  /* 0x0000001100118308 */ /* 0x000e300000000800 */
[----:B------:R-:W1:Y:S01]  /*0980*/  @!P6 MUFU.RCP R29, R29 ;  /* 0x0000001d001de308 */ /* 0x000e620000001000 */
[----:B---3--:R-:W-:Y:S02]  /*0990*/  @!P2 SHF.L.U32 R19, R21, 0x10, RZ ;  /* 0x000000101513a819 */ /* 0x008fe400000006ff */
[----:B------:R-:W-:-:S03]  /*09a0*/  @!P1 SHF.L.U32 R20, R20, 0x10, RZ ;  /* 0x0000001014149819 */ /* 0x000fc600000006ff */
[----:B------:R-:W-:Y:S01]  /*09b0*/  @!P2 FMUL.FTZ R16, R19, -1.4426950216293334961 ;  /* 0xbfb8aa3b1310a820 */ /* 0x000fe20000410000 */
[----:B0-----:R-:W-:Y:S01]  /*09c0*/  @!P0 FADD.FTZ R24, R17, 1 ;  /* 0x3f80000011188421 */ /* 0x001fe20000010000 */
[C---:B------:R-:W-:Y:S01]  /*09d0*/  IADD3 R17, R11.reuse, 0x280, RZ ;  /* 0x000002800b117810 */ /* 0x040fe20007ffe0ff */
[----:B------:R-:W-:Y:S01]  /*09e0*/  @!P1 FMUL.FTZ R15, R20, -1.4426950216293334961 ;  /* 0xbfb8aa3b140f9820 */ /* 0x000fe20000410000 */
[----:B------:R-:W-:Y:S02]  /*09f0*/  VIADD R21, R11, 0x200 ;  /* 0x000002000b157836 */ /* 0x000fe40000000000 */
[----:B------:R-:W0:Y:S01]  /*0a00*/  @!P2 MUFU.EX2 R16, R16 ;  /* 0x000000100010a308 */ /* 0x000e220000000800 */
[-C--:B------:R-:W-:Y:S01]  /*0a10*/  ISETP.GE.AND P4, PT, R17, R2.reuse, PT ;  /* 0x000000021100720c */ /* 0x080fe20003f86270 */
[C---:B------:R-:W-:Y:S01]  /*0a20*/  VIADD R17, R11.reuse, 0x380 ;  /* 0x000003800b117836 */ /* 0x040fe20000000000 */
[----:B------:R-:W-:Y:S01]  /*0a30*/  IADD3 R18, R11, 0x300, RZ ;  /* 0x000003000b127810 */ /* 0x000fe20007ffe0ff */
[----:B-1----:R-:W-:Y:S01]  /*0a40*/  @!P6 FMUL.FTZ R29, R12, R29 ;  /* 0x0000001d0c1de220 */ /* 0x002fe20000410000 */
[----:B------:R-:W-:-:S02]  /*0a50*/  ISETP.GE.AND P3, PT, R21, R2, PT ;  /* 0x000000021500720c */ /* 0x000fc40003f66270 */
[-C--:B------:R-:W-:Y:S01]  /*0a60*/  ISETP.GE.AND P5, PT, R18, R2.reuse, PT ;  /* 0x000000021200720c */ /* 0x080fe20003fa6270 */
[----:B------:R-:W1:Y:S01]  /*0a70*/  @!P1 MUFU.EX2 R15, R15 ;  /* 0x0000000f000f9308 */ /* 0x000e620000000800 */
[----:B------:R-:W-:Y:S02]  /*0a80*/  @!P6 F2FP.BF16.F32.PACK_AB R9, RZ, R29 ;  /* 0x0000001dff09e23e */ /* 0x000fe400000010ff */
[----:B------:R-:W-:Y:S01]  /*0a90*/  ISETP.GE.AND P6, PT, R17, R2, PT ;  /* 0x000000021100720c */ /* 0x000fe20003fc6270 */
[----:B0-----:R-:W-:-:S06]  /*0aa0*/  @!P2 FADD.FTZ R12, R16, 1 ;  /* 0x3f800000100ca421 */ /* 0x001fcc0000010000 */
[----:B------:R-:W-:Y:S02]  /*0ab0*/  @!P3 SHF.L.U32 R18, R25, 0x10, RZ ;  /* 0x000000101912b819 */ /* 0x000fe400000006ff */
[----:B--2---:R-:W-:-:S03]  /*0ac0*/  @!P4 SHF.L.U32 R17, R22, 0x10, RZ ;  /* 0x000000101611c819 */ /* 0x004fc600000006ff */
[----:B------:R-:W-:Y:S01]  /*0ad0*/  @!P3 FMUL.FTZ R25, R18, -1.4426950216293334961 ;  /* 0xbfb8aa3b1219b820 */ /* 0x000fe20000410000 */
[----:B------:R-:W-:Y:S02]  /*0ae0*/  @!P5 IMAD.U32 R16, R13, 0x10000, RZ ;  /* 0x000100000d10d824 */ /* 0x000fe400078e00ff */
[----:B-1----:R-:W-:Y:S01]  /*0af0*/  @!P1 FADD.FTZ R15, R15, 1 ;  /* 0x3f8000000f0f9421 */ /* 0x002fe20000010000 */
[----:B------:R-:W-:Y:S01]  /*0b00*/  @!P4 FMUL.FTZ R29, R17, -1.4426950216293334961 ;  /* 0xbfb8aa3b111dc820 */ /* 0x000fe20000410000 */
[----:B------:R-:W-:Y:S02]  /*0b10*/  @!P5 FMUL.FTZ R26, R16, -1.4426950216293334961 ;  /* 0xbfb8aa3b101ad820 */ /* 0x000fe40000410000 */
[----:B------:R0:W-:Y:S01]  /*0b20*/  @!P1 MUFU.RCP R21, R15 ;  /* 0x0000000f00159308 */ /* 0x0001e20000001000 */
[----:B------:R-:W-:-:S07]  /*0b30*/  @!P6 SHF.L.U32 R13, R14, 0x10, RZ ;  /* 0x000000100e0de819 */ /* 0x000fce00000006ff */
[----:B------:R-:W-:Y:S01]  /*0b40*/  @!P0 MUFU.RCP R24, R24 ;  /* 0x0000001800188308 */ /* 0x000fe20000001000 */
[----:B0-----:R-:W0:Y:S01]  /*0b50*/  @!P0 LDC.64 R14, c[0x0][0x218] ;  /* 0x00008600ff0e8b82 */ /* 0x001e220000000a00 */
[----:B------:R-:W-:-:S06]  /*0b60*/  @!P6 FMUL.FTZ R28, R13, -1.4426950216293334961 ;  /* 0xbfb8aa3b0d1ce820 */ /* 0x000fcc0000410000 */
[----:B------:R-:W1:Y:S08]  /*0b70*/  @!P3 MUFU.EX2 R25, R25 ;  /* 0x000000190019b308 */ /* 0x000e700000000800 */
[----:B------:R-:W2:Y:S08]  /*0b80*/  @!P4 MUFU.EX2 R22, R29 ;  /* 0x0000001d0016c308 */ /* 0x000eb00000000800 */
[----:B------:R-:W3:Y:S08]  /*0b90*/  @!P5 MUFU.EX2 R26, R26 ;  /* 0x0000001a001ad308 */ /* 0x000ef00000000800 */
[----:B------:R-:W4:Y:S01]  /*0ba0*/  @!P6 MUFU.EX2 R28, R28 ;  /* 0x0000001c001ce308 */ /* 0x000f220000000800 */
[----:B-1----:R-:W-:Y:S01]  /*0bb0*/  @!P3 FADD.FTZ R25, R25, 1 ;  /* 0x3f8000001919b421 */ /* 0x002fe20000010000 */
[----:B--2---:R-:W-:Y:S01]  /*0bc0*/  @!P4 FADD.FTZ R22, R22, 1 ;  /* 0x3f8000001616c421 */ /* 0x004fe20000010000 */
[----:B------:R-:W-:Y:S01]  /*0bd0*/  @!P0 FMUL.FTZ R24, R27, R24 ;  /* 0x000000181b188220 */ /* 0x000fe20000410000 */
[----:B------:R-:W-:Y:S01]  /*0be0*/  @!P0 IADD3 R29, R0, R11, RZ ;  /* 0x0000000b001d8210 */ /* 0x000fe20007ffe0ff */
[----:B---3--:R-:W-:-:S03]  /*0bf0*/  @!P5 FADD.FTZ R26, R26, 1 ;  /* 0x3f8000001a1ad421 */ /* 0x008fc60000010000 */
[----:B------:R-:W-:Y:S01]  /*0c00*/  @!P0 F2FP.BF16.F32.PACK_AB R10, RZ, R24 ;  /* 0x00000018ff0a823e */ /* 0x000fe200000010ff */
[----:B------:R-:W1:Y:S01]  /*0c10*/  @!P2 MUFU.RCP R12, R12 ;  /* 0x0000000c000ca308 */ /* 0x000e620000001000 */
[----:B0-----:R-:W-:-:S04]  /*0c20*/  @!P0 IMAD.WIDE.U32 R14, R29, 0x2, R14 ;  /* 0x000000021d0e8825 */ /* 0x001fc800078e000e */
[----:B----4-:R-:W-:-:S03]  /*0c30*/  @!P6 FADD.FTZ R28, R28, 1 ;  /* 0x3f8000001c1ce421 */ /* 0x010fc60000010000 */
[----:B------:R-:W0:Y:S01]  /*0c40*/  @!P3 MUFU.RCP R25, R25 ;  /* 0x000000190019b308 */ /* 0x000e220000001000 */
[----:B------:R-:W-:Y:S01]  /*0c50*/  @!P0 IMAD.MOV.U32 R11, RZ, RZ, R23 ;  /* 0x000000ffff0b8224 */ /* 0x000fe200078e0017 */
[----:B------:R2:W-:Y:S06]  /*0c60*/  @!P0 STG.E.U16 desc[UR4][R14.64], R10 ;  /* 0x0000000a0e008986 */ /* 0x0005ec000c101504 */
[----:B------:R-:W3:Y:S01]  /*0c70*/  @!P4 MUFU.RCP R22, R22 ;  /* 0x000000160016c308 */ /* 0x000ee20000001000 */
[----:B------:R-:W-:-:S07]  /*0c80*/  ISETP.GE.AND P0, PT, R11, R2, PT ;  /* 0x000000020b00720c */ /* 0x000fce0003f06270 */
[----:B------:R-:W4:Y:S08]  /*0c90*/  @!P5 MUFU.RCP R27, R26 ;  /* 0x0000001a001bd308 */ /* 0x000f300000001000 */
[----:B------:R-:W5:Y:S01]  /*0ca0*/  @!P6 MUFU.RCP R24, R28 ;  /* 0x0000001c0018e308 */ /* 0x000f620000001000 */
[----:B------:R-:W-:Y:S01]  /*0cb0*/  @!P1 FMUL.FTZ R21, R20, R21 ;  /* 0x0000001514159220 */ /* 0x000fe20000410000 */
[----:B-1----:R-:W-:Y:S01]  /*0cc0*/  @!P2 FMUL.FTZ R12, R19, R12 ;  /* 0x0000000c130ca220 */ /* 0x002fe20000410000 */
[----:B0-----:R-:W-:Y:S01]  /*0cd0*/  @!P3 FMUL.FTZ R25, R18, R25 ;  /* 0x000000191219b220 */ /* 0x001fe20000410000 */
[----:B---3--:R-:W-:Y:S01]  /*0ce0*/  @!P4 FMUL.FTZ R22, R17, R22 ;  /* 0x000000161116c220 */ /* 0x008fe20000410000 */
[----:B----4-:R-:W-:Y:S01]  /*0cf0*/  @!P5 FMUL.FTZ R27, R16, R27 ;  /* 0x0000001b101bd220 */ /* 0x010fe20000410000 */
[----:B------:R-:W-:-:S02]  /*0d00*/  @!P1 F2FP.BF16.F32.PACK_AB R3, RZ, R21 ;  /* 0x00000015ff03923e */ /* 0x000fc400000010ff */
[----:B------:R-:W-:Y:S01]  /*0d10*/  @!P2 F2FP.BF16.F32.PACK_AB R4, RZ, R12 ;  /* 0x0000000cff04a23e */ /* 0x000fe200000010ff */
[----:B-----5:R-:W-:Y:S01]  /*0d20*/  @!P6 FMUL.FTZ R24, R13, R24 ;  /* 0x000000180d18e220 */ /* 0x020fe20000410000 */
[----:B------:R-:W-:Y:S02]  /*0d30*/  @!P3 F2FP.BF16.F32.PACK_AB R5, RZ, R25 ;  /* 0x00000019ff05b23e */ /* 0x000fe400000010ff */
[----:B------:R-:W-:Y:S02]  /*0d40*/  @!P4 F2FP.BF16.F32.PACK_AB R6, RZ, R22 ;  /* 0x00000016ff06c23e */ /* 0x000fe400000010ff */
[----:B------:R-:W-:Y:S02]  /*0d50*/  @!P5 F2FP.BF16.F32.PACK_AB R7, RZ, R27 ;  /* 0x0000001bff07d23e */ /* 0x000fe400000010ff */
[----:B------:R-:W-:Y:S01]  /*0d60*/  @!P6 F2FP.BF16.F32.PACK_AB R8, RZ, R24 ;  /* 0x00000018ff08e23e */ /* 0x000fe200000010ff */
[----:B--2---:R-:W-:Y:S06]  /*0d70*/  @P0 BRA `(.L_x_4391) ;  /* 0x0000000000300947 */ /* 0x004fec0003800000 */
[----:B------:R-:W0:Y:S01]  /*0d80*/  LDC.64 R12, c[0x0][0x218] ;  /* 0x00008600ff0c7b82 */ /* 0x000e220000000a00 */
[----:B------:R-:W-:Y:S02]  /*0d90*/  IADD3 R15, R0, R11, RZ ;  /* 0x0000000b000f7210 */ /* 0x000fe40007ffe0ff */
[----:B------:R-:W-:-:S04]  /*0da0*/  IADD3 R11, R11, 0x80, RZ ;  /* 0x000000800b0b7810 */ /* 0x000fc80007ffe0ff */
[----:B------:R-:W-:Y:S01]  /*0db0*/  ISETP.GE.AND P0, PT, R11, R2, PT ;  /* 0x000000020b00720c */ /* 0x000fe20003f06270 */
[----:B0-----:R-:W-:-:S05]  /*0dc0*/  IMAD.WIDE.U32 R12, R15, 0x2, R12 ;  /* 0x000000020f0c7825 */ /* 0x001fca00078e000c */
[----:B------:R0:W-:Y:S07]  /*0dd0*/  STG.E.U16 desc[UR4][R12.64], R3 ;  /* 0x000000030c007986 */ /* 0x0001ee000c101504 */
[----:B------:R-:W-:Y:S05]  /*0de0*/  @P0 BRA `(.L_x_4392) ;  /* 0x0000000000300947 */ /* 0x000fea0003800000 */
[----:B0-----:R-:W0:Y:S01]  /*0df0*/  LDC.64 R12, c[0x0][0x218] ;  /* 0x00008600ff0c7b82 */ /* 0x001e220000000a00 */
[----:B------:R-:W-:Y:S01]  /*0e00*/  IMAD.IADD R3, R0, 0x1, R11 ;  /* 0x0000000100037824 */ /* 0x000fe200078e020b */
[----:B------:R-:W-:-:S03]  /*0e10*/  IADD3 R11, R11, 0x80, RZ ;  /* 0x000000800b0b7810 */ /* 0x000fc60007ffe0ff */
[----:B0-----:R-:W-:-:S05]  /*0e20*/  IMAD.WIDE.U32 R12, R3, 0x2, R12 ;  /* 0x00000002030c7825 */ /* 0x001fca00078e000c */
[----:B------:R0:W-:Y:S02]  /*0e30*/  STG.E.U16 desc[UR4][R12.64], R9 ;  /* 0x000000090c007986 */ /* 0x0001e4000c101504 */
.L_x_4391:
[----:B------:R-:W-:-:S13]  /*0e40*/  ISETP.GE.AND P0, PT, R11, R2, PT ;  /* 0x000000020b00720c */ /* 0x000fda0003f06270 */
[----:B------:R-:W-:Y:S05]  /*0e50*/  @P0 BRA `(.L_x_4393) ;  /* 0x0000000000300947 */ /* 0x000fea0003800000 */
[----:B0-----:R-:W0:Y:S01]  /*0e60*/  LDC.64 R12, c[0x0][0x218] ;  /* 0x00008600ff0c7b82 */ /* 0x001e220000000a00 */
[----:B------:R-:W-:Y:S01]  /*0e70*/  IADD3 R3, R0, R11, RZ ;  /* 0x0000000b00037210 */ /* 0x000fe20007ffe0ff */
[----:B------:R-:W-:-:S04]  /*0e80*/  VIADD R11, R11, 0x80 ;  /* 0x000000800b0b7836 */ /* 0x000fc80000000000 */
[----:B0-----:R-:W-:-:S05]  /*0e90*/  IMAD.WIDE.U32 R12, R3, 0x2, R12 ;  /* 0x00000002030c7825 */ /* 0x001fca00078e000c */
[----:B------:R1:W-:Y:S02]  /*0ea0*/  STG.E.U16 desc[UR4][R12.64], R4 ;  /* 0x000000040c007986 */ /* 0x0003e4000c101504 */
.L_x_4392:
[----:B------:R-:W-:-:S13]  /*0eb0*/  ISETP.GE.AND P0, PT, R11, R2, PT ;  /* 0x000000020b00720c */ /* 0x000fda0003f06270 */
[----:B------:R-:W-:Y:S05]  /*0ec0*/  @P0 BRA `(.L_x_4394) ;  /* 0x0000000000340947 */ /* 0x000fea0003800000 */
[----:B01----:R-:W0:Y:S01]  /*0ed0*/  LDC.64 R12, c[0x0][0x218] ;  /* 0x00008600ff0c7b82 */ /* 0x003e220000000a00 */
[----:B------:R-:W-:Y:S02]  /*0ee0*/  IADD3 R3, R0, R11, RZ ;  /* 0x0000000b00037210 */ /* 0x000fe40007ffe0ff */
[----:B------:R-:W-:-:S03]  /*0ef0*/  IADD3 R11, R11, 0x80, RZ ;  /* 0x000000800b0b7810 */ /* 0x000fc60007ffe0ff */
[----:B0-----:R-:W-:-:S05]  /*0f00*/  IMAD.WIDE.U32 R12, R3, 0x2, R12 ;  /* 0x00000002030c7825 */ /* 0x001fca00078e000c */
[----:B------:R1:W-:Y:S02]  /*0f10*/  STG.E.U16 desc[UR4][R12.64], R5 ;  /* 0x000000050c007986 */ /* 0x0003e4000c101504 */
.L_x_4393:
[----:B------:R-:W-:-:S13]  /*0f20*/  ISETP.GE.AND P0, PT, R11, R2, PT ;  /* 0x000000020b00720c */ /* 0x000fda0003f06270 */
[----:B------:R-:W-:Y:S05]  /*0f30*/  @P0 BREAK B1 ;  /* 0x0000000000010942 */ /* 0x000fea0003800000 */
[----:B------:R-:W-:Y:S05]  /*0f40*/  @P0 BRA `(.L_x_4395) ;  /* 0x0000000000300947 */ /* 0x000fea0003800000 */
[----:B-1----:R-:W1:Y:S01]  /*0f50*/  LDC.64 R4, c[0x0][0x218] ;  /* 0x00008600ff047b82 */ /* 0x002e620000000a00 */
[----:B------:R-:W-:Y:S01]  /*0f60*/  IADD3 R3, R0, R11, RZ ;  /* 0x0000000b00037210 */ /* 0x000fe20007ffe0ff */
[----:B------:R-:W-:-:S04]  /*0f70*/  VIADD R11, R11, 0x80 ;  /* 0x000000800b0b7836 */ /* 0x000fc80000000000 */
[----:B-1----:R-:W-:-:S05]  /*0f80*/  IMAD.WIDE.U32 R4, R3, 0x2, R4 ;  /* 0x0000000203047825 */ /* 0x002fca00078e0004 */
[----:B------:R2:W-:Y:S02]  /*0f90*/  STG.E.U16 desc[UR4][R4.64], R6 ;  /* 0x0000000604007986 */ /* 0x0005e4000c101504 */
.L_x_4394:
[----:B------:R-:W-:Y:S05]  /*0fa0*/  BSYNC B1 ;  /* 0x0000000000017941 */ /* 0x000fea0003800000 */
.L_x_4390:
[----:B------:R-:W-:-:S13]  /*0fb0*/  ISETP.GE.AND P0, PT, R11, R2, PT ;  /* 0x000000020b00720c */ /* 0x000fda0003f06270 */
[----:B-12---:R-:W1:Y:S01]  /*0fc0*/  @!P0 LDC.64 R4, c[0x0][0x218] ;  /* 0x00008600ff048b82 */ /* 0x006e620000000a00 */
[----:B0-----:R-:W-:Y:S02]  /*0fd0*/  @!P0 IADD3 R3, R0, R11, RZ ;  /* 0x0000000b00038210 */ /* 0x001fe40007ffe0ff */
[----:B------:R-:W-:-:S03]  /*0fe0*/  @!P0 IADD3 R11, R11, 0x80, RZ ;  /* 0x000000800b0b8810 */ /* 0x000fc60007ffe0ff */
[----:B-1----:R-:W-:-:S05]  /*0ff0*/  @!P0 IMAD.WIDE.U32 R4, R3, 0x2, R4 ;  /* 0x0000000203048825 */ /* 0x002fca00078e0004 */
[----:B------:R2:W-:Y:S02]  /*1000*/  @!P0 STG.E.U16 desc[UR4][R4.64], R7 ;  /* 0x0000000704008986 */ /* 0x0005e4000c101504 */
.L_x_4395:
[----:B------:R-:W-:Y:S05]  /*1010*/  BSYNC B0 ;  /* 0x0000000000007941 */ /* 0x000fea0003800000 */
.L_x_4389:
[----:B------:R-:W-:Y:S05]  /*1020*/  WARPSYNC.ALL ;  /* 0x0000000000007948 */ /* 0x000fea0003800000 */
[----:B------:R-:W-:-:S13]  /*1030*/  ISETP.GE.AND P0, PT, R11, R2, PT ;  /* 0x000000020b00720c */ /* 0x000fda0003f06270 */
[----:B------:R-:W-:Y:S05]  /*1040*/  @P0 EXIT ;  /* 0x000000000000094d */ /* 0x000fea0003800000 */
[----:B------:R-:W3:Y:S01]  /*1050*/  LDC.64 R2, c[0x0][0x218] ;  /* 0x00008600ff027b82 */ /* 0x000ee20000000a00 */
[----:B------:R-:W-:-:S05]  /*1060*/  IADD3 R11, R0, R11, RZ ;  /* 0x0000000b000b7210 */ /* 0x000fca0007ffe0ff */
[----:B---3--:R-:W-:-:S05]  /*1070*/  IMAD.WIDE.U32 R2, R11, 0x2, R2 ;  /* 0x000000020b027825 */ /* 0x008fca00078e0002 */
[----:B------:R-:W-:Y:S01]  /*1080*/  STG.E.U16 desc[UR4][R2.64], R8 ;  /* 0x0000000802007986 */ /* 0x000fe2000c101504 */
[----:B------:R-:W-:Y:S05]  /*1090*/  EXIT ;  /* 0x000000000000794d */ /* 0x000fea0003800000 */
.L_x_4396:
        /* <DEDUP_REMOVED lines=14> */
.L_x_11113:


//--------------------- .text._ZN2at6native29vectorized_elementwise_kernelILi4EZZZNS0_61_GLOBAL__N__132982cb_23_ActivationSiluKernel_cu_f5210f67_354611silu_kernelERNS_18TensorIteratorBaseEENKUlvE_clEvENKUlvE4_clEvEUlN3c108BFloat16EE_St5arrayIPcLm2EEEEviT0_T1_ --------------------------
	.section	.text._ZN2at6native29vectorized_elementwise_kernelILi4EZZZNS0_61_GLOBAL__N__132982cb_23_ActivationSiluKernel_cu_f5210f67_354611silu_kernelERNS_18TensorIteratorBaseEENKUlvE_clEvENKUlvE4_clEvEUlN3c108BFloat16EE_St5arrayIPcLm2EEEEviT0_T1_,"ax",@progbits
	.align	128
        .global         _ZN2at6native29vectorized_elementwise_kernelILi4EZZZNS0_61_GLOBAL__N__132982cb_23_ActivationSiluKernel_cu_f5210f67_354611silu_kernelERNS_18TensorIteratorBaseEENKUlvE_clEvENKUlvE4_clEvEUlN3c108BFloat16EE_St5arrayIPcLm2EEEEviT0_T1_
        .type           _ZN2at6native29vectorized_elementwise_kernelILi4EZZZNS0_61_GLOBAL__N__132982cb_23_ActivationSiluKernel_cu_f5210f67_354611silu_kernelERNS_18TensorIteratorBaseEENKUlvE_clEvENKUlvE4_clEvEUlN3c108BFloat16EE_St5arrayIPcLm2EEEEviT0_T1_,@function
        .size           _ZN2at6native29vectorized_elementwise_kernelILi4EZZZNS0_61_GLOBAL__N__132982cb_23_ActivationSiluKernel_cu_f5210f67_354611silu_kernelERNS_18TensorIteratorBaseEENKUlvE_clEvENKUlvE4_clEvEUlN3c108BFloat16EE_St5arrayIPcLm2EEEEviT0_T1_,(.L_x_11114 - _ZN2at6native29vectorized_elementwise_kernelILi4EZZZNS0_61_GLOBAL__N__132982cb_23_ActivationSiluKernel_cu_f5210f67_354611silu_kernelERNS_18TensorIteratorBaseEENKUlvE_clEvENKUlvE4_clEvEUlN3c108BFloat16EE_St5arrayIPcLm2EEEEviT0_T1_)
        .other          _ZN2at6native29vectorized_elementwise_kernelILi4EZZZNS0_61_GLOBAL__N__132982cb_23_ActivationSiluKernel_cu_f5210f67_354611silu_kernelERNS_18TensorIteratorBaseEENKUlvE_clEvENKUlvE4_clEvEUlN3c108BFloat16EE_St5arrayIPcLm2EEEEviT0_T1_,@"STO_CUDA_ENTRY STV_DEFAULT"
_ZN2at6native29vectorized_elementwise_kernelILi4EZZZNS0_61_GLOBAL__N__132982cb_23_ActivationSiluKernel_cu_f5210f67_354611silu_kernelERNS_18TensorIteratorBaseEENKUlvE_clEvENKUlvE4_clEvEUlN3c108BFloat16EE_St5arrayIPcLm2EEEEviT0_T1_:
.text._ZN2at6native29vectorized_elementwise_kernelILi4EZZZNS0_61_GLOBAL__N__132982cb_23_ActivationSiluKernel_cu_f5210f67_354611silu_kernelERNS_18TensorIteratorBaseEENKUlvE_clEvENKUlvE4_clEvEUlN3c108BFloat16EE_St5arrayIPcLm2EEEEviT0_T1_:
        /* <DEDUP_REMOVED lines=12> */
[----:B------:R-:W2:Y:S04]  /*00c0*/  LDG.E.64 R10, desc[UR4][R18.64] ;  /* 0x00000004120a7981 */ /* 0x000ea8000c1e1b00 */
[----:B------:R-:W3:Y:S01]  /*00d0*/  LDG.E.64 R2, desc[UR4][R18.64+0x400] ;  /* 0x0004000412027981 */ /* 0x000ee2000c1e1b00 */
[C---:B--2---:R-:W-:Y:S01]  /*00e0*/  PRMT R7, R11.reuse, 0x7632, R7 ;  /* 0x000076320b077816 */ /* 0x044fe20000000007 */
[----:B------:R-:W-:Y:S01]  /*00f0*/  IMAD.U32 R8, R11, 0x10000, RZ ;  /* 0x000100000b087824 */ /* 0x000fe200078e00ff */
[----:B------:R-:W-:Y:S02]  /*0100*/  SHF.L.U32 R9, R10, 0x10, RZ ;  /* 0x000000100a097819 */ /* 0x000fe400000006ff */
[----:B---3--:R-:W-:Y:S01]  /*0110*/  PRMT R11, R2, 0x7632, R11 ;  /* 0x00007632020b7816 */ /* 0x008fe2000000000b */
[----:B------:R-:W-:Y:S01]  /*0120*/  FMUL.FTZ R15, R8, -1.4426950216293334961 ;  /* 0xbfb8aa3b080f7820 */ /* 0x000fe20000410000 */
[----:B------:R-:W-:Y:S01]  /*0130*/  SHF.L.U32 R7, R7, 0x10, RZ ;  /* 0x0000001007077819 */ /* 0x000fe200000006ff */
[----:B------:R-:W-:Y:S01]  /*0140*/  FMUL.FTZ R16, R9, -1.4426950216293334961 ;  /* 0xbfb8aa3b09107820 */ /* 0x000fe20000410000 */
[----:B------:R-:W-:-:S02]  /*0150*/  SHF.L.U32 R6, R2, 0x10, RZ ;  /* 0x0000001002067819 */ /* 0x000fc400000006ff */
[----:B------:R-:W-:Y:S01]  /*0160*/  PRMT R10, R10, 0x7632, R10 ;  /* 0x000076320a0a7816 */ /* 0x000fe2000000000a */
[----:B------:R-:W-:Y:S01]  /*0170*/  FMUL.FTZ R2, R7, -1.4426950216293334961 ;  /* 0xbfb8aa3b07027820 */ /* 0x000fe20000410000 */
[C---:B------:R-:W-:Y:S01]  /*0180*/  PRMT R13, R3.reuse, 0x7632, R13 ;  /* 0x00007632030d7816 */ /* 0x040fe2000000000d */
[----:B------:R-:W-:Y:S01]  /*0190*/  FMUL.FTZ R12, R6, -1.4426950216293334961 ;  /* 0xbfb8aa3b060c7820 */ /* 0x000fe20000410000 */
[----:B------:R-:W-:Y:S01]  /*01a0*/  SHF.L.U32 R5, R3, 0x10, RZ ;  /* 0x0000001003057819 */ /* 0x000fe200000006ff */
[----:B------:R-:W-:Y:S01]  /*01b0*/  IMAD.U32 R10, R10, 0x10000, RZ ;  /* 0x000100000a0a7824 */ /* 0x000fe200078e00ff */
[----:B------:R-:W-:Y:S01]  /*01c0*/  SHF.L.U32 R11, R11, 0x10, RZ ;  /* 0x000000100b0b7819 */ /* 0x000fe200000006ff */
[----:B------:R-:W-:Y:S01]  /*01d0*/  IMAD.U32 R13, R13, 0x10000, RZ ;  /* 0x000100000d0d7824 */ /* 0x000fe200078e00ff */
[----:B------:R-:W0:Y:S01]  /*01e0*/  MUFU.EX2 R15, R15 ;  /* 0x0000000f000f7308 */ /* 0x000e220000000800 */
[----:B------:R-:W-:Y:S01]  /*01f0*/  FMUL.FTZ R14, R5, -1.4426950216293334961 ;  /* 0xbfb8aa3b050e7820 */ /* 0x000fe20000410000 */
[----:B------:R-:W-:Y:S01]  /*0200*/  FMUL.FTZ R18, R10, -1.4426950216293334961 ;  /* 0xbfb8aa3b0a127820 */ /* 0x000fe20000410000 */
[----:B------:R-:W-:Y:S01]  /*0210*/  FMUL.FTZ R19, R11, -1.4426950216293334961 ;  /* 0xbfb8aa3b0b137820 */ /* 0x000fe20000410000 */
[----:B------:R-:W-:-:S04]  /*0220*/  FMUL.FTZ R17, R13, -1.4426950216293334961 ;  /* 0xbfb8aa3b0d117820 */ /* 0x000fc80000410000 */
[----:B------:R-:W1:Y:S08]  /*0230*/  MUFU.EX2 R2, R2 ;  /* 0x0000000200027308 */ /* 0x000e700000000800 */
[----:B------:R-:W2:Y:S01]  /*0240*/  MUFU.EX2 R12, R12 ;  /* 0x0000000c000c7308 */ /* 0x000ea20000000800 */
[----:B0-----:R-:W-:-:S07]  /*0250*/  FADD.FTZ R21, R15, 1 ;  /* 0x3f8000000f157421 */ /* 0x001fce0000010000 */
[----:B------:R-:W0:Y:S01]  /*0260*/  MUFU.EX2 R16, R16 ;  /* 0x0000001000107308 */ /* 0x000e220000000800 */
[----:B-1----:R-:W-:Y:S02]  /*0270*/  FADD.FTZ R20, R2, 1 ;  /* 0x3f80000002147421 */ /* 0x002fe40000010000 */
[----:B------:R-:W1:Y:S05]  /*0280*/  LDC.64 R2, c[0x0][0x218] ;  /* 0x00008600ff027b82 */ /* 0x000e6a0000000a00 */
[----:B------:R-:W3:Y:S01]  /*0290*/  MUFU.EX2 R14, R14 ;  /* 0x0000000e000e7308 */ /* 0x000ee20000000800 */
[----:B--2---:R-:W-:-:S07]  /*02a0*/  FADD.FTZ R15, R12, 1 ;  /* 0x3f8000000c0f7421 */ /* 0x004fce0000010000 */
[----:B------:R-:W2:Y:S01]  /*02b0*/  MUFU.EX2 R19, R19 ;  /* 0x0000001300137308 */ /* 0x000ea20000000800 */
[----:B0-----:R-:W-:-:S07]  /*02c0*/  FADD.FTZ R16, R16, 1 ;  /* 0x3f80000010107421 */ /* 0x001fce0000010000 */
[----:B------:R-:W0:Y:S01]  /*02d0*/  MUFU.EX2 R18, R18 ;  /* 0x0000001200127308 */ /* 0x000e220000000800 */
[----:B---3--:R-:W-:Y:S01]  /*02e0*/  FADD.FTZ R12, R14, 1 ;  /* 0x3f8000000e0c7421 */ /* 0x008fe20000010000 */
[----:B-1----:R-:W-:-:S06]  /*02f0*/  IMAD.WIDE.U32 R2, R0, 0x2, R2 ;  /* 0x0000000200027825 */ /* 0x002fcc00078e0002 */
[----:B------:R-:W1:Y:S01]  /*0300*/  MUFU.EX2 R17, R17 ;  /* 0x0000001100117308 */ /* 0x000e620000000800 */
[----:B--2---:R-:W-:Y:S01]  /*0310*/  FADD.FTZ R14, R19, 1 ;  /* 0x3f800000130e7421 */ /* 0x004fe20000010000 */
[----:B------:R-:W-:-:S06]  /*0320*/  IMAD.WIDE R2, R4, 0x8, R2 ;  /* 0x0000000804027825 */ /* 0x000fcc00078e0202 */
[----:B------:R-:W2:Y:S01]  /*0330*/  MUFU.RCP R16, R16 ;  /* 0x0000001000107308 */ /* 0x000ea20000001000 */
[----:B0-----:R-:W-:-:S07]  /*0340*/  FADD.FTZ R18, R18, 1 ;  /* 0x3f80000012127421 */ /* 0x001fce0000010000 */
[----:B------:R-:W0:Y:S01]  /*0350*/  MUFU.RCP R15, R15 ;  /* 0x0000000f000f7308 */ /* 0x000e220000001000 */
[----:B-1----:R-:W-:-:S07]  /*0360*/  FADD.FTZ R17, R17, 1 ;  /* 0x3f80000011117421 */ /* 0x002fce0000010000 */
[----:B------:R-:W1:Y:S01]  /*0370*/  MUFU.RCP R21, R21 ;  /* 0x0000001500157308 */ /* 0x000e620000001000 */
[----:B--2---:R-:W-:-:S07]  /*0380*/  FMUL.FTZ R16, R9, R16 ;  /* 0x0000001009107220 */ /* 0x004fce0000410000 */
[----:B------:R-:W2:Y:S01]  /*0390*/  MUFU.RCP R12, R12 ;  /* 0x0000000c000c7308 */ /* 0x000ea20000001000 */
[----:B0-----:R-:W-:-:S07]  /*03a0*/  FMUL.FTZ R15, R6, R15 ;  /* 0x0000000f060f7220 */ /* 0x001fce0000410000 */
[----:B------:R-:W0:Y:S01]  /*03b0*/  MUFU.RCP R23, R18 ;  /* 0x0000001200177308 */ /* 0x000e220000001000 */
[----:B-1----:R-:W-:-:S07]  /*03c0*/  FMUL.FTZ R21, R8, R21 ;  /* 0x0000001508157220 */ /* 0x002fce0000410000 */
[----:B------:R-:W1:Y:S01]  /*03d0*/  MUFU.RCP R20, R20 ;  /* 0x0000001400147308 */ /* 0x000e620000001000 */
[----:B--2---:R-:W-:-:S07]  /*03e0*/  FMUL.FTZ R12, R5, R12 ;  /* 0x0000000c050c7220 */ /* 0x004fce0000410000 */
[----:B------:R-:W2:Y:S01]  /*03f0*/  MUFU.RCP R14, R14 ;  /* 0x0000000e000e7308 */ /* 0x000ea20000001000 */
[----:B0-----:R-:W-:-:S05]  /*0400*/  FMUL.FTZ R9, R10, R23 ;  /* 0x000000170a097220 */ /* 0x001fca0000410000 */
[----:B------:R-:W-:Y:S02]  /*0410*/  F2FP.BF16.F32.PACK_AB R16, R9, R16 ;  /* 0x000000100910723e */ /* 0x000fe400000010ff */
[----:B------:R0:W3:Y:S01]  /*0420*/  MUFU.RCP R22, R17 ;  /* 0x0000001100167308 */ /* 0x0000e20000001000 */
[----:B-1----:R-:W-:Y:S01]  /*0430*/  FMUL.FTZ R0, R7, R20 ;  /* 0x0000001407007220 */ /* 0x002fe20000410000 */
[----:B--2---:R-:W-:-:S04]  /*0440*/  FMUL.FTZ R6, R11, R14 ;  /* 0x0000000e0b067220 */ /* 0x004fc80000410000 */
[----:B0-----:R-:W-:Y:S02]  /*0450*/  F2FP.BF16.F32.PACK_AB R17, R0, R21 ;  /* 0x000000150011723e */ /* 0x001fe400000010ff */
[----:B------:R-:W-:-:S03]  /*0460*/  F2FP.BF16.F32.PACK_AB R6, R6, R15 ;  /* 0x0000000f0606723e */ /* 0x000fc600000010ff */
[----:B------:R-:W-:Y:S01]  /*0470*/  STG.E.64 desc[UR4][R2.64], R16 ;  /* 0x0000001002007986 */ /* 0x000fe2000c101b04 */
[----:B---3--:R-:W-:-:S05]  /*0480*/  FMUL.FTZ R13, R13, R22 ;  /* 0x000000160d0d7220 */ /* 0x008fca0000410000 */
[----:B------:R-:W-:-:S05]  /*0490*/  F2FP.BF16.F32.PACK_AB R7, R13, R12 ;  /* 0x0000000c0d07723e */ /* 0x000fca00000010ff */
[----:B------:R-:W-:Y:S01]  /*04a0*/  STG.E.64 desc[UR4][R2.64+0x400], R6 ;  /* 0x0004000602007986 */ /* 0x000fe2000c101b04 */
[----:B------:R-:W-:Y:S05]  /*04b0*/  EXIT ;  /* 0x000000000000794d */ /* 0x000fea0003800000 */
.L_x_4397:
        /* <DEDUP_REMOVED lines=148> */
.L_x_4400:
[----:B------:R-:W-:-:S13]  /*0e00*/  ISETP.GE.AND P0, PT, R11, R2, PT ;  /* 0x000000020b00720c */ /* 0x000fda0003f06270 */
[----:B------:R-:W-:Y:S05]  /*0e10*/  @P0 BRA `(.L_x_4402) ;  /* 0x0000000000300947 */ /* 0x000fea0003800000 */
[----:B0-----:R-:W0:Y:S01]  /*0e20*/  LDC.64 R12, c[0x0][0x218] ;  /* 0x00008600ff0c7b82 */ /* 0x001e220000000a00 */
[----:B------:R-:W-:Y:S01]  /*0e30*/  IADD3 R3, R0, R11, RZ ;  /* 0x0000000b00037210 */ /* 0x000fe20007ffe0ff */
[----:B------:R-:W-:-:S04]  /*0e40*/  VIADD R11, R11, 0x80 ;  /* 0x000000800b0b7836 */ /* 0x000fc80000000000 */
[----:B0-----:R-:W-:-:S05]  /*0e50*/  IMAD.WIDE.U32 R12, R3, 0x2, R12 ;  /* 0x00000002030c7825 */ /* 0x001fca00078e000c */
[----:B------:R1:W-:Y:S02]  /*0e60*/  STG.E.U16 desc[UR4][R12.64], R4 ;  /* 0x000000040c007986 */ /* 0x0003e4000c101504 */
.L_x_4401:
[----:B------:R-:W-:-:S13]  /*0e70*/  ISETP.GE.AND P0, PT, R11, R2, PT ;  /* 0x000000020b00720c */ /* 0x000fda0003f06270 */
[----:B------:R-:W-:Y:S05]  /*0e80*/  @P0 BRA `(.L_x_4403) ;  /* 0x0000000000340947 */ /* 0x000fea0003800000 */
[----:B01----:R-:W0:Y:S01]  /*0e90*/  LDC.64 R12, c[0x0][0x218] ;  /* 0x00008600ff0c7b82 */ /* 0x003e220000000a00 */
[----:B------:R-:W-:Y:S02]  /*0ea0*/  IADD3 R3, R0, R11, RZ ;  /* 0x0000000b00037210 */ /* 0x000fe40007ffe0ff */
[----:B------:R-:W-:-:S03]  /*0eb0*/  IADD3 R11, R11, 0x80, RZ ;  /* 0x000000800b0b7810 */ /* 0x000fc60007ffe0ff */
[----:B0-----:R-:W-:-:S05]  /*0ec0*/  IMAD.WIDE.U32 R12, R3, 0x2, R12 ;  /* 0x00000002030c7825 */ /* 0x001fca00078e000c */
[----:B------:R1:W-:Y:S02]  /*0ed0*/  STG.E.U16 desc[UR4][R12.64], R5 ;  /* 0x000000050c007986 */ /* 0x0003e4000c101504 */
.L_x_4402:
        /* <DEDUP_REMOVED lines=8> */
.L_x_4403:
[----:B------:R-:W-:Y:S05]  /*0f60*/  BSYNC B1 ;  /* 0x0000000000017941 */ /* 0x000fea0003800000 */
.L_x_4399:
[----:B------:R-:W-:-:S13]  /*0f70*/  ISETP.GE.AND P0, PT, R11, R2, PT ;  /* 0x000000020b00720c */ /* 0x000fda0003f06270 */
[----:B-12---:R-:W1:Y:S01]  /*0f80*/  @!P0 LDC.64 R4, c[0x0][0x218] ;  /* 0x00008600ff048b82 */ /* 0x006e620000000a00 */
[----:B0-----:R-:W-:Y:S02]  /*0f90*/  @!P0 IADD3 R3, R0, R11, RZ ;  /* 0x0000000b00038210 */ /* 0x001fe40007ffe0ff */
[----:B------:R-:W-:-:S03]  /*0fa0*/  @!P0 IADD3 R11, R11, 0x80, RZ ;  /* 0x000000800b0b8810 */ /* 0x000fc60007ffe0ff */
[----:B-1----:R-:W-:-:S05]  /*0fb0*/  @!P0 IMAD.WIDE.U32 R4, R3, 0x2, R4 ;  /* 0x0000000203048825 */ /* 0x002fca00078e0004 */
[----:B------:R2:W-:Y:S02]  /*0fc0*/  @!P0 STG.E.U16 desc[UR4][R4.64], R7 ;  /* 0x0000000704008986 */ /* 0x0005e4000c101504 */
.L_x_4404:
[----:B------:R-:W-:Y:S05]  /*0fd0*/  BSYNC B0 ;  /* 0x0000000000007941 */ /* 0x000fea0003800000 */
.L_x_4398:
        /* <DEDUP_REMOVED lines=8> */
.L_x_4405:
        /* <DEDUP_REMOVED lines=10> */
.L_x_11114:


//--------------------- .text._ZN2at6native29vectorized_elementwise_kernelILi8EZZZNS0_61_GLOBAL__N__132982cb_23_ActivationSiluKernel_cu_f5210f67_354611silu_kernelERNS_18TensorIteratorBaseEENKUlvE_clEvENKUlvE4_clEvEUlN3c108BFloat16EE_St5arrayIPcLm2EEEEviT0_T1_ --------------------------
	.section	.text._ZN2at6native29vectorized_elementwise_kernelILi8EZZZNS0_61_GLOBAL__N__132982cb_23_ActivationSiluKernel_cu_f5210f67_354611silu_kernelERNS_18TensorIteratorBaseEENKUlvE_clEvENKUlvE4_clEvEUlN3c108BFloat16EE_St5arrayIPcLm2EEEEviT0_T1_,"ax",@progbits
	.align	128
        .global         _ZN2at6native29vectorized_elementwise_kernelILi8EZZZNS0_61_GLOBAL__N__132982cb_23_ActivationSiluKernel_cu_f5210f67_354611silu_kernelERNS_18TensorIteratorBaseEENKUlvE_clEvENKUlvE4_clEvEUlN3c108BFloat16EE_St5arrayIPcLm2EEEEviT0_T1_
        .type           _ZN2at6native29vectorized_elementwise_kernelILi8EZZZNS0_61_GLOBAL__N__132982cb_23_ActivationSiluKernel_cu_f5210f67_354611silu_kernelERNS_18TensorIteratorBaseEENKUlvE_clEvENKUlvE4_clEvEUlN3c108BFloat16EE_St5arrayIPcLm2EEEEviT0_T1_,@function
        .size           _ZN2at6native29vectorized_elementwise_kernelILi8EZZZNS0_61_GLOBAL__N__132982cb_23_ActivationSiluKernel_cu_f5210f67_354611silu_kernelERNS_18TensorIteratorBaseEENKUlvE_clEvENKUlvE4_clEvEUlN3c108BFloat16EE_St5arrayIPcLm2EEEEviT0_T1_,(.L_x_11115 - _ZN2at6native29vectorized_elementwise_kernelILi8EZZZNS0_61_GLOBAL__N__132982cb_23_ActivationSiluKernel_cu_f5210f67_354611silu_kernelERNS_18TensorIteratorBaseEENKUlvE_clEvENKUlvE4_clEvEUlN3c108BFloat16EE_St5arrayIPcLm2EEEEviT0_T1_)
        .other          _ZN2at6native29vectorized_elementwise_kernelILi8EZZZNS0_61_GLOBAL__N__132982cb_23_ActivationSiluKernel_cu_f5210f67_354611silu_kernelERNS_18TensorIteratorBaseEENKUlvE_clEvENKUlvE4_clEvEUlN3c108BFloat16EE_St5arrayIPcLm2EEEEviT0_T1_,@"STO_CUDA_ENTRY STV_DEFAULT"
_ZN2at6native29vectorized_elementwise_kernelILi8EZZZNS0_61_GLOBAL__N__132982cb_23_ActivationSiluKernel_cu_f5210f67_354611silu_kernelERNS_18TensorIteratorBaseEENKUlvE_clEvENKUlvE4_clEvEUlN3c108BFloat16EE_St5arrayIPcLm2EEEEviT0_T1_:
.text._ZN2at6native29vectorized_elementwise_kernelILi8EZZZNS0_61_GLOBAL__N__132982cb_23_ActivationSiluKernel_cu_f5210f67_354611silu_kernelERNS_18TensorIteratorBaseEENKUlvE_clEvENKUlvE4_clEvEUlN3c108BFloat16EE_St5arrayIPcLm2EEEEviT0_T1_:
        /* <DEDUP_REMOVED lines=11> */
[----:B0-----:R-:W-:-:S06]  /*00b0*/  IMAD.WIDE.U32 R4, R8, 0x10, R2 ;  /* 0x0000001008047825 */ /* 0x001fcc00078e0002 */
[----:B------:R-:W2:Y:S02]  /*00c0*/  LDG.E.128 R4, desc[UR4][R4.64] ;  /* 0x0000000404047981 */ /* 0x000ea4000c1e1d00 */
[----:B--2---:R-:W-:Y:S01]  /*00d0*/  SHF.L.U32 R9, R7, 0x10, RZ ;  /* 0x0000001007097819 */ /* 0x004fe200000006ff */
[----:B------:R-:W-:Y:S01]  /*00e0*/  IMAD.U32 R11, R5, 0x10000, RZ ;  /* 0x00010000050b7824 */ /* 0x000fe200078e00ff */
[----:B------:R-:W-:Y:S02]  /*00f0*/  PRMT R7, R6, 0x7632, R7 ;  /* 0x0000763206077816 */ /* 0x000fe40000000007 */
[----:B------:R-:W-:Y:S01]  /*0100*/  SHF.L.U32 R12, R4, 0x10, RZ ;  /* 0x00000010040c7819 */ /* 0x000fe200000006ff */
[----:B------:R-:W-:Y:S01]  /*0110*/  FMUL.FTZ R14, R11, -1.4426950216293334961 ;  /* 0xbfb8aa3b0b0e7820 */ /* 0x000fe20000410000 */
[----:B------:R-:W-:Y:S01]  /*0120*/  SHF.L.U32 R10, R6, 0x10, RZ ;  /* 0x00000010060a7819 */ /* 0x000fe200000006ff */
[----:B------:R-:W-:Y:S01]  /*0130*/  FMUL.FTZ R3, R9, -1.4426950216293334961 ;  /* 0xbfb8aa3b09037820 */ /* 0x000fe20000410000 */
[----:B------:R-:W-:Y:S01]  /*0140*/  PRMT R4, R4, 0x7632, R4 ;  /* 0x0000763204047816 */ /* 0x000fe20000000004 */
[----:B------:R-:W-:Y:S01]  /*0150*/  FMUL.FTZ R16, R12, -1.4426950216293334961 ;  /* 0xbfb8aa3b0c107820 */ /* 0x000fe20000410000 */
[----:B------:R-:W-:Y:S01]  /*0160*/  PRMT R5, R5, 0x7632, R5 ;  /* 0x0000763205057816 */ /* 0x000fe20000000005 */
[----:B------:R-:W-:Y:S01]  /*0170*/  FMUL.FTZ R2, R10, -1.4426950216293334961 ;  /* 0xbfb8aa3b0a027820 */ /* 0x000fe20000410000 */
[----:B------:R-:W-:Y:S01]  /*0180*/  PRMT R6, R7, 0x7632, R6 ;  /* 0x0000763207067816 */ /* 0x000fe20000000006 */
[----:B------:R-:W-:Y:S01]  /*0190*/  IMAD.U32 R4, R4, 0x10000, RZ ;  /* 0x0001000004047824 */ /* 0x000fe200078e00ff */
[----:B------:R-:W-:Y:S01]  /*01a0*/  SHF.L.U32 R5, R5, 0x10, RZ ;  /* 0x0000001005057819 */ /* 0x000fe200000006ff */
[----:B------:R-:W0:Y:S01]  /*01b0*/  MUFU.EX2 R16, R16 ;  /* 0x0000001000107308 */ /* 0x000e220000000800 */
[----:B------:R-:W-:Y:S01]  /*01c0*/  SHF.L.U32 R7, R7, 0x10, RZ ;  /* 0x0000001007077819 */ /* 0x000fe200000006ff */
[----:B------:R-:W-:-:S02]  /*01d0*/  IMAD.U32 R6, R6, 0x10000, RZ ;  /* 0x0001000006067824 */ /* 0x000fc400078e00ff */
[----:B------:R-:W-:Y:S01]  /*01e0*/  FMUL.FTZ R18, R4, -1.4426950216293334961 ;  /* 0xbfb8aa3b04127820 */ /* 0x000fe20000410000 */
[----:B------:R-:W-:Y:S01]  /*01f0*/  FMUL.FTZ R19, R5, -1.4426950216293334961 ;  /* 0xbfb8aa3b05137820 */ /* 0x000fe20000410000 */
[----:B------:R-:W-:Y:S01]  /*0200*/  FMUL.FTZ R13, R6, -1.4426950216293334961 ;  /* 0xbfb8aa3b060d7820 */ /* 0x000fe20000410000 */
[----:B------:R-:W-:Y:S01]  /*0210*/  FMUL.FTZ R15, R7, -1.4426950216293334961 ;  /* 0xbfb8aa3b070f7820 */ /* 0x000fe20000410000 */
[----:B------:R-:W1:Y:S08]  /*0220*/  MUFU.EX2 R14, R14 ;  /* 0x0000000e000e7308 */ /* 0x000e700000000800 */
[----:B------:R-:W2:Y:S01]  /*0230*/  MUFU.EX2 R2, R2 ;  /* 0x0000000200027308 */ /* 0x000ea20000000800 */
[----:B0-----:R-:W-:-:S07]  /*0240*/  FADD.FTZ R17, R16, 1 ;  /* 0x3f80000010117421 */ /* 0x001fce0000010000 */
[----:B------:R-:W0:Y:S01]  /*0250*/  MUFU.EX2 R3, R3 ;  /* 0x0000000300037308 */ /* 0x000e220000000800 */
[----:B-1----:R-:W-:-:S07]  /*0260*/  FADD.FTZ R16, R14, 1 ;  /* 0x3f8000000e107421 */ /* 0x002fce0000010000 */
[----:B------:R-:W1:Y:S01]  /*0270*/  MUFU.EX2 R18, R18 ;  /* 0x0000001200127308 */ /* 0x000e620000000800 */
[----:B--2---:R-:W-:-:S07]  /*0280*/  FADD.FTZ R21, R2, 1 ;  /* 0x3f80000002157421 */ /* 0x004fce0000010000 */
[----:B------:R-:W2:Y:S01]  /*0290*/  MUFU.EX2 R19, R19 ;  /* 0x0000001300137308 */ /* 0x000ea20000000800 */
[----:B0-----:R-:W-:Y:S02]  /*02a0*/  FADD.FTZ R14, R3, 1 ;  /* 0x3f800000030e7421 */ /* 0x001fe40000010000 */
[----:B------:R-:W0:Y:S05]  /*02b0*/  LDC.64 R2, c[0x0][0x218] ;  /* 0x00008600ff027b82 */ /* 0x000e2a0000000a00 */
[----:B------:R-:W3:Y:S01]  /*02c0*/  MUFU.EX2 R13, R13 ;  /* 0x0000000d000d7308 */ /* 0x000ee20000000800 */
[----:B-1----:R-:W-:-:S07]  /*02d0*/  FADD.FTZ R23, R18, 1 ;  /* 0x3f80000012177421 */ /* 0x002fce0000010000 */
[----:B------:R-:W1:Y:S01]  /*02e0*/  MUFU.EX2 R15, R15 ;  /* 0x0000000f000f7308 */ /* 0x000e620000000800 */
[----:B--2---:R-:W-:-:S07]  /*02f0*/  FADD.FTZ R18, R19, 1 ;  /* 0x3f80000013127421 */ /* 0x004fce0000010000 */
[----:B------:R-:W2:Y:S01]  /*0300*/  MUFU.RCP R17, R17 ;  /* 0x0000001100117308 */ /* 0x000ea20000001000 */
[----:B---3--:R-:W-:Y:S01]  /*0310*/  FADD.FTZ R13, R13, 1 ;  /* 0x3f8000000d0d7421 */ /* 0x008fe20000010000 */
[----:B0-----:R-:W-:-:S06]  /*0320*/  IMAD.WIDE.U32 R2, R0, 0x2, R2 ;  /* 0x0000000200027825 */ /* 0x001fcc00078e0002 */
[----:B------:R-:W0:Y:S01]  /*0330*/  MUFU.RCP R16, R16 ;  /* 0x0000001000107308 */ /* 0x000e220000001000 */
[----:B-1----:R-:W-:Y:S01]  /*0340*/  FADD.FTZ R15, R15, 1 ;  /* 0x3f8000000f0f7421 */ /* 0x002fe20000010000 */
[----:B------:R-:W-:-:S06]  /*0350*/  IMAD.WIDE R2, R8, 0x10, R2 ;  /* 0x0000001008027825 */ /* 0x000fcc00078e0202 */
        /* <DEDUP_REMOVED lines=9> */
[----:B0-----:R-:W-:-:S07]  /*03f0*/  FMUL.FTZ R14, R9, R14 ;  /* 0x0000000e090e7220 */ /* 0x001fce0000410000 */
[----:B------:R-:W0:Y:S01]  /*0400*/  MUFU.RCP R13, R13 ;  /* 0x0000000d000d7308 */ /* 0x000e220000001000 */
[----:B-1----:R-:W-:-:S05]  /*0410*/  FMUL.FTZ R4, R4, R23 ;  /* 0x0000001704047220 */ /* 0x002fca0000410000 */
[----:B------:R-:W-:Y:S01]  /*0420*/  F2FP.BF16.F32.PACK_AB R4, R4, R17 ;  /* 0x000000110404723e */ /* 0x000fe200000010ff */
[----:B--2---:R-:W-:-:S05]  /*0430*/  FMUL.FTZ R5, R5, R18 ;  /* 0x0000001205057220 */ /* 0x004fca0000410000 */
[----:B------:R-:W-:Y:S01]  /*0440*/  F2FP.BF16.F32.PACK_AB R5, R5, R16 ;  /* 0x000000100505723e */ /* 0x000fe200000010ff */
[----:B0-----:R-:W-:Y:S01]  /*0450*/  FMUL.FTZ R7, R6, R13 ;  /* 0x0000000d06077220 */ /* 0x001fe20000410000 */
[----:B------:R-:W-:-:S04]  /*0460*/  F2FP.BF16.F32.PACK_AB R6, R20, R21 ;  /* 0x000000151406723e */ /* 0x000fc800000010ff */
[----:B------:R-:W-:-:S05]  /*0470*/  F2FP.BF16.F32.PACK_AB R7, R7, R14 ;  /* 0x0000000e0707723e */ /* 0x000fca00000010ff */
[----:B------:R-:W-:Y:S01]  /*0480*/  STG.E.128 desc[UR4][R2.64], R4 ;  /* 0x0000000402007986 */ /* 0x000fe2000c101d04 */
[----:B------:R-:W-:Y:S05]  /*0490*/  EXIT ;  /* 0x000000000000794d */ /* 0x000fea0003800000 */
.L_x_4406:
        /* <DEDUP_REMOVED lines=148> */
.L_x_4409:
[----:B------:R-:W-:-:S13]  /*0de0*/  ISETP.GE.AND P0, PT, R11, R2, PT ;  /* 0x000000020b00720c */ /* 0x000fda0003f06270 */
[----:B------:R-:W-:Y:S05]  /*0df0*/  @P0 BRA `(.L_x_4411) ;  /* 0x0000000000300947 */ /* 0x000fea0003800000 */
[----:B0-----:R-:W0:Y:S01]  /*0e00*/  LDC.64 R12, c[0x0][0x218] ;  /* 0x00008600ff0c7b82 */ /* 0x001e220000000a00 */
[----:B------:R-:W-:Y:S01]  /*0e10*/  IADD3 R3, R0, R11, RZ ;  /* 0x0000000b00037210 */ /* 0x000fe20007ffe0ff */
[----:B------:R-:W-:-:S04]  /*0e20*/  VIADD R11, R11, 0x80 ;  /* 0x000000800b0b7836 */ /* 0x000fc80000000000 */
[----:B0-----:R-:W-:-:S05]  /*0e30*/  IMAD.WIDE.U32 R12, R3, 0x2, R12 ;  /* 0x00000002030c7825 */ /* 0x001fca00078e000c */
[----:B------:R1:W-:Y:S02]  /*0e40*/  STG.E.U16 desc[UR4][R12.64], R4 ;  /* 0x000000040c007986 */ /* 0x0003e4000c101504 */
.L_x_4410:
[----:B------:R-:W-:-:S13]  /*0e50*/  ISETP.GE.AND P0, PT, R11, R2, PT ;  /* 0x000000020b00720c */ /* 0x000fda0003f06270 */
[----:B------:R-:W-:Y:S05]  /*0e60*/  @P0 BRA `(.L_x_4412) ;  /* 0x0000000000340947 */ /* 0x000fea0003800000 */
[----:B01----:R-:W0:Y:S01]  /*0e70*/  LDC.64 R12, c[0x0][0x218] ;  /* 0x00008600ff0c7b82 */ /* 0x003e220000000a00 */
[----:B------:R-:W-:Y:S02]  /*0e80*/  IADD3 R3, R0, R11, RZ ;  /* 0x0000000b00037210 */ /* 0x000fe40007ffe0ff */
[----:B------:R-:W-:-:S03]  /*0e90*/  IADD3 R11, R11, 0x80, RZ ;  /* 0x000000800b0b7810 */ /* 0x000fc60007ffe0ff */
[----:B0-----:R-:W-:-:S05]  /*0ea0*/  IMAD.WIDE.U32 R12, R3, 0x2, R12 ;  /* 0x00000002030c7825 */ /* 0x001fca00078e000c */
[----:B------:R1:W-:Y:S02]  /*0eb0*/  STG.E.U16 desc[UR4][R12.64], R5 ;  /* 0x000000050c007986 */ /* 0x0003e4000c101504 */
.L_x_4411:
        /* <DEDUP_REMOVED lines=8> */
.L_x_4412:
[----:B------:R-:W-:Y:S05]  /*0f40*/  BSYNC B1 ;  /* 0x0000000000017941 */ /* 0x000fea0003800000 */
.L_x_4408:
[----:B------:R-:W-:-:S13]  /*0f50*/  ISETP.GE.AND P0, PT, R11, R2, PT ;  /* 0x000000020b00720c */ /* 0x000fda0003f06270 */
[----:B-12---:R-:W1:Y:S01]  /*0f60*/  @!P0 LDC.64 R4, c[0x0][0x218] ;  /* 0x00008600ff048b82 */ /* 0x006e620000000a00 */
[----:B0-----:R-:W-:Y:S02]  /*0f70*/  @!P0 IADD3 R3, R0, R11, RZ ;  /* 0x0000000b00038210 */ /* 0x001fe40007ffe0ff */
[----:B------:R-:W-:-:S03]  /*0f80*/  @!P0 IADD3 R11, R11, 0x80, RZ ;  /* 0x000000800b0b8810 */ /* 0x000fc60007ffe0ff */
[----:B-1----:R-:W-:-:S05]  /*0f90*/  @!P0 IMAD.WIDE.U32 R4, R3, 0x2, R4 ;  /* 0x0000000203048825 */ /* 0x002fca00078e0004 */
[----:B------:R2:W-:Y:S02]  /*0fa0*/  @!P0 STG.E.U16 desc[UR4][R4.64], R7 ;  /* 0x0000000704008986 */ /* 0x0005e4000c101504 */
.L_x_4413:
[----:B------:R-:W-:Y:S05]  /*0fb0*/  BSYNC B0 ;  /* 0x0000000000007941 */ /* 0x000fea0003800000 */
.L_x_4407:
        /* <DEDUP_REMOVED lines=8> */
.L_x_4414:
        /* <DEDUP_REMOVED lines=12> */
.L_x_11115:


//--------------------- .text._ZN2at6native18elementwise_kernelILi128ELi4EZNS0_15gpu_kernel_implIZZZNS0_61_GLOBAL__N__132982cb_23_ActivationSiluKernel_cu_f5210f67_354611silu_kernelERNS_18TensorIteratorBaseEENKUlvE_clEvENKUlvE3_clEvEUlN3c104HalfEE_EEvS5_RKT_EUliE_EEviT1_ --------------------------
	.section	.text._ZN2at6native18elementwise_kernelILi128ELi4EZNS0_15gpu_kernel_implIZZZNS0_61_GLOBAL__N__132982cb_23_ActivationSiluKernel_cu_f5210f67_354611silu_kernelERNS_18TensorIteratorBaseEENKUlvE_clEvENKUlvE3_clEvEUlN3c104HalfEE_EEvS5_RKT_EUliE_EEviT1_,"ax",@progbits
	.align	128
        .global         _ZN2at6native18elementwise_kernelILi128ELi4EZNS0_15gpu_kernel_implIZZZNS0_61_GLOBAL__N__132982cb_23_ActivationSiluKernel_cu_f5210f67_354611silu_kernelERNS_18TensorIteratorBaseEENKUlvE_clEvENKUlvE3_clEvEUlN3c104HalfEE_EEvS5_RKT_EUliE_EEviT1_
        .type           _ZN2at6native18elementwise_kernelILi128ELi4EZNS0_15gpu_kernel_implIZZZNS0_61_GLOBAL__N__132982cb_23_ActivationSiluKernel_cu_f5210f67_354611silu_kernelERNS_18TensorIteratorBaseEENKUlvE_clEvENKUlvE3_clEvEUlN3c104HalfEE_EEvS5_RKT_EUliE_EEviT1_,@function
        .size           _ZN2at6native18elementwise_kernelILi128ELi4EZNS0_15gpu_kernel_implIZZZNS0_61_GLOBAL__N__132982cb_23_ActivationSiluKernel_cu_f5210f67_354611silu_kernelERNS_18TensorIteratorBaseEENKUlvE_clEvENKUlvE3_clEvEUlN3c104HalfEE_EEvS5_RKT_EUliE_EEviT1_,(.L_x_11116 - _ZN2at6native18elementwise_kernelILi128ELi4EZNS0_15gpu_kernel_implIZZZNS0_61_GLOBAL__N__132982cb_23_ActivationSiluKernel_cu_f5210f67_354611silu_kernelERNS_18TensorIteratorBaseEENKUlvE_clEvENKUlvE3_clEvEUlN3c104HalfEE_EEvS5_RKT_EUliE_EEviT1_)
        .other          _ZN2at6native18elementwise_kernelILi128ELi4EZNS0_15gpu_kernel_implIZZZNS0_61_GLOBAL__N__132982cb_23_ActivationSiluKernel_cu_f5210f67_354611silu_kernelERNS_18TensorIteratorBaseEENKUlvE_clEvENKUlvE3_clEvEUlN3c104HalfEE_EEvS5_RKT_EUliE_EEviT1_,@"STO_CUDA_ENTRY STV_DEFAULT"
_ZN2at6native18elementwise_kernelILi128ELi4EZNS0_15gpu_kernel_implIZZZNS0_61_GLOBAL__N__132982cb_23_ActivationSiluKernel_cu_f5210f67_354611silu_kernelERNS_18TensorIteratorBaseEENKUlvE_clEvENKUlvE3_clEvEUlN3c104HalfEE_EEvS5_RKT_EUliE_EEviT1_:
.text._ZN2at6native18elementwise_kernelILi128ELi4EZNS0_15gpu_kernel_implIZZZNS0_61_GLOBAL__N__132982cb_23_ActivationSiluKernel_cu_f5210f67_354611silu_kernelERNS_18TensorIteratorBaseEENKUlvE_clEvENKUlvE3_clEvEUlN3c104HalfEE_EEvS5_RKT_EUliE_EEviT1_:
        /* <DEDUP_REMOVED lines=313> */
.L_x_4417:
        /* <DEDUP_REMOVED lines=22> */
.L_x_4421:
[----:B------:R-:W2:Y:S02]  /*14f0*/  LDG.E.U8 R2, desc[UR36][R2.64] ;  /* 0x0000002402027981 */ /* 0x000ea4000c1e1100 */
[----:B--2---:R-:W-:-:S04]  /*1500*/  I2FP.F32.U32 R0, R2 ;  /* 0x0000000200007245 */ /* 0x004fc80000201000 */
[----:B------:R-:W-:Y:S01]  /*1510*/  F2FP.F16.F32.PACK_AB R0, RZ, R0 ;  /* 0x00000000ff00723e */ /* 0x000fe200000000ff */
[----:B------:R-:W-:Y:S06]  /*1520*/  BRA `(.L_x_4423) ;  /* 0x0000000c00887947 */ /* 0x000fec0003800000 */
.L_x_4420:
        /* <DEDUP_REMOVED lines=10> */
.L_x_4425:
[----:B------:R-:W2:Y:S02]  /*15d0*/  LDG.E R2, desc[UR36][R2.64] ;  /* 0x0000002402027981 */ /* 0x000ea4000c1e1900 */
[----:B--2---:R-:W-:-:S04]  /*15e0*/  I2FP.F32.S32 R0, R2 ;  /* 0x0000000200007245 */ /* 0x004fc80000201400 */
[----:B------:R-:W-:Y:S01]  /*15f0*/  F2FP.F16.F32.PACK_AB R0, RZ, R0 ;  /* 0x00000000ff00723e */ /* 0x000fe200000000ff */
[----:B------:R-:W-:Y:S06]  /*1600*/  BRA `(.L_x_4423) ;  /* 0x0000000c00507947 */ /* 0x000fec0003800000 */
.L_x_4424:
[----:B------:R-:W2:Y:S02]  /*1610*/  LDG.E.U16 R2, desc[UR36][R2.64] ;  /* 0x0000002402027981 */ /* 0x000ea4000c1e1500 */
[----:B--2---:R-:W0:Y:S02]  /*1620*/  I2F.S16 R0, R2 ;  /* 0x0000000200007306 */ /* 0x004e240000101400 */
[----:B0-----:R-:W-:Y:S01]  /*1630*/  F2FP.F16.F32.PACK_AB R0, RZ, R0 ;  /* 0x00000000ff00723e */ /* 0x001fe200000000ff */
[----:B------:R-:W-:Y:S06]  /*1640*/  BRA `(.L_x_4423) ;  /* 0x0000000c00407947 */ /* 0x000fec0003800000 */
.L_x_4419:
        /* <DEDUP_REMOVED lines=9> */
.L_x_4427:
[----:B------:R0:W5:Y:S01]  /*16e0*/  LDG.E.U16 R0, desc[UR36][R2.64] ;  /* 0x0000002402007981 */ /* 0x000162000c1e1500 */
[----:B------:R-:W-:Y:S05]  /*16f0*/  BRA `(.L_x_4423) ;  /* 0x0000000c00147947 */ /* 0x000fea0003800000 */
.L_x_4426:
        /* <DEDUP_REMOVED lines=9> */
.L_x_4429:
[----:B------:R1:W5:Y:S01]  /*1790*/  LDG.E.U16 R0, desc[UR36][R2.64] ;  /* 0x0000002402007981 */ /* 0x000362000c1e1500 */
[----:B------:R-:W-:Y:S05]  /*17a0*/  BRA `(.L_x_4423) ;  /* 0x0000000800e87947 */ /* 0x000fea0003800000 */
.L_x_4428:
        /* <DEDUP_REMOVED lines=8> */
.L_x_4418:
        /* <DEDUP_REMOVED lines=13> */
.L_x_4432:
        /* <DEDUP_REMOVED lines=8> */
.L_x_4431:
        /* <DEDUP_REMOVED lines=28> */
.L_x_4434:
        /* <DEDUP_REMOVED lines=15> */
.L_x_4433:
[----:B------:R-:W2:Y:S02]  /*1c30*/  LDG.E.U16 R0, desc[UR36][R2.64] ;  /* 0x0000002402007981 */ /* 0x000ea4000c1e1500 */
[----:B--2---:R-:W-:-:S05]  /*1c40*/  IMAD.U32 R0, R0, 0x10000, RZ ;  /* 0x0001000000007824 */ /* 0x004fca00078e00ff */
[----:B------:R-:W-:Y:S01]  /*1c50*/  F2FP.F16.F32.PACK_AB R0, RZ, R0 ;  /* 0x00000000ff00723e */ /* 0x000fe200000000ff */
[----:B------:R-:W-:Y:S06]  /*1c60*/  BRA `(.L_x_4423) ;  /* 0x0000000400b87947 */ /* 0x000fec0003800000 */
.L_x_4430:
        /* <DEDUP_REMOVED lines=12> */
.L_x_4437:
        /* <DEDUP_REMOVED lines=21> */
.L_x_4441:
[----:B------:R-:W-:Y:S05]  /*1e80*/  BSYNC B1 ;  /* 0x0000000000017941 */ /* 0x000fea0003800000 */
.L_x_4440:
[----:B------:R-:W-:Y:S01]  /*1e90*/  LEA R3, R0, 0x3b800000, 0x17 ;  /* 0x3b80000000037811 */ /* 0x000fe200078eb8ff */
[----:B------:R-:W-:-:S05]  /*1ea0*/  IMAD.SHL.U32 R0, R2, 0x100000, RZ ;  /* 0x0010000002007824 */ /* 0x000fca00078e00ff */
[----:B------:R-:W-:-:S07]  /*1eb0*/  LOP3.LUT R0, R3, R0, R4, 0xfe, !PT ;  /* 0x0000000003007212 */ /* 0x000fce00078efe04 */
.L_x_4439:
[----:B------:R-:W-:Y:S05]  /*1ec0*/  BSYNC B0 ;  /* 0x0000000000007941 */ /* 0x000fea0003800000 */
.L_x_4438:
[----:B------:R-:W-:Y:S01]  /*1ed0*/  F2FP.F16.F32.PACK_AB R0, RZ, R0 ;  /* 0x00000000ff00723e */ /* 0x000fe200000000ff */
[----:B------:R-:W-:Y:S06]  /*1ee0*/  BRA `(.L_x_4423) ;  /* 0x0000000400187947 */ /* 0x000fec0003800000 */
.L_x_4436:
        /* <DEDUP_REMOVED lines=21> */
.L_x_4445:
[----:B------:R-:W-:Y:S05]  /*2040*/  BSYNC B1 ;  /* 0x0000000000017941 */ /* 0x000fea0003800000 */
.L_x_4444:
[----:B------:R-:W-:Y:S01]  /*2050*/  LEA R3, R0, 0x37800000, 0x17 ;  /* 0x3780000000037811 */ /* 0x000fe200078eb8ff */
[----:B------:R-:W-:-:S05]  /*2060*/  IMAD.SHL.U32 R0, R2, 0x200000, RZ ;  /* 0x0020000002007824 */ /* 0x000fca00078e00ff */
[----:B------:R-:W-:-:S07]  /*2070*/  LOP3.LUT R0, R3, R0, R4, 0xfe, !PT ;  /* 0x0000000003007212 */ /* 0x000fce00078efe04 */
.L_x_4443:
[----:B------:R-:W-:Y:S05]  /*2080*/  BSYNC B0 ;  /* 0x0000000000007941 */ /* 0x000fea0003800000 */
.L_x_4442:
[----:B------:R-:W-:Y:S01]  /*2090*/  F2FP.F16.F32.PACK_AB R0, RZ, R0 ;  /* 0x00000000ff00723e */ /* 0x000fe200000000ff */
[----:B------:R-:W-:Y:S06]  /*20a0*/  BRA `(.L_x_4423) ;  /* 0x0000000000a87947 */ /* 0x000fec0003800000 */
.L_x_4435:
        /* <DEDUP_REMOVED lines=14> */
.L_x_4449:
[----:B------:R-:W-:Y:S05]  /*2190*/  BSYNC B0 ;  /* 0x0000000000007941 */ /* 0x000fea0003800000 */
.L_x_4448:
[----:B------:R-:W-:Y:S01]  /*21a0*/  F2FP.F16.F32.PACK_AB R0, RZ, R0 ;  /* 0x00000000ff00723e */ /* 0x000fe200000000ff */
[----:B------:R-:W-:Y:S06]  /*21b0*/  BRA `(.L_x_4423) ;  /* 0x0000000000647947 */ /* 0x000fec0003800000 */
.L_x_4422:
        /* <DEDUP_REMOVED lines=16> */
.L_x_4450:
[----:B------:R-:W-:Y:S01]  /*22c0*/  PRMT R0, RZ, 0x7610, R0 ;  /* 0x00007610ff007816 */ /* 0x000fe20000000000 */
[----:B------:R-:W-:Y:S06]  /*22d0*/  BRA `(.L_x_4423) ;  /* 0x00000000001c7947 */ /* 0x000fec0003800000 */
.L_x_4447:
[----:B------:R-:W2:Y:S02]  /*22e0*/  LDG.E.64 R2, desc[UR36][R2.64] ;  /* 0x0000002402027981 */ /* 0x000ea4000c1e1b00 */
[----:B--2---:R-:W0:Y:S02]  /*22f0*/  I2F.U64 R0, R2 ;  /* 0x0000000200007312 */ /* 0x004e240000301000 */
[----:B0-----:R-:W-:Y:S01]  /*2300*/  F2FP.F16.F32.PACK_AB R0, RZ, R0 ;  /* 0x00000000ff00723e */ /* 0x001fe200000000ff */
[----:B------:R-:W-:Y:S06]  /*2310*/  BRA `(.L_x_4423) ;  /* 0x00000000000c7947 */ /* 0x000fec0003800000 */
.L_x_4446:
[----:B------:R-:W2:Y:S02]  /*2320*/  LDG.E R2, desc[UR36][R2.64] ;  /* 0x0000002402027981 */ /* 0x000ea4000c1e1900 */
[----:B--2---:R-:W-:-:S04]  /*2330*/  I2FP.F32.U32 R0, R2 ;  /* 0x0000000200007245 */ /* 0x004fc80000201000 */
[----:B------:R-:W-:-:S07]  /*2340*/  F2FP.F16.F32.PACK_AB R0, RZ, R0 ;  /* 0x00000000ff00723e */ /* 0x000fce00000000ff */
.L_x_4423:
[----:B-----5:R-:W-:Y:S01]  /*2350*/  HADD2.F32 R0, -RZ, R0.H0_H0 ;  /* 0x20000000ff007230 */ /* 0x020fe20000004100 */
[----:B------:R-:W2:Y:S04]  /*2360*/  LDC.U8 R5, c[0x0][0x421] ;  /* 0x00010840ff057b82 */ /* 0x000ea80000000000 */
[----:B01----:R-:W-:-:S06]  /*2370*/  FMUL.FTZ R2, R0, -1.4426950216293334961 ;  /* 0xbfb8aa3b00027820 */ /* 0x003fcc0000410000 */
[----:B------:R-:W0:Y:S01]  /*2380*/  MUFU.EX2 R2, R2 ;  /* 0x0000000200027308 */ /* 0x000e220000000800 */
[----:B--2---:R-:W-:Y:S01]  /*2390*/  PRMT R4, R5, 0x9910, RZ ;  /* 0x0000991005047816 */ /* 0x004fe200000000ff */
[----:B0-----:R-:W-:-:S03]  /*23a0*/  FADD.FTZ R3, R2, 1 ;  /* 0x3f80000002037421 */ /* 0x001fc60000010000 */
[----:B------:R-:W-:-:S03]  /*23b0*/  ISETP.GT.AND P0, PT, R4, 0x9, PT ;  /* 0x000000090400780c */ /* 0x000fc60003f04270 */
[----:B------:R-:W0:Y:S02]  /*23c0*/  MUFU.RCP R3, R3 ;  /* 0x0000000300037308 */ /* 0x000e240000001000 */
[----:B0-----:R-:W-:-:S05]  /*23d0*/  FMUL.FTZ R0, R0, R3 ;  /* 0x0000000300007220 */ /* 0x001fca0000410000 */
[----:B------:R-:W-:-:S03]  /*23e0*/  F2FP.F16.F32.PACK_AB R0, RZ, R0 ;  /* 0x00000000ff00723e */ /* 0x000fc600000000ff */
        /* <DEDUP_REMOVED lines=13> */
.L_x_4454:
[----:B------:R-:W-:-:S06]  /*24c0*/  HADD2.F32 R3, -RZ, R0.H0_H0 ;  /* 0x20000000ff037230 */ /* 0x000fcc0000004100 */
[----:B------:R-:W0:Y:S02]  /*24d0*/  F2I.S64.TRUNC R2, R3 ;  /* 0x0000000300027311 */ /* 0x000e24000020d900 */
[----:B0-----:R3:W-:Y:S01]  /*24e0*/  STG.E.U8 desc[UR36][R16.64], R2 ;  /* 0x0000000210007986 */ /* 0x0017e2000c101124 */
[----:B------:R-:W-:Y:S05]  /*24f0*/  BRA `(.L_x_4456) ;  /* 0x0000000c00847947 */ /* 0x000fea0003800000 */
.L_x_4453:
        /* <DEDUP_REMOVED lines=10> */
.L_x_4458:
[----:B------:R-:W-:-:S04]  /*25a0*/  HADD2.F32 R0, -RZ, R0.H0_H0 ;  /* 0x20000000ff007230 */ /* 0x000fc80000004100 */
[----:B------:R-:W0:Y:S02]  /*25b0*/  F2I.FTZ.TRUNC.NTZ R3, R0 ;  /* 0x0000000000037305 */ /* 0x000e24000021f100 */
[----:B0-----:R1:W-:Y:S01]  /*25c0*/  STG.E desc[UR36][R16.64], R3 ;  /* 0x0000000310007986 */ /* 0x0013e2000c101924 */
[----:B------:R-:W-:Y:S05]  /*25d0*/  BRA `(.L_x_4456) ;  /* 0x0000000c004c7947 */ /* 0x000fea0003800000 */
.L_x_4457:
[----:B------:R-:W-:-:S04]  /*25e0*/  HADD2.F32 R0, -RZ, R0.H0_H0 ;  /* 0x20000000ff007230 */ /* 0x000fc80000004100 */
[----:B------:R-:W0:Y:S02]  /*25f0*/  F2I.FTZ.TRUNC.NTZ R3, R0 ;  /* 0x0000000000037305 */ /* 0x000e24000021f100 */
[----:B0-----:R2:W-:Y:S01]  /*2600*/  STG.E.U16 desc[UR36][R16.64], R3 ;  /* 0x0000000310007986 */ /* 0x0015e2000c101524 */
[----:B------:R-:W-:Y:S05]  /*2610*/  BRA `(.L_x_4456) ;  /* 0x0000000c003c7947 */ /* 0x000fea0003800000 */
.L_x_4452:
        /* <DEDUP_REMOVED lines=9> */
.L_x_4460:
[----:B------:R0:W-:Y:S01]  /*26b0*/  STG.E.U16 desc[UR36][R16.64], R0 ;  /* 0x0000000010007986 */ /* 0x0001e2000c101524 */
[----:B------:R-:W-:Y:S05]  /*26c0*/  BRA `(.L_x_4456) ;  /* 0x0000000c00107947 */ /* 0x000fea0003800000 */
.L_x_4459:
        /* <DEDUP_REMOVED lines=10> */
.L_x_4462:
[----:B------:R-:W-:-:S05]  /*2770*/  HADD2.F32 R0, -RZ, R0.H0_H0 ;  /* 0x20000000ff007230 */ /* 0x000fca0000004100 */
[----:B------:R-:W-:-:S04]  /*2780*/  F2FP.F16.F32.PACK_AB R0, RZ, R0 ;  /* 0x00000000ff00723e */ /* 0x000fc800000000ff */
[----:B------:R-:W-:-:S05]  /*2790*/  PRMT R0, R0, 0x5410, RZ ;  /* 0x0000541000007816 */ /* 0x000fca00000000ff */
[----:B------:R0:W-:Y:S01]  /*27a0*/  STG.E desc[UR36][R16.64], R0 ;  /* 0x0000000010007986 */ /* 0x0001e2000c101924 */
[----:B------:R-:W-:Y:S05]  /*27b0*/  BRA `(.L_x_4456) ;  /* 0x0000000800d47947 */ /* 0x000fea0003800000 */
.L_x_4461:
[----:B------:R-:W-:-:S05]  /*27c0*/  HADD2.F32 R2, -RZ, R0.H0_H0 ;  /* 0x20000000ff027230 */ /* 0x000fca0000004100 */
[----:B------:R-:W-:-:S06]  /*27d0*/  FMUL.FTZ R2, R2, 1 ;  /* 0x3f80000002027820 */ /* 0x000fcc0000410000 */
[----:B------:R-:W0:Y:S02]  /*27e0*/  F2F.F64.F32 R2, R2 ;  /* 0x0000000200027310 */ /* 0x000e240000201800 */
[----:B0-----:R0:W-:Y:S01]  /*27f0*/  STG.E.64 desc[UR36][R16.64], R2 ;  /* 0x0000000210007986 */ /* 0x0011e2000c101b24 */
[----:B------:R-:W-:Y:S05]  /*2800*/  BRA `(.L_x_4456) ;  /* 0x0000000800c07947 */ /* 0x000fea0003800000 */
.L_x_4451:
        /* <DEDUP_REMOVED lines=13> */
.L_x_4465:
[----:B------:R-:W-:Y:S01]  /*28e0*/  HADD2.F32 R0, -RZ, R0.H0_H0 ;  /* 0x20000000ff007230 */ /* 0x000fe20000004100 */
[----:B------:R-:W-:-:S04]  /*28f0*/  CS2R R6, SRZ ;  /* 0x0000000000067805 */ /* 0x000fc8000001ff00 */
[----:B------:R-:W-:-:S04]  /*2900*/  FMUL.FTZ R0, R0, 1 ;  /* 0x3f80000000007820 */ /* 0x000fc80000410000 */
[----:B------:R-:W0:Y:S02]  /*2910*/  F2F.F64.F32 R4, R0 ;  /* 0x0000000000047310 */ /* 0x000e240000201800 */
[----:B0-----:R0:W-:Y:S01]  /*2920*/  STG.E.128 desc[UR36][R16.64], R4 ;  /* 0x0000000410007986 */ /* 0x0011e2000c101d24 */
[----:B------:R-:W-:Y:S05]  /*2930*/  BRA `(.L_x_4456) ;  /* 0x0000000800747947 */ /* 0x000fea0003800000 */
.L_x_4464:
        /* <DEDUP_REMOVED lines=21> */
.L_x_4469:
[----:B------:R-:W-:Y:S05]  /*2a90*/  BSYNC B0 ;  /* 0x0000000000007941 */ /* 0x000fea0003800000 */
.L_x_4468:
[----:B------:R-:W-:-:S05]  /*2aa0*/  LOP3.LUT R3, R0, R3, RZ, 0xfc, !PT ;  /* 0x0000000300037212 */ /* 0x000fca00078efcff */
[----:B------:R0:W-:Y:S01]  /*2ab0*/  STG.E.U8 desc[UR36][R16.64], R3 ;  /* 0x0000000310007986 */ /* 0x0001e2000c101124 */
[----:B------:R-:W-:Y:S05]  /*2ac0*/  BRA `(.L_x_4456) ;  /* 0x0000000800107947 */ /* 0x000fea0003800000 */
.L_x_4467:
        /* <DEDUP_REMOVED lines=13> */
.L_x_4471:
[----:B------:R-:W-:Y:S01]  /*2ba0*/  IMAD.MOV.U32 R0, RZ, RZ, 0x7f ;  /* 0x0000007fff007424 */ /* 0x000fe200078e00ff */
[----:B------:R-:W-:-:S04]  /*2bb0*/  ISETP.GT.U32.AND P0, PT, R2, 0x7f800000, PT ;  /* 0x7f8000000200780c */ /* 0x000fc80003f04070 */
[----:B------:R-:W-:-:S09]  /*2bc0*/  SEL R0, R0, 0x7c, P0 ;  /* 0x0000007c00007807 */ /* 0x000fd20000000000 */
.L_x_4472:
[----:B------:R-:W-:Y:S05]  /*2bd0*/  BSYNC B0 ;  /* 0x0000000000007941 */ /* 0x000fea0003800000 */
.L_x_4470:
[----:B------:R-:W-:-:S04]  /*2be0*/  LOP3.LUT R2, R3, 0x80000000, RZ, 0xc0, !PT ;  /* 0x8000000003027812 */ /* 0x000fc800078ec0ff */
[----:B------:R-:W-:-:S04]  /*2bf0*/  SHF.R.U32.HI R3, RZ, 0x18, R2 ;  /* 0x00000018ff037819 */ /* 0x000fc80000011602 */
[----:B------:R-:W-:-:S05]  /*2c00*/  LOP3.LUT R3, R0, R3, RZ, 0xfc, !PT ;  /* 0x0000000300037212 */ /* 0x000fca00078efcff */
[----:B------:R0:W-:Y:S01]  /*2c10*/  STG.E.U8 desc[UR36][R16.64], R3 ;  /* 0x0000000310007986 */ /* 0x0001e2000c101124 */
[----:B------:R-:W-:Y:S05]  /*2c20*/  BRA `(.L_x_4456) ;  /* 0x0000000400b87947 */ /* 0x000fea0003800000 */
.L_x_4466:
[----:B------:R-:W-:-:S05]  /*2c30*/  HADD2.F32 R0, -RZ, R0.H0_H0 ;  /* 0x20000000ff007230 */ /* 0x000fca0000004100 */
[----:B------:R-:W-:-:S05]  /*2c40*/  F2FP.BF16.F32.PACK_AB R0, RZ, R0 ;  /* 0x00000000ff00723e */ /* 0x000fca00000010ff */
[----:B------:R0:W-:Y:S01]  /*2c50*/  STG.E.U16 desc[UR36][R16.64], R0 ;  /* 0x0000000010007986 */ /* 0x0001e2000c101524 */
[----:B------:R-:W-:Y:S05]  /*2c60*/  BRA `(.L_x_4456) ;  /* 0x0000000400a87947 */ /* 0x000fea0003800000 */
.L_x_4463:
        /* <DEDUP_REMOVED lines=12> */
.L_x_4475:
        /* <DEDUP_REMOVED lines=17> */
.L_x_4478:
[----:B------:R-:W-:-:S04]  /*2e40*/  LOP3.LUT R2, R3, 0x80000000, RZ, 0xc0, !PT ;  /* 0x8000000003027812 */ /* 0x000fc800078ec0ff */
[----:B------:R-:W-:-:S04]  /*2e50*/  SHF.R.U32.HI R3, RZ, 0x18, R2 ;  /* 0x00000018ff037819 */ /* 0x000fc80000011602 */
[----:B------:R-:W-:-:S04]  /*2e60*/  LOP3.LUT R0, R0, R3, RZ, 0xfc, !PT ;  /* 0x0000000300007212 */ /* 0x000fc800078efcff */
[----:B------:R-:W-:-:S07]  /*2e70*/  PRMT R8, R0, 0x7610, R8 ;  /* 0x0000761000087816 */ /* 0x000fce0000000008 */
.L_x_4477:
[----:B------:R-:W-:Y:S05]  /*2e80*/  BSYNC B0 ;  /* 0x0000000000007941 */ /* 0x000fea0003800000 */
.L_x_4476:
[----:B------:R0:W-:Y:S01]  /*2e90*/  STG.E.U8 desc[UR36][R16.64], R8 ;  /* 0x0000000810007986 */ /* 0x0001e2000c101124 */
[----:B------:R-:W-:Y:S05]  /*2ea0*/  BRA `(.L_x_4456) ;  /* 0x0000000400187947 */ /* 0x000fea0003800000 */
.L_x_4474:
        /* <DEDUP_REMOVED lines=17> */
.L_x_4481:
[----:B------:R-:W-:-:S04]  /*2fc0*/  LOP3.LUT R2, R3, 0x80000000, RZ, 0xc0, !PT ;  /* 0x8000000003027812 */ /* 0x000fc800078ec0ff */
[----:B------:R-:W-:-:S04]  /*2fd0*/  SHF.R.U32.HI R3, RZ, 0x18, R2 ;  /* 0x00000018ff037819 */ /* 0x000fc80000011602 */
[----:B------:R-:W-:-:S04]  /*2fe0*/  LOP3.LUT R0, R0, R3, RZ, 0xfc, !PT ;  /* 0x0000000300007212 */ /* 0x000fc800078efcff */
[----:B------:R-:W-:-:S07]  /*2ff0*/  PRMT R8, R0, 0x7610, R8 ;  /* 0x0000761000087816 */ /* 0x000fce0000000008 */
.L_x_4480:
[----:B------:R-:W-:Y:S05]  /*3000*/  BSYNC B0 ;  /* 0x0000000000007941 */ /* 0x000fea0003800000 */
.L_x_4479:
[----:B------:R0:W-:Y:S01]  /*3010*/  STG.E.U8 desc[UR36][R16.64], R8 ;  /* 0x0000000810007986 */ /* 0x0001e2000c101124 */
[----:B------:R-:W-:Y:S05]  /*3020*/  BRA `(.L_x_4456) ;  /* 0x0000000000b87947 */ /* 0x000fea0003800000 */
.L_x_4473:
        /* <DEDUP_REMOVED lines=22> */
.L_x_4455:
        /* <DEDUP_REMOVED lines=16> */
.L_x_4484:
[----:B------:R-:W-:Y:S05]  /*3290*/  BRA `(.L_x_4456) ;  /* 0x00000000001c7947 */ /* 0x000fea0003800000 */
.L_x_4483:
[----:B------:R-:W-:-:S06]  /*32a0*/  HADD2.F32 R2, -RZ, R0.H0_H0 ;  /* 0x20000000ff027230 */ /* 0x000fcc0000004100 */
[----:B------:R-:W0:Y:S02]  /*32b0*/  F2I.U64.TRUNC R2, R2 ;  /* 0x0000000200027311 */ /* 0x000e24000020d800 */
[----:B0-----:R0:W-:Y:S01]  /*32c0*/  STG.E.64 desc[UR36][R16.64], R2 ;  /* 0x0000000210007986 */ /* 0x0011e2000c101b24 */
[----:B------:R-:W-:Y:S05]  /*32d0*/  BRA `(.L_x_4456) ;  /* 0x00000000000c7947 */ /* 0x000fea0003800000 */
.L_x_4482:
[----:B------:R-:W-:-:S04]  /*32e0*/  HADD2.F32 R0, -RZ, R0.H0_H0 ;  /* 0x20000000ff007230 */ /* 0x000fc80000004100 */
[----:B------:R-:W0:Y:S02]  /*32f0*/  F2I.FTZ.U32.TRUNC.NTZ R3, R0 ;  /* 0x0000000000037305 */ /* 0x000e24000021f000 */
[----:B0-----:R0:W-:Y:S02]  /*3300*/  STG.E desc[UR36][R16.64], R3 ;  /* 0x0000000310007986 */ /* 0x0011e4000c101924 */
.L_x_4456:
[----:B------:R-:W-:-:S04]  /*3310*/  IMAD R18, R23, 0x200, R18 ;  /* 0x0000020017127824 */ /* 0x000fc800078e0212 */
[----:B------:R-:W-:-:S07]  /*3320*/  VIADD R19, R18, 0x80 ;  /* 0x0000008012137836 */ /* 0x000fce0000000000 */
.L_x_4416:
[----:B------:R-:W-:Y:S05]  /*3330*/  BSYNC B6 ;  /* 0x0000000000067941 */ /* 0x000fea0003800000 */
.L_x_4415:
[----:B------:R-:W-:Y:S01]  /*3340*/  ULDC UR4, c[0x0][0x210] ;  /* 0x0000840000047ab9 */ /* 0x000fe20000000800 */
[----:B------:R-:W-:Y:S01]  /*3350*/  BSSY B6, `(.L_x_4485) ;  /* 0x000032b000067945 */ /* 0x000fe20003800000 */
[----:B------:R-:W-:-:S13]  /*3360*/  ISETP.GE.AND P0, PT, R19, UR4, PT ;  /* 0x0000000413007c0c */ /* 0x000fda000bf06270 */
[----:B------:R-:W-:Y:S05]  /*3370*/  @P0 BRA `(.L_x_4486) ;  /* 0x0000003000a00947 */ /* 0x000fea0003800000 */
[----:B0-----:R-:W0:Y:S01]  /*3380*/  LDC R6, c[0x0][0x218] ;  /* 0x00008600ff067b82 */ /* 0x001e220000000800 */
[----:B------:R-:W-:Y:S02]  /*3390*/  IMAD.MOV.U32 R0, RZ, RZ, RZ ;  /* 0x000000ffff007224 */ /* 0x000fe400078e00ff */
[----:B-1234-:R-:W-:Y:S01]  /*33a0*/  IMAD.MOV.U32 R16, RZ, RZ, RZ ;  /* 0x000000ffff107224 */ /* 0x01efe200078e00ff */
[----:B0-----:R-:W-:-:S13]  /*33b0*/  ISETP.NE.AND P0, PT, R6, RZ, PT ;  /* 0x000000ff0600720c */ /* 0x001fda0003f05270 */
        /* <DEDUP_REMOVED lines=299> */
.L_x_4487:
        /* <DEDUP_REMOVED lines=22> */
.L_x_4491:
[----:B------:R-:W2:Y:S02]  /*47d0*/  LDG.E.U8 R2, desc[UR36][R2.64] ;  /* 0x0000002402027981 */ /* 0x000ea4000c1e1100 */
[----:B--2---:R-:W-:-:S04]  /*47e0*/  I2FP.F32.U32 R0, R2 ;  /* 0x0000000200007245 */ /* 0x004fc80000201000 */
[----:B------:R-:W-:Y:S01]  /*47f0*/  F2FP.F16.F32.PACK_AB R0, RZ, R0 ;  /* 0x00000000ff00723e */ /* 0x000fe200000000ff */
[----:B------:R-:W-:Y:S06]  /*4800*/  BRA `(.L_x_4493) ;  /* 0x0000000c00887947 */ /* 0x000fec0003800000 */
.L_x_4490:
        /* <DEDUP_REMOVED lines=10> */
.L_x_4495:
[----:B------:R-:W2:Y:S02]  /*48b0*/  LDG.E R2, desc[UR36][R2.64] ;  /* 0x0000002402027981 */ /* 0x000ea4000c1e1900 */
[----:B--2---:R-:W-:-:S04]  /*48c0*/  I2FP.F32.S32 R0, R2 ;  /* 0x0000000200007245 */ /* 0x004fc80000201400 */
[----:B------:R-:W-:Y:S01]  /*48d0*/  F2FP.F16.F32.PACK_AB R0, RZ, R0 ;  /* 0x00000000ff00723e */ /* 0x000fe200000000ff */
[----:B------:R-:W-:Y:S06]  /*48e0*/  BRA `(.L_x_4493) ;  /* 0x0000000c00507947 */ /* 0x000fec0003800000 */
.L_x_4494:
[----:B------:R-:W2:Y:S02]  /*48f0*/  LDG.E.U16 R2, desc[UR36][R2.64] ;  /* 0x0000002402027981 */ /* 0x000ea4000c1e1500 */
[----:B--2---:R-:W0:Y:S02]  /*4900*/  I2F.S16 R0, R2 ;  /* 0x0000000200007306 */ /* 0x004e240000101400 */
[----:B0-----:R-:W-:Y:S01]  /*4910*/  F2FP.F16.F32.PACK_AB R0, RZ, R0 ;  /* 0x00000000ff00723e */ /* 0x001fe200000000ff */
[----:B------:R-:W-:Y:S06]  /*4920*/  BRA `(.L_x_4493) ;  /* 0x0000000c00407947 */ /* 0x000fec0003800000 */
.L_x_4489:
        /* <DEDUP_REMOVED lines=9> */
.L_x_4497:
[----:B------:R0:W5:Y:S01]  /*49c0*/  LDG.E.U16 R0, desc[UR36][R2.64] ;  /* 0x0000002402007981 */ /* 0x000162000c1e1500 */
[----:B------:R-:W-:Y:S05]  /*49d0*/  BRA `(.L_x_4493) ;  /* 0x0000000c00147947 */ /* 0x000fea0003800000 */
.L_x_4496:
        /* <DEDUP_REMOVED lines=9> */
.L_x_4499:
[----:B------:R1:W5:Y:S01]  /*4a70*/  LDG.E.U16 R0, desc[UR36][R2.64] ;  /* 0x0000002402007981 */ /* 0x000362000c1e1500 */
[----:B------:R-:W-:Y:S05]  /*4a80*/  BRA `(.L_x_4493) ;  /* 0x0000000800e87947 */ /* 0x000fea0003800000 */
.L_x_4498:
        /* <DEDUP_REMOVED lines=8> */
.L_x_4488:
        /* <DEDUP_REMOVED lines=13> */
.L_x_4502:
        /* <DEDUP_REMOVED lines=8> */
.L_x_4501:
        /* <DEDUP_REMOVED lines=28> */
.L_x_4504:
        /* <DEDUP_REMOVED lines=15> */
.L_x_4503:
[----:B------:R-:W2:Y:S02]  /*4f10*/  LDG.E.U16 R0, desc[UR36][R2.64] ;  /* 0x0000002402007981 */ /* 0x000ea4000c1e1500 */
[----:B--2---:R-:W-:-:S05]  /*4f20*/  IMAD.U32 R0, R0, 0x10000, RZ ;  /* 0x0001000000007824 */ /* 0x004fca00078e00ff */
[----:B------:R-:W-:Y:S01]  /*4f30*/  F2FP.F16.F32.PACK_AB R0, RZ, R0 ;  /* 0x00000000ff00723e */ /* 0x000fe200000000ff */
[----:B------:R-:W-:Y:S06]  /*4f40*/  BRA `(.L_x_4493) ;  /* 0x0000000400b87947 */ /* 0x000fec0003800000 */
.L_x_4500:
        /* <DEDUP_REMOVED lines=12> */
.L_x_4507:
        /* <DEDUP_REMOVED lines=21> */
.L_x_4511:
[----:B------:R-:W-:Y:S05]  /*5160*/  BSYNC B1 ;  /* 0x0000000000017941 */ /* 0x000fea0003800000 */
.L_x_4510:
[----:B------:R-:W-:Y:S01]  /*5170*/  LEA R3, R0, 0x3b800000, 0x17 ;  /* 0x3b80000000037811 */ /* 0x000fe200078eb8ff */
[----:B------:R-:W-:-:S05]  /*5180*/  IMAD.SHL.U32 R0, R2, 0x100000, RZ ;  /* 0x0010000002007824 */ /* 0x000fca00078e00ff */
[----:B------:R-:W-:-:S07]  /*5190*/  LOP3.LUT R0, R3, R0, R4, 0xfe, !PT ;  /* 0x0000000003007212 */ /* 0x000fce00078efe04 */
.L_x_4509:
[----:B------:R-:W-:Y:S05]  /*51a0*/  BSYNC B0 ;  /* 0x0000000000007941 */ /* 0x000fea0003800000 */
.L_x_4508:
[----:B------:R-:W-:Y:S01]  /*51b0*/  F2FP.F16.F32.PACK_AB R0, RZ, R0 ;  /* 0x00000000ff00723e */ /* 0x000fe200000000ff */
[----:B------:R-:W-:Y:S06]  /*51c0*/  BRA `(.L_x_4493) ;  /* 0x0000000400187947 */ /* 0x000fec0003800000 */
.L_x_4506:
        /* <DEDUP_REMOVED lines=21> */
.L_x_4515:
[----:B------:R-:W-:Y:S05]  /*5320*/  BSYNC B1 ;  /* 0x0000000000017941 */ /* 0x000fea0003800000 */
.L_x_4514:
[----:B------:R-:W-:Y:S01]  /*5330*/  LEA R3, R0, 0x37800000, 0x17 ;  /* 0x3780000000037811 */ /* 0x000fe200078eb8ff */
[----:B------:R-:W-:-:S05]  /*5340*/  IMAD.SHL.U32 R0, R2, 0x200000, RZ ;  /* 0x0020000002007824 */ /* 0x000fca00078e00ff */
[----:B------:R-:W-:-:S07]  /*5350*/  LOP3.LUT R0, R3, R0, R4, 0xfe, !PT ;  /* 0x0000000003007212 */ /* 0x000fce00078efe04 */
.L_x_4513:
[----:B------:R-:W-:Y:S05]  /*5360*/  BSYNC B0 ;  /* 0x0000000000007941 */ /* 0x000fea0003800000 */
.L_x_4512:
[----:B------:R-:W-:Y:S01]  /*5370*/  F2FP.F16.F32.PACK_AB R0, RZ, R0 ;  /* 0x00000000ff00723e */ /* 0x000fe200000000ff */
[----:B------:R-:W-:Y:S06]  /*5380*/  BRA `(.L_x_4493) ;  /* 0x0000000000a87947 */ /* 0x000fec0003800000 */
.L_x_4505:
        /* <DEDUP_REMOVED lines=14> */
.L_x_4519:
[----:B------:R-:W-:Y:S05]  /*5470*/  BSYNC B0 ;  /* 0x0000000000007941 */ /* 0x000fea0003800000 */
.L_x_4518:
[----:B------:R-:W-:Y:S01]  /*5480*/  F2FP.F16.F32.PACK_AB R0, RZ, R0 ;  /* 0x00000000ff00723e */ /* 0x000fe200000000ff */
[----:B------:R-:W-:Y:S06]  /*5490*/  BRA `(.L_x_4493) ;  /* 0x0000000000647947 */ /* 0x000fec0003800000 */
.L_x_4492:
        /* <DEDUP_REMOVED lines=16> */
.L_x_4520:
[----:B------:R-:W-:Y:S01]  /*55a0*/  PRMT R0, RZ, 0x7610, R0 ;  /* 0x00007610ff007816 */ /* 0x000fe20000000000 */
[----:B------:R-:W-:Y:S06]  /*55b0*/  BRA `(.L_x_4493) ;  /* 0x00000000001c7947 */ /* 0x000fec0003800000 */
.L_x_4517:
[----:B------:R-:W2:Y:S02]  /*55c0*/  LDG.E.64 R2, desc[UR36][R2.64] ;  /* 0x0000002402027981 */ /* 0x000ea4000c1e1b00 */
[----:B--2---:R-:W0:Y:S02]  /*55d0*/  I2F.U64 R0, R2 ;  /* 0x0000000200007312 */ /* 0x004e240000301000 */
[----:B0-----:R-:W-:Y:S01]  /*55e0*/  F2FP.F16.F32.PACK_AB R0, RZ, R0 ;  /* 0x00000000ff00723e */ /* 0x001fe200000000ff */
[----:B------:R-:W-:Y:S06]  /*55f0*/  BRA `(.L_x_4493) ;  /* 0x00000000000c7947 */ /* 0x000fec0003800000 */
.L_x_4516:
[----:B------:R-:W2:Y:S02]  /*5600*/  LDG.E R2, desc[UR36][R2.64] ;  /* 0x0000002402027981 */ /* 0x000ea4000c1e1900 */
[----:B--2---:R-:W-:-:S04]  /*5610*/  I2FP.F32.U32 R0, R2 ;  /* 0x0000000200007245 */ /* 0x004fc80000201000 */
[----:B------:R-:W-:-:S07]  /*5620*/  F2FP.F16.F32.PACK_AB R0, RZ, R0 ;  /* 0x00000000ff00723e */ /* 0x000fce00000000ff */
.L_x_4493:
        /* <DEDUP_REMOVED lines=23> */
.L_x_4524:
[----:B------:R-:W-:-:S06]  /*57a0*/  HADD2.F32 R3, -RZ, R0.H0_H0 ;  /* 0x20000000ff037230 */ /* 0x000fcc0000004100 */
[----:B------:R-:W0:Y:S02]  /*57b0*/  F2I.S64.TRUNC R2, R3 ;  /* 0x0000000300027311 */ /* 0x000e24000020d900 */
[----:B0-----:R0:W-:Y:S01]  /*57c0*/  STG.E.U8 desc[UR36][R16.64], R2 ;  /* 0x0000000210007986 */ /* 0x0011e2000c101124 */
[----:B------:R-:W-:Y:S05]  /*57d0*/  BRA `(.L_x_4526) ;  /* 0x0000000c00847947 */ /* 0x000fea0003800000 */
.L_x_4523:
        /* <DEDUP_REMOVED lines=10> */
.L_x_4528:
[----:B------:R-:W-:-:S04]  /*5880*/  HADD2.F32 R0, -RZ, R0.H0_H0 ;  /* 0x20000000ff007230 */ /* 0x000fc80000004100 */
[----:B------:R-:W0:Y:S02]  /*5890*/  F2I.FTZ.TRUNC.NTZ R3, R0 ;  /* 0x0000000000037305 */ /* 0x000e24000021f100 */
[----:B0-----:R0:W-:Y:S01]  /*58a0*/  STG.E desc[UR36][R16.64], R3 ;  /* 0x0000000310007986 */ /* 0x0011e2000c101924 */
[----:B------:R-:W-:Y:S05]  /*58b0*/  BRA `(.L_x_4526) ;  /* 0x0000000c004c7947 */ /* 0x000fea0003800000 */
.L_x_4527:
[----:B------:R-:W-:-:S04]  /*58c0*/  HADD2.F32 R0, -RZ, R0.H0_H0 ;  /* 0x20000000ff007230 */ /* 0x000fc80000004100 */
[----:B------:R-:W0:Y:S02]  /*58d0*/  F2I.FTZ.TRUNC.NTZ R3, R0 ;  /* 0x0000000000037305 */ /* 0x000e24000021f100 */
[----:B0-----:R0:W-:Y:S01]  /*58e0*/  STG.E.U16 desc[UR36][R16.64], R3 ;  /* 0x0000000310007986 */ /* 0x0011e2000c101524 */
[----:B------:R-:W-:Y:S05]  /*58f0*/  BRA `(.L_x_4526) ;  /* 0x0000000c003c7947 */ /* 0x000fea0003800000 */
.L_x_4522:
        /* <DEDUP_REMOVED lines=9> */
.L_x_4530:
[----:B------:R0:W-:Y:S01]  /*5990*/  STG.E.U16 desc[UR36][R16.64], R0 ;  /* 0x0000000010007986 */ /* 0x0001e2000c101524 */
[----:B------:R-:W-:Y:S05]  /*59a0*/  BRA `(.L_x_4526) ;  /* 0x0000000c00107947 */ /* 0x000fea0003800000 */
.L_x_4529:
        /* <DEDUP_REMOVED lines=10> */
.L_x_4532:
[----:B------:R-:W-:-:S05]  /*5a50*/  HADD2.F32 R0, -RZ, R0.H0_H0 ;  /* 0x20000000ff007230 */ /* 0x000fca0000004100 */
[----:B------:R-:W-:-:S04]  /*5a60*/  F2FP.F16.F32.PACK_AB R0, RZ, R0 ;  /* 0x00000000ff00723e */ /* 0x000fc800000000ff */
[----:B------:R-:W-:-:S05]  /*5a70*/  PRMT R0, R0, 0x5410, RZ ;  /* 0x0000541000007816 */ /* 0x000fca00000000ff */
[----:B------:R0:W-:Y:S01]  /*5a80*/  STG.E desc[UR36][R16.64], R0 ;  /* 0x0000000010007986 */ /* 0x0001e2000c101924 */
[----:B------:R-:W-:Y:S05]  /*5a90*/  BRA `(.L_x_4526) ;  /* 0x0000000800d47947 */ /* 0x000fea0003800000 */
.L_x_4531:
[----:B------:R-:W-:-:S05]  /*5aa0*/  HADD2.F32 R2, -RZ, R0.H0_H0 ;  /* 0x20000000ff027230 */ /* 0x000fca0000004100 */
[----:B------:R-:W-:-:S06]  /*5ab0*/  FMUL.FTZ R2, R2, 1 ;  /* 0x3f80000002027820 */ /* 0x000fcc0000410000 */
[----:B------:R-:W0:Y:S02]  /*5ac0*/  F2F.F64.F32 R2, R2 ;  /* 0x0000000200027310 */ /* 0x000e240000201800 */
[----:B0-----:R0:W-:Y:S01]  /*5ad0*/  STG.E.64 desc[UR36][R16.64], R2 ;  /* 0x0000000210007986 */ /* 0x0011e2000c101b24 */
[----:B------:R-:W-:Y:S05]  /*5ae0*/  BRA `(.L_x_4526) ;  /* 0x0000000800c07947 */ /* 0x000fea0003800000 */
.L_x_4521:
        /* <DEDUP_REMOVED lines=13> */
.L_x_4535:
[----:B------:R-:W-:Y:S01]  /*5bc0*/  HADD2.F32 R0, -RZ, R0.H0_H0 ;  /* 0x20000000ff007230 */ /* 0x000fe20000004100 */
[----:B------:R-:W-:-:S04]  /*5bd0*/  CS2R R6, SRZ ;  /* 0x0000000000067805 */ /* 0x000fc8000001ff00 */
[----:B------:R-:W-:-:S04]  /*5be0*/  FMUL.FTZ R0, R0, 1 ;  /* 0x3f80000000007820 */ /* 0x000fc80000410000 */
[----:B------:R-:W0:Y:S02]  /*5bf0*/  F2F.F64.F32 R4, R0 ;  /* 0x0000000000047310 */ /* 0x000e240000201800 */
[----:B0-----:R0:W-:Y:S01]  /*5c00*/  STG.E.128 desc[UR36][R16.64], R4 ;  /* 0x0000000410007986 */ /* 0x0011e2000c101d24 */
[----:B------:R-:W-:Y:S05]  /*5c10*/  BRA `(.L_x_4526) ;  /* 0x0000000800747947 */ /* 0x000fea0003800000 */
.L_x_4534:
        /* <DEDUP_REMOVED lines=21> */
.L_x_4539:
[----:B------:R-:W-:Y:S05]  /*5d70*/  BSYNC B0 ;  /* 0x0000000000007941 */ /* 0x000fea0003800000 */
.L_x_4538:
[----:B------:R-:W-:-:S05]  /*5d80*/  LOP3.LUT R3, R0, R3, RZ, 0xfc, !PT ;  /* 0x0000000300037212 */ /* 0x000fca00078efcff */
[----:B------:R0:W-:Y:S01]  /*5d90*/  STG.E.U8 desc[UR36][R16.64], R3 ;  /* 0x0000000310007986 */ /* 0x0001e2000c101124 */
[----:B------:R-:W-:Y:S05]  /*5da0*/  BRA `(.L_x_4526) ;  /* 0x0000000800107947 */ /* 0x000fea0003800000 */
.L_x_4537:
        /* <DEDUP_REMOVED lines=13> */
.L_x_4541:
[----:B------:R-:W-:Y:S01]  /*5e80*/  IMAD.MOV.U32 R0, RZ, RZ, 0x7f ;  /* 0x0000007fff007424 */ /* 0x000fe200078e00ff */
[----:B------:R-:W-:-:S04]  /*5e90*/  ISETP.GT.U32.AND P0, PT, R2, 0x7f800000, PT ;  /* 0x7f8000000200780c */ /* 0x000fc80003f04070 */
[----:B------:R-:W-:-:S09]  /*5ea0*/  SEL R0, R0, 0x7c, P0 ;  /* 0x0000007c00007807 */ /* 0x000fd20000000000 */
.L_x_4542:
[----:B------:R-:W-:Y:S05]  /*5eb0*/  BSYNC B0 ;  /* 0x0000000000007941 */ /* 0x000fea0003800000 */
.L_x_4540:
[----:B------:R-:W-:-:S04]  /*5ec0*/  LOP3.LUT R2, R3, 0x80000000, RZ, 0xc0, !PT ;  /* 0x8000000003027812 */ /* 0x000fc800078ec0ff */
[----:B------:R-:W-:-:S04]  /*5ed0*/  SHF.R.U32.HI R3, RZ, 0x18, R2 ;  /* 0x00000018ff037819 */ /* 0x000fc80000011602 */
[----:B------:R-:W-:-:S05]  /*5ee0*/  LOP3.LUT R3, R0, R3, RZ, 0xfc, !PT ;  /* 0x0000000300037212 */ /* 0x000fca00078efcff */
[----:B------:R0:W-:Y:S01]  /*5ef0*/  STG.E.U8 desc[UR36][R16.64], R3 ;  /* 0x0000000310007986 */ /* 0x0001e2000c101124 */
[----:B------:R-:W-:Y:S05]  /*5f00*/  BRA `(.L_x_4526) ;  /* 0x0000000400b87947 */ /* 0x000fea0003800000 */
.L_x_4536:
[----:B------:R-:W-:-:S05]  /*5f10*/  HADD2.F32 R0, -RZ, R0.H0_H0 ;  /* 0x20000000ff007230 */ /* 0x000fca0000004100 */
[----:B------:R-:W-:-:S05]  /*5f20*/  F2FP.BF16.F32.PACK_AB R0, RZ, R0 ;  /* 0x00000000ff00723e */ /* 0x000fca00000010ff */
[----:B------:R0:W-:Y:S01]  /*5f30*/  STG.E.U16 desc[UR36][R16.64], R0 ;  /* 0x0000000010007986 */ /* 0x0001e2000c101524 */
[----:B------:R-:W-:Y:S05]  /*5f40*/  BRA `(.L_x_4526) ;  /* 0x0000000400a87947 */ /* 0x000fea0003800000 */
.L_x_4533:
        /* <DEDUP_REMOVED lines=12> */
.L_x_4545:
        /* <DEDUP_REMOVED lines=17> */
.L_x_4548:
[----:B------:R-:W-:-:S04]  /*6120*/  LOP3.LUT R2, R3, 0x80000000, RZ, 0xc0, !PT ;  /* 0x8000000003027812 */ /* 0x000fc800078ec0ff */
[----:B------:R-:W-:-:S04]  /*6130*/  SHF.R.U32.HI R3, RZ, 0x18, R2 ;  /* 0x00000018ff037819 */ /* 0x000fc80000011602 */
[----:B------:R-:W-:-:S04]  /*6140*/  LOP3.LUT R0, R0, R3, RZ, 0xfc, !PT ;  /* 0x0000000300007212 */ /* 0x000fc800078efcff */
[----:B------:R-:W-:-:S07]  /*6150*/  PRMT R8, R0, 0x7610, R8 ;  /* 0x0000761000087816 */ /* 0x000fce0000000008 */
.L_x_4547:
[----:B------:R-:W-:Y:S05]  /*6160*/  BSYNC B0 ;  /* 0x0000000000007941 */ /* 0x000fea0003800000 */
.L_x_4546:
[----:B------:R3:W-:Y:S01]  /*6170*/  STG.E.U8 desc[UR36][R16.64], R8 ;  /* 0x0000000810007986 */ /* 0x0007e2000c101124 */
[----:B------:R-:W-:Y:S05]  /*6180*/  BRA `(.L_x_4526) ;  /* 0x0000000400187947 */ /* 0x000fea0003800000 */
.L_x_4544:
        /* <DEDUP_REMOVED lines=17> */
.L_x_4551:
[----:B------:R-:W-:-:S04]  /*62a0*/  LOP3.LUT R2, R3, 0x80000000, RZ, 0xc0, !PT ;  /* 0x8000000003027812 */ /* 0x000fc800078ec0ff */
[----:B------:R-:W-:-:S04]  /*62b0*/  SHF.R.U32.HI R3, RZ, 0x18, R2 ;  /* 0x00000018ff037819 */ /* 0x000fc80000011602 */
[----:B------:R-:W-:-:S04]  /*62c0*/  LOP3.LUT R0, R0, R3, RZ, 0xfc, !PT ;  /* 0x0000000300007212 */ /* 0x000fc800078efcff */
[----:B------:R-:W-:-:S07]  /*62d0*/  PRMT R8, R0, 0x7610, R8 ;  /* 0x0000761000087816 */ /* 0x000fce0000000008 */
.L_x_4550:
[----:B------:R-:W-:Y:S05]  /*62e0*/  BSYNC B0 ;  /* 0x0000000000007941 */ /* 0x000fea0003800000 */
.L_x_4549:
[----:B------:R0:W-:Y:S01]  /*62f0*/  STG.E.U8 desc[UR36][R16.64], R8 ;  /* 0x0000000810007986 */ /* 0x0001e2000c101124 */
[----:B------:R-:W-:Y:S05]  /*6300*/  BRA `(.L_x_4526) ;  /* 0x0000000000b87947 */ /* 0x000fea0003800000 */
.L_x_4543:
        /* <DEDUP_REMOVED lines=22> */
.L_x_4525:
        /* <DEDUP_REMOVED lines=16> */
.L_x_4554:
[----:B------:R-:W-:Y:S05]  /*6570*/  BRA `(.L_x_4526) ;  /* 0x00000000001c7947 */ /* 0x000fea0003800000 */
.L_x_4553:
[----:B------:R-:W-:-:S06]  /*6580*/  HADD2.F32 R2, -RZ, R0.H0_H0 ;  /* 0x20000000ff027230 */ /* 0x000fcc0000004100 */
[----:B------:R-:W0:Y:S02]  /*6590*/  F2I.U64.TRUNC R2, R2 ;  /* 0x0000000200027311 */ /* 0x000e24000020d800 */
[----:B0-----:R2:W-:Y:S01]  /*65a0*/  STG.E.64 desc[UR36][R16.64], R2 ;  /* 0x0000000210007986 */ /* 0x0015e2000c101b24 */
[----:B------:R-:W-:Y:S05]  /*65b0*/  BRA `(.L_x_4526) ;  /* 0x00000000000c7947 */ /* 0x000fea0003800000 */
.L_x_4552:
[----:B------:R-:W-:-:S04]  /*65c0*/  HADD2.F32 R0, -RZ, R0.H0_H0 ;  /* 0x20000000ff007230 */ /* 0x000fc80000004100 */
[----:B------:R-:W0:Y:S02]  /*65d0*/  F2I.FTZ.U32.TRUNC.NTZ R3, R0 ;  /* 0x0000000000037305 */ /* 0x000e24000021f000 */
[----:B0-----:R0:W-:Y:S02]  /*65e0*/  STG.E desc[UR36][R16.64], R3 ;  /* 0x0000000310007986 */ /* 0x0011e4000c101924 */
.L_x_4526:
[----:B------:R-:W-:-:S07]  /*65f0*/  VIADD R19, R19, 0x80 ;  /* 0x0000008013137836 */ /* 0x000fce0000000000 */
.L_x_4486:
[----:B------:R-:W-:Y:S05]  /*6600*/  BSYNC B6 ;  /* 0x0000000000067941 */ /* 0x000fea0003800000 */
.L_x_4485:
        /* <DEDUP_REMOVED lines=307> */
.L_x_4557:
        /* <DEDUP_REMOVED lines=22> */
.L_x_4561:
[----:B------:R-:W2:Y:S02]  /*7aa0*/  LDG.E.U8 R2, desc[UR36][R2.64] ;  /* 0x0000002402027981 */ /* 0x000ea4000c1e1100 */
[----:B--2---:R-:W-:-:S04]  /*7ab0*/  I2FP.F32.U32 R0, R2 ;  /* 0x0000000200007245 */ /* 0x004fc80000201000 */
[----:B------:R-:W-:Y:S01]  /*7ac0*/  F2FP.F16.F32.PACK_AB R0, RZ, R0 ;  /* 0x00000000ff00723e */ /* 0x000fe200000000ff */
[----:B------:R-:W-:Y:S06]  /*7ad0*/  BRA `(.L_x_4563) ;  /* 0x0000000c00887947 */ /* 0x000fec0003800000 */
.L_x_4560:
        /* <DEDUP_REMOVED lines=10> */
.L_x_4565:
[----:B------:R-:W2:Y:S02]  /*7b80*/  LDG.E R2, desc[UR36][R2.64] ;  /* 0x0000002402027981 */ /* 0x000ea4000c1e1900 */
[----:B--2---:R-:W-:-:S04]  /*7b90*/  I2FP.F32.S32 R0, R2 ;  /* 0x0000000200007245 */ /* 0x004fc80000201400 */
[----:B------:R-:W-:Y:S01]  /*7ba0*/  F2FP.F16.F32.PACK_AB R0, RZ, R0 ;  /* 0x00000000ff00723e */ /* 0x000fe200000000ff */
[----:B------:R-:W-:Y:S06]  /*7bb0*/  BRA `(.L_x_4563) ;  /* 0x0000000c00507947 */ /* 0x000fec0003800000 */
.L_x_4564:
[----:B------:R-:W2:Y:S02]  /*7bc0*/  LDG.E.U16 R2, desc[UR36][R2.64] ;  /* 0x0000002402027981 */ /* 0x000ea4000c1e1500 */
[----:B--2---:R-:W0:Y:S02]  /*7bd0*/  I2F.S16 R0, R2 ;  /* 0x0000000200007306 */ /* 0x004e240000101400 */
[----:B0-----:R-:W-:Y:S01]  /*7be0*/  F2FP.F16.F32.PACK_AB R0, RZ, R0 ;  /* 0x00000000ff00723e */ /* 0x001fe200000000ff */
[----:B------:R-:W-:Y:S06]  /*7bf0*/  BRA `(.L_x_4563) ;  /* 0x0000000c00407947 */ /* 0x000fec0003800000 */
.L_x_4559:
        /* <DEDUP_REMOVED lines=9> */
.L_x_4567:
[----:B------:R1:W5:Y:S01]  /*7c90*/  LDG.E.U16 R0, desc[UR36][R2.64] ;  /* 0x0000002402007981 */ /* 0x000362000c1e1500 */
[----:B------:R-:W-:Y:S05]  /*7ca0*/  BRA `(.L_x_4563) ;  /* 0x0000000c00147947 */ /* 0x000fea0003800000 */
.L_x_4566:
        /* <DEDUP_REMOVED lines=9> */
.L_x_4569:
[----:B------:R0:W5:Y:S01]  /*7d40*/  LDG.E.U16 R0, desc[UR36][R2.64] ;  /* 0x0000002402007981 */ /* 0x000162000c1e1500 */
[----:B------:R-:W-:Y:S05]  /*7d50*/  BRA `(.L_x_4563) ;  /* 0x0000000800e87947 */ /* 0x000fea0003800000 */
.L_x_4568:
        /* <DEDUP_REMOVED lines=8> */
.L_x_4558:
        /* <DEDUP_REMOVED lines=13> */
.L_x_4572:
        /* <DEDUP_REMOVED lines=8> */
.L_x_4571:
        /* <DEDUP_REMOVED lines=28> */
.L_x_4574:
        /* <DEDUP_REMOVED lines=15> */
.L_x_4573:
[----:B------:R-:W2:Y:S02]  /*81e0*/  LDG.E.U16 R0, desc[UR36][R2.64] ;  /* 0x0000002402007981 */ /* 0x000ea4000c1e1500 */
[----:B--2---:R-:W-:-:S05]  /*81f0*/  IMAD.U32 R0, R0, 0x10000, RZ ;  /* 0x0001000000007824 */ /* 0x004fca00078e00ff */
[----:B------:R-:W-:Y:S01]  /*8200*/  F2FP.F16.F32.PACK_AB R0, RZ, R0 ;  /* 0x00000000ff00723e */ /* 0x000fe200000000ff */
[----:B------:R-:W-:Y:S06]  /*8210*/  BRA `(.L_x_4563) ;  /* 0x0000000400b87947 */ /* 0x000fec0003800000 */
.L_x_4570:
        /* <DEDUP_REMOVED lines=12> */
.L_x_4577:
        /* <DEDUP_REMOVED lines=21> */
.L_x_4581:
[----:B------:R-:W-:Y:S05]  /*8430*/  BSYNC B1 ;  /* 0x0000000000017941 */ /* 0x000fea0003800000 */
.L_x_4580:
[----:B------:R-:W-:Y:S01]  /*8440*/  LEA R3, R0, 0x3b800000, 0x17 ;  /* 0x3b80000000037811 */ /* 0x000fe200078eb8ff */
[----:B------:R-:W-:-:S05]  /*8450*/  IMAD.SHL.U32 R0, R2, 0x100000, RZ ;  /* 0x0010000002007824 */ /* 0x000fca00078e00ff */
[----:B------:R-:W-:-:S07]  /*8460*/  LOP3.LUT R0, R3, R0, R4, 0xfe, !PT ;  /* 0x0000000003007212 */ /* 0x000fce00078efe04 */
.L_x_4579:
[----:B------:R-:W-:Y:S05]  /*8470*/  BSYNC B0 ;  /* 0x0000000000007941 */ /* 0x000fea0003800000 */
.L_x_4578:
[----:B------:R-:W-:Y:S01]  /*8480*/  F2FP.F16.F32.PACK_AB R0, RZ, R0 ;  /* 0x00000000ff00723e */ /* 0x000fe200000000ff */
[----:B------:R-:W-:Y:S06]  /*8490*/  BRA `(.L_x_4563) ;  /* 0x0000000400187947 */ /* 0x000fec0003800000 */
.L_x_4576:
        /* <DEDUP_REMOVED lines=21> */
.L_x_4585:
[----:B------:R-:W-:Y:S05]  /*85f0*/  BSYNC B1 ;  /* 0x0000000000017941 */ /* 0x000fea0003800000 */
.L_x_4584:
[----:B------:R-:W-:Y:S01]  /*8600*/  LEA R3, R0, 0x37800000, 0x17 ;  /* 0x3780000000037811 */ /* 0x000fe200078eb8ff */
[----:B------:R-:W-:-:S05]  /*8610*/  IMAD.SHL.U32 R0, R2, 0x200000, RZ ;  /* 0x0020000002007824 */ /* 0x000fca00078e00ff */
[----:B------:R-:W-:-:S07]  /*8620*/  LOP3.LUT R0, R3, R0, R4, 0xfe, !PT ;  /* 0x0000000003007212 */ /* 0x000fce00078efe04 */
.L_x_4583:
[----:B------:R-:W-:Y:S05]  /*8630*/  BSYNC B0 ;  /* 0x0000000000007941 */ /* 0x000fea0003800000 */
.L_x_4582:
[----:B------:R-:W-:Y:S01]  /*8640*/  F2FP.F16.F32.PACK_AB R0, RZ, R0 ;  /* 0x00000000ff00723e */ /* 0x000fe200000000ff */
[----:B------:R-:W-:Y:S06]  /*8650*/  BRA `(.L_x_4563) ;  /* 0x0000000000a87947 */ /* 0x000fec0003800000 */
.L_x_4575:
        /* <DEDUP_REMOVED lines=14> */
.L_x_4589:
[----:B------:R-:W-:Y:S05]  /*8740*/  BSYNC B0 ;  /* 0x0000000000007941 */ /* 0x000fea0003800000 */
.L_x_4588:
[----:B------:R-:W-:Y:S01]  /*8750*/  F2FP.F16.F32.PACK_AB R0, RZ, R0 ;  /* 0x00000000ff00723e */ /* 0x000fe200000000ff */
[----:B------:R-:W-:Y:S06]  /*8760*/  BRA `(.L_x_4563) ;  /* 0x0000000000647947 */ /* 0x000fec0003800000 */
.L_x_4562:
        /* <DEDUP_REMOVED lines=16> */
.L_x_4590:
[----:B------:R-:W-:Y:S01]  /*8870*/  PRMT R0, RZ, 0x7610, R0 ;  /* 0x00007610ff007816 */ /* 0x000fe20000000000 */
[----:B------:R-:W-:Y:S06]  /*8880*/  BRA `(.L_x_4563) ;  /* 0x00000000001c7947 */ /* 0x000fec0003800000 */
.L_x_4587:
[----:B------:R-:W2:Y:S02]  /*8890*/  LDG.E.64 R2, desc[UR36][R2.64] ;  /* 0x0000002402027981 */ /* 0x000ea4000c1e1b00 */
[----:B--2---:R-:W0:Y:S02]  /*88a0*/  I2F.U64 R0, R2 ;  /* 0x0000000200007312 */ /* 0x004e240000301000 */
[----:B0-----:R-:W-:Y:S01]  /*88b0*/  F2FP.F16.F32.PACK_AB R0, RZ, R0 ;  /* 0x00000000ff00723e */ /* 0x001fe200000000ff */
[----:B------:R-:W-:Y:S06]  /*88c0*/  BRA `(.L_x_4563) ;  /* 0x00000000000c7947 */ /* 0x000fec0003800000 */
.L_x_4586:
[----:B------:R-:W2:Y:S02]  /*88d0*/  LDG.E R2, desc[UR36][R2.64] ;  /* 0x0000002402027981 */ /* 0x000ea4000c1e1900 */
[----:B--2---:R-:W-:-:S04]  /*88e0*/  I2FP.F32.U32 R0, R2 ;  /* 0x0000000200007245 */ /* 0x004fc80000201000 */
[----:B------:R-:W-:-:S07]  /*88f0*/  F2FP.F16.F32.PACK_AB R0, RZ, R0 ;  /* 0x00000000ff00723e */ /* 0x000fce00000000ff */
.L_x_4563:
        /* <DEDUP_REMOVED lines=23> */
.L_x_4594:
[----:B------:R-:W-:-:S06]  /*8a70*/  HADD2.F32 R3, -RZ, R0.H0_H0 ;  /* 0x20000000ff037230 */ /* 0x000fcc0000004100 */
[----:B------:R-:W0:Y:S02]  /*8a80*/  F2I.S64.TRUNC R2, R3 ;  /* 0x0000000300027311 */ /* 0x000e24000020d900 */
[----:B0-----:R3:W-:Y:S01]  /*8a90*/  STG.E.U8 desc[UR36][R16.64], R2 ;  /* 0x0000000210007986 */ /* 0x0017e2000c101124 */
[----:B------:R-:W-:Y:S05]  /*8aa0*/  BRA `(.L_x_4596) ;  /* 0x0000000c00847947 */ /* 0x000fea0003800000 */
.L_x_4593:
        /* <DEDUP_REMOVED lines=10> */
.L_x_4598:
[----:B------:R-:W-:-:S04]  /*8b50*/  HADD2.F32 R0, -RZ, R0.H0_H0 ;  /* 0x20000000ff007230 */ /* 0x000fc80000004100 */
[----:B------:R-:W0:Y:S02]  /*8b60*/  F2I.FTZ.TRUNC.NTZ R3, R0 ;  /* 0x0000000000037305 */ /* 0x000e24000021f100 */
[----:B0-----:R2:W-:Y:S01]  /*8b70*/  STG.E desc[UR36][R16.64], R3 ;  /* 0x0000000310007986 */ /* 0x0015e2000c101924 */
[----:B------:R-:W-:Y:S05]  /*8b80*/  BRA `(.L_x_4596) ;  /* 0x0000000c004c7947 */ /* 0x000fea0003800000 */
.L_x_4597:
[----:B------:R-:W-:-:S04]  /*8b90*/  HADD2.F32 R0, -RZ, R0.H0_H0 ;  /* 0x20000000ff007230 */ /* 0x000fc80000004100 */
[----:B------:R-:W0:Y:S02]  /*8ba0*/  F2I.FTZ.TRUNC.NTZ R3, R0 ;  /* 0x0000000000037305 */ /* 0x000e24000021f100 */
[----:B0-----:R0:W-:Y:S01]  /*8bb0*/  STG.E.U16 desc[UR36][R16.64], R3 ;  /* 0x0000000310007986 */ /* 0x0011e2000c101524 */
[----:B------:R-:W-:Y:S05]  /*8bc0*/  BRA `(.L_x_4596) ;  /* 0x0000000c003c7947 */ /* 0x000fea0003800000 */
.L_x_4592:
        /* <DEDUP_REMOVED lines=9> */
.L_x_4600:
[----:B------:R0:W-:Y:S01]  /*8c60*/  STG.E.U16 desc[UR36][R16.64], R0 ;  /* 0x0000000010007986 */ /* 0x0001e2000c101524 */
[----:B------:R-:W-:Y:S05]  /*8c70*/  BRA `(.L_x_4596) ;  /* 0x0000000c00107947 */ /* 0x000fea0003800000 */
.L_x_4599:
        /* <DEDUP_REMOVED lines=10> */
.L_x_4602:
[----:B------:R-:W-:-:S05]  /*8d20*/  HADD2.F32 R0, -RZ, R0.H0_H0 ;  /* 0x20000000ff007230 */ /* 0x000fca0000004100 */
[----:B------:R-:W-:-:S04]  /*8d30*/  F2FP.F16.F32.PACK_AB R0, RZ, R0 ;  /* 0x00000000ff00723e */ /* 0x000fc800000000ff */
[----:B------:R-:W-:-:S05]  /*8d40*/  PRMT R0, R0, 0x5410, RZ ;  /* 0x0000541000007816 */ /* 0x000fca00000000ff */
[----:B------:R0:W-:Y:S01]  /*8d50*/  STG.E desc[UR36][R16.64], R0 ;  /* 0x0000000010007986 */ /* 0x0001e2000c101924 */
[----:B------:R-:W-:Y:S05]  /*8d60*/  BRA `(.L_x_4596) ;  /* 0x0000000800d47947 */ /* 0x000fea0003800000 */
.L_x_4601:
[----:B------:R-:W-:-:S05]  /*8d70*/  HADD2.F32 R2, -RZ, R0.H0_H0 ;  /* 0x20000000ff027230 */ /* 0x000fca0000004100 */
[----:B------:R-:W-:-:S06]  /*8d80*/  FMUL.FTZ R2, R2, 1 ;  /* 0x3f80000002027820 */ /* 0x000fcc0000410000 */
[----:B------:R-:W0:Y:S02]  /*8d90*/  F2F.F64.F32 R2, R2 ;  /* 0x0000000200027310 */ /* 0x000e240000201800 */
[----:B0-----:R0:W-:Y:S01]  /*8da0*/  STG.E.64 desc[UR36][R16.64], R2 ;  /* 0x0000000210007986 */ /* 0x0011e2000c101b24 */
[----:B------:R-:W-:Y:S05]  /*8db0*/  BRA `(.L_x_4596) ;  /* 0x0000000800c07947 */ /* 0x000fea0003800000 */
.L_x_4591:
        /* <DEDUP_REMOVED lines=13> */
.L_x_4605:
[----:B------:R-:W-:Y:S01]  /*8e90*/  HADD2.F32 R0, -RZ, R0.H0_H0 ;  /* 0x20000000ff007230 */ /* 0x000fe20000004100 */
[----:B------:R-:W-:-:S04]  /*8ea0*/  CS2R R6, SRZ ;  /* 0x0000000000067805 */ /* 0x000fc8000001ff00 */
[----:B------:R-:W-:-:S04]  /*8eb0*/  FMUL.FTZ R0, R0, 1 ;  /* 0x3f80000000007820 */ /* 0x000fc80000410000 */
[----:B------:R-:W0:Y:S02]  /*8ec0*/  F2F.F64.F32 R4, R0 ;  /* 0x0000000000047310 */ /* 0x000e240000201800 */
[----:B0-----:R0:W-:Y:S01]  /*8ed0*/  STG.E.128 desc[UR36][R16.64], R4 ;  /* 0x0000000410007986 */ /* 0x0011e2000c101d24 */
[----:B------:R-:W-:Y:S05]  /*8ee0*/  BRA `(.L_x_4596) ;  /* 0x0000000800747947 */ /* 0x000fea0003800000 */
.L_x_4604:
        /* <DEDUP_REMOVED lines=21> */
.L_x_4609:
[----:B------:R-:W-:Y:S05]  /*9040*/  BSYNC B0 ;  /* 0x0000000000007941 */ /* 0x000fea0003800000 */
.L_x_4608:
[----:B------:R-:W-:-:S05]  /*9050*/  LOP3.LUT R3, R0, R3, RZ, 0xfc, !PT ;  /* 0x0000000300037212 */ /* 0x000fca00078efcff */
[----:B------:R0:W-:Y:S01]  /*9060*/  STG.E.U8 desc[UR36][R16.64], R3 ;  /* 0x0000000310007986 */ /* 0x0001e2000c101124 */
[----:B------:R-:W-:Y:S05]  /*9070*/  BRA `(.L_x_4596) ;  /* 0x0000000800107947 */ /* 0x000fea0003800000 */
.L_x_4607:
        /* <DEDUP_REMOVED lines=13> */
.L_x_4611:
[----:B------:R-:W-:Y:S01]  /*9150*/  IMAD.MOV.U32 R0, RZ, RZ, 0x7f ;  /* 0x0000007fff007424 */ /* 0x000fe200078e00ff */
[----:B------:R-:W-:-:S04]  /*9160*/  ISETP.GT.U32.AND P0, PT, R2, 0x7f800000, PT ;  /* 0x7f8000000200780c */ /* 0x000fc80003f04070 */
[----:B------:R-:W-:-:S09]  /*9170*/  SEL R0, R0, 0x7c, P0 ;  /* 0x0000007c00007807 */ /* 0x000fd20000000000 */
.L_x_4612:
[----:B------:R-:W-:Y:S05]  /*9180*/  BSYNC B0 ;  /* 0x0000000000007941 */ /* 0x000fea0003800000 */
.L_x_4610:
[----:B------:R-:W-:-:S04]  /*9190*/  LOP3.LUT R2, R3, 0x80000000, RZ, 0xc0, !PT ;  /* 0x8000000003027812 */ /* 0x000fc800078ec0ff */
[----:B------:R-:W-:-:S04]  /*91a0*/  SHF.R.U32.HI R3, RZ, 0x18, R2 ;  /* 0x00000018ff037819 */ /* 0x000fc80000011602 */
[----:B------:R-:W-:-:S05]  /*91b0*/  LOP3.LUT R3, R0, R3, RZ, 0xfc, !PT ;  /* 0x0000000300037212 */ /* 0x000fca00078efcff */
[----:B------:R0:W-:Y:S01]  /*91c0*/  STG.E.U8 desc[UR36][R16.64], R3 ;  /* 0x0000000310007986 */ /* 0x0001e2000c101124 */
[----:B------:R-:W-:Y:S05]  /*91d0*/  BRA `(.L_x_4596) ;  /* 0x0000000400b87947 */ /* 0x000fea0003800000 */
.L_x_4606:
[----:B------:R-:W-:-:S05]  /*91e0*/  HADD2.F32 R0, -RZ, R0.H0_H0 ;  /* 0x20000000ff007230 */ /* 0x000fca0000004100 */
[----:B------:R-:W-:-:S05]  /*91f0*/  F2FP.BF16.F32.PACK_AB R0, RZ, R0 ;  /* 0x00000000ff00723e */ /* 0x000fca00000010ff */
[----:B------:R0:W-:Y:S01]  /*9200*/  STG.E.U16 desc[UR36][R16.64], R0 ;  /* 0x0000000010007986 */ /* 0x0001e2000c101524 */
[----:B------:R-:W-:Y:S05]  /*9210*/  BRA `(.L_x_4596) ;  /* 0x0000000400a87947 */ /* 0x000fea0003800000 */
.L_x_4603:
        /* <DEDUP_REMOVED lines=12> */
.L_x_4615:
        /* <DEDUP_REMOVED lines=17> */
.L_x_4618:
[----:B------:R-:W-:-:S04]  /*93f0*/  LOP3.LUT R2, R3, 0x80000000, RZ, 0xc0, !PT ;  /* 0x8000000003027812 */ /* 0x000fc800078ec0ff */
[----:B------:R-:W-:-:S04]  /*9400*/  SHF.R.U32.HI R3, RZ, 0x18, R2 ;  /* 0x00000018ff037819 */ /* 0x000fc80000011602 */
[----:B------:R-:W-:-:S04]  /*9410*/  LOP3.LUT R0, R0, R3, RZ, 0xfc, !PT ;  /* 0x0000000300007212 */ /* 0x000fc800078efcff */
[----:B------:R-:W-:-:S07]  /*9420*/  PRMT R8, R0, 0x7610, R8 ;  /* 0x0000761000087816 */ /* 0x000fce0000000008 */
.L_x_4617:
[----:B------:R-:W-:Y:S05]  /*9430*/  BSYNC B0 ;  /* 0x0000000000007941 */ /* 0x000fea0003800000 */
.L_x_4616:
[----:B------:R0:W-:Y:S01]  /*9440*/  STG.E.U8 desc[UR36][R16.64], R8 ;  /* 0x0000000810007986 */ /* 0x0001e2000c101124 */
[----:B------:R-:W-:Y:S05]  /*9450*/  BRA `(.L_x_4596) ;  /* 0x0000000400187947 */ /* 0x000fea0003800000 */
.L_x_4614:
        /* <DEDUP_REMOVED lines=17> */
.L_x_4621:
[----:B------:R-:W-:-:S04]  /*9570*/  LOP3.LUT R2, R3, 0x80000000, RZ, 0xc0, !PT ;  /* 0x8000000003027812 */ /* 0x000fc800078ec0ff */
[----:B------:R-:W-:-:S04]  /*9580*/  SHF.R.U32.HI R3, RZ, 0x18, R2 ;  /* 0x00000018ff037819 */ /* 0x000fc80000011602 */
[----:B------:R-:W-:-:S04]  /*9590*/  LOP3.LUT R0, R0, R3, RZ, 0xfc, !PT ;  /* 0x0000000300007212 */ /* 0x000fc800078efcff */
[----:B------:R-:W-:-:S07]  /*95a0*/  PRMT R8, R0, 0x7610, R8 ;  /* 0x0000761000087816 */ /* 0x000fce0000000008 */
.L_x_4620:
[----:B------:R-:W-:Y:S05]  /*95b0*/  BSYNC B0 ;  /* 0x0000000000007941 */ /* 0x000fea0003800000 */
.L_x_4619:
[----:B------:R0:W-:Y:S01]  /*95c0*/  STG.E.U8 desc[UR36][R16.64], R8 ;  /* 0x0000000810007986 */ /* 0x0001e2000c101124 */
[----:B------:R-:W-:Y:S05]  /*95d0*/  BRA `(.L_x_4596) ;  /* 0x0000000000b87947 */ /* 0x000fea0003800000 */
.L_x_4613:
        /* <DEDUP_REMOVED lines=22> */
.L_x_4595:
        /* <DEDUP_REMOVED lines=16> */
.L_x_4624:
[----:B------:R-:W-:Y:S05]  /*9840*/  BRA `(.L_x_4596) ;  /* 0x00000000001c7947 */ /* 0x000fea0003800000 */
.L_x_4623:
[----:B------:R-:W-:-:S06]  /*9850*/  HADD2.F32 R2, -RZ, R0.H0_H0 ;  /* 0x20000000ff027230 */ /* 0x000fcc0000004100 */
[----:B------:R-:W0:Y:S02]  /*9860*/  F2I.U64.TRUNC R2, R2 ;  /* 0x0000000200027311 */ /* 0x000e24000020d800 */
[----:B0-----:R0:W-:Y:S01]  /*9870*/  STG.E.64 desc[UR36][R16.64], R2 ;  /* 0x0000000210007986 */ /* 0x0011e2000c101b24 */
[----:B------:R-:W-:Y:S05]  /*9880*/  BRA `(.L_x_4596) ;  /* 0x00000000000c7947 */ /* 0x000fea0003800000 */
.L_x_4622:
[----:B------:R-:W-:-:S04]  /*9890*/  HADD2.F32 R0, -RZ, R0.H0_H0 ;  /* 0x20000000ff007230 */ /* 0x000fc80000004100 */
[----:B------:R-:W0:Y:S02]  /*98a0*/  F2I.FTZ.U32.TRUNC.NTZ R3, R0 ;  /* 0x0000000000037305 */ /* 0x000e24000021f000 */
[----:B0-----:R0:W-:Y:S02]  /*98b0*/  STG.E desc[UR36][R16.64], R3 ;  /* 0x0000000310007986 */ /* 0x0011e4000c101924 */
.L_x_4596:
[----:B------:R-:W-:-:S07]  /*98c0*/  VIADD R19, R19, 0x80 ;  /* 0x0000008013137836 */ /* 0x000fce0000000000 */
.L_x_4556:
[----:B------:R-:W-:Y:S05]  /*98d0*/  BSYNC B6 ;  /* 0x0000000000067941 */ /* 0x000fea0003800000 */
.L_x_4555:
[----:B------:R-:W-:Y:S02]  /*98e0*/  ULDC UR4, c[0x0][0x210] ;  /* 0x0000840000047ab9 */ /* 0x000fe40000000800 */
[----:B------:R-:W-:-:S13]  /*98f0*/  ISETP.GE.AND P0, PT, R19, UR4, PT ;  /* 0x0000000413007c0c */ /* 0x000fda000bf06270 */
[----:B------:R-:W-:Y:S05]  /*9900*/  @P0 EXIT ;  /* 0x000000000000094d */ /* 0x000fea0003800000 */
        /* <DEDUP_REMOVED lines=303> */
.L_x_4625:
        /* <DEDUP_REMOVED lines=22> */
.L_x_4629:
[----:B------:R-:W2:Y:S02]  /*ad60*/  LDG.E.U8 R2, desc[UR36][R2.64] ;  /* 0x0000002402027981 */ /* 0x000ea4000c1e1100 */
[----:B--2---:R-:W-:-:S04]  /*ad70*/  I2FP.F32.U32 R0, R2 ;  /* 0x0000000200007245 */ /* 0x004fc80000201000 */
[----:B------:R-:W-:Y:S01]  /*ad80*/  F2FP.F16.F32.PACK_AB R0, RZ, R0 ;  /* 0x00000000ff00723e */ /* 0x000fe200000000ff */
[----:B------:R-:W-:Y:S06]  /*ad90*/  BRA `(.L_x_4631) ;  /* 0x0000000c00887947 */ /* 0x000fec0003800000 */
.L_x_4628:
        /* <DEDUP_REMOVED lines=10> */
.L_x_4633:
[----:B------:R-:W2:Y:S02]  /*ae40*/  LDG.E R2, desc[UR36][R2.64] ;  /* 0x0000002402027981 */ /* 0x000ea4000c1e1900 */
[----:B--2---:R-:W-:-:S04]  /*ae50*/  I2FP.F32.S32 R0, R2 ;  /* 0x0000000200007245 */ /* 0x004fc80000201400 */
[----:B------:R-:W-:Y:S01]  /*ae60*/  F2FP.F16.F32.PACK_AB R0, RZ, R0 ;  /* 0x00000000ff00723e */ /* 0x000fe200000000ff */
[----:B------:R-:W-:Y:S06]  /*ae70*/  BRA `(.L_x_4631) ;  /* 0x0000000c00507947 */ /* 0x000fec0003800000 */
.L_x_4632:
[----:B------:R-:W2:Y:S02]  /*ae80*/  LDG.E.U16 R2, desc[UR36][R2.64] ;  /* 0x0000002402027981 */ /* 0x000ea4000c1e1500 */
[----:B--2---:R-:W0:Y:S02]  /*ae90*/  I2F.S16 R0, R2 ;  /* 0x0000000200007306 */ /* 0x004e240000101400 */
[----:B0-----:R-:W-:Y:S01]  /*aea0*/  F2FP.F16.F32.PACK_AB R0, RZ, R0 ;  /* 0x00000000ff00723e */ /* 0x001fe200000000ff */
[----:B------:R-:W-:Y:S06]  /*aeb0*/  BRA `(.L_x_4631) ;  /* 0x0000000c00407947 */ /* 0x000fec0003800000 */
.L_x_4627:
        /* <DEDUP_REMOVED lines=9> */
.L_x_4635:
[----:B------:R1:W5:Y:S01]  /*af50*/  LDG.E.U16 R0, desc[UR36][R2.64] ;  /* 0x0000002402007981 */ /* 0x000362000c1e1500 */
[----:B------:R-:W-:Y:S05]  /*af60*/  BRA `(.L_x_4631) ;  /* 0x0000000c00147947 */ /* 0x000fea0003800000 */
.L_x_4634:
        /* <DEDUP_REMOVED lines=9> */
.L_x_4637:
[----:B------:R0:W5:Y:S01]  /*b000*/  LDG.E.U16 R0, desc[UR36][R2.64] ;  /* 0x0000002402007981 */ /* 0x000162000c1e1500 */
[----:B------:R-:W-:Y:S05]  /*b010*/  BRA `(.L_x_4631) ;  /* 0x0000000800e87947 */ /* 0x000fea0003800000 */
.L_x_4636:
        /* <DEDUP_REMOVED lines=8> */
.L_x_4626:
        /* <DEDUP_REMOVED lines=13> */
.L_x_4640:
        /* <DEDUP_REMOVED lines=8> */
.L_x_4639:
        /* <DEDUP_REMOVED lines=28> */
.L_x_4642:
        /* <DEDUP_REMOVED lines=15> */
.L_x_4641:
[----:B------:R-:W2:Y:S02]  /*b4a0*/  LDG.E.U16 R0, desc[UR36][R2.64] ;  /* 0x0000002402007981 */ /* 0x000ea4000c1e1500 */
[----:B--2---:R-:W-:-:S05]  /*b4b0*/  IMAD.U32 R0, R0, 0x10000, RZ ;  /* 0x0001000000007824 */ /* 0x004fca00078e00ff */
[----:B------:R-:W-:Y:S01]  /*b4c0*/  F2FP.F16.F32.PACK_AB R0, RZ, R0 ;  /* 0x00000000ff00723e */ /* 0x000fe200000000ff */
[----:B------:R-:W-:Y:S06]  /*b4d0*/  BRA `(.L_x_4631) ;  /* 0x0000000400b87947 */ /* 0x000fec0003800000 */
.L_x_4638:
        /* <DEDUP_REMOVED lines=12> */
.L_x_4645:
        /* <DEDUP_REMOVED lines=21> */
.L_x_4649:
[----:B------:R-:W-:Y:S05]  /*b6f0*/  BSYNC B1 ;  /* 0x0000000000017941 */ /* 0x000fea0003800000 */
.L_x_4648:
[----:B------:R-:W-:Y:S01]  /*b700*/  LEA R3, R0, 0x3b800000, 0x17 ;  /* 0x3b80000000037811 */ /* 0x000fe200078eb8ff */
[----:B------:R-:W-:-:S05]  /*b710*/  IMAD.SHL.U32 R0, R2, 0x100000, RZ ;  /* 0x0010000002007824 */ /* 0x000fca00078e00ff */
[----:B------:R-:W-:-:S07]  /*b720*/  LOP3.LUT R0, R3, R0, R4, 0xfe, !PT ;  /* 0x0000000003007212 */ /* 0x000fce00078efe04 */
.L_x_4647:
[----:B------:R-:W-:Y:S05]  /*b730*/  BSYNC B0 ;  /* 0x0000000000007941 */ /* 0x000fea0003800000 */
.L_x_4646:
[----:B------:R-:W-:Y:S01]  /*b740*/  F2FP.F16.F32.PACK_AB R0, RZ, R0 ;  /* 0x00000000ff00723e */ /* 0x000fe200000000ff */
[----:B------:R-:W-:Y:S06]  /*b750*/  BRA `(.L_x_4631) ;  /* 0x0000000400187947 */ /* 0x000fec0003800000 */
.L_x_4644:
        /* <DEDUP_REMOVED lines=21> */
.L_x_4653:
[----:B------:R-:W-:Y:S05]  /*b8b0*/  BSYNC B1 ;  /* 0x0000000000017941 */ /* 0x000fea0003800000 */
.L_x_4652:
[----:B------:R-:W-:Y:S01]  /*b8c0*/  LEA R3, R0, 0x37800000, 0x17 ;  /* 0x3780000000037811 */ /* 0x000fe200078eb8ff */
[----:B------:R-:W-:-:S05]  /*b8d0*/  IMAD.SHL.U32 R0, R2, 0x200000, RZ ;  /* 0x0020000002007824 */ /* 0x000fca00078e00ff */
[----:B------:R-:W-:-:S07]  /*b8e0*/  LOP3.LUT R0, R3, R0, R4, 0xfe, !PT ;  /* 0x0000000003007212 */ /* 0x000fce00078efe04 */
.L_x_4651:
[----:B------:R-:W-:Y:S05]  /*b8f0*/  BSYNC B0 ;  /* 0x0000000000007941 */ /* 0x000fea0003800000 */
.L_x_4650:
[----:B------:R-:W-:Y:S01]  /*b900*/  F2FP.F16.F32.PACK_AB R0, RZ, R0 ;  /* 0x00000000ff00723e */ /* 0x000fe200000000ff */
[----:B------:R-:W-:Y:S06]  /*b910*/  BRA `(.L_x_4631) ;  /* 0x0000000000a87947 */ /* 0x000fec0003800000 */
.L_x_4643:
        /* <DEDUP_REMOVED lines=14> */
.L_x_4657:
[----:B------:R-:W-:Y:S05]  /*ba00*/  BSYNC B0 ;  /* 0x0000000000007941 */ /* 0x000fea0003800000 */
.L_x_4656:
[----:B------:R-:W-:Y:S01]  /*ba10*/  F2FP.F16.F32.PACK_AB R0, RZ, R0 ;  /* 0x00000000ff00723e */ /* 0x000fe200000000ff */
[----:B------:R-:W-:Y:S06]  /*ba20*/  BRA `(.L_x_4631) ;  /* 0x0000000000647947 */ /* 0x000fec0003800000 */
.L_x_4630:
        /* <DEDUP_REMOVED lines=16> */
.L_x_4658:
[----:B------:R-:W-:Y:S01]  /*bb30*/  PRMT R0, RZ, 0x7610, R0 ;  /* 0x00007610ff007816 */ /* 0x000fe20000000000 */
[----:B------:R-:W-:Y:S06]  /*bb40*/  BRA `(.L_x_4631) ;  /* 0x00000000001c7947 */ /* 0x000fec0003800000 */
.L_x_4655:
[----:B------:R-:W2:Y:S02]  /*bb50*/  LDG.E.64 R2, desc[UR36][R2.64] ;  /* 0x0000002402027981 */ /* 0x000ea4000c1e1b00 */
[----:B--2---:R-:W0:Y:S02]  /*bb60*/  I2F.U64 R0, R2 ;  /* 0x0000000200007312 */ /* 0x004e240000301000 */
[----:B0-----:R-:W-:Y:S01]  /*bb70*/  F2FP.F16.F32.PACK_AB R0, RZ, R0 ;  /* 0x00000000ff00723e */ /* 0x001fe200000000ff */
[----:B------:R-:W-:Y:S06]  /*bb80*/  BRA `(.L_x_4631) ;  /* 0x00000000000c7947 */ /* 0x000fec0003800000 */
.L_x_4654:
[----:B------:R-:W2:Y:S02]  /*bb90*/  LDG.E R2, desc[UR36][R2.64] ;  /* 0x0000002402027981 */ /* 0x000ea4000c1e1900 */
[----:B--2---:R-:W-:-:S04]  /*bba0*/  I2FP.F32.U32 R0, R2 ;  /* 0x0000000200007245 */ /* 0x004fc80000201000 */
[----:B------:R-:W-:-:S07]  /*bbb0*/  F2FP.F16.F32.PACK_AB R0, RZ, R0 ;  /* 0x00000000ff00723e */ /* 0x000fce00000000ff */
.L_x_4631:
        /* <DEDUP_REMOVED lines=23> */
.L_x_4662:
[----:B------:R-:W-:-:S06]  /*bd30*/  HADD2.F32 R3, -RZ, R0.H0_H0 ;  /* 0x20000000ff037230 */ /* 0x000fcc0000004100 */
[----:B------:R-:W0:Y:S02]  /*bd40*/  F2I.S64.TRUNC R2, R3 ;  /* 0x0000000300027311 */ /* 0x000e24000020d900 */
[----:B0-----:R-:W-:Y:S01]  /*bd50*/  STG.E.U8 desc[UR36][R16.64], R2 ;  /* 0x0000000210007986 */ /* 0x001fe2000c101124 */
[----:B------:R-:W-:Y:S05]  /*bd60*/  EXIT ;  /* 0x000000000000794d */ /* 0x000fea0003800000 */
.L_x_4661:
        /* <DEDUP_REMOVED lines=10> */
.L_x_4665:
[----:B------:R-:W-:-:S04]  /*be10*/  HADD2.F32 R0, -RZ, R0.H0_H0 ;  /* 0x20000000ff007230 */ /* 0x000fc80000004100 */
[----:B------:R-:W0:Y:S02]  /*be20*/  F2I.FTZ.TRUNC.NTZ R3, R0 ;  /* 0x0000000000037305 */ /* 0x000e24000021f100 */
[----:B0-----:R-:W-:Y:S01]  /*be30*/  STG.E desc[UR36][R16.64], R3 ;  /* 0x0000000310007986 */ /* 0x001fe2000c101924 */
[----:B------:R-:W-:Y:S05]  /*be40*/  EXIT ;  /* 0x000000000000794d */ /* 0x000fea0003800000 */
.L_x_4664:
[----:B------:R-:W-:-:S04]  /*be50*/  HADD2.F32 R0, -RZ, R0.H0_H0 ;  /* 0x20000000ff007230 */ /* 0x000fc80000004100 */
[----:B------:R-:W0:Y:S02]  /*be60*/  F2I.FTZ.TRUNC.NTZ R3, R0 ;  /* 0x0000000000037305 */ /* 0x000e24000021f100 */
[----:B0-----:R-:W-:Y:S01]  /*be70*/  STG.E.U16 desc[UR36][R16.64], R3 ;  /* 0x0000000310007986 */ /* 0x001fe2000c101524 */
[----:B------:R-:W-:Y:S05]  /*be80*/  EXIT ;  /* 0x000000000000794d */ /* 0x000fea0003800000 */
.L_x_4660:
        /* <DEDUP_REMOVED lines=9> */
.L_x_4667:
[----:B------:R-:W-:Y:S01]  /*bf20*/  STG.E.U16 desc[UR36][R16.64], R0 ;  /* 0x0000000010007986 */ /* 0x000fe2000c101524 */
[----:B------:R-:W-:Y:S05]  /*bf30*/  EXIT ;  /* 0x000000000000794d */ /* 0x000fea0003800000 */
.L_x_4666:
        /* <DEDUP_REMOVED lines=10> */
.L_x_4669:
[----:B------:R-:W-:-:S05]  /*bfe0*/  HADD2.F32 R0, -RZ, R0.H0_H0 ;  /* 0x20000000ff007230 */ /* 0x000fca0000004100 */
[----:B------:R-:W-:-:S04]  /*bff0*/  F2FP.F16.F32.PACK_AB R0, RZ, R0 ;  /* 0x00000000ff00723e */ /* 0x000fc800000000ff */
[----:B------:R-:W-:-:S05]  /*c000*/  PRMT R0, R0, 0x5410, RZ ;  /* 0x0000541000007816 */ /* 0x000fca00000000ff */
[----:B------:R-:W-:Y:S01]  /*c010*/  STG.E desc[UR36][R16.64], R0 ;  /* 0x0000000010007986 */ /* 0x000fe2000c101924 */
[----:B------:R-:W-:Y:S05]  /*c020*/  EXIT ;  /* 0x000000000000794d */ /* 0x000fea0003800000 */
.L_x_4668:
[----:B------:R-:W-:-:S05]  /*c030*/  HADD2.F32 R2, -RZ, R0.H0_H0 ;  /* 0x20000000ff027230 */ /* 0x000fca0000004100 */
[----:B------:R-:W-:-:S06]  /*c040*/  FMUL.FTZ R2, R2, 1 ;  /* 0x3f80000002027820 */ /* 0x000fcc0000410000 */
[----:B------:R-:W0:Y:S02]  /*c050*/  F2F.F64.F32 R2, R2 ;  /* 0x0000000200027310 */ /* 0x000e240000201800 */
[----:B0-----:R-:W-:Y:S01]  /*c060*/  STG.E.64 desc[UR36][R16.64], R2 ;  /* 0x0000000210007986 */ /* 0x001fe2000c101b24 */
[----:B------:R-:W-:Y:S05]  /*c070*/  EXIT ;  /* 0x000000000000794d */ /* 0x000fea0003800000 */
.L_x_4659:
        /* <DEDUP_REMOVED lines=13> */
.L_x_4672:
[----:B------:R-:W-:Y:S01]  /*c150*/  HADD2.F32 R0, -RZ, R0.H0_H0 ;  /* 0x20000000ff007230 */ /* 0x000fe20000004100 */
[----:B------:R-:W-:-:S04]  /*c160*/  CS2R R6, SRZ ;  /* 0x0000000000067805 */ /* 0x000fc8000001ff00 */
[----:B------:R-:W-:-:S04]  /*c170*/  FMUL.FTZ R0, R0, 1 ;  /* 0x3f80000000007820 */ /* 0x000fc80000410000 */
[----:B------:R-:W0:Y:S02]  /*c180*/  F2F.F64.F32 R4, R0 ;  /* 0x0000000000047310 */ /* 0x000e240000201800 */
[----:B0-----:R-:W-:Y:S01]  /*c190*/  STG.E.128 desc[UR36][R16.64], R4 ;  /* 0x0000000410007986 */ /* 0x001fe2000c101d24 */
[----:B------:R-:W-:Y:S05]  /*c1a0*/  EXIT ;  /* 0x000000000000794d */ /* 0x000fea0003800000 */
.L_x_4671:
        /* <DEDUP_REMOVED lines=21> */
.L_x_4676:
[----:B------:R-:W-:Y:S05]  /*c300*/  BSYNC B0 ;  /* 0x0000000000007941 */ /* 0x000fea0003800000 */
.L_x_4675:
[----:B------:R-:W-:-:S05]  /*c310*/  LOP3.LUT R3, R0, R3, RZ, 0xfc, !PT ;  /* 0x0000000300037212 */ /* 0x000fca00078efcff */
[----:B------:R-:W-:Y:S01]  /*c320*/  STG.E.U8 desc[UR36][R16.64], R3 ;  /* 0x0000000310007986 */ /* 0x000fe2000c101124 */
[----:B------:R-:W-:Y:S05]  /*c330*/  EXIT ;  /* 0x000000000000794d */ /* 0x000fea0003800000 */
.L_x_4674:
        /* <DEDUP_REMOVED lines=13> */
.L_x_4678:
[----:B------:R-:W-:Y:S01]  /*c410*/  IMAD.MOV.U32 R0, RZ, RZ, 0x7f ;  /* 0x0000007fff007424 */ /* 0x000fe200078e00ff */
[----:B------:R-:W-:-:S04]  /*c420*/  ISETP.GT.U32.AND P0, PT, R2, 0x7f800000, PT ;  /* 0x7f8000000200780c */ /* 0x000fc80003f04070 */
[----:B------:R-:W-:-:S09]  /*c430*/  SEL R0, R0, 0x7c, P0 ;  /* 0x0000007c00007807 */ /* 0x000fd20000000000 */
.L_x_4679:
[----:B------:R-:W-:Y:S05]  /*c440*/  BSYNC B0 ;  /* 0x0000000000007941 */ /* 0x000fea0003800000 */
.L_x_4677:
[----:B------:R-:W-:-:S04]  /*c450*/  LOP3.LUT R2, R3, 0x80000000, RZ, 0xc0, !PT ;  /* 0x8000000003027812 */ /* 0x000fc800078ec0ff */
[----:B------:R-:W-:-:S04]  /*c460*/  SHF.R.U32.HI R3, RZ, 0x18, R2 ;  /* 0x00000018ff037819 */ /* 0x000fc80000011602 */
[----:B------:R-:W-:-:S05]  /*c470*/  LOP3.LUT R3, R0, R3, RZ, 0xfc, !PT ;  /* 0x0000000300037212 */ /* 0x000fca00078efcff */
[----:B------:R-:W-:Y:S01]  /*c480*/  STG.E.U8 desc[UR36][R16.64], R3 ;  /* 0x0000000310007986 */ /* 0x000fe2000c101124 */
[----:B------:R-:W-:Y:S05]  /*c490*/  EXIT ;  /* 0x000000000000794d */ /* 0x000fea0003800000 */
.L_x_4673:
[----:B------:R-:W-:-:S05]  /*c4a0*/  HADD2.F32 R0, -RZ, R0.H0_H0 ;  /* 0x20000000ff007230 */ /* 0x000fca0000004100 */
[----:B------:R-:W-:-:S05]  /*c4b0*/  F2FP.BF16.F32.PACK_AB R0, RZ, R0 ;  /* 0x00000000ff00723e */ /* 0x000fca00000010ff */
[----:B------:R-:W-:Y:S01]  /*c4c0*/  STG.E.U16 desc[UR36][R16.64], R0 ;  /* 0x0000000010007986 */ /* 0x000fe2000c101524 */
[----:B------:R-:W-:Y:S05]  /*c4d0*/  EXIT ;  /* 0x000000000000794d */ /* 0x000fea0003800000 */
.L_x_4670:
        /* <DEDUP_REMOVED lines=12> */
.L_x_4682:
        /* <DEDUP_REMOVED lines=17> */
.L_x_4685:
[----:B------:R-:W-:-:S04]  /*c6b0*/  LOP3.LUT R2, R3, 0x80000000, RZ, 0xc0, !PT ;  /* 0x8000000003027812 */ /* 0x000fc800078ec0ff */
[----:B------:R-:W-:-:S04]  /*c6c0*/  SHF.R.U32.HI R3, RZ, 0x18, R2 ;  /* 0x00000018ff037819 */ /* 0x000fc80000011602 */
[----:B------:R-:W-:-:S04]  /*c6d0*/  LOP3.LUT R0, R0, R3, RZ, 0xfc, !PT ;  /* 0x0000000300007212 */ /* 0x000fc800078efcff */
[----:B------:R-:W-:-:S07]  /*c6e0*/  PRMT R8, R0, 0x7610, R8 ;  /* 0x0000761000087816 */ /* 0x000fce0000000008 */
.L_x_4684:
[----:B------:R-:W-:Y:S05]  /*c6f0*/  BSYNC B0 ;  /* 0x0000000000007941 */ /* 0x000fea0003800000 */
.L_x_4683:
[----:B------:R-:W-:Y:S01]  /*c700*/  STG.E.U8 desc[UR36][R16.64], R8 ;  /* 0x0000000810007986 */ /* 0x000fe2000c101124 */
[----:B------:R-:W-:Y:S05]  /*c710*/  EXIT ;  /* 0x000000000000794d */ /* 0x000fea0003800000 */
.L_x_4681:
        /* <DEDUP_REMOVED lines=17> */
.L_x_4688:
[----:B------:R-:W-:-:S04]  /*c830*/  LOP3.LUT R2, R3, 0x80000000, RZ, 0xc0, !PT ;  /* 0x8000000003027812 */ /* 0x000fc800078ec0ff */
[----:B------:R-:W-:-:S04]  /*c840*/  SHF.R.U32.HI R3, RZ, 0x18, R2 ;  /* 0x00000018ff037819 */ /* 0x000fc80000011602 */
[----:B------:R-:W-:-:S04]  /*c850*/  LOP3.LUT R0, R0, R3, RZ, 0xfc, !PT ;  /* 0x0000000300007212 */ /* 0x000fc800078efcff */
[----:B------:R-:W-:-:S07]  /*c860*/  PRMT R8, R0, 0x7610, R8 ;  /* 0x0000761000087816 */ /* 0x000fce0000000008 */
.L_x_4687:
[----:B------:R-:W-:Y:S05]  /*c870*/  BSYNC B0 ;  /* 0x0000000000007941 */ /* 0x000fea0003800000 */
.L_x_4686:
[----:B------:R-:W-:Y:S01]  /*c880*/  STG.E.U8 desc[UR36][R16.64], R8 ;  /* 0x0000000810007986 */ /* 0x000fe2000c101124 */
[----:B------:R-:W-:Y:S05]  /*c890*/  EXIT ;  /* 0x000000000000794d */ /* 0x000fea0003800000 */
.L_x_4680:
        /* <DEDUP_REMOVED lines=22> */
.L_x_4663:
        /* <DEDUP_REMOVED lines=16> */
.L_x_4691:
[----:B------:R-:W-:Y:S05]  /*cb00*/  EXIT ;  /* 0x000000000000794d */ /* 0x000fea0003800000 */
.L_x_4690:
[----:B------:R-:W-:-:S06]  /*cb10*/  HADD2.F32 R2, -RZ, R0.H0_H0 ;  /* 0x20000000ff027230 */ /* 0x000fcc0000004100 */
[----:B------:R-:W0:Y:S02]  /*cb20*/  F2I.U64.TRUNC R2, R2 ;  /* 0x0000000200027311 */ /* 0x000e24000020d800 */
[----:B0-----:R-:W-:Y:S01]  /*cb30*/  STG.E.64 desc[UR36][R16.64], R2 ;  /* 0x0000000210007986 */ /* 0x001fe2000c101b24 */
[----:B------:R-:W-:Y:S05]  /*cb40*/  EXIT ;  /* 0x000000000000794d */ /* 0x000fea0003800000 */
.L_x_4689:
[----:B------:R-:W-:-:S04]  /*cb50*/  HADD2.F32 R0, -RZ, R0.H0_H0 ;  /* 0x20000000ff007230 */ /* 0x000fc80000004100 */
[----:B------:R-:W0:Y:S02]  /*cb60*/  F2I.FTZ.U32.TRUNC.NTZ R3, R0 ;  /* 0x0000000000037305 */ /* 0x000e24000021f000 */
[----:B0-----:R-:W-:Y:S01]  /*cb70*/  STG.E desc[UR36][R16.64], R3 ;  /* 0x0000000310007986 */ /* 0x001fe2000c101924 */
[----:B------:R-:W-:Y:S05]  /*cb80*/  EXIT ;  /* 0x000000000000794d */ /* 0x000fea0003800000 */
.L_x_4692:
        /* <DEDUP_REMOVED lines=15> */
.L_x_11116:


//--------------------- .text._ZN2at6native27unrolled_elementwise_kernelIZZZNS0_61_GLOBAL__N__132982cb_23_ActivationSiluKernel_cu_f5210f67_354611silu_kernelERNS_18TensorIteratorBaseEENKUlvE_clEvENKUlvE3_clEvEUlN3c104HalfEE_St5arrayIPcLm2EELi4E23TrivialOffsetCalculatorILi1EjESE_NS0_6memory12LoadWithCastILi1EEENSF_13StoreWithCastILi1EEEEEviT_T0_T2_T3_T4_T5_ --------------------------
	.section	.text._ZN2at6native27unrolled_elementwise_kernelIZZZNS0_61_GLOBAL__N__132982cb_23_ActivationSiluKernel_cu_f5210f67_354611silu_kernelERNS_18TensorIteratorBaseEENKUlvE_clEvENKUlvE3_clEvEUlN3c104HalfEE_St5arrayIPcLm2EELi4E23TrivialOffsetCalculatorILi1EjESE_NS0_6memory12LoadWithCastILi1EEENSF_13StoreWithCastILi1EEEEEviT_T0_T2_T3_T4_T5_,"ax",@progbits
	.align	128
        .global         _ZN2at6native27unrolled_elementwise_kernelIZZZNS0_61_GLOBAL__N__132982cb_23_ActivationSiluKernel_cu_f5210f67_354611silu_kernelERNS_18TensorIteratorBaseEENKUlvE_clEvENKUlvE3_clEvEUlN3c104HalfEE_St5arrayIPcLm2EELi4E23TrivialOffsetCalculatorILi1EjESE_NS0_6memory12LoadWithCastILi1EEENSF_13StoreWithCastILi1EEEEEviT_T0_T2_T3_T4_T5_
        .type           _ZN2at6native27unrolled_elementwise_kernelIZZZNS0_61_GLOBAL__N__132982cb_23_ActivationSiluKernel_cu_f5210f67_354611silu_kernelERNS_18TensorIteratorBaseEENKUlvE_clEvENKUlvE3_clEvEUlN3c104HalfEE_St5arrayIPcLm2EELi4E23TrivialOffsetCalculatorILi1EjESE_NS0_6memory12LoadWithCastILi1EEENSF_13StoreWithCastILi1EEEEEviT_T0_T2_T3_T4_T5_,@function
        .size           _ZN2at6native27unrolled_elementwise_kernelIZZZNS0_61_GLOBAL__N__132982cb_23_ActivationSiluKernel_cu_f5210f67_354611silu_kernelERNS_18TensorIteratorBaseEENKUlvE_clEvENKUlvE3_clEvEUlN3c104HalfEE_St5arrayIPcLm2EELi4E23TrivialOffsetCalculatorILi1EjESE_NS0_6memory12LoadWithCastILi1EEENSF_13StoreWithCastILi1EEEEEviT_T0_T2_T3_T4_T5_,(.L_x_11117 - _ZN2at6native27unrolled_elementwise_kernelIZZZNS0_61_GLOBAL__N__132982cb_23_ActivationSiluKernel_cu_f5210f67_354611silu_kernelERNS_18TensorIteratorBaseEENKUlvE_clEvENKUlvE3_clEvEUlN3c104HalfEE_St5arrayIPcLm2EELi4E23TrivialOffsetCalculatorILi1EjESE_NS0_6memory12LoadWithCastILi1EEENSF_13StoreWithCastILi1EEEEEviT_T0_T2_T3_T4_T5_)
        .other          _ZN2at6native27unrolled_elementwise_kernelIZZZNS0_61_GLOBAL__N__132982cb_23_ActivationSiluKernel_cu_f5210f67_354611silu_kernelERNS_18TensorIteratorBaseEENKUlvE_clEvENKUlvE3_clEvEUlN3c104HalfEE_St5arrayIPcLm2EELi4E23TrivialOffsetCalculatorILi1EjESE_NS0_6memory12LoadWithCastILi1EEENSF_13StoreWithCastILi1EEEEEviT_T0_T2_T3_T4_T5_,@"STO_CUDA_ENTRY STV_DEFAULT"
_ZN2at6native27unrolled_elementwise_kernelIZZZNS0_61_GLOBAL__N__132982cb_23_ActivationSiluKernel_cu_f5210f67_354611silu_kernelERNS_18TensorIteratorBaseEENKUlvE_clEvENKUlvE3_clEvEUlN3c104HalfEE_St5arrayIPcLm2EELi4E23TrivialOffsetCalculatorILi1EjESE_NS0_6memory12LoadWithCastILi1EEENSF_13StoreWithCastILi1EEEEEviT_T0_T2_T3_T4_T5_:
.text._ZN2at6native27unrolled_elementwise_kernelIZZZNS0_61_GLOBAL__N__132982cb_23_ActivationSiluKernel_cu_f5210f67_354611silu_kernelERNS_18TensorIteratorBaseEENKUlvE_clEvENKUlvE3_clEvEUlN3c104HalfEE_St5arrayIPcLm2EELi4E23TrivialOffsetCalculatorILi1EjESE_NS0_6memory12LoadWithCastILi1EEENSF_13StoreWithCastILi1EEEEEviT_T0_T2_T3_T4_T5_:
        /* <DEDUP_REMOVED lines=34> */
.L_x_4698:
[----:B------:R-:W2:Y:S02]  /*0220*/  LDG.E.U8 R2, desc[UR36][R2.64] ;  /* 0x0000002402027981 */ /* 0x000ea4000c1e1100 */
[----:B--2---:R-:W-:-:S04]  /*0230*/  I2FP.F32.U32 R0, R2 ;  /* 0x0000000200007245 */ /* 0x004fc80000201000 */
[----:B------:R-:W-:-:S04]  /*0240*/  F2FP.F16.F32.PACK_AB R0, RZ, R0 ;  /* 0x00000000ff00723e */ /* 0x000fc800000000ff */
[----:B------:R-:W-:Y:S01]  /*0250*/  PRMT R22, R0, 0x7610, R22 ;  /* 0x0000761000167816 */ /* 0x000fe20000000016 */
[----:B------:R-:W-:Y:S06]  /*0260*/  BRA `(.L_x_4700) ;  /* 0x0000000c00c07947 */ /* 0x000fec0003800000 */
.L_x_4697:
        /* <DEDUP_REMOVED lines=11> */
.L_x_4702:
[----:B------:R-:W2:Y:S02]  /*0320*/  LDG.E R2, desc[UR36][R2.64] ;  /* 0x0000002402027981 */ /* 0x000ea4000c1e1900 */
[----:B--2---:R-:W-:-:S04]  /*0330*/  I2FP.F32.S32 R0, R2 ;  /* 0x0000000200007245 */ /* 0x004fc80000201400 */
[----:B------:R-:W-:-:S04]  /*0340*/  F2FP.F16.F32.PACK_AB R0, RZ, R0 ;  /* 0x00000000ff00723e */ /* 0x000fc800000000ff */
[----:B------:R-:W-:Y:S01]  /*0350*/  PRMT R22, R0, 0x7610, R22 ;  /* 0x0000761000167816 */ /* 0x000fe20000000016 */
[----:B------:R-:W-:Y:S06]  /*0360*/  BRA `(.L_x_4700) ;  /* 0x0000000c00807947 */ /* 0x000fec0003800000 */
.L_x_4701:
[----:B------:R-:W2:Y:S02]  /*0370*/  LDG.E.U16 R2, desc[UR36][R2.64] ;  /* 0x0000002402027981 */ /* 0x000ea4000c1e1500 */
[----:B--2---:R-:W0:Y:S02]  /*0380*/  I2F.S16 R0, R2 ;  /* 0x0000000200007306 */ /* 0x004e240000101400 */
[----:B0-----:R-:W-:-:S04]  /*0390*/  F2FP.F16.F32.PACK_AB R0, RZ, R0 ;  /* 0x00000000ff00723e */ /* 0x001fc800000000ff */
[----:B------:R-:W-:Y:S01]  /*03a0*/  PRMT R22, R0, 0x7610, R22 ;  /* 0x0000761000167816 */ /* 0x000fe20000000016 */
[----:B------:R-:W-:Y:S06]  /*03b0*/  BRA `(.L_x_4700) ;  /* 0x0000000c006c7947 */ /* 0x000fec0003800000 */
.L_x_4696:
        /* <DEDUP_REMOVED lines=9> */
.L_x_4704:
[----:B------:R1:W5:Y:S01]  /*0450*/  LDG.E.U16 R22, desc[UR36][R2.64] ;  /* 0x0000002402167981 */ /* 0x000362000c1e1500 */
[----:B------:R-:W-:Y:S05]  /*0460*/  BRA `(.L_x_4700) ;  /* 0x0000000c00407947 */ /* 0x000fea0003800000 */
.L_x_4703:
        /* <DEDUP_REMOVED lines=9> */
.L_x_4706:
[----:B------:R0:W5:Y:S01]  /*0500*/  LDG.E.U16 R22, desc[UR36][R2.64] ;  /* 0x0000002402167981 */ /* 0x000162000c1e1500 */
[----:B------:R-:W-:Y:S05]  /*0510*/  BRA `(.L_x_4700) ;  /* 0x0000000c00147947 */ /* 0x000fea0003800000 */
.L_x_4705:
        /* <DEDUP_REMOVED lines=9> */
.L_x_4695:
        /* <DEDUP_REMOVED lines=14> */
.L_x_4709:
        /* <DEDUP_REMOVED lines=9> */
.L_x_4708:
        /* <DEDUP_REMOVED lines=28> */
.L_x_4711:
[----:B------:R-:W2:Y:S02]  /*08e0*/  LDG.E.U8 R3, desc[UR36][R2.64] ;  /* 0x0000002402037981 */ /* 0x000ea4000c1e1100 */
[----:B--2---:R-:W-:-:S05]  /*08f0*/  IMAD.SHL.U32 R0, R3, 0x2000000, RZ ;  /* 0x0200000003007824 */ /* 0x004fca00078e00ff */
[----:B------:R-:W-:-:S13]  /*0900*/  ISETP.GE.U32.AND P0, PT, R0, 0x8000000, PT ;  /* 0x080000000000780c */ /* 0x000fda0003f06070 */
[C---:B------:R-:W-:Y:S02]  /*0910*/  @P0 IMAD.SHL.U32 R4, R3.reuse, 0x200000, RZ ;  /* 0x0020000003040824 */ /* 0x040fe400078e00ff */
[C---:B------:R-:W-:Y:S02]  /*0920*/  @!P0 IMAD.SHL.U32 R0, R3.reuse, 0x100, RZ ;  /* 0x0000010003008824 */ /* 0x040fe400078e00ff */
[----:B------:R-:W-:Y:S01]  /*0930*/  IMAD.SHL.U32 R3, R3, 0x1000000, RZ ;  /* 0x0100000003037824 */ /* 0x000fe200078e00ff */
[----:B------:R-:W-:Y:S02]  /*0940*/  @P0 LOP3.LUT R4, R4, 0xfe00000, RZ, 0xc0, !PT ;  /* 0x0fe0000004040812 */ /* 0x000fe400078ec0ff */
        /* <DEDUP_REMOVED lines=9> */
.L_x_4710:
[----:B------:R-:W2:Y:S02]  /*09e0*/  LDG.E.U16 R0, desc[UR36][R2.64] ;  /* 0x0000002402007981 */ /* 0x000ea4000c1e1500 */
[----:B--2---:R-:W-:-:S05]  /*09f0*/  IMAD.U32 R0, R0, 0x10000, RZ ;  /* 0x0001000000007824 */ /* 0x004fca00078e00ff */
[----:B------:R-:W-:-:S04]  /*0a00*/  F2FP.F16.F32.PACK_AB R0, RZ, R0 ;  /* 0x00000000ff00723e */ /* 0x000fc800000000ff */
[----:B------:R-:W-:Y:S01]  /*0a10*/  PRMT R22, R0, 0x7610, R22 ;  /* 0x0000761000167816 */ /* 0x000fe20000000016 */
[----:B------:R-:W-:Y:S06]  /*0a20*/  BRA `(.L_x_4700) ;  /* 0x0000000400d07947 */ /* 0x000fec0003800000 */
.L_x_4707:
        /* <DEDUP_REMOVED lines=13> */
.L_x_4714:
        /* <DEDUP_REMOVED lines=21> */
.L_x_4718:
[----:B------:R-:W-:Y:S05]  /*0c50*/  BSYNC B1 ;  /* 0x0000000000017941 */ /* 0x000fea0003800000 */
.L_x_4717:
[----:B------:R-:W-:Y:S01]  /*0c60*/  LEA R3, R0, 0x3b800000, 0x17 ;  /* 0x3b80000000037811 */ /* 0x000fe200078eb8ff */
[----:B------:R-:W-:-:S05]  /*0c70*/  IMAD.SHL.U32 R0, R2, 0x100000, RZ ;  /* 0x0010000002007824 */ /* 0x000fca00078e00ff */
[----:B------:R-:W-:-:S07]  /*0c80*/  LOP3.LUT R0, R3, R0, R4, 0xfe, !PT ;  /* 0x0000000003007212 */ /* 0x000fce00078efe04 */
.L_x_4716:
[----:B------:R-:W-:Y:S05]  /*0c90*/  BSYNC B0 ;  /* 0x0000000000007941 */ /* 0x000fea0003800000 */
.L_x_4715:
[----:B------:R-:W-:-:S04]  /*0ca0*/  F2FP.F16.F32.PACK_AB R0, RZ, R0 ;  /* 0x00000000ff00723e */ /* 0x000fc800000000ff */
[----:B------:R-:W-:Y:S01]  /*0cb0*/  PRMT R22, R0, 0x7610, R22 ;  /* 0x0000761000167816 */ /* 0x000fe20000000016 */
[----:B------:R-:W-:Y:S06]  /*0cc0*/  BRA `(.L_x_4700) ;  /* 0x0000000400287947 */ /* 0x000fec0003800000 */
.L_x_4713:
        /* <DEDUP_REMOVED lines=21> */
.L_x_4722:
[----:B------:R-:W-:Y:S05]  /*0e20*/  BSYNC B1 ;  /* 0x0000000000017941 */ /* 0x000fea0003800000 */
.L_x_4721:
[----:B------:R-:W-:Y:S01]  /*0e30*/  LEA R3, R0, 0x37800000, 0x17 ;  /* 0x3780000000037811 */ /* 0x000fe200078eb8ff */
[----:B------:R-:W-:-:S05]  /*0e40*/  IMAD.SHL.U32 R0, R2, 0x200000, RZ ;  /* 0x0020000002007824 */ /* 0x000fca00078e00ff */
[----:B------:R-:W-:-:S07]  /*0e50*/  LOP3.LUT R0, R3, R0, R4, 0xfe, !PT ;  /* 0x0000000003007212 */ /* 0x000fce00078efe04 */
.L_x_4720:
[----:B------:R-:W-:Y:S05]  /*0e60*/  BSYNC B0 ;  /* 0x0000000000007941 */ /* 0x000fea0003800000 */
.L_x_4719:
[----:B------:R-:W-:-:S04]  /*0e70*/  F2FP.F16.F32.PACK_AB R0, RZ, R0 ;  /* 0x00000000ff00723e */ /* 0x000fc800000000ff */
[----:B------:R-:W-:Y:S01]  /*0e80*/  PRMT R22, R0, 0x7610, R22 ;  /* 0x0000761000167816 */ /* 0x000fe20000000016 */
[----:B------:R-:W-:Y:S06]  /*0e90*/  BRA `(.L_x_4700) ;  /* 0x0000000000b47947 */ /* 0x000fec0003800000 */
.L_x_4712:
        /* <DEDUP_REMOVED lines=14> */
.L_x_4726:
[----:B------:R-:W-:Y:S05]  /*0f80*/  BSYNC B0 ;  /* 0x0000000000007941 */ /* 0x000fea0003800000 */
.L_x_4725:
[----:B------:R-:W-:-:S04]  /*0f90*/  F2FP.F16.F32.PACK_AB R0, RZ, R0 ;  /* 0x00000000ff00723e */ /* 0x000fc800000000ff */
[----:B------:R-:W-:Y:S01]  /*0fa0*/  PRMT R22, R0, 0x7610, R22 ;  /* 0x0000761000167816 */ /* 0x000fe20000000016 */
[----:B------:R-:W-:Y:S06]  /*0fb0*/  BRA `(.L_x_4700) ;  /* 0x00000000006c7947 */ /* 0x000fec0003800000 */
.L_x_4699:
        /* <DEDUP_REMOVED lines=16> */
.L_x_4727:
[----:B------:R-:W-:Y:S01]  /*10c0*/  PRMT R22, RZ, 0x7610, R22 ;  /* 0x00007610ff167816 */ /* 0x000fe20000000016 */
[----:B------:R-:W-:Y:S06]  /*10d0*/  BRA `(.L_x_4700) ;  /* 0x0000000000247947 */ /* 0x000fec0003800000 */
.L_x_4724:
[----:B------:R-:W2:Y:S02]  /*10e0*/  LDG.E.64 R2, desc[UR36][R2.64] ;  /* 0x0000002402027981 */ /* 0x000ea4000c1e1b00 */
[----:B--2---:R-:W0:Y:S02]  /*10f0*/  I2F.U64 R0, R2 ;  /* 0x0000000200007312 */ /* 0x004e240000301000 */
[----:B0-----:R-:W-:-:S04]  /*1100*/  F2FP.F16.F32.PACK_AB R0, RZ, R0 ;  /* 0x00000000ff00723e */ /* 0x001fc800000000ff */
[----:B------:R-:W-:Y:S01]  /*1110*/  PRMT R22, R0, 0x7610, R22 ;  /* 0x0000761000167816 */ /* 0x000fe20000000016 */
[----:B------:R-:W-:Y:S06]  /*1120*/  BRA `(.L_x_4700) ;  /* 0x0000000000107947 */ /* 0x000fec0003800000 */
.L_x_4723:
[----:B------:R-:W2:Y:S02]  /*1130*/  LDG.E R2, desc[UR36][R2.64] ;  /* 0x0000002402027981 */ /* 0x000ea4000c1e1900 */
[----:B--2---:R-:W-:-:S04]  /*1140*/  I2FP.F32.U32 R0, R2 ;  /* 0x0000000200007245 */ /* 0x004fc80000201000 */
[----:B------:R-:W-:-:S04]  /*1150*/  F2FP.F16.F32.PACK_AB R0, RZ, R0 ;  /* 0x00000000ff00723e */ /* 0x000fc800000000ff */
[----:B------:R-:W-:-:S07]  /*1160*/  PRMT R22, R0, 0x7610, R22 ;  /* 0x0000761000167816 */ /* 0x000fce0000000016 */
.L_x_4700:
[----:B------:R-:W2:Y:S02]  /*1170*/  S2R R19, SR_TID.X ;  /* 0x0000000000137919 */ /* 0x000ea40000002100 */
[----:B--2---:R-:W-:-:S07]  /*1180*/  VIADD R19, R19, 0x80 ;  /* 0x0000008013137836 */ /* 0x004fce0000000000 */
.L_x_4694:
[----:B------:R-:W-:Y:S05]  /*1190*/  BSYNC B6 ;  /* 0x0000000000067941 */ /* 0x000fea0003800000 */
.L_x_4693:
[----:B------:R-:W-:Y:S01]  /*11a0*/  ISETP.GE.AND P0, PT, R19, R16, PT ;  /* 0x000000101300720c */ /* 0x000fe20003f06270 */
[----:B------:R-:W-:-:S12]  /*11b0*/  BSSY B6, `(.L_x_4728) ;  /* 0x000010e000067945 */ /* 0x000fd80003800000 */
[----:B------:R-:W-:Y:S05]  /*11c0*/  @P0 BRA `(.L_x_4729) ;  /* 0x0000001000300947 */ /* 0x000fea0003800000 */
[----:B01----:R-:W0:Y:S01]  /*11d0*/  LDC.64 R2, c[0x0][0x220] ;  /* 0x00008800ff027b82 */ /* 0x003e220000000a00 */
        /* <DEDUP_REMOVED lines=22> */
.L_x_4733:
[----:B------:R-:W2:Y:S02]  /*1340*/  LDG.E.U8 R2, desc[UR36][R2.64] ;  /* 0x0000002402027981 */ /* 0x000ea4000c1e1100 */
[----:B--2---:R-:W-:-:S04]  /*1350*/  I2FP.F32.U32 R0, R2 ;  /* 0x0000000200007245 */ /* 0x004fc80000201000 */
[----:B------:R-:W-:-:S04]  /*1360*/  F2FP.F16.F32.PACK_AB R0, RZ, R0 ;  /* 0x00000000ff00723e */ /* 0x000fc800000000ff */
[----:B------:R-:W-:Y:S01]  /*1370*/  PRMT R23, R0, 0x7610, R23 ;  /* 0x0000761000177816 */ /* 0x000fe20000000017 */
[----:B------:R-:W-:Y:S06]  /*1380*/  BRA `(.L_x_4735) ;  /* 0x0000000c00bc7947 */ /* 0x000fec0003800000 */
.L_x_4732:
        /* <DEDUP_REMOVED lines=11> */
.L_x_4737:
[----:B------:R-:W2:Y:S02]  /*1440*/  LDG.E R2, desc[UR36][R2.64] ;  /* 0x0000002402027981 */ /* 0x000ea4000c1e1900 */
[----:B--2---:R-:W-:-:S04]  /*1450*/  I2FP.F32.S32 R0, R2 ;  /* 0x0000000200007245 */ /* 0x004fc80000201400 */
[----:B------:R-:W-:-:S04]  /*1460*/  F2FP.F16.F32.PACK_AB R0, RZ, R0 ;  /* 0x00000000ff00723e */ /* 0x000fc800000000ff */
[----:B------:R-:W-:Y:S01]  /*1470*/  PRMT R23, R0, 0x7610, R23 ;  /* 0x0000761000177816 */ /* 0x000fe20000000017 */
[----:B------:R-:W-:Y:S06]  /*1480*/  BRA `(.L_x_4735) ;  /* 0x0000000c007c7947 */ /* 0x000fec0003800000 */
.L_x_4736:
[----:B------:R-:W2:Y:S02]  /*1490*/  LDG.E.U16 R2, desc[UR36][R2.64] ;  /* 0x0000002402027981 */ /* 0x000ea4000c1e1500 */
[----:B--2---:R-:W0:Y:S02]  /*14a0*/  I2F.S16 R0, R2 ;  /* 0x0000000200007306 */ /* 0x004e240000101400 */
[----:B0-----:R-:W-:-:S04]  /*14b0*/  F2FP.F16.F32.PACK_AB R0, RZ, R0 ;  /* 0x00000000ff00723e */ /* 0x001fc800000000ff */
[----:B------:R-:W-:Y:S01]  /*14c0*/  PRMT R23, R0, 0x7610, R23 ;  /* 0x0000761000177816 */ /* 0x000fe20000000017 */
[----:B------:R-:W-:Y:S06]  /*14d0*/  BRA `(.L_x_4735) ;  /* 0x0000000c00687947 */ /* 0x000fec0003800000 */
.L_x_4731:
        /* <DEDUP_REMOVED lines=9> */
.L_x_4739:
[----:B------:R0:W5:Y:S01]  /*1570*/  LDG.E.U16 R23, desc[UR36][R2.64] ;  /* 0x0000002402177981 */ /* 0x000162000c1e1500 */
[----:B------:R-:W-:Y:S05]  /*1580*/  BRA `(.L_x_4735) ;  /* 0x0000000c003c7947 */ /* 0x000fea0003800000 */
.L_x_4738:
        /* <DEDUP_REMOVED lines=9> */
.L_x_4741:
[----:B------:R1:W5:Y:S01]  /*1620*/  LDG.E.U16 R23, desc[UR36][R2.64] ;  /* 0x0000002402177981 */ /* 0x000362000c1e1500 */
[----:B------:R-:W-:Y:S05]  /*1630*/  BRA `(.L_x_4735) ;  /* 0x0000000c00107947 */ /* 0x000fea0003800000 */
.L_x_4740:
        /* <DEDUP_REMOVED lines=9> */
.L_x_4730:
        /* <DEDUP_REMOVED lines=14> */
.L_x_4744:
        /* <DEDUP_REMOVED lines=9> */
.L_x_4743:
        /* <DEDUP_REMOVED lines=28> */
.L_x_4746:
        /* <DEDUP_REMOVED lines=15> */
.L_x_4745:
[----:B------:R-:W2:Y:S02]  /*1af0*/  LDG.E.U16 R0, desc[UR36][R2.64] ;  /* 0x0000002402007981 */ /* 0x000ea4000c1e1500 */
[----:B--2---:R-:W-:-:S05]  /*1b00*/  IMAD.U32 R0, R0, 0x10000, RZ ;  /* 0x0001000000007824 */ /* 0x004fca00078e00ff */
[----:B------:R-:W-:-:S04]  /*1b10*/  F2FP.F16.F32.PACK_AB R0, RZ, R0 ;  /* 0x00000000ff00723e */ /* 0x000fc800000000ff */
[----:B------:R-:W-:Y:S01]  /*1b20*/  PRMT R23, R0, 0x7610, R23 ;  /* 0x0000761000177816 */ /* 0x000fe20000000017 */
[----:B------:R-:W-:Y:S06]  /*1b30*/  BRA `(.L_x_4735) ;  /* 0x0000000400d07947 */ /* 0x000fec0003800000 */
.L_x_4742:
        /* <DEDUP_REMOVED lines=13> */
.L_x_4749:
        /* <DEDUP_REMOVED lines=21> */
.L_x_4753:
[----:B------:R-:W-:Y:S05]  /*1d60*/  BSYNC B1 ;  /* 0x0000000000017941 */ /* 0x000fea0003800000 */
.L_x_4752:
[----:B------:R-:W-:Y:S01]  /*1d70*/  LEA R3, R0, 0x3b800000, 0x17 ;  /* 0x3b80000000037811 */ /* 0x000fe200078eb8ff */
[----:B------:R-:W-:-:S05]  /*1d80*/  IMAD.SHL.U32 R0, R2, 0x100000, RZ ;  /* 0x0010000002007824 */ /* 0x000fca00078e00ff */
[----:B------:R-:W-:-:S07]  /*1d90*/  LOP3.LUT R0, R3, R0, R4, 0xfe, !PT ;  /* 0x0000000003007212 */ /* 0x000fce00078efe04 */
.L_x_4751:
[----:B------:R-:W-:Y:S05]  /*1da0*/  BSYNC B0 ;  /* 0x0000000000007941 */ /* 0x000fea0003800000 */
.L_x_4750:
[----:B------:R-:W-:-:S04]  /*1db0*/  F2FP.F16.F32.PACK_AB R0, RZ, R0 ;  /* 0x00000000ff00723e */ /* 0x000fc800000000ff */
[----:B------:R-:W-:Y:S01]  /*1dc0*/  PRMT R23, R0, 0x7610, R23 ;  /* 0x0000761000177816 */ /* 0x000fe20000000017 */
[----:B------:R-:W-:Y:S06]  /*1dd0*/  BRA `(.L_x_4735) ;  /* 0x0000000400287947 */ /* 0x000fec0003800000 */
.L_x_4748:
        /* <DEDUP_REMOVED lines=21> */
.L_x_4757:
[----:B------:R-:W-:Y:S05]  /*1f30*/  BSYNC B1 ;  /* 0x0000000000017941 */ /* 0x000fea0003800000 */
.L_x_4756:
[----:B------:R-:W-:Y:S01]  /*1f40*/  LEA R3, R0, 0x37800000, 0x17 ;  /* 0x3780000000037811 */ /* 0x000fe200078eb8ff */
[----:B------:R-:W-:-:S05]  /*1f50*/  IMAD.SHL.U32 R0, R2, 0x200000, RZ ;  /* 0x0020000002007824 */ /* 0x000fca00078e00ff */
[----:B------:R-:W-:-:S07]  /*1f60*/  LOP3.LUT R0, R3, R0, R4, 0xfe, !PT ;  /* 0x0000000003007212 */ /* 0x000fce00078efe04 */
.L_x_4755:
[----:B------:R-:W-:Y:S05]  /*1f70*/  BSYNC B0 ;  /* 0x0000000000007941 */ /* 0x000fea0003800000 */
.L_x_4754:
[----:B------:R-:W-:-:S04]  /*1f80*/  F2FP.F16.F32.PACK_AB R0, RZ, R0 ;  /* 0x00000000ff00723e */ /* 0x000fc800000000ff */
[----:B------:R-:W-:Y:S01]  /*1f90*/  PRMT R23, R0, 0x7610, R23 ;  /* 0x0000761000177816 */ /* 0x000fe20000000017 */
[----:B------:R-:W-:Y:S06]  /*1fa0*/  BRA `(.L_x_4735) ;  /* 0x0000000000b47947 */ /* 0x000fec0003800000 */
.L_x_4747:
        /* <DEDUP_REMOVED lines=14> */
.L_x_4761:
[----:B------:R-:W-:Y:S05]  /*2090*/  BSYNC B0 ;  /* 0x0000000000007941 */ /* 0x000fea0003800000 */
.L_x_4760:
[----:B------:R-:W-:-:S04]  /*20a0*/  F2FP.F16.F32.PACK_AB R0, RZ, R0 ;  /* 0x00000000ff00723e */ /* 0x000fc800000000ff */
[----:B------:R-:W-:Y:S01]  /*20b0*/  PRMT R23, R0, 0x7610, R23 ;  /* 0x0000761000177816 */ /* 0x000fe20000000017 */
[----:B------:R-:W-:Y:S06]  /*20c0*/  BRA `(.L_x_4735) ;  /* 0x00000000006c7947 */ /* 0x000fec0003800000 */
.L_x_4734:
        /* <DEDUP_REMOVED lines=16> */
.L_x_4762:
[----:B------:R-:W-:Y:S01]  /*21d0*/  PRMT R23, RZ, 0x7610, R23 ;  /* 0x00007610ff177816 */ /* 0x000fe20000000017 */
[----:B------:R-:W-:Y:S06]  /*21e0*/  BRA `(.L_x_4735) ;  /* 0x0000000000247947 */ /* 0x000fec0003800000 */
.L_x_4759:
[----:B------:R-:W2:Y:S02]  /*21f0*/  LDG.E.64 R2, desc[UR36][R2.64] ;  /* 0x0000002402027981 */ /* 0x000ea4000c1e1b00 */
[----:B--2---:R-:W0:Y:S02]  /*2200*/  I2F.U64 R0, R2 ;  /* 0x0000000200007312 */ /* 0x004e240000301000 */
[----:B0-----:R-:W-:-:S04]  /*2210*/  F2FP.F16.F32.PACK_AB R0, RZ, R0 ;  /* 0x00000000ff00723e */ /* 0x001fc800000000ff */
[----:B------:R-:W-:Y:S01]  /*2220*/  PRMT R23, R0, 0x7610, R23 ;  /* 0x0000761000177816 */ /* 0x000fe20000000017 */
[----:B------:R-:W-:Y:S06]  /*2230*/  BRA `(.L_x_4735) ;  /* 0x0000000000107947 */ /* 0x000fec0003800000 */
.L_x_4758:
[----:B------:R-:W2:Y:S02]  /*2240*/  LDG.E R2, desc[UR36][R2.64] ;  /* 0x0000002402027981 */ /* 0x000ea4000c1e1900 */
[----:B--2---:R-:W-:-:S04]  /*2250*/  I2FP.F32.U32 R0, R2 ;  /* 0x0000000200007245 */ /* 0x004fc80000201000 */
[----:B------:R-:W-:-:S04]  /*2260*/  F2FP.F16.F32.PACK_AB R0, RZ, R0 ;  /* 0x00000000ff00723e */ /* 0x000fc800000000ff */
[----:B------:R-:W-:-:S07]  /*2270*/  PRMT R23, R0, 0x7610, R23 ;  /* 0x0000761000177816 */ /* 0x000fce0000000017 */
.L_x_4735:
[----:B------:R-:W-:-:S07]  /*2280*/  VIADD R19, R19, 0x80 ;  /* 0x0000008013137836 */ /* 0x000fce0000000000 */
.L_x_4729:
[----:B------:R-:W-:Y:S05]  /*2290*/  BSYNC B6 ;  /* 0x0000000000067941 */ /* 0x000fea0003800000 */
.L_x_4728:
[----:B------:R-:W-:Y:S01]  /*22a0*/  ISETP.GE.AND P0, PT, R19, R16, PT ;  /* 0x000000101300720c */ /* 0x000fe20003f06270 */
[----:B------:R-:W-:Y:S01]  /*22b0*/  BSSY B6, `(.L_x_4763) ;  /* 0x0000110000067945 */ /* 0x000fe20003800000 */
[----:B------:R-:W-:Y:S02]  /*22c0*/  PRMT R24, RZ, 0x7610, R24 ;  /* 0x00007610ff187816 */ /* 0x000fe40000000018 */
[----:B------:R-:W-:-:S09]  /*22d0*/  PRMT R25, RZ, 0x7610, R25 ;  /* 0x00007610ff197816 */ /* 0x000fd20000000019 */
        /* <DEDUP_REMOVED lines=24> */
.L_x_4768:
[----:B------:R-:W2:Y:S02]  /*2460*/  LDG.E.U8 R2, desc[UR36][R2.64] ;  /* 0x0000002402027981 */ /* 0x000ea4000c1e1100 */
[----:B--2---:R-:W-:-:S04]  /*2470*/  I2FP.F32.U32 R0, R2 ;  /* 0x0000000200007245 */ /* 0x004fc80000201000 */
[----:B------:R-:W-:-:S04]  /*2480*/  F2FP.F16.F32.PACK_AB R0, RZ, R0 ;  /* 0x00000000ff00723e */ /* 0x000fc800000000ff */
[----:B------:R-:W-:Y:S01]  /*2490*/  PRMT R25, R0, 0x7610, R25 ;  /* 0x0000761000197816 */ /* 0x000fe20000000019 */
[----:B------:R-:W-:Y:S06]  /*24a0*/  BRA `(.L_x_4770) ;  /* 0x0000000c00bc7947 */ /* 0x000fec0003800000 */
.L_x_4767:
        /* <DEDUP_REMOVED lines=11> */
.L_x_4772:
[----:B------:R-:W2:Y:S02]  /*2560*/  LDG.E R2, desc[UR36][R2.64] ;  /* 0x0000002402027981 */ /* 0x000ea4000c1e1900 */
[----:B--2---:R-:W-:-:S04]  /*2570*/  I2FP.F32.S32 R0, R2 ;  /* 0x0000000200007245 */ /* 0x004fc80000201400 */
[----:B------:R-:W-:-:S04]  /*2580*/  F2FP.F16.F32.PACK_AB R0, RZ, R0 ;  /* 0x00000000ff00723e */ /* 0x000fc800000000ff */
[----:B------:R-:W-:Y:S01]  /*2590*/  PRMT R25, R0, 0x7610, R25 ;  /* 0x0000761000197816 */ /* 0x000fe20000000019 */
[----:B------:R-:W-:Y:S06]  /*25a0*/  BRA `(.L_x_4770) ;  /* 0x0000000c007c7947 */ /* 0x000fec0003800000 */
.L_x_4771:
[----:B------:R-:W2:Y:S02]  /*25b0*/  LDG.E.U16 R2, desc[UR36][R2.64] ;  /* 0x0000002402027981 */ /* 0x000ea4000c1e1500 */
[----:B--2---:R-:W0:Y:S02]  /*25c0*/  I2F.S16 R0, R2 ;  /* 0x0000000200007306 */ /* 0x004e240000101400 */
[----:B0-----:R-:W-:-:S04]  /*25d0*/  F2FP.F16.F32.PACK_AB R0, RZ, R0 ;  /* 0x00000000ff00723e */ /* 0x001fc800000000ff */
[----:B------:R-:W-:Y:S01]  /*25e0*/  PRMT R25, R0, 0x7610, R25 ;  /* 0x0000761000197816 */ /* 0x000fe20000000019 */
[----:B------:R-:W-:Y:S06]  /*25f0*/  BRA `(.L_x_4770) ;  /* 0x0000000c00687947 */ /* 0x000fec0003800000 */
.L_x_4766:
        /* <DEDUP_REMOVED lines=9> */
.L_x_4774:
[----:B------:R0:W5:Y:S01]  /*2690*/  LDG.E.U16 R25, desc[UR36][R2.64] ;  /* 0x0000002402197981 */ /* 0x000162000c1e1500 */
[----:B------:R-:W-:Y:S05]  /*26a0*/  BRA `(.L_x_4770) ;  /* 0x0000000c003c7947 */ /* 0x000fea0003800000 */
.L_x_4773:
        /* <DEDUP_REMOVED lines=9> */
.L_x_4776:
[----:B------:R1:W5:Y:S01]  /*2740*/  LDG.E.U16 R25, desc[UR36][R2.64] ;  /* 0x0000002402197981 */ /* 0x000362000c1e1500 */
[----:B------:R-:W-:Y:S05]  /*2750*/  BRA `(.L_x_4770) ;  /* 0x0000000c00107947 */ /* 0x000fea0003800000 */
.L_x_4775:
        /* <DEDUP_REMOVED lines=9> */
.L_x_4765:
        /* <DEDUP_REMOVED lines=14> */
.L_x_4779:
        /* <DEDUP_REMOVED lines=9> */
.L_x_4778:
        /* <DEDUP_REMOVED lines=28> */
.L_x_4781:
        /* <DEDUP_REMOVED lines=15> */
.L_x_4780:
[----:B------:R-:W2:Y:S02]  /*2c10*/  LDG.E.U16 R0, desc[UR36][R2.64] ;  /* 0x0000002402007981 */ /* 0x000ea4000c1e1500 */
[----:B--2---:R-:W-:-:S05]  /*2c20*/  IMAD.U32 R0, R0, 0x10000, RZ ;  /* 0x0001000000007824 */ /* 0x004fca00078e00ff */
[----:B------:R-:W-:-:S04]  /*2c30*/  F2FP.F16.F32.PACK_AB R0, RZ, R0 ;  /* 0x00000000ff00723e */ /* 0x000fc800000000ff */
[----:B------:R-:W-:Y:S01]  /*2c40*/  PRMT R25, R0, 0x7610, R25 ;  /* 0x0000761000197816 */ /* 0x000fe20000000019 */
[----:B------:R-:W-:Y:S06]  /*2c50*/  BRA `(.L_x_4770) ;  /* 0x0000000400d07947 */ /* 0x000fec0003800000 */
.L_x_4777:
        /* <DEDUP_REMOVED lines=13> */
.L_x_4784:
        /* <DEDUP_REMOVED lines=21> */
.L_x_4788:
[----:B------:R-:W-:Y:S05]  /*2e80*/  BSYNC B1 ;  /* 0x0000000000017941 */ /* 0x000fea0003800000 */
.L_x_4787:
[----:B------:R-:W-:Y:S01]  /*2e90*/  LEA R3, R0, 0x3b800000, 0x17 ;  /* 0x3b80000000037811 */ /* 0x000fe200078eb8ff */
[----:B------:R-:W-:-:S05]  /*2ea0*/  IMAD.SHL.U32 R0, R2, 0x100000, RZ ;  /* 0x0010000002007824 */ /* 0x000fca00078e00ff */
[----:B------:R-:W-:-:S07]  /*2eb0*/  LOP3.LUT R0, R3, R0, R4, 0xfe, !PT ;  /* 0x0000000003007212 */ /* 0x000fce00078efe04 */
.L_x_4786:
[----:B------:R-:W-:Y:S05]  /*2ec0*/  BSYNC B0 ;  /* 0x0000000000007941 */ /* 0x000fea0003800000 */
.L_x_4785:
[----:B------:R-:W-:-:S04]  /*2ed0*/  F2FP.F16.F32.PACK_AB R0, RZ, R0 ;  /* 0x00000000ff00723e */ /* 0x000fc800000000ff */
[----:B------:R-:W-:Y:S01]  /*2ee0*/  PRMT R25, R0, 0x7610, R25 ;  /* 0x0000761000197816 */ /* 0x000fe20000000019 */
[----:B------:R-:W-:Y:S06]  /*2ef0*/  BRA `(.L_x_4770) ;  /* 0x0000000400287947 */ /* 0x000fec0003800000 */
.L_x_4783:
        /* <DEDUP_REMOVED lines=21> */
.L_x_4792:
[----:B------:R-:W-:Y:S05]  /*3050*/  BSYNC B1 ;  /* 0x0000000000017941 */ /* 0x000fea0003800000 */
.L_x_4791:
[----:B------:R-:W-:Y:S01]  /*3060*/  LEA R3, R0, 0x37800000, 0x17 ;  /* 0x3780000000037811 */ /* 0x000fe200078eb8ff */
[----:B------:R-:W-:-:S05]  /*3070*/  IMAD.SHL.U32 R0, R2, 0x200000, RZ ;  /* 0x0020000002007824 */ /* 0x000fca00078e00ff */
[----:B------:R-:W-:-:S07]  /*3080*/  LOP3.LUT R0, R3, R0, R4, 0xfe, !PT ;  /* 0x0000000003007212 */ /* 0x000fce00078efe04 */
.L_x_4790:
[----:B------:R-:W-:Y:S05]  /*3090*/  BSYNC B0 ;  /* 0x0000000000007941 */ /* 0x000fea0003800000 */
.L_x_4789:
[----:B------:R-:W-:-:S04]  /*30a0*/  F2FP.F16.F32.PACK_AB R0, RZ, R0 ;  /* 0x00000000ff00723e */ /* 0x000fc800000000ff */
[----:B------:R-:W-:Y:S01]  /*30b0*/  PRMT R25, R0, 0x7610, R25 ;  /* 0x0000761000197816 */ /* 0x000fe20000000019 */
[----:B------:R-:W-:Y:S06]  /*30c0*/  BRA `(.L_x_4770) ;  /* 0x0000000000b47947 */ /* 0x000fec0003800000 */
.L_x_4782:
        /* <DEDUP_REMOVED lines=14> */
.L_x_4796:
[----:B------:R-:W-:Y:S05]  /*31b0*/  BSYNC B0 ;  /* 0x0000000000007941 */ /* 0x000fea0003800000 */
.L_x_4795:
[----:B------:R-:W-:-:S04]  /*31c0*/  F2FP.F16.F32.PACK_AB R0, RZ, R0 ;  /* 0x00000000ff00723e */ /* 0x000fc800000000ff */
[----:B------:R-:W-:Y:S01]  /*31d0*/  PRMT R25, R0, 0x7610, R25 ;  /* 0x0000761000197816 */ /* 0x000fe20000000019 */
[----:B------:R-:W-:Y:S06]  /*31e0*/  BRA `(.L_x_4770) ;  /* 0x00000000006c7947 */ /* 0x000fec0003800000 */
.L_x_4769:
        /* <DEDUP_REMOVED lines=16> */
.L_x_4797:
[----:B------:R-:W-:Y:S01]  /*32f0*/  PRMT R25, RZ, 0x7610, R25 ;  /* 0x00007610ff197816 */ /* 0x000fe20000000019 */
[----:B------:R-:W-:Y:S06]  /*3300*/  BRA `(.L_x_4770) ;  /* 0x0000000000247947 */ /* 0x000fec0003800000 */
.L_x_4794:
[----:B------:R-:W2:Y:S02]  /*3310*/  LDG.E.64 R2, desc[UR36][R2.64] ;  /* 0x0000002402027981 */ /* 0x000ea4000c1e1b00 */
[----:B--2---:R-:W0:Y:S02]  /*3320*/  I2F.U64 R0, R2 ;  /* 0x0000000200007312 */ /* 0x004e240000301000 */
[----:B0-----:R-:W-:-:S04]  /*3330*/  F2FP.F16.F32.PACK_AB R0, RZ, R0 ;  /* 0x00000000ff00723e */ /* 0x001fc800000000ff */
[----:B------:R-:W-:Y:S01]  /*3340*/  PRMT R25, R0, 0x7610, R25 ;  /* 0x0000761000197816 */ /* 0x000fe20000000019 */
[----:B------:R-:W-:Y:S06]  /*3350*/  BRA `(.L_x_4770) ;  /* 0x0000000000107947 */ /* 0x000fec0003800000 */
.L_x_4793:
[----:B------:R-:W2:Y:S02]  /*3360*/  LDG.E R2, desc[UR36][R2.64] ;  /* 0x0000002402027981 */ /* 0x000ea4000c1e1900 */
[----:B--2---:R-:W-:-:S04]  /*3370*/  I2FP.F32.U32 R0, R2 ;  /* 0x0000000200007245 */ /* 0x004fc80000201000 */
[----:B------:R-:W-:-:S04]  /*3380*/  F2FP.F16.F32.PACK_AB R0, RZ, R0 ;  /* 0x00000000ff00723e */ /* 0x000fc800000000ff */
[----:B------:R-:W-:-:S07]  /*3390*/  PRMT R25, R0, 0x7610, R25 ;  /* 0x0000761000197816 */ /* 0x000fce0000000019 */
.L_x_4770:
[----:B------:R-:W-:-:S07]  /*33a0*/  VIADD R19, R19, 0x80 ;  /* 0x0000008013137836 */ /* 0x000fce0000000000 */
.L_x_4764:
[----:B------:R-:W-:Y:S05]  /*33b0*/  BSYNC B6 ;  /* 0x0000000000067941 */ /* 0x000fea0003800000 */
.L_x_4763:
[----:B------:R-:W-:Y:S01]  /*33c0*/  ISETP.GE.AND P0, PT, R19, R16, PT ;  /* 0x000000101300720c */ /* 0x000fe20003f06270 */
[----:B------:R-:W-:-:S12]  /*33d0*/  BSSY B6, `(.L_x_4798) ;  /* 0x000010c000067945 */ /* 0x000fd80003800000 */
        /* <DEDUP_REMOVED lines=23> */
.L_x_4803:
[----:B------:R-:W2:Y:S02]  /*3550*/  LDG.E.U8 R2, desc[UR36][R2.64] ;  /* 0x0000002402027981 */ /* 0x000ea4000c1e1100 */
[----:B--2---:R-:W-:-:S04]  /*3560*/  I2FP.F32.U32 R0, R2 ;  /* 0x0000000200007245 */ /* 0x004fc80000201000 */
[----:B------:R-:W-:-:S04]  /*3570*/  F2FP.F16.F32.PACK_AB R0, RZ, R0 ;  /* 0x00000000ff00723e */ /* 0x000fc800000000ff */
[----:B------:R-:W-:Y:S01]  /*3580*/  PRMT R24, R0, 0x7610, R24 ;  /* 0x0000761000187816 */ /* 0x000fe20000000018 */
[----:B------:R-:W-:Y:S06]  /*3590*/  BRA `(.L_x_4799) ;  /* 0x0000000c00bc7947 */ /* 0x000fec0003800000 */
.L_x_4802:
        /* <DEDUP_REMOVED lines=11> */
.L_x_4806:
[----:B------:R-:W2:Y:S02]  /*3650*/  LDG.E R2, desc[UR36][R2.64] ;  /* 0x0000002402027981 */ /* 0x000ea4000c1e1900 */
[----:B--2---:R-:W-:-:S04]  /*3660*/  I2FP.F32.S32 R0, R2 ;  /* 0x0000000200007245 */ /* 0x004fc80000201400 */
[----:B------:R-:W-:-:S04]  /*3670*/  F2FP.F16.F32.PACK_AB R0, RZ, R0 ;  /* 0x00000000ff00723e */ /* 0x000fc800000000ff */
[----:B------:R-:W-:Y:S01]  /*3680*/  PRMT R24, R0, 0x7610, R24 ;  /* 0x0000761000187816 */ /* 0x000fe20000000018 */
[----:B------:R-:W-:Y:S06]  /*3690*/  BRA `(.L_x_4799) ;  /* 0x0000000c007c7947 */ /* 0x000fec0003800000 */
.L_x_4805:
[----:B------:R-:W2:Y:S02]  /*36a0*/  LDG.E.U16 R2, desc[UR36][R2.64] ;  /* 0x0000002402027981 */ /* 0x000ea4000c1e1500 */
[----:B--2---:R-:W0:Y:S02]  /*36b0*/  I2F.S16 R0, R2 ;  /* 0x0000000200007306 */ /* 0x004e240000101400 */
[----:B0-----:R-:W-:-:S04]  /*36c0*/  F2FP.F16.F32.PACK_AB R0, RZ, R0 ;  /* 0x00000000ff00723e */ /* 0x001fc800000000ff */
[----:B------:R-:W-:Y:S01]  /*36d0*/  PRMT R24, R0, 0x7610, R24 ;  /* 0x0000761000187816 */ /* 0x000fe20000000018 */
[----:B------:R-:W-:Y:S06]  /*36e0*/  BRA `(.L_x_4799) ;  /* 0x0000000c00687947 */ /* 0x000fec0003800000 */
.L_x_4801:
        /* <DEDUP_REMOVED lines=9> */
.L_x_4808:
[----:B------:R2:W5:Y:S01]  /*3780*/  LDG.E.U16 R24, desc[UR36][R2.64] ;  /* 0x0000002402187981 */ /* 0x000562000c1e1500 */
[----:B------:R-:W-:Y:S05]  /*3790*/  BRA `(.L_x_4799) ;  /* 0x0000000c003c7947 */ /* 0x000fea0003800000 */
.L_x_4807:
        /* <DEDUP_REMOVED lines=9> */
.L_x_4810:
[----:B------:R3:W5:Y:S01]  /*3830*/  LDG.E.U16 R24, desc[UR36][R2.64] ;  /* 0x0000002402187981 */ /* 0x000762000c1e1500 */
[----:B------:R-:W-:Y:S05]  /*3840*/  BRA `(.L_x_4799) ;  /* 0x0000000c00107947 */ /* 0x000fea0003800000 */
.L_x_4809:
        /* <DEDUP_REMOVED lines=9> */
.L_x_4800:
        /* <DEDUP_REMOVED lines=14> */
.L_x_4813:
        /* <DEDUP_REMOVED lines=9> */
.L_x_4812:
        /* <DEDUP_REMOVED lines=28> */
.L_x_4815:
        /* <DEDUP_REMOVED lines=15> */
.L_x_4814:
[----:B------:R-:W2:Y:S02]  /*3d00*/  LDG.E.U16 R0, desc[UR36][R2.64] ;  /* 0x0000002402007981 */ /* 0x000ea4000c1e1500 */
[----:B--2---:R-:W-:-:S05]  /*3d10*/  IMAD.U32 R0, R0, 0x10000, RZ ;  /* 0x0001000000007824 */ /* 0x004fca00078e00ff */
[----:B------:R-:W-:-:S04]  /*3d20*/  F2FP.F16.F32.PACK_AB R0, RZ, R0 ;  /* 0x00000000ff00723e */ /* 0x000fc800000000ff */
[----:B------:R-:W-:Y:S01]  /*3d30*/  PRMT R24, R0, 0x7610, R24 ;  /* 0x0000761000187816 */ /* 0x000fe20000000018 */
[----:B------:R-:W-:Y:S06]  /*3d40*/  BRA `(.L_x_4799) ;  /* 0x0000000400d07947 */ /* 0x000fec0003800000 */
.L_x_4811:
        /* <DEDUP_REMOVED lines=13> */
.L_x_4818:
        /* <DEDUP_REMOVED lines=21> */
.L_x_4822:
[----:B------:R-:W-:Y:S05]  /*3f70*/  BSYNC B1 ;  /* 0x0000000000017941 */ /* 0x000fea0003800000 */
.L_x_4821:
[----:B------:R-:W-:Y:S01]  /*3f80*/  LEA R3, R0, 0x3b800000, 0x17 ;  /* 0x3b80000000037811 */ /* 0x000fe200078eb8ff */
[----:B------:R-:W-:-:S05]  /*3f90*/  IMAD.SHL.U32 R0, R2, 0x100000, RZ ;  /* 0x0010000002007824 */ /* 0x000fca00078e00ff */
[----:B------:R-:W-:-:S07]  /*3fa0*/  LOP3.LUT R0, R3, R0, R4, 0xfe, !PT ;  /* 0x0000000003007212 */ /* 0x000fce00078efe04 */
.L_x_4820:
[----:B------:R-:W-:Y:S05]  /*3fb0*/  BSYNC B0 ;  /* 0x0000000000007941 */ /* 0x000fea0003800000 */
.L_x_4819:
[----:B------:R-:W-:-:S04]  /*3fc0*/  F2FP.F16.F32.PACK_AB R0, RZ, R0 ;  /* 0x00000000ff00723e */ /* 0x000fc800000000ff */
[----:B------:R-:W-:Y:S01]  /*3fd0*/  PRMT R24, R0, 0x7610, R24 ;  /* 0x0000761000187816 */ /* 0x000fe20000000018 */
[----:B------:R-:W-:Y:S06]  /*3fe0*/  BRA `(.L_x_4799) ;  /* 0x0000000400287947 */ /* 0x000fec0003800000 */
.L_x_4817:
        /* <DEDUP_REMOVED lines=21> */
.L_x_4826:
[----:B------:R-:W-:Y:S05]  /*4140*/  BSYNC B1 ;  /* 0x0000000000017941 */ /* 0x000fea0003800000 */
.L_x_4825:
[----:B------:R-:W-:Y:S01]  /*4150*/  LEA R3, R0, 0x37800000, 0x17 ;  /* 0x3780000000037811 */ /* 0x000fe200078eb8ff */
[----:B------:R-:W-:-:S05]  /*4160*/  IMAD.SHL.U32 R0, R2, 0x200000, RZ ;  /* 0x0020000002007824 */ /* 0x000fca00078e00ff */
[----:B------:R-:W-:-:S07]  /*4170*/  LOP3.LUT R0, R3, R0, R4, 0xfe, !PT ;  /* 0x0000000003007212 */ /* 0x000fce00078efe04 */
.L_x_4824:
[----:B------:R-:W-:Y:S05]  /*4180*/  BSYNC B0 ;  /* 0x0000000000007941 */ /* 0x000fea0003800000 */
.L_x_4823:
[----:B------:R-:W-:-:S04]  /*4190*/  F2FP.F16.F32.PACK_AB R0, RZ, R0 ;  /* 0x00000000ff00723e */ /* 0x000fc800000000ff */
[----:B------:R-:W-:Y:S01]  /*41a0*/  PRMT R24, R0, 0x7610, R24 ;  /* 0x0000761000187816 */ /* 0x000fe20000000018 */
[----:B------:R-:W-:Y:S06]  /*41b0*/  BRA `(.L_x_4799) ;  /* 0x0000000000b47947 */ /* 0x000fec0003800000 */
.L_x_4816:
        /* <DEDUP_REMOVED lines=14> */
.L_x_4830:
[----:B------:R-:W-:Y:S05]  /*42a0*/  BSYNC B0 ;  /* 0x0000000000007941 */ /* 0x000fea0003800000 */
.L_x_4829:
[----:B------:R-:W-:-:S04]  /*42b0*/  F2FP.F16.F32.PACK_AB R0, RZ, R0 ;  /* 0x00000000ff00723e */ /* 0x000fc800000000ff */
[----:B------:R-:W-:Y:S01]  /*42c0*/  PRMT R24, R0, 0x7610, R24 ;  /* 0x0000761000187816 */ /* 0x000fe20000000018 */
[----:B------:R-:W-:Y:S06]  /*42d0*/  BRA `(.L_x_4799) ;  /* 0x00000000006c7947 */ /* 0x000fec0003800000 */
.L_x_4804:
        /* <DEDUP_REMOVED lines=16> */
.L_x_4831:
[----:B------:R-:W-:Y:S01]  /*43e0*/  PRMT R24, RZ, 0x7610, R24 ;  /* 0x00007610ff187816 */ /* 0x000fe20000000018 */
[----:B------:R-:W-:Y:S06]  /*43f0*/  BRA `(.L_x_4799) ;  /* 0x0000000000247947 */ /* 0x000fec0003800000 */
.L_x_4828:
[----:B------:R-:W2:Y:S02]  /*4400*/  LDG.E.64 R2, desc[UR36][R2.64] ;  /* 0x0000002402027981 */ /* 0x000ea4000c1e1b00 */
[----:B--2---:R-:W0:Y:S02]  /*4410*/  I2F.U64 R0, R2 ;  /* 0x0000000200007312 */ /* 0x004e240000301000 */
[----:B0-----:R-:W-:-:S04]  /*4420*/  F2FP.F16.F32.PACK_AB R0, RZ, R0 ;  /* 0x00000000ff00723e */ /* 0x001fc800000000ff */
[----:B------:R-:W-:Y:S01]  /*4430*/  PRMT R24, R0, 0x7610, R24 ;  /* 0x0000761000187816 */ /* 0x000fe20000000018 */
[----:B------:R-:W-:Y:S06]  /*4440*/  BRA `(.L_x_4799) ;  /* 0x0000000000107947 */ /* 0x000fec0003800000 */
.L_x_4827:
[----:B------:R-:W2:Y:S02]  /*4450*/  LDG.E R2, desc[UR36][R2.64] ;  /* 0x0000002402027981 */ /* 0x000ea4000c1e1900 */
[----:B--2---:R-:W-:-:S04]  /*4460*/  I2FP.F32.U32 R0, R2 ;  /* 0x0000000200007245 */ /* 0x004fc80000201000 */
[----:B------:R-:W-:-:S04]  /*4470*/  F2FP.F16.F32.PACK_AB R0, RZ, R0 ;  /* 0x00000000ff00723e */ /* 0x000fc800000000ff */
[----:B------:R-:W-:-:S07]  /*4480*/  PRMT R24, R0, 0x7610, R24 ;  /* 0x0000761000187816 */ /* 0x000fce0000000018 */
.L_x_4799:
[----:B------:R-:W-:Y:S05]  /*4490*/  BSYNC B6 ;  /* 0x0000000000067941 */ /* 0x000fea0003800000 */
.L_x_4798:
[----:B------:R-:W0:Y:S01]  /*44a0*/  S2R R17, SR_TID.X ;  /* 0x0000000000117919 */ /* 0x000e220000002100 */
[----:B------:R-:W4:Y:S01]  /*44b0*/  LDC.U8 R19, c[0x0][0x234] ;  /* 0x00008d00ff137b82 */ /* 0x000f220000000000 */
[----:B------:R-:W-:Y:S01]  /*44c0*/  BSSY B6, `(.L_x_4832) ;  /* 0x0000135000067945 */ /* 0x000fe20003800000 */
[C---:B0123--:R-:W-:Y:S01]  /*44d0*/  VIADD R3, R17.reuse, 0x100 ;  /* 0x0000010011037836 */ /* 0x04ffe20000000000 */
[C---:B------:R-:W-:Y:S01]  /*44e0*/  ISETP.GE.AND P3, PT, R17.reuse, R16, PT ;  /* 0x000000101100720c */ /* 0x040fe20003f66270 */
[----:B------:R-:W-:-:S03]  /*44f0*/  VIADD R27, R17, 0x80 ;  /* 0x00000080111b7836 */ /* 0x000fc60000000000 */
[-C--:B------:R-:W-:Y:S01]  /*4500*/  ISETP.GE.AND P1, PT, R3, R16.reuse, PT ;  /* 0x000000100300720c */ /* 0x080fe20003f26270 */
[----:B------:R-:W-:Y:S01]  /*4510*/  VIADD R3, R17, 0x180 ;  /* 0x0000018011037836 */ /* 0x000fe20000000000 */
[----:B------:R-:W-:-:S04]  /*4520*/  ISETP.GE.AND P0, PT, R27, R16, PT ;  /* 0x000000101b00720c */ /* 0x000fc80003f06270 */
[----:B------:R-:W-:-:S03]  /*4530*/  ISETP.GE.AND P2, PT, R3, R16, PT ;  /* 0x000000100300720c */ /* 0x000fc60003f46270 */
[----:B-----5:R-:W-:-:S04]  /*4540*/  @!P3 HADD2.F32 R2, -RZ, R22.H0_H0 ;  /* 0x20000016ff02b230 */ /* 0x020fc80000004100 */
[----:B------:R-:W-:Y:S02]  /*4550*/  @!P1 HADD2.F32 R25, -RZ, R25.H0_H0 ;  /* 0x20000019ff199230 */ /* 0x000fe40000004100 */
[----:B------:R-:W-:Y:S01]  /*4560*/  @!P3 FMUL.FTZ R5, R2, -1.4426950216293334961 ;  /* 0xbfb8aa3b0205b820 */ /* 0x000fe20000410000 */
[----:B------:R-:W-:Y:S02]  /*4570*/  @!P0 HADD2.F32 R4, -RZ, R23.H0_H0 ;  /* 0x20000017ff048230 */ /* 0x000fe40000004100 */
[----:B------:R-:W-:Y:S01]  /*4580*/  @!P1 FMUL.FTZ R8, R25, -1.4426950216293334961 ;  /* 0xbfb8aa3b19089820 */ /* 0x000fe20000410000 */
[----:B------:R-:W-:Y:S02]  /*4590*/  @!P2 HADD2.F32 R3, -RZ, R24.H0_H0 ;  /* 0x20000018ff03a230 */ /* 0x000fe40000004100 */
[----:B------:R-:W-:Y:S01]  /*45a0*/  @!P0 FMUL.FTZ R7, R4, -1.4426950216293334961 ;  /* 0xbfb8aa3b04078820 */ /* 0x000fe20000410000 */
[----:B------:R-:W0:Y:S02]  /*45b0*/  @!P3 MUFU.EX2 R5, R5 ;  /* 0x000000050005b308 */ /* 0x000e240000000800 */
[----:B------:R-:W-:-:S06]  /*45c0*/  @!P2 FMUL.FTZ R10, R3, -1.4426950216293334961 ;  /* 0xbfb8aa3b030aa820 */ /* 0x000fcc0000410000 */
[----:B------:R-:W1:Y:S08]  /*45d0*/  @!P0 MUFU.EX2 R7, R7 ;  /* 0x0000000700078308 */ /* 0x000e700000000800 */
[----:B------:R-:W2:Y:S01]  /*45e0*/  @!P1 MUFU.EX2 R8, R8 ;  /* 0x0000000800089308 */ /* 0x000ea20000000800 */
[----:B0-----:R-:W-:-:S07]  /*45f0*/  @!P3 FADD.FTZ R6, R5, 1 ;  /* 0x3f8000000506b421 */ /* 0x001fce0000010000 */
[----:B------:R-:W0:Y:S01]  /*4600*/  @!P2 MUFU.EX2 R10, R10 ;  /* 0x0000000a000aa308 */ /* 0x000e220000000800 */
[----:B-1----:R-:W-:-:S07]  /*4610*/  @!P0 FADD.FTZ R5, R7, 1 ;  /* 0x3f80000007058421 */ /* 0x002fce0000010000 */
[----:B------:R-:W1:Y:S01]  /*4620*/  @!P3 MUFU.RCP R13, R6 ;  /* 0x00000006000db308 */ /* 0x000e620000001000 */
[----:B--2---:R-:W-:-:S07]  /*4630*/  @!P1 FADD.FTZ R9, R8, 1 ;  /* 0x3f80000008099421 */ /* 0x004fce0000010000 */
[----:B------:R-:W2:Y:S01]  /*4640*/  @!P1 MUFU.RCP R12, R9 ;  /* 0x00000009000c9308 */ /* 0x000ea20000001000 */
[----:B0-----:R-:W-:-:S07]  /*4650*/  @!P2 FADD.FTZ R11, R10, 1 ;  /* 0x3f8000000a0ba421 */ /* 0x001fce0000010000 */
[----:B------:R-:W0:Y:S01]  /*4660*/  @!P2 MUFU.RCP R8, R11 ;  /* 0x0000000b0008a308 */ /* 0x000e220000001000 */
[----:B-1----:R-:W-:-:S05]  /*4670*/  @!P3 FMUL.FTZ R2, R2, R13 ;  /* 0x0000000d0202b220 */ /* 0x002fca0000410000 */
[----:B------:R-:W-:Y:S02]  /*4680*/  @!P3 F2FP.F16.F32.PACK_AB R0, RZ, R2 ;  /* 0x00000002ff00b23e */ /* 0x000fe400000000ff */
[----:B------:R-:W1:Y:S01]  /*4690*/  @!P0 MUFU.RCP R5, R5 ;  /* 0x0000000500058308 */ /* 0x000e620000001000 */
[----:B--2---:R-:W-:-:S05]  /*46a0*/  @!P1 FMUL.FTZ R25, R25, R12 ;  /* 0x0000000c19199220 */ /* 0x004fca0000410000 */
[----:B------:R-:W-:Y:S01]  /*46b0*/  @!P1 F2FP.F16.F32.PACK_AB R23, RZ, R25 ;  /* 0x00000019ff17923e */ /* 0x000fe200000000ff */
[----:B0-----:R-:W-:-:S05]  /*46c0*/  @!P2 FMUL.FTZ R3, R3, R8 ;  /* 0x000000080303a220 */ /* 0x001fca0000410000 */
[----:B------:R-:W-:Y:S01]  /*46d0*/  @!P2 F2FP.F16.F32.PACK_AB R22, RZ, R3 ;  /* 0x00000003ff16a23e */ /* 0x000fe200000000ff */
[----:B-1----:R-:W-:-:S05]  /*46e0*/  @!P0 FMUL.FTZ R4, R4, R5 ;  /* 0x0000000504048220 */ /* 0x002fca0000410000 */
[----:B------:R-:W-:Y:S01]  /*46f0*/  @!P0 F2FP.F16.F32.PACK_AB R24, RZ, R4 ;  /* 0x00000004ff18823e */ /* 0x000fe200000000ff */
[----:B----4-:R-:W-:Y:S06]  /*4700*/  @P3 BRA `(.L_x_4833) ;  /* 0x0000001000403947 */ /* 0x010fec0003800000 */
        /* <DEDUP_REMOVED lines=18> */
[----:B------:R-:W-:Y:S02]  /*4830*/  IMAD.MOV.U32 R17, RZ, RZ, R27 ;  /* 0x000000ffff117224 */ /* 0x000fe400078e001b */
[----:B------:R-:W0:Y:S02]  /*4840*/  F2I.FTZ.TRUNC.NTZ R5, R0 ;  /* 0x0000000000057305 */ /* 0x000e24000021f100 */
[----:B0-----:R0:W-:Y:S01]  /*4850*/  STG.E.U8 desc[UR36][R2.64], R5 ;  /* 0x0000000502007986 */ /* 0x0011e2000c101124 */
[----:B------:R-:W-:Y:S05]  /*4860*/  BRA `(.L_x_4833) ;  /* 0x0000000c00e87947 */ /* 0x000fea0003800000 */
.L_x_4837:
[----:B------:R-:W-:Y:S02]  /*4870*/  HADD2.F32 R5, -RZ, R0.H0_H0 ;  /* 0x20000000ff057230 */ /* 0x000fe40000004100 */
[----:B------:R-:W-:-:S04]  /*4880*/  IMAD.MOV.U32 R17, RZ, RZ, R27 ;  /* 0x000000ffff117224 */ /* 0x000fc800078e001b */
[----:B------:R-:W0:Y:S02]  /*4890*/  F2I.S64.TRUNC R4, R5 ;  /* 0x0000000500047311 */ /* 0x000e24000020d900 */
[----:B0-----:R0:W-:Y:S01]  /*48a0*/  STG.E.U8 desc[UR36][R2.64], R4 ;  /* 0x0000000402007986 */ /* 0x0011e2000c101124 */
[----:B------:R-:W-:Y:S05]  /*48b0*/  BRA `(.L_x_4833) ;  /* 0x0000000c00d47947 */ /* 0x000fea0003800000 */
.L_x_4836:
        /* <DEDUP_REMOVED lines=11> */
.L_x_4840:
[----:B------:R-:W-:Y:S02]  /*4970*/  HADD2.F32 R0, -RZ, R0.H0_H0 ;  /* 0x20000000ff007230 */ /* 0x000fe40000004100 */
[----:B------:R-:W-:Y:S02]  /*4980*/  IMAD.MOV.U32 R17, RZ, RZ, R27 ;  /* 0x000000ffff117224 */ /* 0x000fe400078e001b */
[----:B------:R-:W0:Y:S02]  /*4990*/  F2I.FTZ.TRUNC.NTZ R5, R0 ;  /* 0x0000000000057305 */ /* 0x000e24000021f100 */
[----:B0-----:R0:W-:Y:S01]  /*49a0*/  STG.E desc[UR36][R2.64], R5 ;  /* 0x0000000502007986 */ /* 0x0011e2000c101924 */
[----:B------:R-:W-:Y:S05]  /*49b0*/  BRA `(.L_x_4833) ;  /* 0x0000000c00947947 */ /* 0x000fea0003800000 */
.L_x_4839:
[----:B------:R-:W-:Y:S02]  /*49c0*/  HADD2.F32 R0, -RZ, R0.H0_H0 ;  /* 0x20000000ff007230 */ /* 0x000fe40000004100 */
[----:B------:R-:W-:Y:S02]  /*49d0*/  IMAD.MOV.U32 R17, RZ, RZ, R27 ;  /* 0x000000ffff117224 */ /* 0x000fe400078e001b */
[----:B------:R-:W0:Y:S02]  /*49e0*/  F2I.FTZ.TRUNC.NTZ R5, R0 ;  /* 0x0000000000057305 */ /* 0x000e24000021f100 */
[----:B0-----:R0:W-:Y:S01]  /*49f0*/  STG.E.U16 desc[UR36][R2.64], R5 ;  /* 0x0000000502007986 */ /* 0x0011e2000c101524 */
[----:B------:R-:W-:Y:S05]  /*4a00*/  BRA `(.L_x_4833) ;  /* 0x0000000c00807947 */ /* 0x000fea0003800000 */
.L_x_4835:
        /* <DEDUP_REMOVED lines=10> */
.L_x_4842:
[----:B------:R0:W-:Y:S01]  /*4ab0*/  STG.E.U16 desc[UR36][R2.64], R0 ;  /* 0x0000000002007986 */ /* 0x0001e2000c101524 */
[----:B------:R-:W-:Y:S01]  /*4ac0*/  IMAD.MOV.U32 R17, RZ, RZ, R27 ;  /* 0x000000ffff117224 */ /* 0x000fe200078e001b */
[----:B------:R-:W-:Y:S06]  /*4ad0*/  BRA `(.L_x_4833) ;  /* 0x0000000c004c7947 */ /* 0x000fec0003800000 */
.L_x_4841:
        /* <DEDUP_REMOVED lines=11> */
.L_x_4844:
[----:B------:R-:W-:Y:S02]  /*4b90*/  HADD2.F32 R0, -RZ, R0.H0_H0 ;  /* 0x20000000ff007230 */ /* 0x000fe40000004100 */
[----:B------:R-:W-:-:S03]  /*4ba0*/  IMAD.MOV.U32 R17, RZ, RZ, R27 ;  /* 0x000000ffff117224 */ /* 0x000fc600078e001b */
[----:B------:R-:W-:-:S04]  /*4bb0*/  F2FP.F16.F32.PACK_AB R0, RZ, R0 ;  /* 0x00000000ff00723e */ /* 0x000fc800000000ff */
[----:B------:R-:W-:-:S05]  /*4bc0*/  PRMT R0, R0, 0x5410, RZ ;  /* 0x0000541000007816 */ /* 0x000fca00000000ff */
[----:B------:R0:W-:Y:S01]  /*4bd0*/  STG.E desc[UR36][R2.64], R0 ;  /* 0x0000000002007986 */ /* 0x0001e2000c101924 */
[----:B------:R-:W-:Y:S05]  /*4be0*/  BRA `(.L_x_4833) ;  /* 0x0000000c00087947 */ /* 0x000fea0003800000 */
.L_x_4843:
[----:B------:R-:W-:Y:S02]  /*4bf0*/  HADD2.F32 R4, -RZ, R0.H0_H0 ;  /* 0x20000000ff047230 */ /* 0x000fe40000004100 */
[----:B------:R-:W-:-:S03]  /*4c00*/  IMAD.MOV.U32 R17, RZ, RZ, R27 ;  /* 0x000000ffff117224 */ /* 0x000fc600078e001b */
[----:B------:R-:W-:-:S06]  /*4c10*/  FMUL.FTZ R4, R4, 1 ;  /* 0x3f80000004047820 */ /* 0x000fcc0000410000 */
[----:B------:R-:W0:Y:S02]  /*4c20*/  F2F.F64.F32 R4, R4 ;  /* 0x0000000400047310 */ /* 0x000e240000201800 */
[----:B0-----:R0:W-:Y:S01]  /*4c30*/  STG.E.64 desc[UR36][R2.64], R4 ;  /* 0x0000000402007986 */ /* 0x0011e2000c101b24 */
[----:B------:R-:W-:Y:S05]  /*4c40*/  BRA `(.L_x_4833) ;  /* 0x0000000800f07947 */ /* 0x000fea0003800000 */
.L_x_4834:
        /* <DEDUP_REMOVED lines=14> */
.L_x_4847:
[----:B------:R-:W-:Y:S01]  /*4d30*/  HADD2.F32 R0, -RZ, R0.H0_H0 ;  /* 0x20000000ff007230 */ /* 0x000fe20000004100 */
[----:B------:R-:W-:Y:S01]  /*4d40*/  CS2R R6, SRZ ;  /* 0x0000000000067805 */ /* 0x000fe2000001ff00 */
[----:B------:R-:W-:-:S03]  /*4d50*/  IMAD.MOV.U32 R17, RZ, RZ, R27 ;  /* 0x000000ffff117224 */ /* 0x000fc600078e001b */
[----:B------:R-:W-:-:S04]  /*4d60*/  FMUL.FTZ R0, R0, 1 ;  /* 0x3f80000000007820 */ /* 0x000fc80000410000 */
[----:B------:R-:W0:Y:S02]  /*4d70*/  F2F.F64.F32 R4, R0 ;  /* 0x0000000000047310 */ /* 0x000e240000201800 */
[----:B0-----:R0:W-:Y:S01]  /*4d80*/  STG.E.128 desc[UR36][R2.64], R4 ;  /* 0x0000000402007986 */ /* 0x0011e2000c101d24 */
[----:B------:R-:W-:Y:S05]  /*4d90*/  BRA `(.L_x_4833) ;  /* 0x00000008009c7947 */ /* 0x000fea0003800000 */
.L_x_4846:
        /* <DEDUP_REMOVED lines=21> */
.L_x_4851:
[----:B------:R-:W-:Y:S05]  /*4ef0*/  BSYNC B0 ;  /* 0x0000000000007941 */ /* 0x000fea0003800000 */
.L_x_4850:
[----:B------:R-:W-:Y:S01]  /*4f00*/  LOP3.LUT R5, R0, R5, RZ, 0xfc, !PT ;  /* 0x0000000500057212 */ /* 0x000fe200078efcff */
[----:B------:R-:W-:-:S04]  /*4f10*/  IMAD.MOV.U32 R17, RZ, RZ, R27 ;  /* 0x000000ffff117224 */ /* 0x000fc800078e001b */
[----:B------:R0:W-:Y:S01]  /*4f20*/  STG.E.U8 desc[UR36][R2.64], R5 ;  /* 0x0000000502007986 */ /* 0x0001e2000c101124 */
[----:B------:R-:W-:Y:S05]  /*4f30*/  BRA `(.L_x_4833) ;  /* 0x0000000800347947 */ /* 0x000fea0003800000 */
.L_x_4849:
        /* <DEDUP_REMOVED lines=13> */
.L_x_4853:
[----:B------:R-:W-:Y:S01]  /*5010*/  IMAD.MOV.U32 R0, RZ, RZ, 0x7f ;  /* 0x0000007fff007424 */ /* 0x000fe200078e00ff */
[----:B------:R-:W-:-:S04]  /*5020*/  ISETP.GT.U32.AND P0, PT, R4, 0x7f800000, PT ;  /* 0x7f8000000400780c */ /* 0x000fc80003f04070 */
[----:B------:R-:W-:-:S09]  /*5030*/  SEL R0, R0, 0x7c, P0 ;  /* 0x0000007c00007807 */ /* 0x000fd20000000000 */
.L_x_4854:
[----:B------:R-:W-:Y:S05]  /*5040*/  BSYNC B0 ;  /* 0x0000000000007941 */ /* 0x000fea0003800000 */
.L_x_4852:
[----:B------:R-:W-:Y:S01]  /*5050*/  LOP3.LUT R4, R5, 0x80000000, RZ, 0xc0, !PT ;  /* 0x8000000005047812 */ /* 0x000fe200078ec0ff */
[----:B------:R-:W-:-:S03]  /*5060*/  IMAD.MOV.U32 R17, RZ, RZ, R27 ;  /* 0x000000ffff117224 */ /* 0x000fc600078e001b */
[----:B------:R-:W-:-:S04]  /*5070*/  SHF.R.U32.HI R5, RZ, 0x18, R4 ;  /* 0x00000018ff057819 */ /* 0x000fc80000011604 */
[----:B------:R-:W-:-:S05]  /*5080*/  LOP3.LUT R5, R0, R5, RZ, 0xfc, !PT ;  /* 0x0000000500057212 */ /* 0x000fca00078efcff */
[----:B------:R0:W-:Y:S01]  /*5090*/  STG.E.U8 desc[UR36][R2.64], R5 ;  /* 0x0000000502007986 */ /* 0x0001e2000c101124 */
[----:B------:R-:W-:Y:S05]  /*50a0*/  BRA `(.L_x_4833) ;  /* 0x0000000400d87947 */ /* 0x000fea0003800000 */
.L_x_4848:
[----:B------:R-:W-:Y:S02]  /*50b0*/  HADD2.F32 R0, -RZ, R0.H0_H0 ;  /* 0x20000000ff007230 */ /* 0x000fe40000004100 */
[----:B------:R-:W-:-:S03]  /*50c0*/  IMAD.MOV.U32 R17, RZ, RZ, R27 ;  /* 0x000000ffff117224 */ /* 0x000fc600078e001b */
[----:B------:R-:W-:-:S05]  /*50d0*/  F2FP.BF16.F32.PACK_AB R0, RZ, R0 ;  /* 0x00000000ff00723e */ /* 0x000fca00000010ff */
[----:B------:R0:W-:Y:S01]  /*50e0*/  STG.E.U16 desc[UR36][R2.64], R0 ;  /* 0x0000000002007986 */ /* 0x0001e2000c101524 */
[----:B------:R-:W-:Y:S05]  /*50f0*/  BRA `(.L_x_4833) ;  /* 0x0000000400c47947 */ /* 0x000fea0003800000 */
.L_x_4845:
        /* <DEDUP_REMOVED lines=13> */
.L_x_4857:
        /* <DEDUP_REMOVED lines=17> */
.L_x_4860:
[----:B------:R-:W-:-:S04]  /*52e0*/  LOP3.LUT R0, R7, 0x80000000, RZ, 0xc0, !PT ;  /* 0x8000000007007812 */ /* 0x000fc800078ec0ff */
[----:B------:R-:W-:-:S04]  /*52f0*/  SHF.R.U32.HI R5, RZ, 0x18, R0 ;  /* 0x00000018ff057819 */ /* 0x000fc80000011600 */
[----:B------:R-:W-:-:S04]  /*5300*/  LOP3.LUT R4, R4, R5, RZ, 0xfc, !PT ;  /* 0x0000000504047212 */ /* 0x000fc800078efcff */
[----:B------:R-:W-:-:S07]  /*5310*/  PRMT R0, R4, 0x7610, R0 ;  /* 0x0000761004007816 */ /* 0x000fce0000000000 */
.L_x_4859:
[----:B------:R-:W-:Y:S05]  /*5320*/  BSYNC B0 ;  /* 0x0000000000007941 */ /* 0x000fea0003800000 */
.L_x_4858:
[----:B------:R3:W-:Y:S01]  /*5330*/  STG.E.U8 desc[UR36][R2.64], R0 ;  /* 0x0000000002007986 */ /* 0x0007e2000c101124 */
[----:B------:R-:W-:Y:S01]  /*5340*/  IMAD.MOV.U32 R17, RZ, RZ, R27 ;  /* 0x000000ffff117224 */ /* 0x000fe200078e001b */
[----:B------:R-:W-:Y:S06]  /*5350*/  BRA `(.L_x_4833) ;  /* 0x00000004002c7947 */ /* 0x000fec0003800000 */
.L_x_4856:
        /* <DEDUP_REMOVED lines=17> */
.L_x_4863:
[----:B------:R-:W-:-:S04]  /*5470*/  LOP3.LUT R0, R7, 0x80000000, RZ, 0xc0, !PT ;  /* 0x8000000007007812 */ /* 0x000fc800078ec0ff */
[----:B------:R-:W-:-:S04]  /*5480*/  SHF.R.U32.HI R5, RZ, 0x18, R0 ;  /* 0x00000018ff057819 */ /* 0x000fc80000011600 */
[----:B------:R-:W-:-:S04]  /*5490*/  LOP3.LUT R4, R4, R5, RZ, 0xfc, !PT ;  /* 0x0000000504047212 */ /* 0x000fc800078efcff */
[----:B------:R-:W-:-:S07]  /*54a0*/  PRMT R0, R4, 0x7610, R0 ;  /* 0x0000761004007816 */ /* 0x000fce0000000000 */
.L_x_4862:
[----:B------:R-:W-:Y:S05]  /*54b0*/  BSYNC B0 ;  /* 0x0000000000007941 */ /* 0x000fea0003800000 */
.L_x_4861:
[----:B------:R0:W-:Y:S01]  /*54c0*/  STG.E.U8 desc[UR36][R2.64], R0 ;  /* 0x0000000002007986 */ /* 0x0001e2000c101124 */
[----:B------:R-:W-:Y:S01]  /*54d0*/  IMAD.MOV.U32 R17, RZ, RZ, R27 ;  /* 0x000000ffff117224 */ /* 0x000fe200078e001b */
[----:B------:R-:W-:Y:S06]  /*54e0*/  BRA `(.L_x_4833) ;  /* 0x0000000000c87947 */ /* 0x000fec0003800000 */
.L_x_4855:
        /* <DEDUP_REMOVED lines=23> */
.L_x_4838:
        /* <DEDUP_REMOVED lines=16> */
.L_x_4866:
[----:B------:R-:W-:Y:S01]  /*5760*/  IMAD.MOV.U32 R17, RZ, RZ, R27 ;  /* 0x000000ffff117224 */ /* 0x000fe200078e001b */
[----:B------:R-:W-:Y:S06]  /*5770*/  BRA `(.L_x_4833) ;  /* 0x0000000000247947 */ /* 0x000fec0003800000 */
.L_x_4865:
[----:B------:R-:W-:Y:S02]  /*5780*/  HADD2.F32 R4, -RZ, R0.H0_H0 ;  /* 0x20000000ff047230 */ /* 0x000fe40000004100 */
[----:B------:R-:W-:-:S04]  /*5790*/  IMAD.MOV.U32 R17, RZ, RZ, R27 ;  /* 0x000000ffff117224 */ /* 0x000fc800078e001b */
[----:B------:R-:W0:Y:S02]  /*57a0*/  F2I.U64.TRUNC R4, R4 ;  /* 0x0000000400047311 */ /* 0x000e24000020d800 */
[----:B0-----:R2:W-:Y:S01]  /*57b0*/  STG.E.64 desc[UR36][R2.64], R4 ;  /* 0x0000000402007986 */ /* 0x0015e2000c101b24 */
[----:B------:R-:W-:Y:S05]  /*57c0*/  BRA `(.L_x_4833) ;  /* 0x0000000000107947 */ /* 0x000fea0003800000 */
.L_x_4864:
[----:B------:R-:W-:Y:S02]  /*57d0*/  HADD2.F32 R0, -RZ, R0.H0_H0 ;  /* 0x20000000ff007230 */ /* 0x000fe40000004100 */
[----:B------:R-:W-:Y:S02]  /*57e0*/  IMAD.MOV.U32 R17, RZ, RZ, R27 ;  /* 0x000000ffff117224 */ /* 0x000fe400078e001b */
[----:B------:R-:W0:Y:S02]  /*57f0*/  F2I.FTZ.U32.TRUNC.NTZ R5, R0 ;  /* 0x0000000000057305 */ /* 0x000e24000021f000 */
[----:B0-----:R0:W-:Y:S03]  /*5800*/  STG.E desc[UR36][R2.64], R5 ;  /* 0x0000000502007986 */ /* 0x0011e6000c101924 */
.L_x_4833:
[----:B------:R-:W-:Y:S05]  /*5810*/  BSYNC B6 ;  /* 0x0000000000067941 */ /* 0x000fea0003800000 */
.L_x_4832:
        /* <DEDUP_REMOVED lines=25> */
.L_x_4872:
[----:B------:R-:W-:-:S06]  /*59b0*/  HADD2.F32 R5, -RZ, R24.H0_H0 ;  /* 0x20000018ff057230 */ /* 0x000fcc0000004100 */
[----:B------:R-:W0:Y:S02]  /*59c0*/  F2I.S64.TRUNC R4, R5 ;  /* 0x0000000500047311 */ /* 0x000e24000020d900 */
[----:B0-----:R0:W-:Y:S01]  /*59d0*/  STG.E.U8 desc[UR36][R2.64], R4 ;  /* 0x0000000402007986 */ /* 0x0011e2000c101124 */
[----:B------:R-:W-:Y:S05]  /*59e0*/  BRA `(.L_x_4874) ;  /* 0x0000000c00847947 */ /* 0x000fea0003800000 */
.L_x_4871:
        /* <DEDUP_REMOVED lines=10> */
.L_x_4876:
[----:B------:R-:W-:-:S04]  /*5a90*/  HADD2.F32 R24, -RZ, R24.H0_H0 ;  /* 0x20000018ff187230 */ /* 0x000fc80000004100 */
[----:B------:R-:W0:Y:S02]  /*5aa0*/  F2I.FTZ.TRUNC.NTZ R5, R24 ;  /* 0x0000001800057305 */ /* 0x000e24000021f100 */
[----:B0-----:R0:W-:Y:S01]  /*5ab0*/  STG.E desc[UR36][R2.64], R5 ;  /* 0x0000000502007986 */ /* 0x0011e2000c101924 */
[----:B------:R-:W-:Y:S05]  /*5ac0*/  BRA `(.L_x_4874) ;  /* 0x0000000c004c7947 */ /* 0x000fea0003800000 */
.L_x_4875:
[----:B------:R-:W-:-:S04]  /*5ad0*/  HADD2.F32 R24, -RZ, R24.H0_H0 ;  /* 0x20000018ff187230 */ /* 0x000fc80000004100 */
[----:B------:R-:W0:Y:S02]  /*5ae0*/  F2I.FTZ.TRUNC.NTZ R5, R24 ;  /* 0x0000001800057305 */ /* 0x000e24000021f100 */
[----:B0-----:R0:W-:Y:S01]  /*5af0*/  STG.E.U16 desc[UR36][R2.64], R5 ;  /* 0x0000000502007986 */ /* 0x0011e2000c101524 */
[----:B------:R-:W-:Y:S05]  /*5b00*/  BRA `(.L_x_4874) ;  /* 0x0000000c003c7947 */ /* 0x000fea0003800000 */
.L_x_4870:
        /* <DEDUP_REMOVED lines=9> */
.L_x_4878:
[----:B------:R0:W-:Y:S01]  /*5ba0*/  STG.E.U16 desc[UR36][R2.64], R24 ;  /* 0x0000001802007986 */ /* 0x0001e2000c101524 */
[----:B------:R-:W-:Y:S05]  /*5bb0*/  BRA `(.L_x_4874) ;  /* 0x0000000c00107947 */ /* 0x000fea0003800000 */
.L_x_4877:
        /* <DEDUP_REMOVED lines=10> */
.L_x_4880:
[----:B------:R-:W-:-:S05]  /*5c60*/  HADD2.F32 R0, -RZ, R24.H0_H0 ;  /* 0x20000018ff007230 */ /* 0x000fca0000004100 */
[----:B------:R-:W-:-:S04]  /*5c70*/  F2FP.F16.F32.PACK_AB R0, RZ, R0 ;  /* 0x00000000ff00723e */ /* 0x000fc800000000ff */
[----:B------:R-:W-:-:S05]  /*5c80*/  PRMT R0, R0, 0x5410, RZ ;  /* 0x0000541000007816 */ /* 0x000fca00000000ff */
[----:B------:R0:W-:Y:S01]  /*5c90*/  STG.E desc[UR36][R2.64], R0 ;  /* 0x0000000002007986 */ /* 0x0001e2000c101924 */
[----:B------:R-:W-:Y:S05]  /*5ca0*/  BRA `(.L_x_4874) ;  /* 0x0000000800d47947 */ /* 0x000fea0003800000 */
.L_x_4879:
[----:B------:R-:W-:-:S05]  /*5cb0*/  HADD2.F32 R4, -RZ, R24.H0_H0 ;  /* 0x20000018ff047230 */ /* 0x000fca0000004100 */
[----:B------:R-:W-:-:S06]  /*5cc0*/  FMUL.FTZ R4, R4, 1 ;  /* 0x3f80000004047820 */ /* 0x000fcc0000410000 */
[----:B------:R-:W0:Y:S02]  /*5cd0*/  F2F.F64.F32 R4, R4 ;  /* 0x0000000400047310 */ /* 0x000e240000201800 */
[----:B0-----:R0:W-:Y:S01]  /*5ce0*/  STG.E.64 desc[UR36][R2.64], R4 ;  /* 0x0000000402007986 */ /* 0x0011e2000c101b24 */
[----:B------:R-:W-:Y:S05]  /*5cf0*/  BRA `(.L_x_4874) ;  /* 0x0000000800c07947 */ /* 0x000fea0003800000 */
.L_x_4869:
        /* <DEDUP_REMOVED lines=13> */
.L_x_4883:
[----:B------:R-:W-:Y:S01]  /*5dd0*/  HADD2.F32 R24, -RZ, R24.H0_H0 ;  /* 0x20000018ff187230 */ /* 0x000fe20000004100 */
[----:B------:R-:W-:-:S04]  /*5de0*/  CS2R R6, SRZ ;  /* 0x0000000000067805 */ /* 0x000fc8000001ff00 */
[----:B------:R-:W-:-:S06]  /*5df0*/  FMUL.FTZ R4, R24, 1 ;  /* 0x3f80000018047820 */ /* 0x000fcc0000410000 */
[----:B------:R-:W0:Y:S02]  /*5e00*/  F2F.F64.F32 R4, R4 ;  /* 0x0000000400047310 */ /* 0x000e240000201800 */
[----:B0-----:R0:W-:Y:S01]  /*5e10*/  STG.E.128 desc[UR36][R2.64], R4 ;  /* 0x0000000402007986 */ /* 0x0011e2000c101d24 */
[----:B------:R-:W-:Y:S05]  /*5e20*/  BRA `(.L_x_4874) ;  /* 0x0000000800747947 */ /* 0x000fea0003800000 */
.L_x_4882:
        /* <DEDUP_REMOVED lines=21> */
.L_x_4887:
[----:B------:R-:W-:Y:S05]  /*5f80*/  BSYNC B0 ;  /* 0x0000000000007941 */ /* 0x000fea0003800000 */
.L_x_4886:
[----:B------:R-:W-:-:S05]  /*5f90*/  LOP3.LUT R5, R0, R5, RZ, 0xfc, !PT ;  /* 0x0000000500057212 */ /* 0x000fca00078efcff */
[----:B------:R0:W-:Y:S01]  /*5fa0*/  STG.E.U8 desc[UR36][R2.64], R5 ;  /* 0x0000000502007986 */ /* 0x0001e2000c101124 */
[----:B------:R-:W-:Y:S05]  /*5fb0*/  BRA `(.L_x_4874) ;  /* 0x0000000800107947 */ /* 0x000fea0003800000 */
.L_x_4885:
        /* <DEDUP_REMOVED lines=13> */
.L_x_4889:
[----:B------:R-:W-:Y:S01]  /*6090*/  IMAD.MOV.U32 R0, RZ, RZ, 0x7f ;  /* 0x0000007fff007424 */ /* 0x000fe200078e00ff */
[----:B------:R-:W-:-:S04]  /*60a0*/  ISETP.GT.U32.AND P0, PT, R4, 0x7f800000, PT ;  /* 0x7f8000000400780c */ /* 0x000fc80003f04070 */
[----:B------:R-:W-:-:S09]  /*60b0*/  SEL R0, R0, 0x7c, P0 ;  /* 0x0000007c00007807 */ /* 0x000fd20000000000 */
.L_x_4890:
[----:B------:R-:W-:Y:S05]  /*60c0*/  BSYNC B0 ;  /* 0x0000000000007941 */ /* 0x000fea0003800000 */
.L_x_4888:
[----:B------:R-:W-:-:S04]  /*60d0*/  LOP3.LUT R4, R5, 0x80000000, RZ, 0xc0, !PT ;  /* 0x8000000005047812 */ /* 0x000fc800078ec0ff */
[----:B------:R-:W-:-:S04]  /*60e0*/  SHF.R.U32.HI R5, RZ, 0x18, R4 ;  /* 0x00000018ff057819 */ /* 0x000fc80000011604 */
[----:B------:R-:W-:-:S05]  /*60f0*/  LOP3.LUT R5, R0, R5, RZ, 0xfc, !PT ;  /* 0x0000000500057212 */ /* 0x000fca00078efcff */
[----:B------:R0:W-:Y:S01]  /*6100*/  STG.E.U8 desc[UR36][R2.64], R5 ;  /* 0x0000000502007986 */ /* 0x0001e2000c101124 */
[----:B------:R-:W-:Y:S05]  /*6110*/  BRA `(.L_x_4874) ;  /* 0x0000000400b87947 */ /* 0x000fea0003800000 */
.L_x_4884:
[----:B------:R-:W-:-:S05]  /*6120*/  HADD2.F32 R0, -RZ, R24.H0_H0 ;  /* 0x20000018ff007230 */ /* 0x000fca0000004100 */
[----:B------:R-:W-:-:S05]  /*6130*/  F2FP.BF16.F32.PACK_AB R0, RZ, R0 ;  /* 0x00000000ff00723e */ /* 0x000fca00000010ff */
[----:B------:R0:W-:Y:S01]  /*6140*/  STG.E.U16 desc[UR36][R2.64], R0 ;  /* 0x0000000002007986 */ /* 0x0001e2000c101524 */
[----:B------:R-:W-:Y:S05]  /*6150*/  BRA `(.L_x_4874) ;  /* 0x0000000400a87947 */ /* 0x000fea0003800000 */
.L_x_4881:
        /* <DEDUP_REMOVED lines=12> */
.L_x_4893:
        /* <DEDUP_REMOVED lines=17> */
.L_x_4896:
[----:B------:R-:W-:-:S04]  /*6330*/  LOP3.LUT R0, R7, 0x80000000, RZ, 0xc0, !PT ;  /* 0x8000000007007812 */ /* 0x000fc800078ec0ff */
[----:B------:R-:W-:-:S04]  /*6340*/  SHF.R.U32.HI R5, RZ, 0x18, R0 ;  /* 0x00000018ff057819 */ /* 0x000fc80000011600 */
[----:B------:R-:W-:-:S04]  /*6350*/  LOP3.LUT R4, R4, R5, RZ, 0xfc, !PT ;  /* 0x0000000504047212 */ /* 0x000fc800078efcff */
[----:B------:R-:W-:-:S07]  /*6360*/  PRMT R0, R4, 0x7610, R0 ;  /* 0x0000761004007816 */ /* 0x000fce0000000000 */
.L_x_4895:
[----:B------:R-:W-:Y:S05]  /*6370*/  BSYNC B0 ;  /* 0x0000000000007941 */ /* 0x000fea0003800000 */
.L_x_4894:
[----:B------:R3:W-:Y:S01]  /*6380*/  STG.E.U8 desc[UR36][R2.64], R0 ;  /* 0x0000000002007986 */ /* 0x0007e2000c101124 */
[----:B------:R-:W-:Y:S05]  /*6390*/  BRA `(.L_x_4874) ;  /* 0x0000000400187947 */ /* 0x000fea0003800000 */
.L_x_4892:
        /* <DEDUP_REMOVED lines=17> */
.L_x_4899:
[----:B------:R-:W-:-:S04]  /*64b0*/  LOP3.LUT R0, R7, 0x80000000, RZ, 0xc0, !PT ;  /* 0x8000000007007812 */ /* 0x000fc800078ec0ff */
[----:B------:R-:W-:-:S04]  /*64c0*/  SHF.R.U32.HI R5, RZ, 0x18, R0 ;  /* 0x00000018ff057819 */ /* 0x000fc80000011600 */
[----:B------:R-:W-:-:S04]  /*64d0*/  LOP3.LUT R4, R4, R5, RZ, 0xfc, !PT ;  /* 0x0000000504047212 */ /* 0x000fc800078efcff */
[----:B------:R-:W-:-:S07]  /*64e0*/  PRMT R0, R4, 0x7610, R0 ;  /* 0x0000761004007816 */ /* 0x000fce0000000000 */
.L_x_4898:
[----:B------:R-:W-:Y:S05]  /*64f0*/  BSYNC B0 ;  /* 0x0000000000007941 */ /* 0x000fea0003800000 */
.L_x_4897:
[----:B------:R0:W-:Y:S01]  /*6500*/  STG.E.U8 desc[UR36][R2.64], R0 ;  /* 0x0000000002007986 */ /* 0x0001e2000c101124 */
[----:B------:R-:W-:Y:S05]  /*6510*/  BRA `(.L_x_4874) ;  /* 0x0000000000b87947 */ /* 0x000fea0003800000 */
.L_x_4891:
        /* <DEDUP_REMOVED lines=22> */
.L_x_4873:
        /* <DEDUP_REMOVED lines=16> */
.L_x_4902:
[----:B------:R-:W-:Y:S05]  /*6780*/  BRA `(.L_x_4874) ;  /* 0x00000000001c7947 */ /* 0x000fea0003800000 */
.L_x_4901:
[----:B------:R-:W-:-:S06]  /*6790*/  HADD2.F32 R4, -RZ, R24.H0_H0 ;  /* 0x20000018ff047230 */ /* 0x000fcc0000004100 */
[----:B------:R-:W0:Y:S02]  /*67a0*/  F2I.U64.TRUNC R4, R4 ;  /* 0x0000000400047311 */ /* 0x000e24000020d800 */
[----:B0-----:R2:W-:Y:S01]  /*67b0*/  STG.E.64 desc[UR36][R2.64], R4 ;  /* 0x0000000402007986 */ /* 0x0015e2000c101b24 */
[----:B------:R-:W-:Y:S05]  /*67c0*/  BRA `(.L_x_4874) ;  /* 0x00000000000c7947 */ /* 0x000fea0003800000 */
.L_x_4900:
[----:B------:R-:W-:-:S04]  /*67d0*/  HADD2.F32 R24, -RZ, R24.H0_H0 ;  /* 0x20000018ff187230 */ /* 0x000fc80000004100 */
[----:B------:R-:W0:Y:S02]  /*67e0*/  F2I.FTZ.U32.TRUNC.NTZ R5, R24 ;  /* 0x0000001800057305 */ /* 0x000e24000021f000 */
[----:B0-----:R0:W-:Y:S02]  /*67f0*/  STG.E desc[UR36][R2.64], R5 ;  /* 0x0000000502007986 */ /* 0x0011e4000c101924 */
.L_x_4874:
        /* <DEDUP_REMOVED lines=23> */
[----:B0-----:R4:W-:Y:S01]  /*6970*/  STG.E.U8 desc[UR36][R2.64], R23 ;  /* 0x0000001702007986 */ /* 0x0019e2000c101124 */
[----:B------:R-:W-:Y:S05]  /*6980*/  BRA `(.L_x_4908) ;  /* 0x0000000c00947947 */ /* 0x000fea0003800000 */
.L_x_4906:
[----:B------:R-:W-:-:S06]  /*6990*/  HADD2.F32 R5, -RZ, R23.H0_H0 ;  /* 0x20000017ff057230 */ /* 0x000fcc0000004100 */
[----:B------:R-:W0:Y:S02]  /*69a0*/  F2I.S64.TRUNC R4, R5 ;  /* 0x0000000500047311 */ /* 0x000e24000020d900 */
[----:B0-----:R3:W-:Y:S01]  /*69b0*/  STG.E.U8 desc[UR36][R2.64], R4 ;  /* 0x0000000402007986 */ /* 0x0017e2000c101124 */
[----:B------:R-:W-:Y:S05]  /*69c0*/  BRA `(.L_x_4908) ;  /* 0x0000000c00847947 */ /* 0x000fea0003800000 */
.L_x_4905:
        /* <DEDUP_REMOVED lines=10> */
.L_x_4910:
[----:B------:R-:W-:-:S06]  /*6a70*/  HADD2.F32 R23, -RZ, R23.H0_H0 ;  /* 0x20000017ff177230 */ /* 0x000fcc0000004100 */
[----:B------:R-:W0:Y:S02]  /*6a80*/  F2I.FTZ.TRUNC.NTZ R23, R23 ;  /* 0x0000001700177305 */ /* 0x000e24000021f100 */
[----:B0-----:R2:W-:Y:S01]  /*6a90*/  STG.E desc[UR36][R2.64], R23 ;  /* 0x0000001702007986 */ /* 0x0015e2000c101924 */
[----:B------:R-:W-:Y:S05]  /*6aa0*/  BRA `(.L_x_4908) ;  /* 0x0000000c004c7947 */ /* 0x000fea0003800000 */
.L_x_4909:
[----:B------:R-:W-:-:S06]  /*6ab0*/  HADD2.F32 R23, -RZ, R23.H0_H0 ;  /* 0x20000017ff177230 */ /* 0x000fcc0000004100 */
[----:B------:R-:W0:Y:S02]  /*6ac0*/  F2I.FTZ.TRUNC.NTZ R23, R23 ;  /* 0x0000001700177305 */ /* 0x000e24000021f100 */
[----:B0-----:R0:W-:Y:S01]  /*6ad0*/  STG.E.U16 desc[UR36][R2.64], R23 ;  /* 0x0000001702007986 */ /* 0x0011e2000c101524 */
[----:B------:R-:W-:Y:S05]  /*6ae0*/  BRA `(.L_x_4908) ;  /* 0x0000000c003c7947 */ /* 0x000fea0003800000 */
.L_x_4904:
        /* <DEDUP_REMOVED lines=9> */
.L_x_4912:
[----:B------:R0:W-:Y:S01]  /*6b80*/  STG.E.U16 desc[UR36][R2.64], R23 ;  /* 0x0000001702007986 */ /* 0x0001e2000c101524 */
[----:B------:R-:W-:Y:S05]  /*6b90*/  BRA `(.L_x_4908) ;  /* 0x0000000c00107947 */ /* 0x000fea0003800000 */
.L_x_4911:
        /* <DEDUP_REMOVED lines=10> */
.L_x_4914:
[----:B------:R-:W-:-:S05]  /*6c40*/  HADD2.F32 R0, -RZ, R23.H0_H0 ;  /* 0x20000017ff007230 */ /* 0x000fca0000004100 */
[----:B------:R-:W-:-:S04]  /*6c50*/  F2FP.F16.F32.PACK_AB R0, RZ, R0 ;  /* 0x00000000ff00723e */ /* 0x000fc800000000ff */
[----:B------:R-:W-:-:S05]  /*6c60*/  PRMT R0, R0, 0x5410, RZ ;  /* 0x0000541000007816 */ /* 0x000fca00000000ff */
[----:B------:R0:W-:Y:S01]  /*6c70*/  STG.E desc[UR36][R2.64], R0 ;  /* 0x0000000002007986 */ /* 0x0001e2000c101924 */
[----:B------:R-:W-:Y:S05]  /*6c80*/  BRA `(.L_x_4908) ;  /* 0x0000000800d47947 */ /* 0x000fea0003800000 */
.L_x_4913:
[----:B------:R-:W-:-:S05]  /*6c90*/  HADD2.F32 R4, -RZ, R23.H0_H0 ;  /* 0x20000017ff047230 */ /* 0x000fca0000004100 */
[----:B------:R-:W-:-:S06]  /*6ca0*/  FMUL.FTZ R4, R4, 1 ;  /* 0x3f80000004047820 */ /* 0x000fcc0000410000 */
[----:B------:R-:W0:Y:S02]  /*6cb0*/  F2F.F64.F32 R4, R4 ;  /* 0x0000000400047310 */ /* 0x000e240000201800 */
[----:B0-----:R0:W-:Y:S01]  /*6cc0*/  STG.E.64 desc[UR36][R2.64], R4 ;  /* 0x0000000402007986 */ /* 0x0011e2000c101b24 */
[----:B------:R-:W-:Y:S05]  /*6cd0*/  BRA `(.L_x_4908) ;  /* 0x0000000800c07947 */ /* 0x000fea0003800000 */
.L_x_4903:
        /* <DEDUP_REMOVED lines=13> */
.L_x_4917:
[----:B------:R-:W-:Y:S01]  /*6db0*/  HADD2.F32 R23, -RZ, R23.H0_H0 ;  /* 0x20000017ff177230 */ /* 0x000fe20000004100 */
[----:B------:R-:W-:-:S04]  /*6dc0*/  CS2R R6, SRZ ;  /* 0x0000000000067805 */ /* 0x000fc8000001ff00 */
[----:B------:R-:W-:-:S06]  /*6dd0*/  FMUL.FTZ R4, R23, 1 ;  /* 0x3f80000017047820 */ /* 0x000fcc0000410000 */
[----:B------:R-:W0:Y:S02]  /*6de0*/  F2F.F64.F32 R4, R4 ;  /* 0x0000000400047310 */ /* 0x000e240000201800 */
[----:B0-----:R0:W-:Y:S01]  /*6df0*/  STG.E.128 desc[UR36][R2.64], R4 ;  /* 0x0000000402007986 */ /* 0x0011e2000c101d24 */
[----:B------:R-:W-:Y:S05]  /*6e00*/  BRA `(.L_x_4908) ;  /* 0x0000000800747947 */ /* 0x000fea0003800000 */
.L_x_4916:
        /* <DEDUP_REMOVED lines=21> */
.L_x_4921:
[----:B------:R-:W-:Y:S05]  /*6f60*/  BSYNC B0 ;  /* 0x0000000000007941 */ /* 0x000fea0003800000 */
.L_x_4920:
[----:B------:R-:W-:-:S05]  /*6f70*/  LOP3.LUT R5, R0, R5, RZ, 0xfc, !PT ;  /* 0x0000000500057212 */ /* 0x000fca00078efcff */
[----:B------:R0:W-:Y:S01]  /*6f80*/  STG.E.U8 desc[UR36][R2.64], R5 ;  /* 0x0000000502007986 */ /* 0x0001e2000c101124 */
[----:B------:R-:W-:Y:S05]  /*6f90*/  BRA `(.L_x_4908) ;  /* 0x0000000800107947 */ /* 0x000fea0003800000 */
.L_x_4919:
        /* <DEDUP_REMOVED lines=13> */
.L_x_4923:
[----:B------:R-:W-:Y:S01]  /*7070*/  IMAD.MOV.U32 R0, RZ, RZ, 0x7f ;  /* 0x0000007fff007424 */ /* 0x000fe200078e00ff */
[----:B------:R-:W-:-:S04]  /*7080*/  ISETP.GT.U32.AND P0, PT, R4, 0x7f800000, PT ;  /* 0x7f8000000400780c */ /* 0x000fc80003f04070 */
[----:B------:R-:W-:-:S09]  /*7090*/  SEL R0, R0, 0x7c, P0 ;  /* 0x0000007c00007807 */ /* 0x000fd20000000000 */
.L_x_4924:
[----:B------:R-:W-:Y:S05]  /*70a0*/  BSYNC B0 ;  /* 0x0000000000007941 */ /* 0x000fea0003800000 */
.L_x_4922:
[----:B------:R-:W-:-:S04]  /*70b0*/  LOP3.LUT R4, R23, 0x80000000, RZ, 0xc0, !PT ;  /* 0x8000000017047812 */ /* 0x000fc800078ec0ff */
[----:B------:R-:W-:-:S04]  /*70c0*/  SHF.R.U32.HI R5, RZ, 0x18, R4 ;  /* 0x00000018ff057819 */ /* 0x000fc80000011604 */
[----:B------:R-:W-:-:S05]  /*70d0*/  LOP3.LUT R5, R0, R5, RZ, 0xfc, !PT ;  /* 0x0000000500057212 */ /* 0x000fca00078efcff */
[----:B------:R0:W-:Y:S01]  /*70e0*/  STG.E.U8 desc[UR36][R2.64], R5 ;  /* 0x0000000502007986 */ /* 0x0001e2000c101124 */
[----:B------:R-:W-:Y:S05]  /*70f0*/  BRA `(.L_x_4908) ;  /* 0x0000000400b87947 */ /* 0x000fea0003800000 */
.L_x_4918:
[----:B------:R-:W-:-:S05]  /*7100*/  HADD2.F32 R0, -RZ, R23.H0_H0 ;  /* 0x20000017ff007230 */ /* 0x000fca0000004100 */
[----:B------:R-:W-:-:S05]  /*7110*/  F2FP.BF16.F32.PACK_AB R0, RZ, R0 ;  /* 0x00000000ff00723e */ /* 0x000fca00000010ff */
[----:B------:R0:W-:Y:S01]  /*7120*/  STG.E.U16 desc[UR36][R2.64], R0 ;  /* 0x0000000002007986 */ /* 0x0001e2000c101524 */
[----:B------:R-:W-:Y:S05]  /*7130*/  BRA `(.L_x_4908) ;  /* 0x0000000400a87947 */ /* 0x000fea0003800000 */
.L_x_4915:
        /* <DEDUP_REMOVED lines=12> */
.L_x_4927:
        /* <DEDUP_REMOVED lines=17> */
.L_x_4930:
[----:B------:R-:W-:-:S04]  /*7310*/  LOP3.LUT R0, R23, 0x80000000, RZ, 0xc0, !PT ;  /* 0x8000000017007812 */ /* 0x000fc800078ec0ff */
[----:B------:R-:W-:-:S04]  /*7320*/  SHF.R.U32.HI R5, RZ, 0x18, R0 ;  /* 0x00000018ff057819 */ /* 0x000fc80000011600 */
[----:B------:R-:W-:-:S04]  /*7330*/  LOP3.LUT R4, R4, R5, RZ, 0xfc, !PT ;  /* 0x0000000504047212 */ /* 0x000fc800078efcff */
[----:B------:R-:W-:-:S07]  /*7340*/  PRMT R0, R4, 0x7610, R0 ;  /* 0x0000761004007816 */ /* 0x000fce0000000000 */
.L_x_4929:
[----:B------:R-:W-:Y:S05]  /*7350*/  BSYNC B0 ;  /* 0x0000000000007941 */ /* 0x000fea0003800000 */
.L_x_4928:
[----:B------:R0:W-:Y:S01]  /*7360*/  STG.E.U8 desc[UR36][R2.64], R0 ;  /* 0x0000000002007986 */ /* 0x0001e2000c101124 */
[----:B------:R-:W-:Y:S05]  /*7370*/  BRA `(.L_x_4908) ;  /* 0x0000000400187947 */ /* 0x000fea0003800000 */
.L_x_4926:
        /* <DEDUP_REMOVED lines=17> */
.L_x_4933:
[----:B------:R-:W-:-:S04]  /*7490*/  LOP3.LUT R0, R23, 0x80000000, RZ, 0xc0, !PT ;  /* 0x8000000017007812 */ /* 0x000fc800078ec0ff */
[----:B------:R-:W-:-:S04]  /*74a0*/  SHF.R.U32.HI R5, RZ, 0x18, R0 ;  /* 0x00000018ff057819 */ /* 0x000fc80000011600 */
[----:B------:R-:W-:-:S04]  /*74b0*/  LOP3.LUT R4, R4, R5, RZ, 0xfc, !PT ;  /* 0x0000000504047212 */ /* 0x000fc800078efcff */
[----:B------:R-:W-:-:S07]  /*74c0*/  PRMT R0, R4, 0x7610, R0 ;  /* 0x0000761004007816 */ /* 0x000fce0000000000 */
.L_x_4932:
[----:B------:R-:W-:Y:S05]  /*74d0*/  BSYNC B0 ;  /* 0x0000000000007941 */ /* 0x000fea0003800000 */
.L_x_4931:
[----:B------:R0:W-:Y:S01]  /*74e0*/  STG.E.U8 desc[UR36][R2.64], R0 ;  /* 0x0000000002007986 */ /* 0x0001e2000c101124 */
[----:B------:R-:W-:Y:S05]  /*74f0*/  BRA `(.L_x_4908) ;  /* 0x0000000000b87947 */ /* 0x000fea0003800000 */
.L_x_4925:
        /* <DEDUP_REMOVED lines=22> */
.L_x_4907:
        /* <DEDUP_REMOVED lines=16> */
.L_x_4936:
[----:B------:R-:W-:Y:S05]  /*7760*/  BRA `(.L_x_4908) ;  /* 0x00000000001c7947 */ /* 0x000fea0003800000 */
.L_x_4935:
[----:B------:R-:W-:-:S06]  /*7770*/  HADD2.F32 R4, -RZ, R23.H0_H0 ;  /* 0x20000017ff047230 */ /* 0x000fcc0000004100 */
[----:B------:R-:W0:Y:S02]  /*7780*/  F2I.U64.TRUNC R4, R4 ;  /* 0x0000000400047311 */ /* 0x000e24000020d800 */
[----:B0-----:R0:W-:Y:S01]  /*7790*/  STG.E.64 desc[UR36][R2.64], R4 ;  /* 0x0000000402007986 */ /* 0x0011e2000c101b24 */
[----:B------:R-:W-:Y:S05]  /*77a0*/  BRA `(.L_x_4908) ;  /* 0x00000000000c7947 */ /* 0x000fea0003800000 */
.L_x_4934:
[----:B------:R-:W-:-:S06]  /*77b0*/  HADD2.F32 R23, -RZ, R23.H0_H0 ;  /* 0x20000017ff177230 */ /* 0x000fcc0000004100 */
[----:B------:R-:W0:Y:S02]  /*77c0*/  F2I.FTZ.U32.TRUNC.NTZ R23, R23 ;  /* 0x0000001700177305 */ /* 0x000e24000021f000 */
[----:B0-----:R0:W-:Y:S02]  /*77d0*/  STG.E desc[UR36][R2.64], R23 ;  /* 0x0000001702007986 */ /* 0x0011e4000c101924 */
.L_x_4908:
[----:B------:R-:W-:-:S07]  /*77e0*/  VIADD R17, R17, 0x80 ;  /* 0x0000008011117836 */ /* 0x000fce0000000000 */
.L_x_4868:
[----:B------:R-:W-:Y:S05]  /*77f0*/  BSYNC B6 ;  /* 0x0000000000067941 */ /* 0x000fea0003800000 */
.L_x_4867:
[----:B------:R-:W-:-:S13]  /*7800*/  ISETP.GE.AND P0, PT, R17, R16, PT ;  /* 0x000000101100720c */ /* 0x000fda0003f06270 */
[----:B------:R-:W-:Y:S05]  /*7810*/  @P0 EXIT ;  /* 0x000000000000094d */ /* 0x000fea0003800000 */
[----:B01234-:R-:W0:Y:S01]  /*7820*/  LDC.64 R2, c[0x0][0x218] ;  /* 0x00008600ff027b82 */ /* 0x01fe220000000a00 */
        /* <DEDUP_REMOVED lines=20> */
.L_x_4940:
[----:B------:R-:W-:-:S06]  /*7970*/  HADD2.F32 R5, -RZ, R22.H0_H0 ;  /* 0x20000016ff057230 */ /* 0x000fcc0000004100 */
[----:B------:R-:W0:Y:S02]  /*7980*/  F2I.S64.TRUNC R4, R5 ;  /* 0x0000000500047311 */ /* 0x000e24000020d900 */
[----:B0-----:R-:W-:Y:S01]  /*7990*/  STG.E.U8 desc[UR36][R2.64], R4 ;  /* 0x0000000402007986 */ /* 0x001fe2000c101124 */
[----:B------:R-:W-:Y:S05]  /*79a0*/  EXIT ;  /* 0x000000000000794d */ /* 0x000fea0003800000 */
.L_x_4939:
        /* <DEDUP_REMOVED lines=10> */
.L_x_4943:
[----:B------:R-:W-:-:S04]  /*7a50*/  HADD2.F32 R22, -RZ, R22.H0_H0 ;  /* 0x20000016ff167230 */ /* 0x000fc80000004100 */
[----:B------:R-:W0:Y:S02]  /*7a60*/  F2I.FTZ.TRUNC.NTZ R5, R22 ;  /* 0x0000001600057305 */ /* 0x000e24000021f100 */
[----:B0-----:R-:W-:Y:S01]  /*7a70*/  STG.E desc[UR36][R2.64], R5 ;  /* 0x0000000502007986 */ /* 0x001fe2000c101924 */
[----:B------:R-:W-:Y:S05]  /*7a80*/  EXIT ;  /* 0x000000000000794d */ /* 0x000fea0003800000 */
.L_x_4942:
[----:B------:R-:W-:-:S04]  /*7a90*/  HADD2.F32 R22, -RZ, R22.H0_H0 ;  /* 0x20000016ff167230 */ /* 0x000fc80000004100 */
[----:B------:R-:W0:Y:S02]  /*7aa0*/  F2I.FTZ.TRUNC.NTZ R5, R22 ;  /* 0x0000001600057305 */ /* 0x000e24000021f100 */
[----:B0-----:R-:W-:Y:S01]  /*7ab0*/  STG.E.U16 desc[UR36][R2.64], R5 ;  /* 0x0000000502007986 */ /* 0x001fe2000c101524 */
[----:B------:R-:W-:Y:S05]  /*7ac0*/  EXIT ;  /* 0x000000000000794d */ /* 0x000fea0003800000 */
.L_x_4938:
        /* <DEDUP_REMOVED lines=9> */
.L_x_4945:
[----:B------:R-:W-:Y:S01]  /*7b60*/  STG.E.U16 desc[UR36][R2.64], R22 ;  /* 0x0000001602007986 */ /* 0x000fe2000c101524 */
[----:B------:R-:W-:Y:S05]  /*7b70*/  EXIT ;  /* 0x000000000000794d */ /* 0x000fea0003800000 */
.L_x_4944:
        /* <DEDUP_REMOVED lines=10> */
.L_x_4947:
[----:B------:R-:W-:-:S05]  /*7c20*/  HADD2.F32 R0, -RZ, R22.H0_H0 ;  /* 0x20000016ff007230 */ /* 0x000fca0000004100 */
[----:B------:R-:W-:-:S04]  /*7c30*/  F2FP.F16.F32.PACK_AB R0, RZ, R0 ;  /* 0x00000000ff00723e */ /* 0x000fc800000000ff */
[----:B------:R-:W-:-:S05]  /*7c40*/  PRMT R0, R0, 0x5410, RZ ;  /* 0x0000541000007816 */ /* 0x000fca00000000ff */
[----:B------:R-:W-:Y:S01]  /*7c50*/  STG.E desc[UR36][R2.64], R0 ;  /* 0x0000000002007986 */ /* 0x000fe2000c101924 */
[----:B------:R-:W-:Y:S05]  /*7c60*/  EXIT ;  /* 0x000000000000794d */ /* 0x000fea0003800000 */
.L_x_4946:
[----:B------:R-:W-:-:S05]  /*7c70*/  HADD2.F32 R4, -RZ, R22.H0_H0 ;  /* 0x20000016ff047230 */ /* 0x000fca0000004100 */
[----:B------:R-:W-:-:S06]  /*7c80*/  FMUL.FTZ R4, R4, 1 ;  /* 0x3f80000004047820 */ /* 0x000fcc0000410000 */
[----:B------:R-:W0:Y:S02]  /*7c90*/  F2F.F64.F32 R4, R4 ;  /* 0x0000000400047310 */ /* 0x000e240000201800 */
[----:B0-----:R-:W-:Y:S01]  /*7ca0*/  STG.E.64 desc[UR36][R2.64], R4 ;  /* 0x0000000402007986 */ /* 0x001fe2000c101b24 */
[----:B------:R-:W-:Y:S05]  /*7cb0*/  EXIT ;  /* 0x000000000000794d */ /* 0x000fea0003800000 */
.L_x_4937:
        /* <DEDUP_REMOVED lines=13> */
.L_x_4950:
[----:B------:R-:W-:Y:S01]  /*7d90*/  HADD2.F32 R22, -RZ, R22.H0_H0 ;  /* 0x20000016ff167230 */ /* 0x000fe20000004100 */
[----:B------:R-:W-:-:S04]  /*7da0*/  CS2R R6, SRZ ;  /* 0x0000000000067805 */ /* 0x000fc8000001ff00 */
[----:B------:R-:W-:-:S06]  /*7db0*/  FMUL.FTZ R4, R22, 1 ;  /* 0x3f80000016047820 */ /* 0x000fcc0000410000 */
[----:B------:R-:W0:Y:S02]  /*7dc0*/  F2F.F64.F32 R4, R4 ;  /* 0x0000000400047310 */ /* 0x000e240000201800 */
[----:B0-----:R-:W-:Y:S01]  /*7dd0*/  STG.E.128 desc[UR36][R2.64], R4 ;  /* 0x0000000402007986 */ /* 0x001fe2000c101d24 */
[----:B------:R-:W-:Y:S05]  /*7de0*/  EXIT ;  /* 0x000000000000794d */ /* 0x000fea0003800000 */
.L_x_4949:
        /* <DEDUP_REMOVED lines=21> */
.L_x_4954:
[----:B------:R-:W-:Y:S05]  /*7f40*/  BSYNC B0 ;  /* 0x0000000000007941 */ /* 0x000fea0003800000 */
.L_x_4953:
[----:B------:R-:W-:-:S05]  /*7f50*/  LOP3.LUT R5, R0, R5, RZ, 0xfc, !PT ;  /* 0x0000000500057212 */ /* 0x000fca00078efcff */
[----:B------:R-:W-:Y:S01]  /*7f60*/  STG.E.U8 desc[UR36][R2.64], R5 ;  /* 0x0000000502007986 */ /* 0x000fe2000c101124 */
[----:B------:R-:W-:Y:S05]  /*7f70*/  EXIT ;  /* 0x000000000000794d */ /* 0x000fea0003800000 */
.L_x_4952:
        /* <DEDUP_REMOVED lines=13> */
.L_x_4956:
[----:B------:R-:W-:Y:S01]  /*8050*/  IMAD.MOV.U32 R0, RZ, RZ, 0x7f ;  /* 0x0000007fff007424 */ /* 0x000fe200078e00ff */
[----:B------:R-:W-:-:S04]  /*8060*/  ISETP.GT.U32.AND P0, PT, R4, 0x7f800000, PT ;  /* 0x7f8000000400780c */ /* 0x000fc80003f04070 */
[----:B------:R-:W-:-:S09]  /*8070*/  SEL R0, R0, 0x7c, P0 ;  /* 0x0000007c00007807 */ /* 0x000fd20000000000 */
.L_x_4957:
[----:B------:R-:W-:Y:S05]  /*8080*/  BSYNC B0 ;  /* 0x0000000000007941 */ /* 0x000fea0003800000 */
.L_x_4955:
[----:B------:R-:W-:-:S04]  /*8090*/  LOP3.LUT R4, R5, 0x80000000, RZ, 0xc0, !PT ;  /* 0x8000000005047812 */ /* 0x000fc800078ec0ff */
[----:B------:R-:W-:-:S04]  /*80a0*/  SHF.R.U32.HI R5, RZ, 0x18, R4 ;  /* 0x00000018ff057819 */ /* 0x000fc80000011604 */
[----:B------:R-:W-:-:S05]  /*80b0*/  LOP3.LUT R5, R0, R5, RZ, 0xfc, !PT ;  /* 0x0000000500057212 */ /* 0x000fca00078efcff */
[----:B------:R-:W-:Y:S01]  /*80c0*/  STG.E.U8 desc[UR36][R2.64], R5 ;  /* 0x0000000502007986 */ /* 0x000fe2000c101124 */
[----:B------:R-:W-:Y:S05]  /*80d0*/  EXIT ;  /* 0x000000000000794d */ /* 0x000fea0003800000 */
.L_x_4951:
[----:B------:R-:W-:-:S05]  /*80e0*/  HADD2.F32 R0, -RZ, R22.H0_H0 ;  /* 0x20000016ff007230 */ /* 0x000fca0000004100 */
[----:B------:R-:W-:-:S05]  /*80f0*/  F2FP.BF16.F32.PACK_AB R0, RZ, R0 ;  /* 0x00000000ff00723e */ /* 0x000fca00000010ff */
[----:B------:R-:W-:Y:S01]  /*8100*/  STG.E.U16 desc[UR36][R2.64], R0 ;  /* 0x0000000002007986 */ /* 0x000fe2000c101524 */
[----:B------:R-:W-:Y:S05]  /*8110*/  EXIT ;  /* 0x000000000000794d */ /* 0x000fea0003800000 */
.L_x_4948:
        /* <DEDUP_REMOVED lines=12> */
.L_x_4960:
        /* <DEDUP_REMOVED lines=17> */
.L_x_4963:
[----:B------:R-:W-:-:S04]  /*82f0*/  LOP3.LUT R0, R7, 0x80000000, RZ, 0xc0, !PT ;  /* 0x8000000007007812 */ /* 0x000fc800078ec0ff */
[----:B------:R-:W-:-:S04]  /*8300*/  SHF.R.U32.HI R5, RZ, 0x18, R0 ;  /* 0x00000018ff057819 */ /* 0x000fc80000011600 */
[----:B------:R-:W-:-:S04]  /*8310*/  LOP3.LUT R4, R4, R5, RZ, 0xfc, !PT ;  /* 0x0000000504047212 */ /* 0x000fc800078efcff */
[----:B------:R-:W-:-:S07]  /*8320*/  PRMT R0, R4, 0x7610, R0 ;  /* 0x0000761004007816 */ /* 0x000fce0000000000 */
.L_x_4962:
[----:B------:R-:W-:Y:S05]  /*8330*/  BSYNC B0 ;  /* 0x0000000000007941 */ /* 0x000fea0003800000 */
.L_x_4961:
[----:B------:R-:W-:Y:S01]  /*8340*/  STG.E.U8 desc[UR36][R2.64], R0 ;  /* 0x0000000002007986 */ /* 0x000fe2000c101124 */
[----:B------:R-:W-:Y:S05]  /*8350*/  EXIT ;  /* 0x000000000000794d */ /* 0x000fea0003800000 */
.L_x_4959:
        /* <DEDUP_REMOVED lines=17> */
.L_x_4966:
[----:B------:R-:W-:-:S04]  /*8470*/  LOP3.LUT R0, R7, 0x80000000, RZ, 0xc0, !PT ;  /* 0x8000000007007812 */ /* 0x000fc800078ec0ff */
[----:B------:R-:W-:-:S04]  /*8480*/  SHF.R.U32.HI R5, RZ, 0x18, R0 ;  /* 0x00000018ff057819 */ /* 0x000fc80000011600 */
[----:B------:R-:W-:-:S04]  /*8490*/  LOP3.LUT R4, R4, R5, RZ, 0xfc, !PT ;  /* 0x0000000504047212 */ /* 0x000fc800078efcff */
[----:B------:R-:W-:-:S07]  /*84a0*/  PRMT R0, R4, 0x7610, R0 ;  /* 0x0000761004007816 */ /* 0x000fce0000000000 */
.L_x_4965:
[----:B------:R-:W-:Y:S05]  /*84b0*/  BSYNC B0 ;  /* 0x0000000000007941 */ /* 0x000fea0003800000 */
.L_x_4964:
[----:B------:R-:W-:Y:S01]  /*84c0*/  STG.E.U8 desc[UR36][R2.64], R0 ;  /* 0x0000000002007986 */ /* 0x000fe2000c101124 */
[----:B------:R-:W-:Y:S05]  /*84d0*/  EXIT ;  /* 0x000000000000794d */ /* 0x000fea0003800000 */
.L_x_4958:
        /* <DEDUP_REMOVED lines=22> */
.L_x_4941:
        /* <DEDUP_REMOVED lines=16> */
.L_x_4969:
[----:B------:R-:W-:Y:S05]  /*8740*/  EXIT ;  /* 0x000000000000794d */ /* 0x000fea0003800000 */
.L_x_4968:
[----:B------:R-:W-:-:S06]  /*8750*/  HADD2.F32 R4, -RZ, R22.H0_H0 ;  /* 0x20000016ff047230 */ /* 0x000fcc0000004100 */
[----:B------:R-:W0:Y:S02]  /*8760*/  F2I.U64.TRUNC R4, R4 ;  /* 0x0000000400047311 */ /* 0x000e24000020d800 */
[----:B0-----:R-:W-:Y:S01]  /*8770*/  STG.E.64 desc[UR36][R2.64], R4 ;  /* 0x0000000402007986 */ /* 0x001fe2000c101b24 */
[----:B------:R-:W-:Y:S05]  /*8780*/  EXIT ;  /* 0x000000000000794d */ /* 0x000fea0003800000 */
.L_x_4967:
[----:B------:R-:W-:-:S04]  /*8790*/  HADD2.F32 R22, -RZ, R22.H0_H0 ;  /* 0x20000016ff167230 */ /* 0x000fc80000004100 */
[----:B------:R-:W0:Y:S02]  /*87a0*/  F2I.FTZ.U32.TRUNC.NTZ R5, R22 ;  /* 0x0000001600057305 */ /* 0x000e24000021f000 */
[----:B0-----:R-:W-:Y:S01]  /*87b0*/  STG.E desc[UR36][R2.64], R5 ;  /* 0x0000000502007986 */ /* 0x001fe2000c101924 */
[----:B------:R-:W-:Y:S05]  /*87c0*/  EXIT ;  /* 0x000000000000794d */ /* 0x000fea0003800000 */
.L_x_4970:
        /* <DEDUP_REMOVED lines=11> */
.L_x_11117:


//--------------------- .text._ZN2at6native18elementwise_kernelILi128ELi4EZNS0_22gpu_kernel_impl_nocastIZZZNS0_61_GLOBAL__N__132982cb_23_ActivationSiluKernel_cu_f5210f67_354611silu_kernelERNS_18TensorIteratorBaseEENKUlvE_clEvENKUlvE3_clEvEUlN3c104HalfEE_EEvS5_RKT_EUliE_EEviT1_ --------------------------
	.section	.text._ZN2at6native18elementwise_kernelILi128ELi4EZNS0_22gpu_kernel_impl_nocastIZZZNS0_61_GLOBAL__N__132982cb_23_ActivationSiluKernel_cu_f5210f67_354611silu_kernelERNS_18TensorIteratorBaseEENKUlvE_clEvENKUlvE3_clEvEUlN3c104HalfEE_EEvS5_RKT_EUliE_EEviT1_,"ax",@progbits
	.align	128
        .global         _ZN2at6native18elementwise_kernelILi128ELi4EZNS0_22gpu_kernel_impl_nocastIZZZNS0_61_GLOBAL__N__132982cb_23_ActivationSiluKernel_cu_f5210f67_354611silu_kernelERNS_18TensorIteratorBaseEENKUlvE_clEvENKUlvE3_clEvEUlN3c104HalfEE_EEvS5_RKT_EUliE_EEviT1_
        .type           _ZN2at6native18elementwise_kernelILi128ELi4EZNS0_22gpu_kernel_impl_nocastIZZZNS0_61_GLOBAL__N__132982cb_23_ActivationSiluKernel_cu_f5210f67_354611silu_kernelERNS_18TensorIteratorBaseEENKUlvE_clEvENKUlvE3_clEvEUlN3c104HalfEE_EEvS5_RKT_EUliE_EEviT1_,@function
        .size           _ZN2at6native18elementwise_kernelILi128ELi4EZNS0_22gpu_kernel_impl_nocastIZZZNS0_61_GLOBAL__N__132982cb_23_ActivationSiluKernel_cu_f5210f67_354611silu_kernelERNS_18TensorIteratorBaseEENKUlvE_clEvENKUlvE3_clEvEUlN3c104HalfEE_EEvS5_RKT_EUliE_EEviT1_,(.L_x_11118 - _ZN2at6native18elementwise_kernelILi128ELi4EZNS0_22gpu_kernel_impl_nocastIZZZNS0_61_GLOBAL__N__132982cb_23_ActivationSiluKernel_cu_f5210f67_354611silu_kernelERNS_18TensorIteratorBaseEENKUlvE_clEvENKUlvE3_clEvEUlN3c104HalfEE_EEvS5_RKT_EUliE_EEviT1_)
        .other          _ZN2at6native18elementwise_kernelILi128ELi4EZNS0_22gpu_kernel_impl_nocastIZZZNS0_61_GLOBAL__N__132982cb_23_ActivationSiluKernel_cu_f5210f67_354611silu_kernelERNS_18TensorIteratorBaseEENKUlvE_clEvENKUlvE3_clEvEUlN3c104HalfEE_EEvS5_RKT_EUliE_EEviT1_,@"STO_CUDA_ENTRY STV_DEFAULT"
_ZN2at6native18elementwise_kernelILi128ELi4EZNS0_22gpu_kernel_impl_nocastIZZZNS0_61_GLOBAL__N__132982cb_23_ActivationSiluKernel_cu_f5210f67_354611silu_kernelERNS_18TensorIteratorBaseEENKUlvE_clEvENKUlvE3_clEvEUlN3c104HalfEE_EEvS5_RKT_EUliE_EEviT1_:
.text._ZN2at6native18elementwise_kernelILi128ELi4EZNS0_22gpu_kernel_impl_nocastIZZZNS0_61_GLOBAL__N__132982cb_23_ActivationSiluKernel_cu_f5210f67_354611silu_kernelERNS_18TensorIteratorBaseEENKUlvE_clEvENKUlvE3_clEvEUlN3c104HalfEE_EEvS5_RKT_EUliE_EEviT1_:
        /* <DEDUP_REMOVED lines=297> */
[----:B------:R-:W-:Y:S02]  /*1290*/  @P0 MOV R8, RZ ;  /* 0x000000ff00080202 */ /* 0x000fe40000000f00 */
[C---:B------:R-:W-:Y:S01]  /*12a0*/  IADD3 R11, -R9.reuse, RZ, RZ ;  /* 0x000000ff090b7210 */ /* 0x040fe20007ffe1ff */
        /* <DEDUP_REMOVED lines=12> */
.L_x_4973:
[----:B------:R-:W-:Y:S02]  /*1370*/  ULDC.64 UR8, c[0x0][0x418] ;  /* 0x0001060000087ab9 */ /* 0x000fe40000000a00 */
[----:B------:R-:W-:-:S04]  /*1380*/  IADD3 R4, P0, R2, UR8, RZ ;  /* 0x0000000802047c10 */ /* 0x000fc8000ff1e0ff */
[----:B------:R-:W-:Y:S01]  /*1390*/  IADD3.X R5, RZ, UR9, RZ, P0, !PT ;  /* 0x00000009ff057c10 */ /* 0x000fe200087fe4ff */
[----:B------:R-:W-:-:S04]  /*13a0*/  ULDC.64 UR8, c[0x0][0x410] ;  /* 0x0001040000087ab9 */ /* 0x000fc80000000a00 */
[----:B------:R-:W2:Y:S01]  /*13b0*/  LDG.E.U16 R4, desc[UR4][R4.64] ;  /* 0x0000000404047981 */ /* 0x000ea2000c1e1500 */
[----:B------:R-:W-:Y:S01]  /*13c0*/  IADD3 R0, R0, 0x80, RZ ;  /* 0x0000008000007810 */ /* 0x000fe20007ffe0ff */
[----:B--2---:R-:W-:-:S05]  /*13d0*/  HADD2.F32 R2, -RZ, R4.H0_H0 ;  /* 0x20000004ff027230 */ /* 0x004fca0000004100 */
[----:B------:R-:W-:-:S06]  /*13e0*/  FMUL.FTZ R6, R2, -1.4426950216293334961 ;  /* 0xbfb8aa3b02067820 */ /* 0x000fcc0000410000 */
[----:B------:R-:W0:Y:S02]  /*13f0*/  MUFU.EX2 R6, R6 ;  /* 0x0000000600067308 */ /* 0x000e240000000800 */
[----:B0-----:R-:W-:-:S06]  /*1400*/  FADD.FTZ R7, R6, 1 ;  /* 0x3f80000006077421 */ /* 0x001fcc0000010000 */
[----:B------:R-:W0:Y:S02]  /*1410*/  MUFU.RCP R7, R7 ;  /* 0x0000000700077308 */ /* 0x000e240000001000 */
[----:B0-----:R-:W-:Y:S01]  /*1420*/  FMUL.FTZ R8, R2, R7 ;  /* 0x0000000702087220 */ /* 0x001fe20000410000 */
[----:B------:R-:W-:-:S04]  /*1430*/  IADD3 R2, P0, R3, UR8, RZ ;  /* 0x0000000803027c10 */ /* 0x000fc8000ff1e0ff */
[----:B------:R-:W-:Y:S02]  /*1440*/  F2FP.F16.F32.PACK_AB R8, RZ, R8 ;  /* 0x00000008ff08723e */ /* 0x000fe400000000ff */
[----:B------:R-:W-:-:S05]  /*1450*/  IADD3.X R3, RZ, UR9, RZ, P0, !PT ;  /* 0x00000009ff037c10 */ /* 0x000fca00087fe4ff */
[----:B------:R0:W-:Y:S02]  /*1460*/  STG.E.U16 desc[UR4][R2.64], R8 ;  /* 0x0000000802007986 */ /* 0x0001e4000c101504 */
.L_x_4972:
[----:B------:R-:W-:Y:S05]  /*1470*/  BSYNC B0 ;  /* 0x0000000000007941 */ /* 0x000fea0003800000 */
.L_x_4971:
[----:B------:R-:W-:Y:S01]  /*1480*/  ISETP.GE.AND P0, PT, R0, UR6, PT ;  /* 0x0000000600007c0c */ /* 0x000fe2000bf06270 */
[----:B------:R-:W-:-:S12]  /*1490*/  BSSY B0, `(.L_x_4974) ;  /* 0x0000280000007945 */ /* 0x000fd80003800000 */
[----:B------:R-:W-:Y:S05]  /*14a0*/  @P0 BRA `(.L_x_4975) ;  /* 0x0000002400f80947 */ /* 0x000fea0003800000 */
[----:B0-----:R-:W0:Y:S01]  /*14b0*/  LDC R8, c[0x0][0x218] ;  /* 0x00008600ff087b82 */ /* 0x001e220000000800 */
        /* <DEDUP_REMOVED lines=301> */
.L_x_4976:
        /* <DEDUP_REMOVED lines=300> */
[----:B------:R-:W-:Y:S01]  /*3a50*/  IMAD.MOV.U32 R4, RZ, RZ, RZ ;  /* 0x000000ffff047224 */ /* 0x000fe200078e00ff */
[----:B------:R-:W-:Y:S01]  /*3a60*/  ULDC.64 UR8, c[0x0][0x330] ;  /* 0x0000cc0000087ab9 */ /* 0x000fe20000000a00 */
[----:B------:R-:W-:Y:S02]  /*3a70*/  ULDC UR7, c[0x0][0x338] ;  /* 0x0000ce0000077ab9 */ /* 0x000fe40000000800 */
[----:B------:R-:W-:-:S05]  /*3a80*/  IMAD.HI.U32 R8, R5, UR9, R4 ;  /* 0x0000000905087c27 */ /* 0x000fca000f8e0004 */
[----:B------:R-:W-:-:S03]  /*3a90*/  SHF.R.U32.HI R9, RZ, UR7, R8 ;  /* 0x00000007ff097c19 */ /* 0x000fc60008011608 */
        /* <DEDUP_REMOVED lines=15> */
.L_x_4977:
        /* <DEDUP_REMOVED lines=16> */
.L_x_4975:
[----:B------:R-:W-:Y:S05]  /*3c90*/  BSYNC B0 ;  /* 0x0000000000007941 */ /* 0x000fea0003800000 */
.L_x_4974:
        /* <DEDUP_REMOVED lines=304> */
.L_x_4978:
[----:B------:R-:W-:Y:S02]  /*4fa0*/  ULDC.64 UR6, c[0x0][0x418] ;  /* 0x0001060000067ab9 */ /* 0x000fe40000000a00 */
[----:B------:R-:W-:-:S04]  /*4fb0*/  IADD3 R4, P0, R2, UR6, RZ ;  /* 0x0000000602047c10 */ /* 0x000fc8000ff1e0ff */
[----:B------:R-:W-:Y:S01]  /*4fc0*/  IADD3.X R5, RZ, UR7, RZ, P0, !PT ;  /* 0x00000007ff057c10 */ /* 0x000fe200087fe4ff */
[----:B------:R-:W-:-:S04]  /*4fd0*/  ULDC.64 UR6, c[0x0][0x410] ;  /* 0x0001040000067ab9 */ /* 0x000fc80000000a00 */
[----:B------:R-:W2:Y:S01]  /*4fe0*/  LDG.E.U16 R4, desc[UR4][R4.64] ;  /* 0x0000000404047981 */ /* 0x000ea2000c1e1500 */
[----:B------:R-:W-:-:S04]  /*4ff0*/  IADD3 R2, P0, R3, UR6, RZ ;  /* 0x0000000603027c10 */ /* 0x000fc8000ff1e0ff */
[----:B------:R-:W-:Y:S01]  /*5000*/  IADD3.X R3, RZ, UR7, RZ, P0, !PT ;  /* 0x00000007ff037c10 */ /* 0x000fe200087fe4ff */
[----:B--2---:R-:W-:-:S05]  /*5010*/  HADD2.F32 R0, -RZ, R4.H0_H0 ;  /* 0x20000004ff007230 */ /* 0x004fca0000004100 */
[----:B------:R-:W-:-:S06]  /*5020*/  FMUL.FTZ R6, R0, -1.4426950216293334961 ;  /* 0xbfb8aa3b00067820 */ /* 0x000fcc0000410000 */
[----:B------:R-:W0:Y:S02]  /*5030*/  MUFU.EX2 R6, R6 ;  /* 0x0000000600067308 */ /* 0x000e240000000800 */
[----:B0-----:R-:W-:-:S06]  /*5040*/  FADD.FTZ R7, R6, 1 ;  /* 0x3f80000006077421 */ /* 0x001fcc0000010000 */
[----:B------:R-:W0:Y:S02]  /*5050*/  MUFU.RCP R7, R7 ;  /* 0x0000000700077308 */ /* 0x000e240000001000 */
[----:B0-----:R-:W-:-:S05]  /*5060*/  FMUL.FTZ R0, R0, R7 ;  /* 0x0000000700007220 */ /* 0x001fca0000410000 */
[----:B------:R-:W-:-:S05]  /*5070*/  F2FP.F16.F32.PACK_AB R0, RZ, R0 ;  /* 0x00000000ff00723e */ /* 0x000fca00000000ff */
[----:B------:R-:W-:Y:S01]  /*5080*/  STG.E.U16 desc[UR4][R2.64], R0 ;  /* 0x0000000002007986 */ /* 0x000fe2000c101504 */
[----:B------:R-:W-:Y:S05]  /*5090*/  EXIT ;  /* 0x000000000000794d */ /* 0x000fea0003800000 */
.L_x_4979:
        /* <DEDUP_REMOVED lines=14> */
.L_x_11118:


//--------------------- .text._ZN2at6native27unrolled_elementwise_kernelIZZZNS0_61_GLOBAL__N__132982cb_23_ActivationSiluKernel_cu_f5210f67_354611silu_kernelERNS_18TensorIteratorBaseEENKUlvE_clEvENKUlvE3_clEvEUlN3c104HalfEE_St5arrayIPcLm2EELi4E23TrivialOffsetCalculatorILi1EjESE_NS0_6memory15LoadWithoutCastENSF_16StoreWithoutCastEEEviT_T0_T2_T3_T4_T5_ --------------------------
	.section	.text._ZN2at6native27unrolled_elementwise_kernelIZZZNS0_61_GLOBAL__N__132982cb_23_ActivationSiluKernel_cu_f5210f67_354611silu_kernelERNS_18TensorIteratorBaseEENKUlvE_clEvENKUlvE3_clEvEUlN3c104HalfEE_St5arrayIPcLm2EELi4E23TrivialOffsetCalculatorILi1EjESE_NS0_6memory15LoadWithoutCastENSF_16StoreWithoutCastEEEviT_T0_T2_T3_T4_T5_,"ax",@progbits
	.align	128
        .global         _ZN2at6native27unrolled_elementwise_kernelIZZZNS0_61_GLOBAL__N__132982cb_23_ActivationSiluKernel_cu_f5210f67_354611silu_kernelERNS_18TensorIteratorBaseEENKUlvE_clEvENKUlvE3_clEvEUlN3c104HalfEE_St5arrayIPcLm2EELi4E23TrivialOffsetCalculatorILi1EjESE_NS0_6memory15LoadWithoutCastENSF_16StoreWithoutCastEEEviT_T0_T2_T3_T4_T5_
        .type           _ZN2at6native27unrolled_elementwise_kernelIZZZNS0_61_GLOBAL__N__132982cb_23_ActivationSiluKernel_cu_f5210f67_354611silu_kernelERNS_18TensorIteratorBaseEENKUlvE_clEvENKUlvE3_clEvEUlN3c104HalfEE_St5arrayIPcLm2EELi4E23TrivialOffsetCalculatorILi1EjESE_NS0_6memory15LoadWithoutCastENSF_16StoreWithoutCastEEEviT_T0_T2_T3_T4_T5_,@function
        .size           _ZN2at6native27unrolled_elementwise_kernelIZZZNS0_61_GLOBAL__N__132982cb_23_ActivationSiluKernel_cu_f5210f67_354611silu_kernelERNS_18TensorIteratorBaseEENKUlvE_clEvENKUlvE3_clEvEUlN3c104HalfEE_St5arrayIPcLm2EELi4E23TrivialOffsetCalculatorILi1EjESE_NS0_6memory15LoadWithoutCastENSF_16StoreWithoutCastEEEviT_T0_T2_T3_T4_T5_,(.L_x_11119 - _ZN2at6native27unrolled_elementwise_kernelIZZZNS0_61_GLOBAL__N__132982cb_23_ActivationSiluKernel_cu_f5210f67_354611silu_kernelERNS_18TensorIteratorBaseEENKUlvE_clEvENKUlvE3_clEvEUlN3c104HalfEE_St5arrayIPcLm2EELi4E23TrivialOffsetCalculatorILi1EjESE_NS0_6memory15LoadWithoutCastENSF_16StoreWithoutCastEEEviT_T0_T2_T3_T4_T5_)
        .other          _ZN2at6native27unrolled_elementwise_kernelIZZZNS0_61_GLOBAL__N__132982cb_23_ActivationSiluKernel_cu_f5210f67_354611silu_kernelERNS_18TensorIteratorBaseEENKUlvE_clEvENKUlvE3_clEvEUlN3c104HalfEE_St5arrayIPcLm2EELi4E23TrivialOffsetCalculatorILi1EjESE_NS0_6memory15LoadWithoutCastENSF_16StoreWithoutCastEEEviT_T0_T2_T3_T4_T5_,@"STO_CUDA_ENTRY STV_DEFAULT"
_ZN2at6native27unrolled_elementwise_kernelIZZZNS0_61_GLOBAL__N__132982cb_23_ActivationSiluKernel_cu_f5210f67_354611silu_kernelERNS_18TensorIteratorBaseEENKUlvE_clEvENKUlvE3_clEvEUlN3c104HalfEE_St5arrayIPcLm2EELi4E23TrivialOffsetCalculatorILi1EjESE_NS0_6memory15LoadWithoutCastENSF_16StoreWithoutCastEEEviT_T0_T2_T3_T4_T5_:
.text._ZN2at6native27unrolled_elementwise_kernelIZZZNS0_61_GLOBAL__N__132982cb_23_ActivationSiluKernel_cu_f5210f67_354611silu_kernelERNS_18TensorIteratorBaseEENKUlvE_clEvENKUlvE3_clEvEUlN3c104HalfEE_St5arrayIPcLm2EELi4E23TrivialOffsetCalculatorILi1EjESE_NS0_6memory15LoadWithoutCastENSF_16StoreWithoutCastEEEviT_T0_T2_T3_T4_T5_:
        /* <DEDUP_REMOVED lines=9> */
[----:B------:R-:W-:Y:S01]  /*0090*/  @!P0 IADD3 R19, R9, 0x80, RZ ;  /* 0x0000008009138810 */ /* 0x000fe20007ffe0ff */
[----:B------:R-:W0:Y:S01]  /*00a0*/  @!P0 LDC.64 R12, c[0x0][0x220] ;  /* 0x00008800ff0c8b82 */ /* 0x000e220000000a00 */
[----:B------:R-:W-:Y:S02]  /*00b0*/  @!P0 LEA R15, R0, R9, 0x9 ;  /* 0x00000009000f8211 */ /* 0x000fe400078e48ff */
[----:B------:R-:W-:-:S13]  /*00c0*/  ISETP.GE.AND P1, PT, R19, R4, PT ;  /* 0x000000041300720c */ /* 0x000fda0003f26270 */
[----:B------:R-:W-:Y:S01]  /*00d0*/  @!P1 IMAD R17, R0, 0x200, R19 ;  /* 0x0000020000119824 */ /* 0x000fe200078e0213 */
[----:B------:R-:W-:Y:S01]  /*00e0*/  @!P1 IADD3 R19, R19, 0x80, RZ ;  /* 0x0000008013139810 */ /* 0x000fe20007ffe0ff */
[----:B------:R-:W1:Y:S03]  /*00f0*/  @!P1 LDC.64 R10, c[0x0][0x220] ;  /* 0x00008800ff0a9b82 */ /* 0x000e660000000a00 */
[----:B------:R-:W-:Y:S01]  /*0100*/  ISETP.GE.AND P3, PT, R19, R4, PT ;  /* 0x000000041300720c */ /* 0x000fe20003f66270 */
[----:B0-----:R-:W-:-:S05]  /*0110*/  @!P0 IMAD.WIDE.U32 R12, R15, 0x2, R12 ;  /* 0x000000020f0c8825 */ /* 0x001fca00078e000c */
[----:B------:R0:W2:Y:S07]  /*0120*/  @!P0 LDG.E.U16 R8, desc[UR4][R12.64] ;  /* 0x000000040c088981 */ /* 0x0000ae000c1e1500 */
[----:B------:R-:W3:Y:S01]  /*0130*/  @!P3 LDC.64 R2, c[0x0][0x220] ;  /* 0x00008800ff02bb82 */ /* 0x000ee20000000a00 */
[----:B------:R-:W-:Y:S01]  /*0140*/  @!P3 IMAD R21, R0, 0x200, R19 ;  /* 0x000002000015b824 */ /* 0x000fe200078e0213 */
[----:B------:R-:W-:Y:S02]  /*0150*/  @!P3 IADD3 R19, R19, 0x80, RZ ;  /* 0x000000801313b810 */ /* 0x000fe40007ffe0ff */
[----:B------:R-:W-:-:S02]  /*0160*/  PRMT R20, RZ, 0x7610, R20 ;  /* 0x00007610ff147816 */ /* 0x000fc40000000014 */
[----:B------:R-:W-:Y:S01]  /*0170*/  ISETP.GE.AND P2, PT, R19, R4, PT ;  /* 0x000000041300720c */ /* 0x000fe20003f46270 */
[----:B-1----:R-:W-:Y:S01]  /*0180*/  @!P1 IMAD.WIDE.U32 R14, R17, 0x2, R10 ;  /* 0x00000002110e9825 */ /* 0x002fe200078e000a */
[----:B------:R-:W-:-:S06]  /*0190*/  PRMT R18, RZ, 0x7610, R18 ;  /* 0x00007610ff127816 */ /* 0x000fcc0000000012 */
[----:B------:R-:W4:Y:S01]  /*01a0*/  @!P1 LDG.E.U16 R18, desc[UR4][R14.64] ;  /* 0x000000040e129981 */ /* 0x000f22000c1e1500 */
[----:B---3--:R-:W-:-:S04]  /*01b0*/  @!P3 IMAD.WIDE.U32 R16, R21, 0x2, R2 ;  /* 0x000000021510b825 */ /* 0x008fc800078e0002 */
[----:B------:R-:W1:Y:S01]  /*01c0*/  @!P2 LDC.64 R2, c[0x0][0x220] ;  /* 0x00008800ff02ab82 */ /* 0x000e620000000a00 */
[----:B------:R-:W3:Y:S01]  /*01d0*/  @!P3 LDG.E.U16 R20, desc[UR4][R16.64] ;  /* 0x000000041014b981 */ /* 0x000ee2000c1e1500 */
[----:B------:R-:W-:Y:S02]  /*01e0*/  @!P2 LEA R11, R0, R19, 0x9 ;  /* 0x00000013000ba211 */ /* 0x000fe400078e48ff */
[----:B------:R-:W-:-:S03]  /*01f0*/  PRMT R10, RZ, 0x7610, R10 ;  /* 0x00007610ff0a7816 */ /* 0x000fc6000000000a */
[----:B-1----:R-:W-:-:S05]  /*0200*/  @!P2 IMAD.WIDE.U32 R2, R11, 0x2, R2 ;  /* 0x000000020b02a825 */ /* 0x002fca00078e0002 */
[----:B------:R1:W5:Y:S01]  /*0210*/  @!P2 LDG.E.U16 R10, desc[UR4][R2.64] ;  /* 0x00000004020aa981 */ /* 0x000362000c1e1500 */
[----:B0-----:R-:W-:-:S04]  /*0220*/  IADD3 R13, R9, 0x100, RZ ;  /* 0x00000100090d7810 */ /* 0x001fc80007ffe0ff */
[----:B------:R-:W-:Y:S01]  /*0230*/  ISETP.GE.AND P3, PT, R13, R4, PT ;  /* 0x000000040d00720c */ /* 0x000fe20003f66270 */
[----:B------:R-:W-:-:S05]  /*0240*/  VIADD R11, R9, 0x80 ;  /* 0x00000080090b7836 */ /* 0x000fca0000000000 */
[----:B------:R-:W-:Y:S02]  /*0250*/  ISETP.GE.AND P2, PT, R11, R4, PT ;  /* 0x000000040b00720c */ /* 0x000fe40003f46270 */
[----:B-1----:R-:W-:-:S04]  /*0260*/  IADD3 R3, R9, 0x180, RZ ;  /* 0x0000018009037810 */ /* 0x002fc80007ffe0ff */
[----:B------:R-:W-:Y:S02]  /*0270*/  ISETP.GE.AND P1, PT, R3, R4, PT ;  /* 0x000000040300720c */ /* 0x000fe40003f26270 */
[----:B------:R-:W0:Y:S01]  /*0280*/  @!P0 LDC.64 R2, c[0x0][0x218] ;  /* 0x00008600ff028b82 */ /* 0x000e220000000a00 */
[----:B------:R-:W-:Y:S01]  /*0290*/  BSSY B0, `(.L_x_4980) ;  /* 0x0000029000007945 */ /* 0x000fe20003800000 */
[----:B--2---:R-:W-:-:S05]  /*02a0*/  @!P0 HADD2.F32 R13, -RZ, R8.H0_H0 ;  /* 0x20000008ff0d8230 */ /* 0x004fca0000004100 */
[----:B------:R-:W-:-:S06]  /*02b0*/  @!P0 FMUL.FTZ R14, R13, -1.4426950216293334961 ;  /* 0xbfb8aa3b0d0e8820 */ /* 0x000fcc0000410000 */
[----:B------:R-:W1:Y:S01]  /*02c0*/  @!P0 MUFU.EX2 R14, R14 ;  /* 0x0000000e000e8308 */ /* 0x000e620000000800 */
[----:B----4-:R-:W-:-:S05]  /*02d0*/  @!P2 HADD2.F32 R8, -RZ, R18.H0_H0 ;  /* 0x20000012ff08a230 */ /* 0x010fca0000004100 */
[----:B------:R-:W-:Y:S01]  /*02e0*/  @!P2 FMUL.FTZ R16, R8, -1.4426950216293334961 ;  /* 0xbfb8aa3b0810a820 */ /* 0x000fe20000410000 */
[----:B---3--:R-:W-:Y:S02]  /*02f0*/  @!P3 HADD2.F32 R12, -RZ, R20.H0_H0 ;  /* 0x20000014ff0cb230 */ /* 0x008fe40000004100 */
[----:B-1----:R-:W-:-:S03]  /*0300*/  @!P0 FADD.FTZ R15, R14, 1 ;  /* 0x3f8000000e0f8421 */ /* 0x002fc60000010000 */
[----:B------:R-:W-:Y:S01]  /*0310*/  @!P3 FMUL.FTZ R17, R12, -1.4426950216293334961 ;  /* 0xbfb8aa3b0c11b820 */ /* 0x000fe20000410000 */
[----:B------:R-:W1:Y:S08]  /*0320*/  @!P0 MUFU.RCP R20, R15 ;  /* 0x0000000f00148308 */ /* 0x000e700000001000 */
[----:B------:R-:W2:Y:S08]  /*0330*/  @!P3 MUFU.EX2 R17, R17 ;  /* 0x000000110011b308 */ /* 0x000eb00000000800 */
[----:B------:R-:W3:Y:S01]  /*0340*/  @!P2 MUFU.EX2 R16, R16 ;  /* 0x000000100010a308 */ /* 0x000ee20000000800 */
[----:B-1----:R-:W-:Y:S01]  /*0350*/  @!P0 FMUL.FTZ R13, R13, R20 ;  /* 0x000000140d0d8220 */ /* 0x002fe20000410000 */
[----:B--2---:R-:W-:Y:S01]  /*0360*/  @!P3 FADD.FTZ R18, R17, 1 ;  /* 0x3f8000001112b421 */ /* 0x004fe20000010000 */
[----:B------:R-:W-:-:S03]  /*0370*/  @!P0 IMAD R17, R0, 0x200, R9 ;  /* 0x0000020000118824 */ /* 0x000fc600078e0209 */
[----:B------:R-:W-:Y:S01]  /*0380*/  @!P0 F2FP.F16.F32.PACK_AB R7, RZ, R13 ;  /* 0x0000000dff07823e */ /* 0x000fe200000000ff */
[----:B0-----:R-:W-:-:S04]  /*0390*/  @!P0 IMAD.WIDE.U32 R2, R17, 0x2, R2 ;  /* 0x0000000211028825 */ /* 0x001fc800078e0002 */
[----:B---3--:R-:W-:Y:S01]  /*03a0*/  @!P2 FADD.FTZ R14, R16, 1 ;  /* 0x3f800000100ea421 */ /* 0x008fe20000010000 */
[----:B------:R-:W0:Y:S01]  /*03b0*/  @!P3 MUFU.RCP R21, R18 ;  /* 0x000000120015b308 */ /* 0x000e220000001000 */
[----:B-----5:R-:W-:Y:S01]  /*03c0*/  @!P1 HADD2.F32 R10, -RZ, R10.H0_H0 ;  /* 0x2000000aff0a9230 */ /* 0x020fe20000004100 */
[----:B------:R1:W-:Y:S01]  /*03d0*/  @!P0 STG.E.U16 desc[UR4][R2.64], R7 ;  /* 0x0000000702008986 */ /* 0x0003e2000c101504 */
[----:B------:R-:W-:-:S05]  /*03e0*/  @!P0 MOV R9, R11 ;  /* 0x0000000b00098202 */ /* 0x000fca0000000f00 */
[----:B------:R-:W2:Y:S01]  /*03f0*/  @!P2 MUFU.RCP R19, R14 ;  /* 0x0000000e0013a308 */ /* 0x000ea20000001000 */
[----:B------:R-:W-:Y:S01]  /*0400*/  @!P1 FMUL.FTZ R16, R10, -1.4426950216293334961 ;  /* 0xbfb8aa3b0a109820 */ /* 0x000fe20000410000 */
[----:B------:R-:W-:-:S06]  /*0410*/  ISETP.GE.AND P4, PT, R9, R4, PT ;  /* 0x000000040900720c */ /* 0x000fcc0003f86270 */
[----:B------:R1:W3:Y:S01]  /*0420*/  @!P1 MUFU.EX2 R11, R16 ;  /* 0x00000010000b9308 */ /* 0x0002e20000000800 */
[----:B0-----:R-:W-:Y:S01]  /*0430*/  @!P3 FMUL.FTZ R12, R12, R21 ;  /* 0x000000150c0cb220 */ /* 0x001fe20000410000 */
[----:B--2---:R-:W-:-:S04]  /*0440*/  @!P2 FMUL.FTZ R8, R8, R19 ;  /* 0x000000130808a220 */ /* 0x004fc80000410000 */
[----:B------:R-:W-:Y:S02]  /*0450*/  @!P3 F2FP.F16.F32.PACK_AB R5, RZ, R12 ;  /* 0x0000000cff05b23e */ /* 0x000fe400000000ff */
[----:B------:R-:W-:Y:S01]  /*0460*/  @!P2 F2FP.F16.F32.PACK_AB R6, RZ, R8 ;  /* 0x00000008ff06a23e */ /* 0x000fe200000000ff */
[----:B-1----:R-:W-:Y:S06]  /*0470*/  @P4 BRA `(.L_x_4981) ;  /* 0x0000000000284947 */ /* 0x002fec0003800000 */
[----:B------:R-:W0:Y:S01]  /*0480*/  LDC.64 R12, c[0x0][0x218] ;  /* 0x00008600ff0c7b82 */ /* 0x000e220000000a00 */
[----:B------:R-:W-:Y:S01]  /*0490*/  LEA R3, R0, R9, 0x9 ;  /* 0x0000000900037211 */ /* 0x000fe200078e48ff */
[----:B------:R-:W-:-:S05]  /*04a0*/  VIADD R9, R9, 0x80 ;  /* 0x0000008009097836 */ /* 0x000fca0000000000 */
[----:B------:R-:W-:-:S13]  /*04b0*/  ISETP.GE.AND P0, PT, R9, R4, PT ;  /* 0x000000040900720c */ /* 0x000fda0003f06270 */
[----:B------:R-:W-:Y:S02]  /*04c0*/  @!P0 LEA R7, R0, R9, 0x9 ;  /* 0x0000000900078211 */ /* 0x000fe400078e48ff */
[----:B------:R-:W-:Y:S01]  /*04d0*/  @!P0 IADD3 R9, R9, 0x80, RZ ;  /* 0x0000008009098810 */ /* 0x000fe20007ffe0ff */
[----:B0-----:R-:W-:-:S04]  /*04e0*/  IMAD.WIDE.U32 R2, R3, 0x2, R12 ;  /* 0x0000000203027825 */ /* 0x001fc800078e000c */
[----:B------:R-:W-:Y:S01]  /*04f0*/  @!P0 IMAD.WIDE.U32 R12, R7, 0x2, R12 ;  /* 0x00000002070c8825 */ /* 0x000fe200078e000c */
[----:B------:R0:W-:Y:S04]  /*0500*/  STG.E.U16 desc[UR4][R2.64], R6 ;  /* 0x0000000602007986 */ /* 0x0001e8000c101504 */
[----:B------:R0:W-:Y:S02]  /*0510*/  @!P0 STG.E.U16 desc[UR4][R12.64], R5 ;  /* 0x000000050c008986 */ /* 0x0001e4000c101504 */
.L_x_4981:
[----:B------:R-:W-:Y:S05]  /*0520*/  BSYNC B0 ;  /* 0x0000000000007941 */ /* 0x000fea0003800000 */
.L_x_4980:
[----:B---3--:R-:W-:Y:S01]  /*0530*/  @!P1 FADD.FTZ R11, R11, 1 ;  /* 0x3f8000000b0b9421 */ /* 0x008fe20000010000 */
[----:B------:R-:W-:-:S05]  /*0540*/  ISETP.GE.AND P0, PT, R9, R4, PT ;  /* 0x000000040900720c */ /* 0x000fca0003f06270 */
[----:B------:R-:W1:Y:S08]  /*0550*/  @!P1 MUFU.RCP R11, R11 ;  /* 0x0000000b000b9308 */ /* 0x000e700000001000 */
[----:B------:R-:W-:Y:S05]  /*0560*/  @P0 EXIT ;  /* 0x000000000000094d */ /* 0x000fea0003800000 */
[----:B0-----:R-:W0:Y:S01]  /*0570*/  LDC.64 R2, c[0x0][0x218] ;  /* 0x00008600ff027b82 */ /* 0x001e220000000a00 */
[----:B-1----:R-:W-:Y:S01]  /*0580*/  @!P1 FMUL.FTZ R10, R10, R11 ;  /* 0x0000000b0a0a9220 */ /* 0x002fe20000410000 */
[----:B------:R-:W-:-:S04]  /*0590*/  LEA R9, R0, R9, 0x9 ;  /* 0x0000000900097211 */ /* 0x000fc800078e48ff */
[----:B------:R-:W-:Y:S01]  /*05a0*/  @!P1 F2FP.F16.F32.PACK_AB R4, RZ, R10 ;  /* 0x0000000aff04923e */ /* 0x000fe200000000ff */
[----:B0-----:R-:W-:-:S05]  /*05b0*/  IMAD.WIDE.U32 R2, R9, 0x2, R2 ;  /* 0x0000000209027825 */ /* 0x001fca00078e0002 */
[----:B------:R-:W-:Y:S01]  /*05c0*/  STG.E.U16 desc[UR4][R2.64], R4 ;  /* 0x0000000402007986 */ /* 0x000fe2000c101504 */
[----:B------:R-:W-:Y:S05]  /*05d0*/  EXIT ;  /* 0x000000000000794d */ /* 0x000fea0003800000 */
.L_x_4982:
        /* <DEDUP_REMOVED lines=10> */
.L_x_11119:


//--------------------- .text._ZN2at6native29vectorized_elementwise_kernelILi2EZZZNS0_61_GLOBAL__N__132982cb_23_ActivationSiluKernel_cu_f5210f67_354611silu_kernelERNS_18TensorIteratorBaseEENKUlvE_clEvENKUlvE3_clEvEUlN3c104HalfEE_St5arrayIPcLm2EEEEviT0_T1_ --------------------------
	.section	.text._ZN2at6native29vectorized_elementwise_kernelILi2EZZZNS0_61_GLOBAL__N__132982cb_23_ActivationSiluKernel_cu_f5210f67_354611silu_kernelERNS_18TensorIteratorBaseEENKUlvE_clEvENKUlvE3_clEvEUlN3c104HalfEE_St5arrayIPcLm2EEEEviT0_T1_,"ax",@progbits
	.align	128
        .global         _ZN2at6native29vectorized_elementwise_kernelILi2EZZZNS0_61_GLOBAL__N__132982cb_23_ActivationSiluKernel_cu_f5210f67_354611silu_kernelERNS_18TensorIteratorBaseEENKUlvE_clEvENKUlvE3_clEvEUlN3c104HalfEE_St5arrayIPcLm2EEEEviT0_T1_
        .type           _ZN2at6native29vectorized_elementwise_kernelILi2EZZZNS0_61_GLOBAL__N__132982cb_23_ActivationSiluKernel_cu_f5210f67_354611silu_kernelERNS_18TensorIteratorBaseEENKUlvE_clEvENKUlvE3_clEvEUlN3c104HalfEE_St5arrayIPcLm2EEEEviT0_T1_,@function
        .size           _ZN2at6native29vectorized_elementwise_kernelILi2EZZZNS0_61_GLOBAL__N__132982cb_23_ActivationSiluKernel_cu_f5210f67_354611silu_kernelERNS_18TensorIteratorBaseEENKUlvE_clEvENKUlvE3_clEvEUlN3c104HalfEE_St5arrayIPcLm2EEEEviT0_T1_,(.L_x_11120 - _ZN2at6native29vectorized_elementwise_kernelILi2EZZZNS0_61_GLOBAL__N__132982cb_23_ActivationSiluKernel_cu_f5210f67_354611silu_kernelERNS_18TensorIteratorBaseEENKUlvE_clEvENKUlvE3_clEvEUlN3c104HalfEE_St5arrayIPcLm2EEEEviT0_T1_)
        .other          _ZN2at6native29vectorized_elementwise_kernelILi2EZZZNS0_61_GLOBAL__N__132982cb_23_ActivationSiluKernel_cu_f5210f67_354611silu_kernelERNS_18TensorIteratorBaseEENKUlvE_clEvENKUlvE3_clEvEUlN3c104HalfEE_St5arrayIPcLm2EEEEviT0_T1_,@"STO_CUDA_ENTRY STV_DEFAULT"
_ZN2at6native29vectorized_elementwise_kernelILi2EZZZNS0_61_GLOBAL__N__132982cb_23_ActivationSiluKernel_cu_f5210f67_354611silu_kernelERNS_18TensorIteratorBaseEENKUlvE_clEvENKUlvE3_clEvEUlN3c104HalfEE_St5arrayIPcLm2EEEEviT0_T1_:
.text._ZN2at6native29vectorized_elementwise_kernelILi2EZZZNS0_61_GLOBAL__N__132982cb_23_ActivationSiluKernel_cu_f5210f67_354611silu_kernelERNS_18TensorIteratorBaseEENKUlvE_clEvENKUlvE3_clEvEUlN3c104HalfEE_St5arrayIPcLm2EEEEviT0_T1_:
        /* <DEDUP_REMOVED lines=16> */
[----:B--2---:R-:W-:-:S02]  /*0100*/  HADD2.F32 R12, -RZ, R6.H0_H0 ;  /* 0x20000006ff0c7230 */ /* 0x004fc40000004100 */
[----:B------:R-:W-:Y:S02]  /*0110*/  HADD2.F32 R6, -RZ, R6.H1_H1 ;  /* 0x30000006ff067230 */ /* 0x000fe40000004100 */
[--C-:B---3--:R-:W-:Y:S02]  /*0120*/  HADD2.F32 R5, -RZ, R7.reuse.H0_H0 ;  /* 0x20000007ff057230 */ /* 0x108fe40000004100 */
[----:B------:R-:W-:Y:S01]  /*0130*/  FMUL.FTZ R10, R12, -1.4426950216293334961 ;  /* 0xbfb8aa3b0c0a7820 */ /* 0x000fe20000410000 */
[----:B------:R-:W-:Y:S02]  /*0140*/  HADD2.F32 R7, -RZ, R7.H1_H1 ;  /* 0x30000007ff077230 */ /* 0x000fe40000004100 */
[----:B------:R-:W-:Y:S01]  /*0150*/  FMUL.FTZ R11, R6, -1.4426950216293334961 ;  /* 0xbfb8aa3b060b7820 */ /* 0x000fe20000410000 */
[--C-:B----4-:R-:W-:Y:S01]  /*0160*/  HADD2.F32 R8, -RZ, R9.reuse.H0_H0 ;  /* 0x20000009ff087230 */ /* 0x110fe20000004100 */
[----:B------:R5:W1:Y:S01]  /*0170*/  MUFU.EX2 R15, R10 ;  /* 0x0000000a000f7308 */ /* 0x000a620000000800 */
[----:B------:R-:W-:-:S02]  /*0180*/  HADD2.F32 R9, -RZ, R9.H1_H1 ;  /* 0x30000009ff097230 */ /* 0x000fc40000004100 */
[----:B------:R-:W-:Y:S01]  /*0190*/  FMUL.FTZ R13, R5, -1.4426950216293334961 ;  /* 0xbfb8aa3b050d7820 */ /* 0x000fe20000410000 */
[----:B0-----:R-:W-:Y:S01]  /*01a0*/  FMUL.FTZ R3, R7, -1.4426950216293334961 ;  /* 0xbfb8aa3b07037820 */ /* 0x001fe20000410000 */
[----:B------:R-:W-:Y:S01]  /*01b0*/  FMUL.FTZ R19, R8, -1.4426950216293334961 ;  /* 0xbfb8aa3b08137820 */ /* 0x000fe20000410000 */
[----:B------:R-:W-:Y:S02]  /*01c0*/  FMUL.FTZ R2, R9, -1.4426950216293334961 ;  /* 0xbfb8aa3b09027820 */ /* 0x000fe40000410000 */
[----:B------:R0:W2:Y:S01]  /*01d0*/  MUFU.EX2 R16, R11 ;  /* 0x0000000b00107308 */ /* 0x0000a20000000800 */
[----:B-----5:R-:W-:-:S07]  /*01e0*/  HADD2.F32 R10, -RZ, R14.H0_H0 ;  /* 0x2000000eff0a7230 */ /* 0x020fce0000004100 */
[----:B------:R3:W4:Y:S01]  /*01f0*/  MUFU.EX2 R18, R13 ;  /* 0x0000000d00127308 */ /* 0x0007220000000800 */
[----:B0-----:R-:W-:Y:S02]  /*0200*/  HADD2.F32 R11, -RZ, R14.H1_H1 ;  /* 0x3000000eff0b7230 */ /* 0x001fe40000004100 */
[----:B------:R-:W-:Y:S01]  /*0210*/  FMUL.FTZ R14, R10, -1.4426950216293334961 ;  /* 0xbfb8aa3b0a0e7820 */ /* 0x000fe20000410000 */
[----:B-1----:R-:W-:-:S04]  /*0220*/  FADD.FTZ R15, R15, 1 ;  /* 0x3f8000000f0f7421 */ /* 0x002fc80000010000 */
[----:B------:R-:W0:Y:S01]  /*0230*/  MUFU.EX2 R3, R3 ;  /* 0x0000000300037308 */ /* 0x000e220000000800 */
[----:B---3--:R-:W-:Y:S01]  /*0240*/  FMUL.FTZ R13, R11, -1.4426950216293334961 ;  /* 0xbfb8aa3b0b0d7820 */ /* 0x008fe20000410000 */
[----:B--2---:R-:W-:-:S06]  /*0250*/  FADD.FTZ R17, R16, 1 ;  /* 0x3f80000010117421 */ /* 0x004fcc0000010000 */
[----:B------:R-:W1:Y:S01]  /*0260*/  MUFU.EX2 R2, R2 ;  /* 0x0000000200027308 */ /* 0x000e620000000800 */
[----:B----4-:R-:W-:-:S07]  /*0270*/  FADD.FTZ R16, R18, 1 ;  /* 0x3f80000012107421 */ /* 0x010fce0000010000 */
[----:B------:R-:W2:Y:S01]  /*0280*/  MUFU.EX2 R19, R19 ;  /* 0x0000001300137308 */ /* 0x000ea20000000800 */
[----:B0-----:R-:W-:-:S07]  /*0290*/  FADD.FTZ R18, R3, 1 ;  /* 0x3f80000003127421 */ /* 0x001fce0000010000 */
[----:B------:R-:W0:Y:S01]  /*02a0*/  MUFU.EX2 R14, R14 ;  /* 0x0000000e000e7308 */ /* 0x000e220000000800 */
[----:B-1----:R-:W-:Y:S02]  /*02b0*/  FADD.FTZ R20, R2, 1 ;  /* 0x3f80000002147421 */ /* 0x002fe40000010000 */
[----:B------:R-:W1:Y:S05]  /*02c0*/  LDC.64 R2, c[0x0][0x218] ;  /* 0x00008600ff027b82 */ /* 0x000e6a0000000a00 */
[----:B------:R-:W3:Y:S01]  /*02d0*/  MUFU.EX2 R13, R13 ;  /* 0x0000000d000d7308 */ /* 0x000ee20000000800 */
[----:B--2---:R-:W-:-:S07]  /*02e0*/  FADD.FTZ R19, R19, 1 ;  /* 0x3f80000013137421 */ /* 0x004fce0000010000 */
[----:B------:R-:W2:Y:S01]  /*02f0*/  MUFU.RCP R15, R15 ;  /* 0x0000000f000f7308 */ /* 0x000ea20000001000 */
[----:B0-----:R-:W-:-:S07]  /*0300*/  FADD.FTZ R14, R14, 1 ;  /* 0x3f8000000e0e7421 */ /* 0x001fce0000010000 */
[----:B------:R-:W0:Y:S01]  /*0310*/  MUFU.RCP R17, R17 ;  /* 0x0000001100117308 */ /* 0x000e220000001000 */
[----:B---3--:R-:W-:Y:S01]  /*0320*/  FADD.FTZ R13, R13, 1 ;  /* 0x3f8000000d0d7421 */ /* 0x008fe20000010000 */
[----:B-1----:R-:W-:-:S06]  /*0330*/  IMAD.WIDE.U32 R2, R0, 0x2, R2 ;  /* 0x0000000200027825 */ /* 0x002fcc00078e0002 */
[----:B------:R-:W1:Y:S01]  /*0340*/  MUFU.RCP R16, R16 ;  /* 0x0000001000107308 */ /* 0x000e620000001000 */
[----:B--2---:R-:W-:Y:S01]  /*0350*/  FMUL.FTZ R15, R12, R15 ;  /* 0x0000000f0c0f7220 */ /* 0x004fe20000410000 */
[----:B------:R-:W-:-:S06]  /*0360*/  IMAD.WIDE R2, R4, 0x4, R2 ;  /* 0x0000000404027825 */ /* 0x000fcc00078e0202 */
[----:B------:R-:W2:Y:S01]  /*0370*/  MUFU.RCP R18, R18 ;  /* 0x0000001200127308 */ /* 0x000ea20000001000 */
[----:B0-----:R-:W-:-:S05]  /*0380*/  FMUL.FTZ R6, R6, R17 ;  /* 0x0000001106067220 */ /* 0x001fca0000410000 */
[----:B------:R-:W-:Y:S02]  /*0390*/  F2FP.F16.F32.PACK_AB R15, R6, R15 ;  /* 0x0000000f060f723e */ /* 0x000fe400000000ff */
[----:B------:R-:W0:Y:S01]  /*03a0*/  MUFU.RCP R19, R19 ;  /* 0x0000001300137308 */ /* 0x000e220000001000 */
[----:B-1----:R-:W-:Y:S02]  /*03b0*/  FMUL.FTZ R16, R5, R16 ;  /* 0x0000001005107220 */ /* 0x002fe40000410000 */
[----:B------:R-:W-:Y:S05]  /*03c0*/  STG.E desc[UR4][R2.64], R15 ;  /* 0x0000000f02007986 */ /* 0x000fea000c101904 */
[----:B------:R-:W1:Y:S01]  /*03d0*/  MUFU.RCP R20, R20 ;  /* 0x0000001400147308 */ /* 0x000e620000001000 */
[----:B--2---:R-:W-:-:S05]  /*03e0*/  FMUL.FTZ R7, R7, R18 ;  /* 0x0000001207077220 */ /* 0x004fca0000410000 */
[----:B------:R-:W-:Y:S02]  /*03f0*/  F2FP.F16.F32.PACK_AB R7, R7, R16 ;  /* 0x000000100707723e */ /* 0x000fe400000000ff */
[----:B------:R-:W2:Y:S01]  /*0400*/  MUFU.RCP R21, R14 ;  /* 0x0000000e00157308 */ /* 0x000ea20000001000 */
[----:B0-----:R-:W-:Y:S02]  /*0410*/  FMUL.FTZ R19, R8, R19 ;  /* 0x0000001308137220 */ /* 0x001fe40000410000 */
[----:B------:R-:W-:Y:S05]  /*0420*/  STG.E desc[UR4][R2.64+0x200], R7 ;  /* 0x0002000702007986 */ /* 0x000fea000c101904 */
[----:B------:R-:W0:Y:S01]  /*0430*/  MUFU.RCP R22, R13 ;  /* 0x0000000d00167308 */ /* 0x000e220000001000 */
[----:B-1----:R-:W-:-:S05]  /*0440*/  FMUL.FTZ R20, R9, R20 ;  /* 0x0000001409147220 */ /* 0x002fca0000410000 */
[----:B------:R-:W-:Y:S01]  /*0450*/  F2FP.F16.F32.PACK_AB R19, R20, R19 ;  /* 0x000000131413723e */ /* 0x000fe200000000ff */
[----:B--2---:R-:W-:-:S04]  /*0460*/  FMUL.FTZ R21, R10, R21 ;  /* 0x000000150a157220 */ /* 0x004fc80000410000 */
[----:B------:R-:W-:Y:S01]  /*0470*/  STG.E desc[UR4][R2.64+0x400], R19 ;  /* 0x0004001302007986 */ /* 0x000fe2000c101904 */
[----:B0-----:R-:W-:-:S05]  /*0480*/  FMUL.FTZ R0, R11, R22 ;  /* 0x000000160b007220 */ /* 0x001fca0000410000 */
[----:B------:R-:W-:-:S05]  /*0490*/  F2FP.F16.F32.PACK_AB R21, R0, R21 ;  /* 0x000000150015723e */ /* 0x000fca00000000ff */
[----:B------:R-:W-:Y:S01]  /*04a0*/  STG.E desc[UR4][R2.64+0x600], R21 ;  /* 0x0006001502007986 */ /* 0x000fe2000c101904 */
[----:B------:R-:W-:Y:S05]  /*04b0*/  EXIT ;  /* 0x000000000000794d */ /* 0x000fea0003800000 */
.L_x_4983:
        /* <DEDUP_REMOVED lines=8> */
[----:B------:R-:W-:Y:S01]  /*0540*/  @!P3 IADD3 R29, R0, R23, RZ ;  /* 0x00000017001db210 */ /* 0x000fe20007ffe0ff */
[----:B------:R-:W1:Y:S01]  /*0550*/  @!P3 LDC.64 R14, c[0x0][0x220] ;  /* 0x00008800ff0ebb82 */ /* 0x000e620000000a00 */
[----:B------:R-:W-:-:S04]  /*0560*/  @!P3 IADD3 R23, R23, 0x80, RZ ;  /* 0x000000801717b810 */ /* 0x000fc80007ffe0ff */
[----:B------:R-:W-:-:S13]  /*0570*/  ISETP.GE.AND P4, PT, R23, R2, PT ;  /* 0x000000021700720c */ /* 0x000fda0003f86270 */
[----:B------:R-:W-:Y:S01]  /*0580*/  @!P4 IADD3 R13, R0, R23, RZ ;  /* 0x00000017000dc210 */ /* 0x000fe20007ffe0ff */
[----:B------:R-:W2:Y:S01]  /*0590*/  @!P4 LDC.64 R18, c[0x0][0x220] ;  /* 0x00008800ff12cb82 */ /* 0x000ea20000000a00 */
[----:B------:R-:W-:-:S04]  /*05a0*/  @!P4 IADD3 R23, R23, 0x80, RZ ;  /* 0x000000801717c810 */ /* 0x000fc80007ffe0ff */
[----:B------:R-:W-:-:S13]  /*05b0*/  ISETP.GE.AND P5, PT, R23, R2, PT ;  /* 0x000000021700720c */ /* 0x000fda0003fa6270 */
[----:B------:R-:W-:Y:S02]  /*05c0*/  @!P5 IADD3 R21, R0, R23, RZ ;  /* 0x000000170015d210 */ /* 0x000fe40007ffe0ff */
[----:B------:R-:W-:-:S04]  /*05d0*/  @!P5 IADD3 R23, R23, 0x80, RZ ;  /* 0x000000801717d810 */ /* 0x000fc80007ffe0ff */
[----:B------:R-:W-:Y:S01]  /*05e0*/  ISETP.GE.AND P1, PT, R23, R2, PT ;  /* 0x000000021700720c */ /* 0x000fe20003f26270 */
[----:B--2---:R-:W-:Y:S02]  /*05f0*/  @!P4 IMAD.WIDE.U32 R18, R13, 0x2, R18 ;  /* 0x000000020d12c825 */ /* 0x004fe400078e0012 */
[----:B------:R-:W2:Y:S03]  /*0600*/  @!P5 LDC.64 R12, c[0x0][0x220] ;  /* 0x00008800ff0cdb82 */ /* 0x000ea60000000a00 */
[----:B------:R3:W4:Y:S07]  /*0610*/  @!P4 LDG.E.U16 R24, desc[UR4][R18.64] ;  /* 0x000000041218c981 */ /* 0x00072e000c1e1500 */
[----:B------:R-:W-:-:S02]  /*0620*/  @!P1 IADD3 R25, R0, R23, RZ ;  /* 0x0000001700199210 */ /* 0x000fc40007ffe0ff */
        /* <DEDUP_REMOVED lines=8> */
[----:B------:R-:W-:Y:S01]  /*06b0*/  @!P2 IADD3 R22, R0, R23, RZ ;  /* 0x000000170016a210 */ /* 0x000fe20007ffe0ff */
[----:B--2---:R-:W-:Y:S01]  /*06c0*/  @!P5 IMAD.WIDE.U32 R12, R21, 0x2, R12 ;  /* 0x00000002150cd825 */ /* 0x004fe200078e000c */
[----:B------:R-:W-:Y:S01]  /*06d0*/  @!P2 IADD3 R23, R23, 0x80, RZ ;  /* 0x000000801717a810 */ /* 0x000fe20007ffe0ff */
[----:B---3--:R-:W1:Y:S03]  /*06e0*/  @!P2 LDC.64 R18, c[0x0][0x220] ;  /* 0x00008800ff12ab82 */ /* 0x008e660000000a00 */
[----:B------:R-:W-:-:S02]  /*06f0*/  ISETP.GE.AND P4, PT, R23, R2, PT ;  /* 0x000000021700720c */ /* 0x000fc40003f86270 */
[----:B------:R-:W-:-:S03]  /*0700*/  PRMT R21, RZ, 0x7610, R21 ;  /* 0x00007610ff157816 */ /* 0x000fc60000000015 */
[----:B0-----:R-:W0:Y:S03]  /*0710*/  @!P1 LDC.64 R16, c[0x0][0x220] ;  /* 0x00008800ff109b82 */ /* 0x001e260000000a00 */
[----:B------:R2:W3:Y:S05]  /*0720*/  @!P5 LDG.E.U16 R21, desc[UR4][R12.64] ;  /* 0x000000040c15d981 */ /* 0x0004ea000c1e1500 */
[----:B------:R-:W-:Y:S02]  /*0730*/  @!P4 IADD3 R29, R0, R23, RZ ;  /* 0x00000017001dc210 */ /* 0x000fe40007ffe0ff */
[----:B------:R-:W-:Y:S01]  /*0740*/  @!P4 IADD3 R23, R23, 0x80, RZ ;  /* 0x000000801717c810 */ /* 0x000fe20007ffe0ff */
[----:B--2---:R-:W2:Y:S03]  /*0750*/  @!P4 LDC.64 R12, c[0x0][0x220] ;  /* 0x00008800ff0ccb82 */ /* 0x004ea60000000a00 */
        /* <DEDUP_REMOVED lines=16> */
[-C--:B------:R-:W-:Y:S02]  /*0860*/  ISETP.GE.AND P6, PT, R15, R2.reuse, PT ;  /* 0x000000020f00720c */ /* 0x080fe40003fc6270 */
[C---:B------:R-:W-:Y:S02]  /*0870*/  IADD3 R15, R11.reuse, 0x180, RZ ;  /* 0x000001800b0f7810 */ /* 0x040fe40007ffe0ff */
[----:B------:R-:W-:Y:S02]  /*0880*/  IADD3 R23, R11, 0x80, RZ ;  /* 0x000000800b177810 */ /* 0x000fe40007ffe0ff */
[-C--:B------:R-:W-:Y:S02]  /*0890*/  ISETP.GE.AND P2, PT, R15, R2.reuse, PT ;  /* 0x000000020f00720c */ /* 0x080fe40003f46270 */
[----:B------:R-:W-:Y:S01]  /*08a0*/  ISETP.GE.AND P1, PT, R23, R2, PT ;  /* 0x000000021700720c */ /* 0x000fe20003f26270 */
[----:B------:R-:W-:Y:S04]  /*08b0*/  BSSY B0, `(.L_x_4984) ;  /* 0x0000072000007945 */ /* 0x000fe80003800000 */
[----:B------:R-:W-:Y:S01]  /*08c0*/  BSSY B1, `(.L_x_4985) ;  /* 0x000006a000017945 */ /* 0x000fe20003800000 */
[----:B----4-:R-:W-:-:S05]  /*08d0*/  @!P6 HADD2.F32 R12, -RZ, R24.H0_H0 ;  /* 0x20000018ff0ce230 */ /* 0x010fca0000004100 */
[----:B-1----:R-:W-:-:S06]  /*08e0*/  @!P6 FMUL.FTZ R18, R12, -1.4426950216293334961 ;  /* 0xbfb8aa3b0c12e820 */ /* 0x002fcc0000410000 */
[----:B------:R-:W1:Y:S01]  /*08f0*/  @!P6 MUFU.EX2 R18, R18 ;  /* 0x000000120012e308 */ /* 0x000e620000000800 */
[----:B-----5:R-:W-:-:S05]  /*0900*/  @!P0 HADD2.F32 R27, -RZ, R27.H0_H0 ;  /* 0x2000001bff1b8230 */ /* 0x020fca0000004100 */
[----:B0-----:R-:W-:Y:S01]  /*0910*/  @!P0 FMUL.FTZ R17, R27, -1.4426950216293334961 ;  /* 0xbfb8aa3b1b118820 */ /* 0x001fe20000410000 */
[----:B-1----:R-:W-:-:S05]  /*0920*/  @!P6 FADD.FTZ R29, R18, 1 ;  /* 0x3f800000121de421 */ /* 0x002fca0000010000 */
[----:B------:R-:W0:Y:S08]  /*0930*/  @!P0 MUFU.EX2 R17, R17 ;  /* 0x0000001100118308 */ /* 0x000e300000000800 */
[----:B------:R-:W1:Y:S01]  /*0940*/  @!P6 MUFU.RCP R29, R29 ;  /* 0x0000001d001de308 */ /* 0x000e620000001000 */
[----:B---3--:R-:W-:Y:S02]  /*0950*/  @!P2 HADD2.F32 R19, -RZ, R21.H0_H0 ;  /* 0x20000015ff13a230 */ /* 0x008fe40000004100 */
[----:B------:R-:W-:-:S03]  /*0960*/  @!P1 HADD2.F32 R20, -RZ, R20.H0_H0 ;  /* 0x20000014ff149230 */ /* 0x000fc60000004100 */
[----:B------:R-:W-:Y:S01]  /*0970*/  @!P2 FMUL.FTZ R16, R19, -1.4426950216293334961 ;  /* 0xbfb8aa3b1310a820 */ /* 0x000fe20000410000 */
[----:B0-----:R-:W-:Y:S01]  /*0980*/  @!P0 FADD.FTZ R24, R17, 1 ;  /* 0x3f80000011188421 */ /* 0x001fe20000010000 */
[----:B------:R-:W-:Y:S01]  /*0990*/  IADD3 R17, R11, 0x280, RZ ;  /* 0x000002800b117810 */ /* 0x000fe20007ffe0ff */
[----:B------:R-:W-:-:S03]  /*09a0*/  @!P1 FMUL.FTZ R15, R20, -1.4426950216293334961 ;  /* 0xbfb8aa3b140f9820 */ /* 0x000fc60000410000 */
[----:B------:R-:W0:Y:S01]  /*09b0*/  @!P2 MUFU.EX2 R16, R16 ;  /* 0x000000100010a308 */ /* 0x000e220000000800 */
[C---:B------:R-:W-:Y:S02]  /*09c0*/  IADD3 R21, R11.reuse, 0x200, RZ ;  /* 0x000002000b157810 */ /* 0x040fe40007ffe0ff */
[----:B------:R-:W-:Y:S01]  /*09d0*/  IADD3 R18, R11, 0x300, RZ ;  /* 0x000003000b127810 */ /* 0x000fe20007ffe0ff */
[----:B-1----:R-:W-:Y:S01]  /*09e0*/  @!P6 FMUL.FTZ R29, R12, R29 ;  /* 0x0000001d0c1de220 */ /* 0x002fe20000410000 */
[-C--:B------:R-:W-:Y:S02]  /*09f0*/  ISETP.GE.AND P4, PT, R17, R2.reuse, PT ;  /* 0x000000021100720c */ /* 0x080fe40003f86270 */
[----:B------:R-:W-:Y:S01]  /*0a00*/  IADD3 R17, R11, 0x380, RZ ;  /* 0x000003800b117810 */ /* 0x000fe20007ffe0ff */
[----:B------:R-:W1:Y:S01]  /*0a10*/  @!P1 MUFU.EX2 R15, R15 ;  /* 0x0000000f000f9308 */ /* 0x000e620000000800 */
[-C--:B------:R-:W-:Y:S02]  /*0a20*/  ISETP.GE.AND P3, PT, R21, R2.reuse, PT ;  /* 0x000000021500720c */ /* 0x080fe40003f66270 */
[----:B------:R-:W-:-:S02]  /*0a30*/  ISETP.GE.AND P5, PT, R18, R2, PT ;  /* 0x000000021200720c */ /* 0x000fc40003fa6270 */
[----:B------:R-:W-:Y:S02]  /*0a40*/  @!P6 F2FP.F16.F32.PACK_AB R9, RZ, R29 ;  /* 0x0000001dff09e23e */ /* 0x000fe400000000ff */
[----:B------:R-:W-:Y:S01]  /*0a50*/  ISETP.GE.AND P6, PT, R17, R2, PT ;  /* 0x000000021100720c */ /* 0x000fe20003fc6270 */
[----:B0-----:R-:W-:-:S06]  /*0a60*/  @!P2 FADD.FTZ R12, R16, 1 ;  /* 0x3f800000100ca421 */ /* 0x001fcc0000010000 */
[----:B------:R-:W-:Y:S02]  /*0a70*/  @!P3 HADD2.F32 R18, -RZ, R25.H0_H0 ;  /* 0x20000019ff12b230 */ /* 0x000fe40000004100 */
[----:B--2---:R-:W-:Y:S02]  /*0a80*/  @!P4 HADD2.F32 R17, -RZ, R22.H0_H0 ;  /* 0x20000016ff11c230 */ /* 0x004fe40000004100 */
[----:B------:R-:W-:Y:S02]  /*0a90*/  @!P5 HADD2.F32 R16, -RZ, R13.H0_H0 ;  /* 0x2000000dff10d230 */ /* 0x000fe40000004100 */
[----:B-1----:R-:W-:Y:S01]  /*0aa0*/  @!P1 FADD.FTZ R15, R15, 1 ;  /* 0x3f8000000f0f9421 */ /* 0x002fe20000010000 */
[----:B------:R-:W-:Y:S01]  /*0ab0*/  @!P3 FMUL.FTZ R25, R18, -1.4426950216293334961 ;  /* 0xbfb8aa3b1219b820 */ /* 0x000fe20000410000 */
[----:B------:R-:W-:Y:S01]  /*0ac0*/  @!P4 FMUL.FTZ R29, R17, -1.4426950216293334961 ;  /* 0xbfb8aa3b111dc820 */ /* 0x000fe20000410000 */
[----:B------:R-:W-:Y:S01]  /*0ad0*/  @!P5 FMUL.FTZ R26, R16, -1.4426950216293334961 ;  /* 0xbfb8aa3b101ad820 */ /* 0x000fe20000410000 */
[----:B------:R0:W-:Y:S01]  /*0ae0*/  @!P1 MUFU.RCP R21, R15 ;  /* 0x0000000f00159308 */ /* 0x0001e20000001000 */
[----:B------:R-:W-:-:S07]  /*0af0*/  @!P6 HADD2.F32 R13, -RZ, R14.H0_H0 ;  /* 0x2000000eff0de230 */ /* 0x000fce0000004100 */
        /* <DEDUP_REMOVED lines=12> */
[----:B------:R-:W-:Y:S01]  /*0bc0*/  @!P0 F2FP.F16.F32.PACK_AB R10, RZ, R24 ;  /* 0x00000018ff0a823e */ /* 0x000fe200000000ff */
[----:B------:R-:W1:Y:S01]  /*0bd0*/  @!P2 MUFU.RCP R12, R12 ;  /* 0x0000000c000ca308 */ /* 0x000e620000001000 */
[----:B0-----:R-:W-:-:S04]  /*0be0*/  @!P0 IMAD.WIDE.U32 R14, R29, 0x2, R14 ;  /* 0x000000021d0e8825 */ /* 0x001fc800078e000e */
[----:B----4-:R-:W-:-:S03]  /*0bf0*/  @!P6 FADD.FTZ R28, R28, 1 ;  /* 0x3f8000001c1ce421 */ /* 0x010fc60000010000 */
[----:B------:R-:W0:Y:S01]  /*0c00*/  @!P3 MUFU.RCP R25, R25 ;  /* 0x000000190019b308 */ /* 0x000e220000001000 */
[----:B------:R-:W-:Y:S01]  /*0c10*/  @!P0 MOV R11, R23 ;  /* 0x00000017000b8202 */ /* 0x000fe20000000f00 */
        /* <DEDUP_REMOVED lines=10> */
[----:B------:R-:W-:-:S02]  /*0cc0*/  @!P1 F2FP.F16.F32.PACK_AB R3, RZ, R21 ;  /* 0x00000015ff03923e */ /* 0x000fc400000000ff */
[----:B------:R-:W-:Y:S01]  /*0cd0*/  @!P2 F2FP.F16.F32.PACK_AB R4, RZ, R12 ;  /* 0x0000000cff04a23e */ /* 0x000fe200000000ff */
[----:B-----5:R-:W-:Y:S01]  /*0ce0*/  @!P6 FMUL.FTZ R24, R13, R24 ;  /* 0x000000180d18e220 */ /* 0x020fe20000410000 */
[----:B------:R-:W-:Y:S02]  /*0cf0*/  @!P3 F2FP.F16.F32.PACK_AB R5, RZ, R25 ;  /* 0x00000019ff05b23e */ /* 0x000fe400000000ff */
[----:B------:R-:W-:Y:S02]  /*0d00*/  @!P4 F2FP.F16.F32.PACK_AB R6, RZ, R22 ;  /* 0x00000016ff06c23e */ /* 0x000fe400000000ff */
[----:B------:R-:W-:Y:S02]  /*0d10*/  @!P5 F2FP.F16.F32.PACK_AB R7, RZ, R27 ;  /* 0x0000001bff07d23e */ /* 0x000fe400000000ff */
[----:B------:R-:W-:Y:S01]  /*0d20*/  @!P6 F2FP.F16.F32.PACK_AB R8, RZ, R24 ;  /* 0x00000018ff08e23e */ /* 0x000fe200000000ff */
        /* <DEDUP_REMOVED lines=13> */
.L_x_4986:
[----:B------:R-:W-:-:S13]  /*0e00*/  ISETP.GE.AND P0, PT, R11, R2, PT ;  /* 0x000000020b00720c */ /* 0x000fda0003f06270 */
[----:B------:R-:W-:Y:S05]  /*0e10*/  @P0 BRA `(.L_x_4988) ;  /* 0x0000000000300947 */ /* 0x000fea0003800000 */
[----:B0-----:R-:W0:Y:S01]  /*0e20*/  LDC.64 R12, c[0x0][0x218] ;  /* 0x00008600ff0c7b82 */ /* 0x001e220000000a00 */
[----:B------:R-:W-:Y:S02]  /*0e30*/  IADD3 R3, R0, R11, RZ ;  /* 0x0000000b00037210 */ /* 0x000fe40007ffe0ff */
[----:B------:R-:W-:-:S03]  /*0e40*/  IADD3 R11, R11, 0x80, RZ ;  /* 0x000000800b0b7810 */ /* 0x000fc60007ffe0ff */
[----:B0-----:R-:W-:-:S05]  /*0e50*/  IMAD.WIDE.U32 R12, R3, 0x2, R12 ;  /* 0x00000002030c7825 */ /* 0x001fca00078e000c */
[----:B------:R1:W-:Y:S02]  /*0e60*/  STG.E.U16 desc[UR4][R12.64], R4 ;  /* 0x000000040c007986 */ /* 0x0003e4000c101504 */
.L_x_4987:
[----:B------:R-:W-:-:S13]  /*0e70*/  ISETP.GE.AND P0, PT, R11, R2, PT ;  /* 0x000000020b00720c */ /* 0x000fda0003f06270 */
[----:B------:R-:W-:Y:S05]  /*0e80*/  @P0 BRA `(.L_x_4989) ;  /* 0x0000000000340947 */ /* 0x000fea0003800000 */
[----:B01----:R-:W0:Y:S01]  /*0e90*/  LDC.64 R12, c[0x0][0x218] ;  /* 0x00008600ff0c7b82 */ /* 0x003e220000000a00 */
[----:B------:R-:W-:Y:S02]  /*0ea0*/  IADD3 R3, R0, R11, RZ ;  /* 0x0000000b00037210 */ /* 0x000fe40007ffe0ff */
[----:B------:R-:W-:-:S03]  /*0eb0*/  IADD3 R11, R11, 0x80, RZ ;  /* 0x000000800b0b7810 */ /* 0x000fc60007ffe0ff */
[----:B0-----:R-:W-:-:S05]  /*0ec0*/  IMAD.WIDE.U32 R12, R3, 0x2, R12 ;  /* 0x00000002030c7825 */ /* 0x001fca00078e000c */
[----:B------:R1:W-:Y:S02]  /*0ed0*/  STG.E.U16 desc[UR4][R12.64], R5 ;  /* 0x000000050c007986 */ /* 0x0003e4000c101504 */
.L_x_4988:
[----:B------:R-:W-:-:S13]  /*0ee0*/  ISETP.GE.AND P0, PT, R11, R2, PT ;  /* 0x000000020b00720c */ /* 0x000fda0003f06270 */
[----:B------:R-:W-:Y:S05]  /*0ef0*/  @P0 BREAK B1 ;  /* 0x0000000000010942 */ /* 0x000fea0003800000 */
[----:B------:R-:W-:Y:S05]  /*0f00*/  @P0 BRA `(.L_x_4990) ;  /* 0x0000000000300947 */ /* 0x000fea0003800000 */
[----:B-1----:R-:W1:Y:S01]  /*0f10*/  LDC.64 R4, c[0x0][0x218] ;  /* 0x00008600ff047b82 */ /* 0x002e620000000a00 */
[----:B------:R-:W-:Y:S02]  /*0f20*/  IADD3 R3, R0, R11, RZ ;  /* 0x0000000b00037210 */ /* 0x000fe40007ffe0ff */
[----:B------:R-:W-:-:S03]  /*0f30*/  IADD3 R11, R11, 0x80, RZ ;  /* 0x000000800b0b7810 */ /* 0x000fc60007ffe0ff */
[----:B-1----:R-:W-:-:S05]  /*0f40*/  IMAD.WIDE.U32 R4, R3, 0x2, R4 ;  /* 0x0000000203047825 */ /* 0x002fca00078e0004 */
[----:B------:R2:W-:Y:S02]  /*0f50*/  STG.E.U16 desc[UR4][R4.64], R6 ;  /* 0x0000000604007986 */ /* 0x0005e4000c101504 */
.L_x_4989:
[----:B------:R-:W-:Y:S05]  /*0f60*/  BSYNC B1 ;  /* 0x0000000000017941 */ /* 0x000fea0003800000 */
.L_x_4985:
[----:B------:R-:W-:-:S13]  /*0f70*/  ISETP.GE.AND P0, PT, R11, R2, PT ;  /* 0x000000020b00720c */ /* 0x000fda0003f06270 */
[----:B-12---:R-:W1:Y:S01]  /*0f80*/  @!P0 LDC.64 R4, c[0x0][0x218] ;  /* 0x00008600ff048b82 */ /* 0x006e620000000a00 */
[----:B0-----:R-:W-:Y:S02]  /*0f90*/  @!P0 IADD3 R3, R0, R11, RZ ;  /* 0x0000000b00038210 */ /* 0x001fe40007ffe0ff */
[----:B------:R-:W-:-:S03]  /*0fa0*/  @!P0 IADD3 R11, R11, 0x80, RZ ;  /* 0x000000800b0b8810 */ /* 0x000fc60007ffe0ff */
[----:B-1----:R-:W-:-:S05]  /*0fb0*/  @!P0 IMAD.WIDE.U32 R4, R3, 0x2, R4 ;  /* 0x0000000203048825 */ /* 0x002fca00078e0004 */
[----:B------:R2:W-:Y:S02]  /*0fc0*/  @!P0 STG.E.U16 desc[UR4][R4.64], R7 ;  /* 0x0000000704008986 */ /* 0x0005e4000c101504 */
.L_x_4990:
[----:B------:R-:W-:Y:S05]  /*0fd0*/  BSYNC B0 ;  /* 0x0000000000007941 */ /* 0x000fea0003800000 */
.L_x_4984:
        /* <DEDUP_REMOVED lines=8> */
.L_x_4991:
        /* <DEDUP_REMOVED lines=10> */
.L_x_11120:


//--------------------- .text._ZN2at6native29vectorized_elementwise_kernelILi4EZZZNS0_61_GLOBAL__N__132982cb_23_ActivationSiluKernel_cu_f5210f67_354611silu_kernelERNS_18TensorIteratorBaseEENKUlvE_clEvENKUlvE3_clEvEUlN3c104HalfEE_St5arrayIPcLm2EEEEviT0_T1_ --------------------------
	.section	.text._ZN2at6native29vectorized_elementwise_kernelILi4EZZZNS0_61_GLOBAL__N__132982cb_23_ActivationSiluKernel_cu_f5210f67_354611silu_kernelERNS_18TensorIteratorBaseEENKUlvE_clEvENKUlvE3_clEvEUlN3c104HalfEE_St5arrayIPcLm2EEEEviT0_T1_,"ax",@progbits
	.align	128
        .global         _ZN2at6native29vectorized_elementwise_kernelILi4EZZZNS0_61_GLOBAL__N__132982cb_23_ActivationSiluKernel_cu_f5210f67_354611silu_kernelERNS_18TensorIteratorBaseEENKUlvE_clEvENKUlvE3_clEvEUlN3c104HalfEE_St5arrayIPcLm2EEEEviT0_T1_
        .type           _ZN2at6native29vectorized_elementwise_kernelILi4EZZZNS0_61_GLOBAL__N__132982cb_23_ActivationSiluKernel_cu_f5210f67_354611silu_kernelERNS_18TensorIteratorBaseEENKUlvE_clEvENKUlvE3_clEvEUlN3c104HalfEE_St5arrayIPcLm2EEEEviT0_T1_,@function
        .size           _ZN2at6native29vectorized_elementwise_kernelILi4EZZZNS0_61_GLOBAL__N__132982cb_23_ActivationSiluKernel_cu_f5210f67_354611silu_kernelERNS_18TensorIteratorBaseEENKUlvE_clEvENKUlvE3_clEvEUlN3c104HalfEE_St5arrayIPcLm2EEEEviT0_T1_,(.L_x_11121 - _ZN2at6native29vectorized_elementwise_kernelILi4EZZZNS0_61_GLOBAL__N__132982cb_23_ActivationSiluKernel_cu_f5210f67_354611silu_kernelERNS_18TensorIteratorBaseEENKUlvE_clEvENKUlvE3_clEvEUlN3c104HalfEE_St5arrayIPcLm2EEEEviT0_T1_)
        .other          _ZN2at6native29vectorized_elementwise_kernelILi4EZZZNS0_61_GLOBAL__N__132982cb_23_ActivationSiluKernel_cu_f5210f67_354611silu_kernelERNS_18TensorIteratorBaseEENKUlvE_clEvENKUlvE3_clEvEUlN3c104HalfEE_St5arrayIPcLm2EEEEviT0_T1_,@"STO_CUDA_ENTRY STV_DEFAULT"
_ZN2at6native29vectorized_elementwise_kernelILi4EZZZNS0_61_GLOBAL__N__132982cb_23_ActivationSiluKernel_cu_f5210f67_354611silu_kernelERNS_18TensorIteratorBaseEENKUlvE_clEvENKUlvE3_clEvEUlN3c104HalfEE_St5arrayIPcLm2EEEEviT0_T1_:
.text._ZN2at6native29vectorized_elementwise_kernelILi4EZZZNS0_61_GLOBAL__N__132982cb_23_ActivationSiluKernel_cu_f5210f67_354611silu_kernelERNS_18TensorIteratorBaseEENKUlvE_clEvENKUlvE3_clEvEUlN3c104HalfEE_St5arrayIPcLm2EEEEviT0_T1_:
        /* <DEDUP_REMOVED lines=14> */
[--C-:B--2---:R-:W-:Y:S02]  /*00e0*/  HADD2.F32 R10, -RZ, R16.reuse.H0_H0 ;  /* 0x20000010ff0a7230 */ /* 0x104fe40000004100 */
[----:B------:R-:W-:Y:S02]  /*00f0*/  HADD2.F32 R9, -RZ, R16.H1_H1 ;  /* 0x30000010ff097230 */ /* 0x000fe40000004100 */
[----:B------:R-:W-:Y:S02]  /*0100*/  HADD2.F32 R11, -RZ, R17.H0_H0 ;  /* 0x20000011ff0b7230 */ /* 0x000fe40000004100 */
[----:B------:R-:W-:Y:S01]  /*0110*/  FMUL.FTZ R12, R10, -1.4426950216293334961 ;  /* 0xbfb8aa3b0a0c7820 */ /* 0x000fe20000410000 */
[----:B---3--:R-:W-:-:S02]  /*0120*/  HADD2.F32 R8, -RZ, R2.H1_H1 ;  /* 0x30000002ff087230 */ /* 0x008fc40000004100 */
[----:B------:R-:W-:Y:S01]  /*0130*/  FMUL.FTZ R13, R9, -1.4426950216293334961 ;  /* 0xbfb8aa3b090d7820 */ /* 0x000fe20000410000 */
[----:B------:R-:W-:Y:S01]  /*0140*/  HADD2.F32 R5, -RZ, R17.H1_H1 ;  /* 0x30000011ff057230 */ /* 0x000fe20000004100 */
[----:B------:R0:W1:Y:S01]  /*0150*/  MUFU.EX2 R15, R12 ;  /* 0x0000000c000f7308 */ /* 0x0000620000000800 */
[----:B------:R-:W-:Y:S01]  /*0160*/  FMUL.FTZ R14, R11, -1.4426950216293334961 ;  /* 0xbfb8aa3b0b0e7820 */ /* 0x000fe20000410000 */
[----:B------:R-:W-:Y:S02]  /*0170*/  HADD2.F32 R6, -RZ, R2.H0_H0 ;  /* 0x20000002ff067230 */ /* 0x000fe40000004100 */
[----:B------:R-:W-:Y:S01]  /*0180*/  FMUL.FTZ R2, R8, -1.4426950216293334961 ;  /* 0xbfb8aa3b08027820 */ /* 0x000fe20000410000 */
[--C-:B------:R-:W-:Y:S02]  /*0190*/  HADD2.F32 R7, -RZ, R3.reuse.H0_H0 ;  /* 0x20000003ff077230 */ /* 0x100fe40000004100 */
[----:B------:R-:W-:Y:S01]  /*01a0*/  FMUL.FTZ R16, R5, -1.4426950216293334961 ;  /* 0xbfb8aa3b05107820 */ /* 0x000fe20000410000 */
[----:B------:R-:W-:Y:S01]  /*01b0*/  FMUL.FTZ R17, R6, -1.4426950216293334961 ;  /* 0xbfb8aa3b06117820 */ /* 0x000fe20000410000 */
[----:B------:R2:W3:Y:S01]  /*01c0*/  MUFU.EX2 R18, R13 ;  /* 0x0000000d00127308 */ /* 0x0004e20000000800 */
[----:B0-----:R-:W-:-:S07]  /*01d0*/  HADD2.F32 R12, -RZ, R3.H1_H1 ;  /* 0x30000003ff0c7230 */ /* 0x001fce0000004100 */
[----:B------:R0:W4:Y:S01]  /*01e0*/  MUFU.EX2 R19, R14 ;  /* 0x0000000e00137308 */ /* 0x0001220000000800 */
[----:B--2---:R-:W-:Y:S01]  /*01f0*/  FMUL.FTZ R13, R12, -1.4426950216293334961 ;  /* 0xbfb8aa3b0c0d7820 */ /* 0x004fe20000410000 */
[----:B-1----:R-:W-:-:S06]  /*0200*/  FADD.FTZ R15, R15, 1 ;  /* 0x3f8000000f0f7421 */ /* 0x002fcc0000010000 */
[----:B------:R-:W1:Y:S01]  /*0210*/  MUFU.EX2 R2, R2 ;  /* 0x0000000200027308 */ /* 0x000e620000000800 */
[----:B0-----:R-:W-:Y:S01]  /*0220*/  FMUL.FTZ R14, R7, -1.4426950216293334961 ;  /* 0xbfb8aa3b070e7820 */ /* 0x001fe20000410000 */
[----:B---3--:R-:W-:-:S06]  /*0230*/  FADD.FTZ R18, R18, 1 ;  /* 0x3f80000012127421 */ /* 0x008fcc0000010000 */
[----:B------:R-:W0:Y:S01]  /*0240*/  MUFU.EX2 R16, R16 ;  /* 0x0000001000107308 */ /* 0x000e220000000800 */
[----:B----4-:R-:W-:-:S07]  /*0250*/  FADD.FTZ R20, R19, 1 ;  /* 0x3f80000013147421 */ /* 0x010fce0000010000 */
[----:B------:R-:W2:Y:S01]  /*0260*/  MUFU.EX2 R17, R17 ;  /* 0x0000001100117308 */ /* 0x000ea20000000800 */
[----:B-1----:R-:W-:Y:S02]  /*0270*/  FADD.FTZ R19, R2, 1 ;  /* 0x3f80000002137421 */ /* 0x002fe40000010000 */
[----:B------:R-:W1:Y:S05]  /*0280*/  LDC.64 R2, c[0x0][0x218] ;  /* 0x00008600ff027b82 */ /* 0x000e6a0000000a00 */
[----:B------:R-:W3:Y:S01]  /*0290*/  MUFU.EX2 R14, R14 ;  /* 0x0000000e000e7308 */ /* 0x000ee20000000800 */
[----:B0-----:R-:W-:-:S07]  /*02a0*/  FADD.FTZ R16, R16, 1 ;  /* 0x3f80000010107421 */ /* 0x001fce0000010000 */
[----:B------:R-:W0:Y:S01]  /*02b0*/  MUFU.EX2 R13, R13 ;  /* 0x0000000d000d7308 */ /* 0x000e220000000800 */
[----:B--2---:R-:W-:-:S07]  /*02c0*/  FADD.FTZ R17, R17, 1 ;  /* 0x3f80000011117421 */ /* 0x004fce0000010000 */
[----:B------:R-:W2:Y:S01]  /*02d0*/  MUFU.RCP R15, R15 ;  /* 0x0000000f000f7308 */ /* 0x000ea20000001000 */
[----:B---3--:R-:W-:Y:S01]  /*02e0*/  FADD.FTZ R14, R14, 1 ;  /* 0x3f8000000e0e7421 */ /* 0x008fe20000010000 */
[----:B-1----:R-:W-:-:S06]  /*02f0*/  IMAD.WIDE.U32 R2, R0, 0x2, R2 ;  /* 0x0000000200027825 */ /* 0x002fcc00078e0002 */
[----:B------:R-:W1:Y:S01]  /*0300*/  MUFU.RCP R18, R18 ;  /* 0x0000001200127308 */ /* 0x000e620000001000 */
[----:B0-----:R-:W-:Y:S01]  /*0310*/  FADD.FTZ R13, R13, 1 ;  /* 0x3f8000000d0d7421 */ /* 0x001fe20000010000 */
[----:B------:R-:W-:-:S06]  /*0320*/  IMAD.WIDE R2, R4, 0x8, R2 ;  /* 0x0000000804027825 */ /* 0x000fcc00078e0202 */
[----:B------:R-:W0:Y:S01]  /*0330*/  MUFU.RCP R20, R20 ;  /* 0x0000001400147308 */ /* 0x000e220000001000 */
[----:B--2---:R-:W-:-:S07]  /*0340*/  FMUL.FTZ R15, R10, R15 ;  /* 0x0000000f0a0f7220 */ /* 0x004fce0000410000 */
[----:B------:R-:W2:Y:S01]  /*0350*/  MUFU.RCP R16, R16 ;  /* 0x0000001000107308 */ /* 0x000ea20000001000 */
[----:B-1----:R-:W-:-:S05]  /*0360*/  FMUL.FTZ R18, R9, R18 ;  /* 0x0000001209127220 */ /* 0x002fca0000410000 */
[----:B------:R-:W-:Y:S02]  /*0370*/  F2FP.F16.F32.PACK_AB R4, R18, R15 ;  /* 0x0000000f1204723e */ /* 0x000fe400000000ff */
[----:B------:R-:W1:Y:S01]  /*0380*/  MUFU.RCP R17, R17 ;  /* 0x0000001100117308 */ /* 0x000e620000001000 */
[----:B0-----:R-:W-:-:S07]  /*0390*/  FMUL.FTZ R20, R11, R20 ;  /* 0x000000140b147220 */ /* 0x001fce0000410000 */
[----:B------:R-:W0:Y:S01]  /*03a0*/  MUFU.RCP R19, R19 ;  /* 0x0000001300137308 */ /* 0x000e220000001000 */
[----:B--2---:R-:W-:-:S05]  /*03b0*/  FMUL.FTZ R5, R5, R16 ;  /* 0x0000001005057220 */ /* 0x004fca0000410000 */
[----:B------:R-:W-:Y:S02]  /*03c0*/  F2FP.F16.F32.PACK_AB R5, R5, R20 ;  /* 0x000000140505723e */ /* 0x000fe400000000ff */
[----:B------:R-:W2:Y:S01]  /*03d0*/  MUFU.RCP R14, R14 ;  /* 0x0000000e000e7308 */ /* 0x000ea20000001000 */
[----:B-1----:R-:W-:Y:S02]  /*03e0*/  FMUL.FTZ R17, R6, R17 ;  /* 0x0000001106117220 */ /* 0x002fe40000410000 */
[----:B------:R-:W-:Y:S05]  /*03f0*/  STG.E.64 desc[UR4][R2.64], R4 ;  /* 0x0000000402007986 */ /* 0x000fea000c101b04 */
[----:B------:R-:W1:Y:S01]  /*0400*/  MUFU.RCP R13, R13 ;  /* 0x0000000d000d7308 */ /* 0x000e620000001000 */
[----:B0-----:R-:W-:-:S05]  /*0410*/  FMUL.FTZ R8, R8, R19 ;  /* 0x0000001308087220 */ /* 0x001fca0000410000 */
[----:B------:R-:W-:Y:S01]  /*0420*/  F2FP.F16.F32.PACK_AB R6, R8, R17 ;  /* 0x000000110806723e */ /* 0x000fe200000000ff */
[----:B--2---:R-:W-:Y:S01]  /*0430*/  FMUL.FTZ R7, R7, R14 ;  /* 0x0000000e07077220 */ /* 0x004fe20000410000 */
[----:B-1----:R-:W-:-:S05]  /*0440*/  FMUL.FTZ R12, R12, R13 ;  /* 0x0000000d0c0c7220 */ /* 0x002fca0000410000 */
[----:B------:R-:W-:-:S05]  /*0450*/  F2FP.F16.F32.PACK_AB R7, R12, R7 ;  /* 0x000000070c07723e */ /* 0x000fca00000000ff */
[----:B------:R-:W-:Y:S01]  /*0460*/  STG.E.64 desc[UR4][R2.64+0x400], R6 ;  /* 0x0004000602007986 */ /* 0x000fe2000c101b04 */
[----:B------:R-:W-:Y:S05]  /*0470*/  EXIT ;  /* 0x000000000000794d */ /* 0x000fea0003800000 */
.L_x_4992:
        /* <DEDUP_REMOVED lines=148> */
.L_x_4995:
[----:B------:R-:W-:-:S13]  /*0dc0*/  ISETP.GE.AND P0, PT, R11, R2, PT ;  /* 0x000000020b00720c */ /* 0x000fda0003f06270 */
[----:B------:R-:W-:Y:S05]  /*0dd0*/  @P0 BRA `(.L_x_4997) ;  /* 0x0000000000300947 */ /* 0x000fea0003800000 */
[----:B0-----:R-:W0:Y:S01]  /*0de0*/  LDC.64 R12, c[0x0][0x218] ;  /* 0x00008600ff0c7b82 */ /* 0x001e220000000a00 */
[----:B------:R-:W-:Y:S02]  /*0df0*/  IADD3 R3, R0, R11, RZ ;  /* 0x0000000b00037210 */ /* 0x000fe40007ffe0ff */
[----:B------:R-:W-:-:S03]  /*0e00*/  IADD3 R11, R11, 0x80, RZ ;  /* 0x000000800b0b7810 */ /* 0x000fc60007ffe0ff */
[----:B0-----:R-:W-:-:S05]  /*0e10*/  IMAD.WIDE.U32 R12, R3, 0x2, R12 ;  /* 0x00000002030c7825 */ /* 0x001fca00078e000c */
[----:B------:R1:W-:Y:S02]  /*0e20*/  STG.E.U16 desc[UR4][R12.64], R4 ;  /* 0x000000040c007986 */ /* 0x0003e4000c101504 */
.L_x_4996:
[----:B------:R-:W-:-:S13]  /*0e30*/  ISETP.GE.AND P0, PT, R11, R2, PT ;  /* 0x000000020b00720c */ /* 0x000fda0003f06270 */
[----:B------:R-:W-:Y:S05]  /*0e40*/  @P0 BRA `(.L_x_4998) ;  /* 0x0000000000340947 */ /* 0x000fea0003800000 */
[----:B01----:R-:W0:Y:S01]  /*0e50*/  LDC.64 R12, c[0x0][0x218] ;  /* 0x00008600ff0c7b82 */ /* 0x003e220000000a00 */
[----:B------:R-:W-:Y:S02]  /*0e60*/  IADD3 R3, R0, R11, RZ ;  /* 0x0000000b00037210 */ /* 0x000fe40007ffe0ff */
[----:B------:R-:W-:-:S03]  /*0e70*/  IADD3 R11, R11, 0x80, RZ ;  /* 0x000000800b0b7810 */ /* 0x000fc60007ffe0ff */
[----:B0-----:R-:W-:-:S05]  /*0e80*/  IMAD.WIDE.U32 R12, R3, 0x2, R12 ;  /* 0x00000002030c7825 */ /* 0x001fca00078e000c */
[----:B------:R1:W-:Y:S02]  /*0e90*/  STG.E.U16 desc[UR4][R12.64], R5 ;  /* 0x000000050c007986 */ /* 0x0003e4000c101504 */
.L_x_4997:
        /* <DEDUP_REMOVED lines=8> */
.L_x_4998:
[----:B------:R-:W-:Y:S05]  /*0f20*/  BSYNC B1 ;  /* 0x0000000000017941 */ /* 0x000fea0003800000 */
.L_x_4994:
[----:B------:R-:W-:-:S13]  /*0f30*/  ISETP.GE.AND P0, PT, R11, R2, PT ;  /* 0x000000020b00720c */ /* 0x000fda0003f06270 */
[----:B-12---:R-:W1:Y:S01]  /*0f40*/  @!P0 LDC.64 R4, c[0x0][0x218] ;  /* 0x00008600ff048b82 */ /* 0x006e620000000a00 */
[----:B0-----:R-:W-:Y:S02]  /*0f50*/  @!P0 IADD3 R3, R0, R11, RZ ;  /* 0x0000000b00038210 */ /* 0x001fe40007ffe0ff */
[----:B------:R-:W-:-:S03]  /*0f60*/  @!P0 IADD3 R11, R11, 0x80, RZ ;  /* 0x000000800b0b8810 */ /* 0x000fc60007ffe0ff */
[----:B-1----:R-:W-:-:S05]  /*0f70*/  @!P0 IMAD.WIDE.U32 R4, R3, 0x2, R4 ;  /* 0x0000000203048825 */ /* 0x002fca00078e0004 */
[----:B------:R2:W-:Y:S02]  /*0f80*/  @!P0 STG.E.U16 desc[UR4][R4.64], R7 ;  /* 0x0000000704008986 */ /* 0x0005e4000c101504 */
.L_x_4999:
[----:B------:R-:W-:Y:S05]  /*0f90*/  BSYNC B0 ;  /* 0x0000000000007941 */ /* 0x000fea0003800000 */
.L_x_4993:
        /* <DEDUP_REMOVED lines=8> */
.L_x_5000:
        /* <DEDUP_REMOVED lines=14> */
.L_x_11121:


//--------------------- .text._ZN2at6native29vectorized_elementwise_kernelILi8EZZZNS0_61_GLOBAL__N__132982cb_23_ActivationSiluKernel_cu_f5210f67_354611silu_kernelERNS_18TensorIteratorBaseEENKUlvE_clEvENKUlvE3_clEvEUlN3c104HalfEE_St5arrayIPcLm2EEEEviT0_T1_ --------------------------
	.section	.text._ZN2at6native29vectorized_elementwise_kernelILi8EZZZNS0_61_GLOBAL__N__132982cb_23_ActivationSiluKernel_cu_f5210f67_354611silu_kernelERNS_18TensorIteratorBaseEENKUlvE_clEvENKUlvE3_clEvEUlN3c104HalfEE_St5arrayIPcLm2EEEEviT0_T1_,"ax",@progbits
	.align	128
        .global         _ZN2at6native29vectorized_elementwise_kernelILi8EZZZNS0_61_GLOBAL__N__132982cb_23_ActivationSiluKernel_cu_f5210f67_354611silu_kernelERNS_18TensorIteratorBaseEENKUlvE_clEvENKUlvE3_clEvEUlN3c104HalfEE_St5arrayIPcLm2EEEEviT0_T1_
        .type           _ZN2at6native29vectorized_elementwise_kernelILi8EZZZNS0_61_GLOBAL__N__132982cb_23_ActivationSiluKernel_cu_f5210f67_354611silu_kernelERNS_18TensorIteratorBaseEENKUlvE_clEvENKUlvE3_clEvEUlN3c104HalfEE_St5arrayIPcLm2EEEEviT0_T1_,@function
        .size           _ZN2at6native29vectorized_elementwise_kernelILi8EZZZNS0_61_GLOBAL__N__132982cb_23_ActivationSiluKernel_cu_f5210f67_354611silu_kernelERNS_18TensorIteratorBaseEENKUlvE_clEvENKUlvE3_clEvEUlN3c104HalfEE_St5arrayIPcLm2EEEEviT0_T1_,(.L_x_11122 - _ZN2at6native29vectorized_elementwise_kernelILi8EZZZNS0_61_GLOBAL__N__132982cb_23_ActivationSiluKernel_cu_f5210f67_354611silu_kernelERNS_18TensorIteratorBaseEENKUlvE_clEvENKUlvE3_clEvEUlN3c104HalfEE_St5arrayIPcLm2EEEEviT0_T1_)
        .other          _ZN2at6native29vectorized_elementwise_kernelILi8EZZZNS0_61_GLOBAL__N__132982cb_23_ActivationSiluKernel_cu_f5210f67_354611silu_kernelERNS_18TensorIteratorBaseEENKUlvE_clEvENKUlvE3_clEvEUlN3c104HalfEE_St5arrayIPcLm2EEEEviT0_T1_,@"STO_CUDA_ENTRY STV_DEFAULT"
_ZN2at6native29vectorized_elementwise_kernelILi8EZZZNS0_61_GLOBAL__N__132982cb_23_ActivationSiluKernel_cu_f5210f67_354611silu_kernelERNS_18TensorIteratorBaseEENKUlvE_clEvENKUlvE3_clEvEUlN3c104HalfEE_St5arrayIPcLm2EEEEviT0_T1_:
.text._ZN2at6native29vectorized_elementwise_kernelILi8EZZZNS0_61_GLOBAL__N__132982cb_23_ActivationSiluKernel_cu_f5210f67_354611silu_kernelERNS_18TensorIteratorBaseEENKUlvE_clEvENKUlvE3_clEvEUlN3c104HalfEE_St5arrayIPcLm2EEEEviT0_T1_:
        /* <DEDUP_REMOVED lines=12> */
[----:B------:R-:W2:Y:S02]  /*00c0*/  LDG.E.128 R4, desc[UR4][R2.64] ;  /* 0x0000000402047981 */ /* 0x000ea4000c1e1d00 */
[--C-:B--2---:R-:W-:Y:S02]  /*00d0*/  HADD2.F32 R12, -RZ, R5.reuse.H0_H0 ;  /* 0x20000005ff0c7230 */ /* 0x104fe40000004100 */
[--C-:B------:R-:W-:Y:S02]  /*00e0*/  HADD2.F32 R9, -RZ, R4.reuse.H0_H0 ;  /* 0x20000004ff097230 */ /* 0x100fe40000004100 */
[----:B------:R-:W-:Y:S02]  /*00f0*/  HADD2.F32 R5, -RZ, R5.H1_H1 ;  /* 0x30000005ff057230 */ /* 0x000fe40000004100 */
[----:B------:R-:W-:Y:S01]  /*0100*/  FMUL.FTZ R16, R12, -1.4426950216293334961 ;  /* 0xbfb8aa3b0c107820 */ /* 0x000fe20000410000 */
[----:B------:R-:W-:Y:S02]  /*0110*/  HADD2.F32 R4, -RZ, R4.H1_H1 ;  /* 0x30000004ff047230 */ /* 0x000fe40000004100 */
[----:B------:R-:W-:Y:S01]  /*0120*/  FMUL.FTZ R13, R9, -1.4426950216293334961 ;  /* 0xbfb8aa3b090d7820 */ /* 0x000fe20000410000 */
[----:B------:R-:W-:-:S02]  /*0130*/  HADD2.F32 R10, -RZ, R6.H0_H0 ;  /* 0x20000006ff0a7230 */ /* 0x000fc40000004100 */
[----:B------:R-:W-:Y:S01]  /*0140*/  FMUL.FTZ R17, R5, -1.4426950216293334961 ;  /* 0xbfb8aa3b05117820 */ /* 0x000fe20000410000 */
[----:B------:R-:W-:Y:S02]  /*0150*/  HADD2.F32 R11, -RZ, R6.H1_H1 ;  /* 0x30000006ff0b7230 */ /* 0x000fe40000004100 */
[----:B------:R-:W-:Y:S01]  /*0160*/  FMUL.FTZ R14, R4, -1.4426950216293334961 ;  /* 0xbfb8aa3b040e7820 */ /* 0x000fe20000410000 */
[--C-:B------:R-:W-:Y:S02]  /*0170*/  HADD2.F32 R6, -RZ, R7.reuse.H0_H0 ;  /* 0x20000007ff067230 */ /* 0x100fe40000004100 */
[----:B------:R-:W-:Y:S01]  /*0180*/  FMUL.FTZ R3, R10, -1.4426950216293334961 ;  /* 0xbfb8aa3b0a037820 */ /* 0x000fe20000410000 */
[----:B------:R-:W-:Y:S02]  /*0190*/  HADD2.F32 R7, -RZ, R7.H1_H1 ;  /* 0x30000007ff077230 */ /* 0x000fe40000004100 */
[----:B------:R-:W-:Y:S01]  /*01a0*/  FMUL.FTZ R2, R11, -1.4426950216293334961 ;  /* 0xbfb8aa3b0b027820 */ /* 0x000fe20000410000 */
[----:B------:R0:W1:Y:S08]  /*01b0*/  MUFU.EX2 R15, R13 ;  /* 0x0000000d000f7308 */ /* 0x0000700000000800 */
[----:B------:R2:W3:Y:S01]  /*01c0*/  MUFU.EX2 R18, R14 ;  /* 0x0000000e00127308 */ /* 0x0004e20000000800 */
[----:B0-----:R-:W-:-:S07]  /*01d0*/  FMUL.FTZ R13, R7, -1.4426950216293334961 ;  /* 0xbfb8aa3b070d7820 */ /* 0x001fce0000410000 */
[----:B------:R-:W0:Y:S01]  /*01e0*/  MUFU.EX2 R17, R17 ;  /* 0x0000001100117308 */ /* 0x000e220000000800 */
[----:B--2---:R-:W-:-:S07]  /*01f0*/  FMUL.FTZ R14, R6, -1.4426950216293334961 ;  /* 0xbfb8aa3b060e7820 */ /* 0x004fce0000410000 */
[----:B------:R-:W2:Y:S08]  /*0200*/  MUFU.EX2 R3, R3 ;  /* 0x0000000300037308 */ /* 0x000eb00000000800 */
[----:B------:R-:W4:Y:S08]  /*0210*/  MUFU.EX2 R2, R2 ;  /* 0x0000000200027308 */ /* 0x000f300000000800 */
[----:B------:R1:W5:Y:S08]  /*0220*/  MUFU.EX2 R19, R16 ;  /* 0x0000001000137308 */ /* 0x0003700000000800 */
[----:B------:R-:W5:Y:S01]  /*0230*/  MUFU.EX2 R14, R14 ;  /* 0x0000000e000e7308 */ /* 0x000f620000000800 */
[----:B-1----:R-:W-:Y:S01]  /*0240*/  FADD.FTZ R16, R15, 1 ;  /* 0x3f8000000f107421 */ /* 0x002fe20000010000 */
[----:B---3--:R-:W-:Y:S01]  /*0250*/  FADD.FTZ R15, R18, 1 ;  /* 0x3f800000120f7421 */ /* 0x008fe20000010000 */
[----:B0-----:R-:W-:Y:S01]  /*0260*/  FADD.FTZ R18, R17, 1 ;  /* 0x3f80000011127421 */ /* 0x001fe20000010000 */
[----:B--2---:R-:W-:Y:S01]  /*0270*/  FADD.FTZ R17, R3, 1 ;  /* 0x3f80000003117421 */ /* 0x004fe20000010000 */
[----:B----4-:R-:W-:-:S02]  /*0280*/  FADD.FTZ R20, R2, 1 ;  /* 0x3f80000002147421 */ /* 0x010fc40000010000 */
[----:B------:R-:W0:Y:S01]  /*0290*/  LDC.64 R2, c[0x0][0x218] ;  /* 0x00008600ff027b82 */ /* 0x000e220000000a00 */
[----:B------:R-:W1:Y:S01]  /*02a0*/  MUFU.EX2 R13, R13 ;  /* 0x0000000d000d7308 */ /* 0x000e620000000800 */
[----:B-----5:R-:W-:-:S07]  /*02b0*/  FADD.FTZ R19, R19, 1 ;  /* 0x3f80000013137421 */ /* 0x020fce0000010000 */
[----:B------:R-:W2:Y:S01]  /*02c0*/  MUFU.RCP R16, R16 ;  /* 0x0000001000107308 */ /* 0x000ea20000001000 */
[----:B------:R-:W-:-:S07]  /*02d0*/  FADD.FTZ R14, R14, 1 ;  /* 0x3f8000000e0e7421 */ /* 0x000fce0000010000 */
[----:B------:R-:W3:Y:S01]  /*02e0*/  MUFU.RCP R15, R15 ;  /* 0x0000000f000f7308 */ /* 0x000ee20000001000 */
[----:B-1----:R-:W-:Y:S01]  /*02f0*/  FADD.FTZ R13, R13, 1 ;  /* 0x3f8000000d0d7421 */ /* 0x002fe20000010000 */
[----:B0-----:R-:W-:-:S06]  /*0300*/  IMAD.WIDE.U32 R2, R0, 0x2, R2 ;  /* 0x0000000200027825 */ /* 0x001fcc00078e0002 */
[----:B------:R-:W0:Y:S01]  /*0310*/  MUFU.RCP R19, R19 ;  /* 0x0000001300137308 */ /* 0x000e220000001000 */
[----:B--2---:R-:W-:Y:S01]  /*0320*/  FMUL.FTZ R16, R9, R16 ;  /* 0x0000001009107220 */ /* 0x004fe20000410000 */
[----:B------:R-:W-:-:S06]  /*0330*/  IMAD.WIDE R2, R8, 0x10, R2 ;  /* 0x0000001008027825 */ /* 0x000fcc00078e0202 */
[----:B------:R-:W1:Y:S01]  /*0340*/  MUFU.RCP R18, R18 ;  /* 0x0000001200127308 */ /* 0x000e620000001000 */
[----:B---3--:R-:W-:-:S05]  /*0350*/  FMUL.FTZ R15, R4, R15 ;  /* 0x0000000f040f7220 */ /* 0x008fca0000410000 */
[----:B------:R-:W-:Y:S02]  /*0360*/  F2FP.F16.F32.PACK_AB R4, R15, R16 ;  /* 0x000000100f04723e */ /* 0x000fe400000000ff */
[----:B------:R-:W2:Y:S01]  /*0370*/  MUFU.RCP R17, R17 ;  /* 0x0000001100117308 */ /* 0x000ea20000001000 */
[----:B0-----:R-:W-:-:S07]  /*0380*/  FMUL.FTZ R19, R12, R19 ;  /* 0x000000130c137220 */ /* 0x001fce0000410000 */
[----:B------:R-:W0:Y:S01]  /*0390*/  MUFU.RCP R20, R20 ;  /* 0x0000001400147308 */ /* 0x000e220000001000 */
[----:B-1----:R-:W-:-:S05]  /*03a0*/  FMUL.FTZ R18, R5, R18 ;  /* 0x0000001205127220 */ /* 0x002fca0000410000 */
[----:B------:R-:W-:Y:S02]  /*03b0*/  F2FP.F16.F32.PACK_AB R5, R18, R19 ;  /* 0x000000131205723e */ /* 0x000fe400000000ff */
[----:B------:R-:W1:Y:S01]  /*03c0*/  MUFU.RCP R21, R14 ;  /* 0x0000000e00157308 */ /* 0x000e620000001000 */
[----:B--2---:R-:W-:-:S07]  /*03d0*/  FMUL.FTZ R17, R10, R17 ;  /* 0x000000110a117220 */ /* 0x004fce0000410000 */
[----:B------:R-:W2:Y:S01]  /*03e0*/  MUFU.RCP R22, R13 ;  /* 0x0000000d00167308 */ /* 0x000ea20000001000 */
[----:B0-----:R-:W-:Y:S01]  /*03f0*/  FMUL.FTZ R20, R11, R20 ;  /* 0x000000140b147220 */ /* 0x001fe20000410000 */
[----:B-1----:R-:W-:-:S04]  /*0400*/  FMUL.FTZ R21, R6, R21 ;  /* 0x0000001506157220 */ /* 0x002fc80000410000 */
[----:B------:R-:W-:Y:S01]  /*0410*/  F2FP.F16.F32.PACK_AB R6, R20, R17 ;  /* 0x000000111406723e */ /* 0x000fe200000000ff */
[----:B--2---:R-:W-:-:S05]  /*0420*/  FMUL.FTZ R0, R7, R22 ;  /* 0x0000001607007220 */ /* 0x004fca0000410000 */
[----:B------:R-:W-:-:S05]  /*0430*/  F2FP.F16.F32.PACK_AB R7, R0, R21 ;  /* 0x000000150007723e */ /* 0x000fca00000000ff */
[----:B------:R-:W-:Y:S01]  /*0440*/  STG.E.128 desc[UR4][R2.64], R4 ;  /* 0x0000000402007986 */ /* 0x000fe2000c101d04 */
[----:B------:R-:W-:Y:S05]  /*0450*/  EXIT ;  /* 0x000000000000794d */ /* 0x000fea0003800000 */
.L_x_5001:
        /* <DEDUP_REMOVED lines=148> */
.L_x_5004:
[----:B------:R-:W-:-:S13]  /*0da0*/  ISETP.GE.AND P0, PT, R11, R2, PT ;  /* 0x000000020b00720c */ /* 0x000fda0003f06270 */
[----:B------:R-:W-:Y:S05]  /*0db0*/  @P0 BRA `(.L_x_5006) ;  /* 0x0000000000300947 */ /* 0x000fea0003800000 */
[----:B0-----:R-:W0:Y:S01]  /*0dc0*/  LDC.64 R12, c[0x0][0x218] ;  /* 0x00008600ff0c7b82 */ /* 0x001e220000000a00 */
[----:B------:R-:W-:Y:S02]  /*0dd0*/  IADD3 R3, R0, R11, RZ ;  /* 0x0000000b00037210 */ /* 0x000fe40007ffe0ff */
[----:B------:R-:W-:-:S03]  /*0de0*/  IADD3 R11, R11, 0x80, RZ ;  /* 0x000000800b0b7810 */ /* 0x000fc60007ffe0ff */
[----:B0-----:R-:W-:-:S05]  /*0df0*/  IMAD.WIDE.U32 R12, R3, 0x2, R12 ;  /* 0x00000002030c7825 */ /* 0x001fca00078e000c */
[----:B------:R1:W-:Y:S02]  /*0e00*/  STG.E.U16 desc[UR4][R12.64], R4 ;  /* 0x000000040c007986 */ /* 0x0003e4000c101504 */
.L_x_5005:
[----:B------:R-:W-:-:S13]  /*0e10*/  ISETP.GE.AND P0, PT, R11, R2, PT ;  /* 0x000000020b00720c */ /* 0x000fda0003f06270 */
[----:B------:R-:W-:Y:S05]  /*0e20*/  @P0 BRA `(.L_x_5007) ;  /* 0x0000000000340947 */ /* 0x000fea0003800000 */
[----:B01----:R-:W0:Y:S01]  /*0e30*/  LDC.64 R12, c[0x0][0x218] ;  /* 0x00008600ff0c7b82 */ /* 0x003e220000000a00 */
[----:B------:R-:W-:Y:S02]  /*0e40*/  IADD3 R3, R0, R11, RZ ;  /* 0x0000000b00037210 */ /* 0x000fe40007ffe0ff */
[----:B------:R-:W-:-:S03]  /*0e50*/  IADD3 R11, R11, 0x80, RZ ;  /* 0x000000800b0b7810 */ /* 0x000fc60007ffe0ff */
[----:B0-----:R-:W-:-:S05]  /*0e60*/  IMAD.WIDE.U32 R12, R3, 0x2, R12 ;  /* 0x00000002030c7825 */ /* 0x001fca00078e000c */
[----:B------:R1:W-:Y:S02]  /*0e70*/  STG.E.U16 desc[UR4][R12.64], R5 ;  /* 0x000000050c007986 */ /* 0x0003e4000c101504 */
.L_x_5006:
        /* <DEDUP_REMOVED lines=8> */
.L_x_5007:
[----:B------:R-:W-:Y:S05]  /*0f00*/  BSYNC B1 ;  /* 0x0000000000017941 */ /* 0x000fea0003800000 */
.L_x_5003:
[----:B------:R-:W-:-:S13]  /*0f10*/  ISETP.GE.AND P0, PT, R11, R2, PT ;  /* 0x000000020b00720c */ /* 0x000fda0003f06270 */
[----:B-12---:R-:W1:Y:S01]  /*0f20*/  @!P0 LDC.64 R4, c[0x0][0x218] ;  /* 0x00008600ff048b82 */ /* 0x006e620000000a00 */
[----:B0-----:R-:W-:Y:S02]  /*0f30*/  @!P0 IADD3 R3, R0, R11, RZ ;  /* 0x0000000b00038210 */ /* 0x001fe40007ffe0ff */
[----:B------:R-:W-:-:S03]  /*0f40*/  @!P0 IADD3 R11, R11, 0x80, RZ ;  /* 0x000000800b0b8810 */ /* 0x000fc60007ffe0ff */
[----:B-1----:R-:W-:-:S05]  /*0f50*/  @!P0 IMAD.WIDE.U32 R4, R3, 0x2, R4 ;  /* 0x0000000203048825 */ /* 0x002fca00078e0004 */
[----:B------:R2:W-:Y:S02]  /*0f60*/  @!P0 STG.E.U16 desc[UR4][R4.64], R7 ;  /* 0x0000000704008986 */ /* 0x0005e4000c101504 */
.L_x_5008:
[----:B------:R-:W-:Y:S05]  /*0f70*/  BSYNC B0 ;  /* 0x0000000000007941 */ /* 0x000fea0003800000 */
.L_x_5002:
        /* <DEDUP_REMOVED lines=8> */
.L_x_5009:
        /* <DEDUP_REMOVED lines=16> */
.L_x_11122:


//--------------------- .text._ZN2at6native18elementwise_kernelILi128ELi4EZNS0_15gpu_kernel_implIZZZNS0_61_GLOBAL__N__132982cb_23_ActivationSiluKernel_cu_f5210f67_354611silu_kernelERNS_18TensorIteratorBaseEENKUlvE_clEvENKUlvE2_clEvEUlN3c107complexIfEEE_EEvS5_RKT_EUliE_EEviT1_ --------------------------
	.section	.text._ZN2at6native18elementwise_kernelILi128ELi4EZNS0_15gpu_kernel_implIZZZNS0_61_GLOBAL__N__132982cb_23_ActivationSiluKernel_cu_f5210f67_354611silu_kernelERNS_18TensorIteratorBaseEENKUlvE_clEvENKUlvE2_clEvEUlN3c107complexIfEEE_EEvS5_RKT_EUliE_EEviT1_,"ax",@progbits
	.align	128
        .global         _ZN2at6native18elementwise_kernelILi128ELi4EZNS0_15gpu_kernel_implIZZZNS0_61_GLOBAL__N__132982cb_23_ActivationSiluKernel_cu_f5210f67_354611silu_kernelERNS_18TensorIteratorBaseEENKUlvE_clEvENKUlvE2_clEvEUlN3c107complexIfEEE_EEvS5_RKT_EUliE_EEviT1_
        .type           _ZN2at6native18elementwise_kernelILi128ELi4EZNS0_15gpu_kernel_implIZZZNS0_61_GLOBAL__N__132982cb_23_ActivationSiluKernel_cu_f5210f67_354611silu_kernelERNS_18TensorIteratorBaseEENKUlvE_clEvENKUlvE2_clEvEUlN3c107complexIfEEE_EEvS5_RKT_EUliE_EEviT1_,@function
        .size           _ZN2at6native18elementwise_kernelILi128ELi4EZNS0_15gpu_kernel_implIZZZNS0_61_GLOBAL__N__132982cb_23_ActivationSiluKernel_cu_f5210f67_354611silu_kernelERNS_18TensorIteratorBaseEENKUlvE_clEvENKUlvE2_clEvEUlN3c107complexIfEEE_EEvS5_RKT_EUliE_EEviT1_,(.L_x_11123 - _ZN2at6native18elementwise_kernelILi128ELi4EZNS0_15gpu_kernel_implIZZZNS0_61_GLOBAL__N__132982cb_23_ActivationSiluKernel_cu_f5210f67_354611silu_kernelERNS_18TensorIteratorBaseEENKUlvE_clEvENKUlvE2_clEvEUlN3c107complexIfEEE_EEvS5_RKT_EUliE_EEviT1_)
        .other          _ZN2at6native18elementwise_kernelILi128ELi4EZNS0_15gpu_kernel_implIZZZNS0_61_GLOBAL__N__132982cb_23_ActivationSiluKernel_cu_f5210f67_354611silu_kernelERNS_18TensorIteratorBaseEENKUlvE_clEvENKUlvE2_clEvEUlN3c107complexIfEEE_EEvS5_RKT_EUliE_EEviT1_,@"STO_CUDA_ENTRY STV_DEFAULT"
_ZN2at6native18elementwise_kernelILi128ELi4EZNS0_15gpu_kernel_implIZZZNS0_61_GLOBAL__N__132982cb_23_ActivationSiluKernel_cu_f5210f67_354611silu_kernelERNS_18TensorIteratorBaseEENKUlvE_clEvENKUlvE2_clEvEUlN3c107complexIfEEE_EEvS5_RKT_EUliE_EEviT1_:
.text._ZN2at6native18elementwise_kernelILi128ELi4EZNS0_15gpu_kernel_implIZZZNS0_61_GLOBAL__N__132982cb_23_ActivationSiluKernel_cu_f5210f67_354611silu_kernelERNS_18TensorIteratorBaseEENKUlvE_clEvENKUlvE2_clEvEUlN3c107complexIfEEE_EEvS5_RKT_EUliE_EEviT1_:
        /* <DEDUP_REMOVED lines=313> */
.L_x_5012:
[----:B------:R-:W0:Y:S01]  /*1390*/  LDC.U8 R3, c[0x0][0x422] ;  /* 0x00010880ff037b82 */ /* 0x000e220000000000 */
[----:B------:R-:W-:Y:S01]  /*13a0*/  ULDC.64 UR4, c[0x0][0x410] ;  /* 0x0001040000047ab9 */ /* 0x000fe20000000a00 */
[----:B------:R-:W-:Y:S01]  /*13b0*/  ULDC.64 UR6, c[0x0][0x418] ;  /* 0x0001060000067ab9 */ /* 0x000fe20000000a00 */
[----:B------:R-:W-:Y:S01]  /*13c0*/  IADD3 R16, P1, R16, UR4, RZ ;  /* 0x0000000410107c10 */ /* 0x000fe2000ff3e0ff */
[----:B------:R-:W-:Y:S01]  /*13d0*/  BSSY B6, `(.L_x_5013) ;  /* 0x00000f6000067945 */ /* 0x000fe20003800000 */
[----:B------:R-:W-:-:S03]  /*13e0*/  IADD3 R4, P2, R0, UR6, RZ ;  /* 0x0000000600047c10 */ /* 0x000fc6000ff5e0ff */
[----:B------:R-:W-:Y:S01]  /*13f0*/  IMAD.X R17, RZ, RZ, UR5, P1 ;  /* 0x00000005ff117e24 */ /* 0x000fe200088e06ff */
[----:B------:R-:W-:Y:S02]  /*1400*/  IADD3.X R5, RZ, UR7, RZ, P2, !PT ;  /* 0x00000007ff057c10 */ /* 0x000fe400097fe4ff */
        /* <DEDUP_REMOVED lines=11> */
[----:B------:R-:W2:Y:S01]  /*14c0*/  LDG.E.S8 R2, desc[UR36][R4.64] ;  /* 0x0000002404027981 */ /* 0x000ea2000c1e1300 */
[----:B------:R-:W-:Y:S01]  /*14d0*/  IMAD.MOV.U32 R3, RZ, RZ, RZ ;  /* 0x000000ffff037224 */ /* 0x000fe200078e00ff */
[----:B--2---:R-:W0:Y:S01]  /*14e0*/  I2F.S16 R2, R2 ;  /* 0x0000000200027306 */ /* 0x004e220000101400 */
[----:B------:R-:W-:Y:S05]  /*14f0*/  BRA `(.L_x_5019) ;  /* 0x0000000c008c7947 */ /* 0x000fea0003800000 */
.L_x_5017:
[----:B------:R-:W2:Y:S01]  /*1500*/  LDG.E.U8 R2, desc[UR36][R4.64] ;  /* 0x0000002404027981 */ /* 0x000ea2000c1e1100 */
[----:B------:R-:W-:Y:S01]  /*1510*/  IMAD.MOV.U32 R3, RZ, RZ, RZ ;  /* 0x000000ffff037224 */ /* 0x000fe200078e00ff */
[----:B--2---:R-:W-:Y:S01]  /*1520*/  I2FP.F32.U32 R2, R2 ;  /* 0x0000000200027245 */ /* 0x004fe20000201000 */
[----:B------:R-:W-:Y:S06]  /*1530*/  BRA `(.L_x_5019) ;  /* 0x0000000c007c7947 */ /* 0x000fec0003800000 */
.L_x_5016:
[----:B------:R-:W-:-:S13]  /*1540*/  ISETP.NE.AND P0, PT, R2, 0x2, PT ;  /* 0x000000020200780c */ /* 0x000fda0003f05270 */
[----:B------:R-:W-:Y:S05]  /*1550*/  @!P0 BRA `(.L_x_5020) ;  /* 0x0000000000308947 */ /* 0x000fea0003800000 */
[----:B------:R-:W-:-:S13]  /*1560*/  ISETP.NE.AND P0, PT, R2, 0x3, PT ;  /* 0x000000030200780c */ /* 0x000fda0003f05270 */
[----:B------:R-:W-:Y:S05]  /*1570*/  @!P0 BRA `(.L_x_5021) ;  /* 0x0000000000188947 */ /* 0x000fea0003800000 */
[----:B------:R-:W-:-:S13]  /*1580*/  ISETP.NE.AND P0, PT, R2, 0x4, PT ;  /* 0x000000040200780c */ /* 0x000fda0003f05270 */
[----:B------:R-:W-:Y:S05]  /*1590*/  @P0 BRA `(.L_x_5018) ;  /* 0x0000000c00000947 */ /* 0x000fea0003800000 */
[----:B------:R-:W2:Y:S01]  /*15a0*/  LDG.E.64 R4, desc[UR36][R4.64] ;  /* 0x0000002404047981 */ /* 0x000ea2000c1e1b00 */
[----:B------:R-:W-:Y:S01]  /*15b0*/  IMAD.MOV.U32 R3, RZ, RZ, RZ ;  /* 0x000000ffff037224 */ /* 0x000fe200078e00ff */
[----:B--2---:R4:W0:Y:S01]  /*15c0*/  I2F.S64 R2, R4 ;  /* 0x0000000400027312 */ /* 0x0048220000301400 */
[----:B------:R-:W-:Y:S05]  /*15d0*/  BRA `(.L_x_5019) ;  /* 0x0000000c00547947 */ /* 0x000fea0003800000 */
.L_x_5021:
[----:B------:R-:W2:Y:S01]  /*15e0*/  LDG.E R2, desc[UR36][R4.64] ;  /* 0x0000002404027981 */ /* 0x000ea2000c1e1900 */
[----:B------:R-:W-:Y:S01]  /*15f0*/  IMAD.MOV.U32 R3, RZ, RZ, RZ ;  /* 0x000000ffff037224 */ /* 0x000fe200078e00ff */
[----:B--2---:R-:W-:Y:S01]  /*1600*/  I2FP.F32.S32 R2, R2 ;  /* 0x0000000200027245 */ /* 0x004fe20000201400 */
[----:B------:R-:W-:Y:S06]  /*1610*/  BRA `(.L_x_5019) ;  /* 0x0000000c00447947 */ /* 0x000fec0003800000 */
.L_x_5020:
[----:B------:R-:W2:Y:S01]  /*1620*/  LDG.E.U16 R2, desc[UR36][R4.64] ;  /* 0x0000002404027981 */ /* 0x000ea2000c1e1500 */
[----:B------:R-:W-:Y:S01]  /*1630*/  IMAD.MOV.U32 R3, RZ, RZ, RZ ;  /* 0x000000ffff037224 */ /* 0x000fe200078e00ff */
[----:B--2---:R-:W0:Y:S01]  /*1640*/  I2F.S16 R2, R2 ;  /* 0x0000000200027306 */ /* 0x004e220000101400 */
[----:B------:R-:W-:Y:S05]  /*1650*/  BRA `(.L_x_5019) ;  /* 0x0000000c00347947 */ /* 0x000fea0003800000 */
.L_x_5015:
[----:B------:R-:W-:-:S13]  /*1660*/  ISETP.GT.AND P0, PT, R2, 0x6, PT ;  /* 0x000000060200780c */ /* 0x000fda0003f04270 */
[----:B------:R-:W-:Y:S05]  /*1670*/  @P0 BRA `(.L_x_5022) ;  /* 0x00000000002c0947 */ /* 0x000fea0003800000 */
[----:B------:R-:W-:-:S13]  /*1680*/  ISETP.NE.AND P0, PT, R2, 0x5, PT ;  /* 0x000000050200780c */ /* 0x000fda0003f05270 */
[----:B------:R-:W-:Y:S05]  /*1690*/  @!P0 BRA `(.L_x_5023) ;  /* 0x0000000000148947 */ /* 0x000fea0003800000 */
[----:B------:R-:W-:-:S13]  /*16a0*/  ISETP.NE.AND P0, PT, R2, 0x6, PT ;  /* 0x000000060200780c */ /* 0x000fda0003f05270 */
[----:B------:R-:W-:Y:S05]  /*16b0*/  @P0 BRA `(.L_x_5018) ;  /* 0x0000000800b80947 */ /* 0x000fea0003800000 */
[----:B------:R2:W5:Y:S01]  /*16c0*/  LDG.E R2, desc[UR36][R4.64] ;  /* 0x0000002404027981 */ /* 0x000562000c1e1900 */
[----:B------:R-:W-:Y:S01]  /*16d0*/  IMAD.MOV.U32 R3, RZ, RZ, RZ ;  /* 0x000000ffff037224 */ /* 0x000fe200078e00ff */
[----:B------:R-:W-:Y:S06]  /*16e0*/  BRA `(.L_x_5019) ;  /* 0x0000000c00107947 */ /* 0x000fec0003800000 */
.L_x_5023:
[----:B------:R-:W2:Y:S01]  /*16f0*/  LDG.E.U16 R2, desc[UR36][R4.64] ;  /* 0x0000002404027981 */ /* 0x000ea2000c1e1500 */
[----:B------:R-:W-:Y:S02]  /*1700*/  IMAD.MOV.U32 R3, RZ, RZ, RZ ;  /* 0x000000ffff037224 */ /* 0x000fe400078e00ff */
[----:B--2---:R-:W-:Y:S01]  /*1710*/  HADD2.F32 R2, -RZ, R2.H0_H0 ;  /* 0x20000002ff027230 */ /* 0x004fe20000004100 */
[----:B------:R-:W-:Y:S06]  /*1720*/  BRA `(.L_x_5019) ;  /* 0x0000000c00007947 */ /* 0x000fec0003800000 */
.L_x_5022:
[----:B------:R-:W-:-:S13]  /*1730*/  ISETP.NE.AND P0, PT, R2, 0x7, PT ;  /* 0x000000070200780c */ /* 0x000fda0003f05270 */
[----:B------:R-:W-:Y:S05]  /*1740*/  @!P0 BRA `(.L_x_5024) ;  /* 0x0000000000288947 */ /* 0x000fea0003800000 */
[----:B------:R-:W-:-:S13]  /*1750*/  ISETP.NE.AND P0, PT, R2, 0x8, PT ;  /* 0x000000080200780c */ /* 0x000fda0003f05270 */
[----:B------:R-:W-:Y:S05]  /*1760*/  @!P0 BRA `(.L_x_5025) ;  /* 0x0000000000108947 */ /* 0x000fea0003800000 */
[----:B------:R-:W-:-:S13]  /*1770*/  ISETP.NE.AND P0, PT, R2, 0x9, PT ;  /* 0x000000090200780c */ /* 0x000fda0003f05270 */
[----:B------:R-:W-:Y:S05]  /*1780*/  @P0 BRA `(.L_x_5018) ;  /* 0x0000000800840947 */ /* 0x000fea0003800000 */
[----:B------:R3:W5:Y:S01]  /*1790*/  LDG.E.64 R2, desc[UR36][R4.64] ;  /* 0x0000002404027981 */ /* 0x000762000c1e1b00 */
[----:B------:R-:W-:Y:S05]  /*17a0*/  BRA `(.L_x_5019) ;  /* 0x0000000800e07947 */ /* 0x000fea0003800000 */
.L_x_5025:
[----:B------:R-:W2:Y:S02]  /*17b0*/  LDG.E R2, desc[UR36][R4.64] ;  /* 0x0000002404027981 */ /* 0x000ea4000c1e1900 */
[--C-:B--2---:R-:W-:Y:S02]  /*17c0*/  HADD2.F32 R3, -RZ, R2.reuse.H1_H1 ;  /* 0x30000002ff037230 */ /* 0x104fe40000004100 */
[----:B------:R-:W-:Y:S01]  /*17d0*/  HADD2.F32 R2, -RZ, R2.H0_H0 ;  /* 0x20000002ff027230 */ /* 0x000fe20000004100 */
[----:B------:R-:W-:Y:S06]  /*17e0*/  BRA `(.L_x_5019) ;  /* 0x0000000800d07947 */ /* 0x000fec0003800000 */
.L_x_5024:
[----:B------:R-:W2:Y:S01]  /*17f0*/  LDG.E.64 R4, desc[UR36][R4.64] ;  /* 0x0000002404047981 */ /* 0x000ea2000c1e1b00 */
[----:B------:R-:W-:Y:S01]  /*1800*/  UMOV UR4, 0xf0000000 ;  /* 0xf000000000047882 */ /* 0x000fe20000000000 */
[----:B------:R-:W-:Y:S01]  /*1810*/  UMOV UR5, 0x380fffff ;  /* 0x380fffff00057882 */ /* 0x000fe20000000000 */
[----:B------:R-:W-:Y:S01]  /*1820*/  MOV R3, RZ ;  /* 0x000000ff00037202 */ /* 0x000fe20000000f00 */
[----:B--2---:R-:W0:Y:S01]  /*1830*/  F2F.F32.F64 R2, R4 ;  /* 0x0000000400027310 */ /* 0x004e220000301000 */
[----:B------:R-:W-:-:S14]  /*1840*/  DSETP.GEU.AND P0, PT, |R4|, UR4, PT ;  /* 0x0000000404007e2a */ /* 0x000fdc000bf0e200 */
[----:B0-----:R-:W-:Y:S01]  /*1850*/  @!P0 FMUL R2, R2, 1.175494350822287508e-38 ;  /* 0x0080000002028820 */ /* 0x001fe20000400000 */
[----:B------:R-:W-:Y:S06]  /*1860*/  BRA `(.L_x_5019) ;  /* 0x0000000800b07947 */ /* 0x000fec0003800000 */
.L_x_5014:
        /* <DEDUP_REMOVED lines=11> */
[----:B------:R-:W-:Y:S01]  /*1920*/  FSEL R2, RZ, 1, !P0 ;  /* 0x3f800000ff027808 */ /* 0x000fe20004000000 */
[----:B------:R-:W-:Y:S08]  /*1930*/  BRA `(.L_x_5019) ;  /* 0x00000008007c7947 */ /* 0x000ff00003800000 */
.L_x_5028:
[----:B------:R-:W2:Y:S01]  /*1940*/  LDG.E.128 R4, desc[UR36][R4.64] ;  /* 0x0000002404047981 */ /* 0x000ea2000c1e1d00 */
[----:B------:R-:W-:Y:S01]  /*1950*/  UMOV UR4, 0xf0000000 ;  /* 0xf000000000047882 */ /* 0x000fe20000000000 */
[----:B------:R-:W-:Y:S01]  /*1960*/  UMOV UR5, 0x380fffff ;  /* 0x380fffff00057882 */ /* 0x000fe20000000000 */
[----:B--2---:R-:W0:Y:S01]  /*1970*/  F2F.F32.F64 R3, R6 ;  /* 0x0000000600037310 */ /* 0x004e220000301000 */
[----:B------:R-:W-:Y:S02]  /*1980*/  DSETP.GEU.AND P0, PT, |R6|, UR4, PT ;  /* 0x0000000406007e2a */ /* 0x000fe4000bf0e200 */
[----:B------:R-:W-:-:S05]  /*1990*/  DSETP.GEU.AND P1, PT, |R4|, UR4, PT ;  /* 0x0000000404007e2a */ /* 0x000fca000bf2e200 */
[----:B------:R-:W1:Y:S07]  /*19a0*/  F2F.F32.F64 R2, R4 ;  /* 0x0000000400027310 */ /* 0x000e6e0000301000 */
[----:B0-----:R-:W-:Y:S02]  /*19b0*/  @!P0 FMUL R3, R3, 1.175494350822287508e-38 ;  /* 0x0080000003038820 */ /* 0x001fe40000400000 */
[----:B-1----:R-:W-:Y:S01]  /*19c0*/  @!P1 FMUL R2, R2, 1.175494350822287508e-38 ;  /* 0x0080000002029820 */ /* 0x002fe20000400000 */
[----:B------:R-:W-:Y:S06]  /*19d0*/  BRA `(.L_x_5019) ;  /* 0x0000000800547947 */ /* 0x000fec0003800000 */
.L_x_5027:
        /* <DEDUP_REMOVED lines=23> */
[----:B------:R-:W-:Y:S01]  /*1b50*/  LOP3.LUT R5, R6, R3, RZ, 0x30, !PT ;  /* 0x0000000306057212 */ /* 0x000fe200078e30ff */
[----:B------:R-:W-:-:S03]  /*1b60*/  IMAD.MOV.U32 R3, RZ, RZ, RZ ;  /* 0x000000ffff037224 */ /* 0x000fc600078e00ff */
[----:B------:R-:W-:Y:S01]  /*1b70*/  LOP3.LUT R2, R5, 0x80000000, R2, 0xf8, !PT ;  /* 0x8000000005027812 */ /* 0x000fe200078ef802 */
[----:B------:R-:W-:Y:S06]  /*1b80*/  BRA `(.L_x_5019) ;  /* 0x0000000400e87947 */ /* 0x000fec0003800000 */
.L_x_5030:
[----:B------:R-:W2:Y:S01]  /*1b90*/  LDG.E.U8 R4, desc[UR36][R4.64] ;  /* 0x0000002404047981 */ /* 0x000ea2000c1e1100 */
[----:B------:R-:W-:Y:S01]  /*1ba0*/  IMAD.MOV.U32 R3, RZ, RZ, RZ ;  /* 0x000000ffff037224 */ /* 0x000fe200078e00ff */
[C---:B--2---:R-:W-:Y:S01]  /*1bb0*/  SHF.L.U32 R0, R4.reuse, 0x19, RZ ;  /* 0x0000001904007819 */ /* 0x044fe200000006ff */
        /* <DEDUP_REMOVED lines=11> */
.L_x_5029:
[----:B------:R-:W2:Y:S01]  /*1c70*/  LDG.E.U16 R2, desc[UR36][R4.64] ;  /* 0x0000002404027981 */ /* 0x000ea2000c1e1500 */
[----:B------:R-:W-:Y:S02]  /*1c80*/  IMAD.MOV.U32 R3, RZ, RZ, RZ ;  /* 0x000000ffff037224 */ /* 0x000fe400078e00ff */
[----:B--2---:R-:W-:Y:S01]  /*1c90*/  IMAD.U32 R2, R2, 0x10000, RZ ;  /* 0x0001000002027824 */ /* 0x004fe200078e00ff */
[----:B------:R-:W-:Y:S06]  /*1ca0*/  BRA `(.L_x_5019) ;  /* 0x0000000400a07947 */ /* 0x000fec0003800000 */
.L_x_5026:
        /* <DEDUP_REMOVED lines=8> */
[----:B------:R-:W2:Y:S01]  /*1d30*/  LDG.E.U16 R2, desc[UR36][R4.64] ;  /* 0x0000002404027981 */ /* 0x000ea2000c1e1500 */
[----:B------:R-:W-:Y:S01]  /*1d40*/  IMAD.MOV.U32 R3, RZ, RZ, RZ ;  /* 0x000000ffff037224 */ /* 0x000fe200078e00ff */
[----:B--2---:R-:W-:Y:S01]  /*1d50*/  I2FP.F32.U32 R2, R2 ;  /* 0x0000000200027245 */ /* 0x004fe20000201000 */
[----:B------:R-:W-:Y:S06]  /*1d60*/  BRA `(.L_x_5019) ;  /* 0x0000000400707947 */ /* 0x000fec0003800000 */
.L_x_5033:
[----:B------:R-:W2:Y:S01]  /*1d70*/  LDG.E.U8 R5, desc[UR36][R4.64] ;  /* 0x0000002404057981 */ /* 0x000ea2000c1e1100 */
[----:B------:R-:W-:Y:S02]  /*1d80*/  CS2R R2, SRZ ;  /* 0x0000000000027805 */ /* 0x000fe4000001ff00 */
[----:B--2---:R-:W-:-:S13]  /*1d90*/  ISETP.NE.AND P0, PT, R5, RZ, PT ;  /* 0x000000ff0500720c */ /* 0x004fda0003f05270 */
        /* <DEDUP_REMOVED lines=17> */
.L_x_5035:
[----:B------:R-:W-:Y:S05]  /*1eb0*/  BSYNC B0 ;  /* 0x0000000000007941 */ /* 0x000fea0003800000 */
.L_x_5034:
[----:B------:R-:W-:Y:S01]  /*1ec0*/  IMAD.SHL.U32 R2, R2, 0x100000, RZ ;  /* 0x0010000002027824 */ /* 0x000fe200078e00ff */
[----:B------:R-:W-:-:S04]  /*1ed0*/  LEA R5, R0, 0x3b800000, 0x17 ;  /* 0x3b80000000057811 */ /* 0x000fc800078eb8ff */
[----:B------:R-:W-:Y:S01]  /*1ee0*/  LOP3.LUT R2, R5, R2, R6, 0xfe, !PT ;  /* 0x0000000205027212 */ /* 0x000fe200078efe06 */
[----:B------:R-:W-:Y:S06]  /*1ef0*/  BRA `(.L_x_5019) ;  /* 0x00000004000c7947 */ /* 0x000fec0003800000 */
.L_x_5032:
[----:B------:R-:W2:Y:S01]  /*1f00*/  LDG.E.U8 R5, desc[UR36][R4.64] ;  /* 0x0000002404057981 */ /* 0x000ea2000c1e1100 */
[----:B------:R-:W-:Y:S02]  /*1f10*/  CS2R R2, SRZ ;  /* 0x0000000000027805 */ /* 0x000fe4000001ff00 */
        /* <DEDUP_REMOVED lines=18> */
.L_x_5037:
[----:B------:R-:W-:Y:S05]  /*2040*/  BSYNC B0 ;  /* 0x0000000000007941 */ /* 0x000fea0003800000 */
.L_x_5036:
[----:B------:R-:W-:Y:S01]  /*2050*/  IMAD.SHL.U32 R2, R2, 0x200000, RZ ;  /* 0x0020000002027824 */ /* 0x000fe200078e00ff */
[----:B------:R-:W-:-:S04]  /*2060*/  LEA R5, R0, 0x37800000, 0x17 ;  /* 0x3780000000057811 */ /* 0x000fc800078eb8ff */
[----:B------:R-:W-:Y:S01]  /*2070*/  LOP3.LUT R2, R5, R2, R6, 0xfe, !PT ;  /* 0x0000000205027212 */ /* 0x000fe200078efe06 */
[----:B------:R-:W-:Y:S06]  /*2080*/  BRA `(.L_x_5019) ;  /* 0x0000000000a87947 */ /* 0x000fec0003800000 */
.L_x_5031:
        /* <DEDUP_REMOVED lines=8> */
[----:B------:R-:W-:Y:S01]  /*2110*/  HFMA2.MMA R2, -RZ, RZ, 3.814697265625e-06, 0 ;  /* 0x00400000ff027435 */ /* 0x000fe200000001ff */
[----:B--2---:R-:W-:-:S13]  /*2120*/  ISETP.NE.AND P0, PT, R4, RZ, PT ;  /* 0x000000ff0400720c */ /* 0x004fda0003f05270 */
[----:B------:R-:W-:Y:S05]  /*2130*/  @!P0 BRA `(.L_x_5041) ;  /* 0x00000000000c8947 */ /* 0x000fea0003800000 */
[----:B------:R-:W-:-:S13]  /*2140*/  ISETP.NE.AND P0, PT, R4, 0xff, PT ;  /* 0x000000ff0400780c */ /* 0x000fda0003f05270 */
[----:B------:R-:W-:Y:S02]  /*2150*/  @!P0 IMAD.MOV.U32 R2, RZ, RZ, 0x7f800001 ;  /* 0x7f800001ff028424 */ /* 0x000fe400078e00ff */
[----:B------:R-:W-:-:S07]  /*2160*/  @P0 IMAD.SHL.U32 R2, R4, 0x800000, RZ ;  /* 0x0080000004020824 */ /* 0x000fce00078e00ff */
.L_x_5041:
[----:B------:R-:W-:Y:S05]  /*2170*/  BSYNC B0 ;  /* 0x0000000000007941 */ /* 0x000fea0003800000 */
.L_x_5040:
[----:B------:R-:W-:Y:S01]  /*2180*/  IMAD.MOV.U32 R3, RZ, RZ, RZ ;  /* 0x000000ffff037224 */ /* 0x000fe200078e00ff */
[----:B------:R-:W-:Y:S06]  /*2190*/  BRA `(.L_x_5019) ;  /* 0x0000000000647947 */ /* 0x000fec0003800000 */
.L_x_5018:
        /* <DEDUP_REMOVED lines=16> */
.L_x_5042:
[----:B------:R-:W-:Y:S01]  /*22a0*/  CS2R R2, SRZ ;  /* 0x0000000000027805 */ /* 0x000fe2000001ff00 */
[----:B------:R-:W-:Y:S06]  /*22b0*/  BRA `(.L_x_5019) ;  /* 0x00000000001c7947 */ /* 0x000fec0003800000 */
.L_x_5039:
[----:B------:R-:W2:Y:S01]  /*22c0*/  LDG.E.64 R4, desc[UR36][R4.64] ;  /* 0x0000002404047981 */ /* 0x000ea2000c1e1b00 */
[----:B------:R-:W-:Y:S01]  /*22d0*/  IMAD.MOV.U32 R3, RZ, RZ, RZ ;  /* 0x000000ffff037224 */ /* 0x000fe200078e00ff */
[----:B--2---:R0:W1:Y:S01]  /*22e0*/  I2F.U64 R2, R4 ;  /* 0x0000000400027312 */ /* 0x0040620000301000 */
[----:B------:R-:W-:Y:S05]  /*22f0*/  BRA `(.L_x_5019) ;  /* 0x00000000000c7947 */ /* 0x000fea0003800000 */
.L_x_5038:
[----:B------:R-:W2:Y:S01]  /*2300*/  LDG.E R2, desc[UR36][R4.64] ;  /* 0x0000002404027981 */ /* 0x000ea2000c1e1900 */
[----:B------:R-:W-:Y:S01]  /*2310*/  IMAD.MOV.U32 R3, RZ, RZ, RZ ;  /* 0x000000ffff037224 */ /* 0x000fe200078e00ff */
[----:B--2---:R-:W-:-:S07]  /*2320*/  I2FP.F32.U32 R2, R2 ;  /* 0x0000000200027245 */ /* 0x004fce0000201000 */
.L_x_5019:
[----:B------:R-:W-:Y:S05]  /*2330*/  BSYNC B6 ;  /* 0x0000000000067941 */ /* 0x000fea0003800000 */
.L_x_5013:
[----:B-----5:R-:W-:Y:S01]  /*2340*/  FADD.FTZ R7, -R3, -RZ ;  /* 0x800000ff03077221 */ /* 0x020fe20000010100 */
[----:B------:R-:W-:Y:S04]  /*2350*/  BSSY B0, `(.L_x_5043) ;  /* 0x000003a000007945 */ /* 0x000fe80003800000 */
[----:B------:R-:W-:-:S13]  /*2360*/  LOP3.LUT P0, RZ, R7, 0x7fffffff, RZ, 0xc0, !PT ;  /* 0x7fffffff07ff7812 */ /* 0x000fda000780c0ff */
[----:B------:R-:W-:Y:S05]  /*2370*/  @!P0 BRA `(.L_x_5044) ;  /* 0x0000000000d08947 */ /* 0x000fea0003800000 */
[----:B01234-:R-:W-:-:S05]  /*2380*/  FADD.FTZ R5, -R2, -RZ ;  /* 0x800000ff02057221 */ /* 0x01ffca0000010100 */
[----:B------:R-:W-:-:S13]  /*2390*/  LOP3.LUT P0, R4, R5, 0x7fffffff, RZ, 0xc0, !PT ;  /* 0x7fffffff05047812 */ /* 0x000fda000780c0ff */
[----:B------:R-:W-:Y:S05]  /*23a0*/  @!P0 BRA `(.L_x_5045) ;  /* 0x0000000000b48947 */ /* 0x000fea0003800000 */
[----:B------:R-:W-:-:S04]  /*23b0*/  LOP3.LUT R0, R7, 0x7fffffff, RZ, 0xc0, !PT ;  /* 0x7fffffff07007812 */ /* 0x000fc800078ec0ff */
[----:B------:R-:W-:-:S13]  /*23c0*/  ISETP.GT.U32.AND P0, PT, R0, 0x7f7fffff, PT ;  /* 0x7f7fffff0000780c */ /* 0x000fda0003f04070 */
[----:B------:R-:W-:Y:S05]  /*23d0*/  @P0 BRA `(.L_x_5046) ;  /* 0x00000000007c0947 */ /* 0x000fea0003800000 */
[----:B------:R-:W-:-:S05]  /*23e0*/  VIADD R0, R5, 0xbd4e8de8 ;  /* 0xbd4e8de805007836 */ /* 0x000fca0000000000 */
[----:B------:R-:W-:-:S13]  /*23f0*/  ISETP.GE.U32.AND P0, PT, R0, 0x8e8e5d, PT ;  /* 0x008e8e5d0000780c */ /* 0x000fda0003f06070 */
[----:B------:R-:W-:Y:S01]  /*2400*/  @P0 FMUL.FTZ R5, R2, -1.4426950216293334961 ;  /* 0xbfb8aa3b02050820 */ /* 0x000fe20000410000 */
[----:B------:R-:W-:-:S04]  /*2410*/  @P0 FMUL.RZ R6, R7, 0.15915493667125701904 ;  /* 0x3e22f98307060820 */ /* 0x000fc8000040c000 */
[----:B------:R-:W-:Y:S08]  /*2420*/  @P0 MUFU.SIN R4, R6 ;  /* 0x0000000600040308 */ /* 0x000ff00000000400 */
[----:B------:R-:W0:Y:S08]  /*2430*/  @P0 MUFU.EX2 R5, R5 ;  /* 0x0000000500050308 */ /* 0x000e300000000800 */
[----:B------:R-:W1:Y:S01]  /*2440*/  @P0 MUFU.COS R0, R6 ;  /* 0x0000000600000308 */ /* 0x000e620000000000 */
[C---:B0-----:R-:W-:Y:S01]  /*2450*/  @P0 FMUL.FTZ R4, R5.reuse, R4 ;  /* 0x0000000405040220 */ /* 0x041fe20000410000 */
[----:B-1----:R-:W-:Y:S01]  /*2460*/  @P0 FMUL.FTZ R0, R5, R0 ;  /* 0x0000000005000220 */ /* 0x002fe20000410000 */
[----:B------:R-:W-:Y:S06]  /*2470*/  @P0 BRA `(.L_x_5047) ;  /* 0x00000000009c0947 */ /* 0x000fec0003800000 */
[----:B------:R-:W-:Y:S01]  /*2480*/  FADD.FTZ R0, -R2, -162.88958740234375 ;  /* 0xc322e3bc02007421 */ /* 0x000fe20000010100 */
[----:B------:R-:W-:-:S03]  /*2490*/  FMUL.RZ R8, R7, 0.15915493667125701904 ;  /* 0x3e22f98307087820 */ /* 0x000fc6000040c000 */
[----:B------:R-:W-:Y:S01]  /*24a0*/  FMUL.FTZ R0, R0, 1.4426950216293334961 ;  /* 0x3fb8aa3b00007820 */ /* 0x000fe20000410000 */
[----:B------:R-:W-:Y:S08]  /*24b0*/  MUFU.SIN R9, R8 ;  /* 0x0000000800097308 */ /* 0x000ff00000000400 */
[----:B------:R-:W0:Y:S08]  /*24c0*/  MUFU.EX2 R0, R0 ;  /* 0x0000000000007308 */ /* 0x000e300000000800 */
[----:B------:R-:W1:Y:S01]  /*24d0*/  MUFU.COS R7, R8 ;  /* 0x0000000800077308 */ /* 0x000e620000000000 */
[----:B0-----:R-:W-:-:S02]  /*24e0*/  LEA.HI R5, R0, 0xffffffed, RZ, 0x9 ;  /* 0xffffffed00057811 */ /* 0x001fc400078f48ff */
[----:B------:R-:W-:Y:S02]  /*24f0*/  LOP3.LUT R4, R0, 0x7fffff, RZ, 0xc0, !PT ;  /* 0x007fffff00047812 */ /* 0x000fe400078ec0ff */
[----:B------:R-:W-:Y:S02]  /*2500*/  LEA.HI R6, R5, R5, RZ, 0x1 ;  /* 0x0000000505067211 */ /* 0x000fe400078f08ff */
[----:B------:R-:W-:Y:S02]  /*2510*/  LOP3.LUT R4, R4, 0x7f000000, RZ, 0xfc, !PT ;  /* 0x7f00000004047812 */ /* 0x000fe400078efcff */
[----:B------:R-:W-:-:S03]  /*2520*/  SHF.R.S32.HI R6, RZ, 0x1, R6 ;  /* 0x00000001ff067819 */ /* 0x000fc60000011406 */
[C---:B------:R-:W-:Y:S01]  /*2530*/  FMUL.FTZ R9, R4.reuse, R9 ;  /* 0x0000000904097220 */ /* 0x040fe20000410000 */
[----:B------:R-:W-:Y:S01]  /*2540*/  IADD3 R5, R5, -R6, RZ ;  /* 0x8000000605057210 */ /* 0x000fe20007ffe0ff */
[----:B-1----:R-:W-:Y:S01]  /*2550*/  FMUL.FTZ R7, R4, R7 ;  /* 0x0000000704077220 */ /* 0x002fe20000410000 */
[----:B------:R-:W-:Y:S02]  /*2560*/  LEA R6, R6, 0x3f800000, 0x17 ;  /* 0x3f80000006067811 */ /* 0x000fe400078eb8ff */
[----:B------:R-:W-:-:S03]  /*2570*/  LEA R5, R5, 0x3f800000, 0x17 ;  /* 0x3f80000005057811 */ /* 0x000fc600078eb8ff */
[C---:B------:R-:W-:Y:S01]  /*2580*/  FMUL.FTZ R4, R6.reuse, R9 ;  /* 0x0000000906047220 */ /* 0x040fe20000410000 */
[----:B------:R-:W-:-:S03]  /*2590*/  FMUL.FTZ R0, R6, R7 ;  /* 0x0000000706007220 */ /* 0x000fc60000410000 */
[C---:B------:R-:W-:Y:S01]  /*25a0*/  FMUL.FTZ R4, R5.reuse, R4 ;  /* 0x0000000405047220 */ /* 0x040fe20000410000 */
[----:B------:R-:W-:Y:S01]  /*25b0*/  FMUL.FTZ R0, R5, R0 ;  /* 0x0000000005007220 */ /* 0x000fe20000410000 */
[----:B------:R-:W-:Y:S06]  /*25c0*/  BRA `(.L_x_5047) ;  /* 0x0000000000487947 */ /* 0x000fec0003800000 */
.L_x_5046:
[----:B------:R-:W-:-:S13]  /*25d0*/  ISETP.NE.AND P0, PT, R4, 0x7f800000, PT ;  /* 0x7f8000000400780c */ /* 0x000fda0003f05270 */
[----:B------:R-:W-:-:S04]  /*25e0*/  @P0 FADD.FTZ R0, R3, -R3 ;  /* 0x8000000303000221 */ /* 0x000fc80000010000 */
[----:B------:R-:W-:Y:S01]  /*25f0*/  @P0 IMAD.MOV.U32 R4, RZ, RZ, R0 ;  /* 0x000000ffff040224 */ /* 0x000fe200078e0000 */
[----:B------:R-:W-:Y:S06]  /*2600*/  @P0 BRA `(.L_x_5047) ;  /* 0x0000000000380947 */ /* 0x000fec0003800000 */
[----:B------:R-:W-:Y:S01]  /*2610*/  ISETP.GE.AND P0, PT, R5, RZ, PT ;  /* 0x000000ff0500720c */ /* 0x000fe20003f06270 */
[----:B------:R-:W-:Y:S02]  /*2620*/  IMAD.MOV.U32 R0, RZ, RZ, RZ ;  /* 0x000000ffff007224 */ /* 0x000fe400078e00ff */
[----:B------:R-:W-:-:S10]  /*2630*/  IMAD.MOV.U32 R4, RZ, RZ, RZ ;  /* 0x000000ffff047224 */ /* 0x000fd400078e00ff */
[----:B------:R-:W-:Y:S05]  /*2640*/  @!P0 BRA `(.L_x_5047) ;  /* 0x0000000000288947 */ /* 0x000fea0003800000 */
[----:B------:R-:W-:Y:S02]  /*2650*/  IMAD.MOV.U32 R0, RZ, RZ, R5 ;  /* 0x000000ffff007224 */ /* 0x000fe400078e0005 */
[----:B------:R-:W-:Y:S01]  /*2660*/  FADD.FTZ R4, R3, -R3 ;  /* 0x8000000303047221 */ /* 0x000fe20000010000 */
[----:B------:R-:W-:Y:S06]  /*2670*/  BRA `(.L_x_5047) ;  /* 0x00000000001c7947 */ /* 0x000fec0003800000 */
.L_x_5045:
[----:B------:R-:W-:-:S04]  /*2680*/  FMUL.RZ R5, R7, 0.15915493667125701904 ;  /* 0x3e22f98307057820 */ /* 0x000fc8000040c000 */
[----:B------:R1:W2:Y:S08]  /*2690*/  MUFU.SIN R4, R5 ;  /* 0x0000000500047308 */ /* 0x0002b00000000400 */
[----:B------:R1:W3:Y:S01]  /*26a0*/  MUFU.COS R0, R5 ;  /* 0x0000000500007308 */ /* 0x0002e20000000000 */
[----:B------:R-:W-:Y:S05]  /*26b0*/  BRA `(.L_x_5047) ;  /* 0x00000000000c7947 */ /* 0x000fea0003800000 */
.L_x_5044:
[----:B01----:R-:W-:Y:S01]  /*26c0*/  FMUL.FTZ R0, R2, -1.4426950216293334961 ;  /* 0xbfb8aa3b02007820 */ /* 0x003fe20000410000 */
[----:B--234-:R-:W-:-:S05]  /*26d0*/  IMAD.MOV.U32 R4, RZ, RZ, R7 ;  /* 0x000000ffff047224 */ /* 0x01cfca00078e0007 */
[----:B------:R-:W0:Y:S02]  /*26e0*/  MUFU.EX2 R0, R0 ;  /* 0x0000000000007308 */ /* 0x000e240000000800 */
.L_x_5047:
[----:B------:R-:W-:Y:S05]  /*26f0*/  BSYNC B0 ;  /* 0x0000000000007941 */ /* 0x000fea0003800000 */
.L_x_5043:
[----:B0--3--:R-:W-:Y:S01]  /*2700*/  FADD.FTZ R9, R0, 1 ;  /* 0x3f80000000097421 */ /* 0x009fe20000010000 */
[----:B--2---:R-:W-:Y:S01]  /*2710*/  FADD.FTZ R6, RZ, R4 ;  /* 0x00000004ff067221 */ /* 0x004fe20000010000 */
[----:B------:R-:W-:Y:S04]  /*2720*/  BSSY B0, `(.L_x_5048) ;  /* 0x000001e000007945 */ /* 0x000fe80003800000 */
[----:B------:R-:W-:-:S13]  /*2730*/  FSETP.GE.FTZ.AND P0, PT, |R9|, |R6|, PT ;  /* 0x400000060900720b */ /* 0x000fda0003f16200 */
[----:B------:R-:W-:Y:S05]  /*2740*/  @!P0 BRA `(.L_x_5049) ;  /* 0x00000000004c8947 */ /* 0x000fea0003800000 */
[C---:B------:R-:W-:Y:S01]  /*2750*/  FSETP.NEU.FTZ.AND P1, PT, |R9|.reuse, RZ, PT ;  /* 0x000000ff0900720b */ /* 0x040fe20003f3d200 */
[----:B-1----:R-:W-:Y:S01]  /*2760*/  FADD.FTZ R5, |R9|, -RZ ;  /* 0x800000ff09057221 */ /* 0x002fe20000010200 */
[C---:B------:R-:W-:Y:S01]  /*2770*/  FSETP.NEU.FTZ.AND P0, PT, |R6|.reuse, RZ, PT ;  /* 0x000000ff0600720b */ /* 0x040fe20003f1d200 */
[----:B------:R-:W-:-:S12]  /*2780*/  FADD.FTZ R0, |R6|, -RZ ;  /* 0x800000ff06007221 */ /* 0x000fd80000010200 */
[----:B------:R-:W-:Y:S05]  /*2790*/  @!P0 BRA !P1, `(.L_x_5050) ;  /* 0x0000000000248947 */ /* 0x000fea0004800000 */
[----:B------:R-:W0:Y:S02]  /*27a0*/  MUFU.RCP R5, R9 ;  /* 0x0000000900057308 */ /* 0x000e240000001000 */
[----:B0-----:R-:W-:-:S04]  /*27b0*/  FMUL.FTZ R5, R6, R5 ;  /* 0x0000000506057220 */ /* 0x001fc80000410000 */
[----:B------:R-:W-:Y:S01]  /*27c0*/  FFMA.FTZ R0, R6, R5, R9 ;  /* 0x0000000506007223 */ /* 0x000fe20000010009 */
[C---:B------:R-:W-:Y:S01]  /*27d0*/  FFMA.FTZ R7, R5.reuse, R3, R2 ;  /* 0x0000000305077223 */ /* 0x040fe20000010002 */
[----:B------:R-:W-:-:S04]  /*27e0*/  FFMA.FTZ R3, R5, -R2, R3 ;  /* 0x8000000205037223 */ /* 0x000fc80000010003 */
[----:B------:R-:W0:Y:S02]  /*27f0*/  MUFU.RCP R0, R0 ;  /* 0x0000000000007308 */ /* 0x000e240000001000 */
[C---:B0-----:R-:W-:Y:S01]  /*2800*/  FMUL.FTZ R2, R0.reuse, R7 ;  /* 0x0000000700027220 */ /* 0x041fe20000410000 */
[----:B------:R-:W-:Y:S01]  /*2810*/  FMUL.FTZ R3, R0, R3 ;  /* 0x0000000300037220 */ /* 0x000fe20000410000 */
[----:B------:R-:W-:Y:S06]  /*2820*/  BRA `(.L_x_5051) ;  /* 0x0000000000347947 */ /* 0x000fec0003800000 */
.L_x_5050:
[----:B------:R-:W0:Y:S08]  /*2830*/  MUFU.RCP R5, R5 ;  /* 0x0000000500057308 */ /* 0x000e300000001000 */
[----:B------:R-:W1:Y:S01]  /*2840*/  MUFU.RCP R0, R0 ;  /* 0x0000000000007308 */ /* 0x000e620000001000 */
[----:B0-----:R-:W-:Y:S01]  /*2850*/  FMUL.FTZ R2, R5, R2 ;  /* 0x0000000205027220 */ /* 0x001fe20000410000 */
[----:B-1----:R-:W-:Y:S01]  /*2860*/  FMUL.FTZ R3, R0, R3 ;  /* 0x0000000300037220 */ /* 0x002fe20000410000 */
[----:B------:R-:W-:Y:S06]  /*2870*/  BRA `(.L_x_5051) ;  /* 0x0000000000207947 */ /* 0x000fec0003800000 */
.L_x_5049:
[----:B------:R-:W0:Y:S02]  /*2880*/  MUFU.RCP R0, R6 ;  /* 0x0000000600007308 */ /* 0x000e240000001000 */
[----:B0-----:R-:W-:-:S04]  /*2890*/  FMUL.FTZ R0, R9, R0 ;  /* 0x0000000009007220 */ /* 0x001fc80000410000 */
[----:B------:R-:W-:Y:S01]  /*28a0*/  FFMA.FTZ R4, R9, R0, R6 ;  /* 0x0000000009047223 */ /* 0x000fe20000010006 */
[C---:B-1----:R-:W-:Y:S01]  /*28b0*/  FFMA.FTZ R5, R0.reuse, R2, R3 ;  /* 0x0000000200057223 */ /* 0x042fe20000010003 */
[----:B------:R-:W-:-:S04]  /*28c0*/  FFMA.FTZ R3, R0, R3, -R2 ;  /* 0x0000000300037223 */ /* 0x000fc80000010802 */
[----:B------:R-:W0:Y:S02]  /*28d0*/  MUFU.RCP R4, R4 ;  /* 0x0000000400047308 */ /* 0x000e240000001000 */
[C---:B0-----:R-:W-:Y:S01]  /*28e0*/  FMUL.FTZ R2, R4.reuse, R5 ;  /* 0x0000000504027220 */ /* 0x041fe20000410000 */
[----:B------:R-:W-:-:S07]  /*28f0*/  FMUL.FTZ R3, R4, R3 ;  /* 0x0000000304037220 */ /* 0x000fce0000410000 */
.L_x_5051:
[----:B------:R-:W-:Y:S05]  /*2900*/  BSYNC B0 ;  /* 0x0000000000007941 */ /* 0x000fea0003800000 */
.L_x_5048:
[----:B------:R-:W0:Y:S02]  /*2910*/  LDC.U8 R4, c[0x0][0x421] ;  /* 0x00010840ff047b82 */ /* 0x000e240000000000 */
        /* <DEDUP_REMOVED lines=14> */
.L_x_5055:
[----:B------:R-:W0:Y:S02]  /*2a00*/  F2I.S64.TRUNC R2, R2 ;  /* 0x0000000200027311 */ /* 0x000e24000020d900 */
[----:B0-----:R-:W-:-:S05]  /*2a10*/  IMAD.MOV.U32 R5, RZ, RZ, R2 ;  /* 0x000000ffff057224 */ /* 0x001fca00078e0002 */
[----:B------:R1:W-:Y:S01]  /*2a20*/  STG.E.U8 desc[UR36][R16.64], R5 ;  /* 0x0000000510007986 */ /* 0x0003e2000c101124 */
[----:B------:R-:W-:Y:S05]  /*2a30*/  BRA `(.L_x_5057) ;  /* 0x0000000c00447947 */ /* 0x000fea0003800000 */
.L_x_5054:
        /* <DEDUP_REMOVED lines=9> */
.L_x_5059:
[----:B------:R-:W0:Y:S02]  /*2ad0*/  F2I.FTZ.TRUNC.NTZ R3, R2 ;  /* 0x0000000200037305 */ /* 0x000e24000021f100 */
[----:B0-----:R3:W-:Y:S01]  /*2ae0*/  STG.E desc[UR36][R16.64], R3 ;  /* 0x0000000310007986 */ /* 0x0017e2000c101924 */
[----:B------:R-:W-:Y:S05]  /*2af0*/  BRA `(.L_x_5057) ;  /* 0x0000000c00147947 */ /* 0x000fea0003800000 */
.L_x_5058:
[----:B------:R-:W0:Y:S02]  /*2b00*/  F2I.FTZ.TRUNC.NTZ R3, R2 ;  /* 0x0000000200037305 */ /* 0x000e24000021f100 */
[----:B0-----:R2:W-:Y:S01]  /*2b10*/  STG.E.U16 desc[UR36][R16.64], R3 ;  /* 0x0000000310007986 */ /* 0x0015e2000c101524 */
[----:B------:R-:W-:Y:S05]  /*2b20*/  BRA `(.L_x_5057) ;  /* 0x0000000c00087947 */ /* 0x000fea0003800000 */
.L_x_5053:
        /* <DEDUP_REMOVED lines=8> */
.L_x_5061:
[----:B------:R-:W-:-:S05]  /*2bb0*/  F2FP.F16.F32.PACK_AB R2, RZ, R2 ;  /* 0x00000002ff02723e */ /* 0x000fca00000000ff */
[----:B------:R0:W-:Y:S01]  /*2bc0*/  STG.E.U16 desc[UR36][R16.64], R2 ;  /* 0x0000000210007986 */ /* 0x0001e2000c101524 */
[----:B------:R-:W-:Y:S05]  /*2bd0*/  BRA `(.L_x_5057) ;  /* 0x0000000800dc7947 */ /* 0x000fea0003800000 */
.L_x_5060:
[----:B------:R-:W-:-:S13]  /*2be0*/  ISETP.NE.AND P0, PT, R0, 0x7, PT ;  /* 0x000000070000780c */ /* 0x000fda0003f05270 */
[----:B------:R-:W-:Y:S05]  /*2bf0*/  @!P0 BRA `(.L_x_5062) ;  /* 0x0000000000248947 */ /* 0x000fea0003800000 */
[----:B------:R-:W-:-:S13]  /*2c00*/  ISETP.NE.AND P0, PT, R0, 0x8, PT ;  /* 0x000000080000780c */ /* 0x000fda0003f05270 */
[----:B------:R-:W-:Y:S05]  /*2c10*/  @!P0 BRA `(.L_x_5063) ;  /* 0x0000000000108947 */ /* 0x000fea0003800000 */
[----:B------:R-:W-:-:S13]  /*2c20*/  ISETP.NE.AND P0, PT, R0, 0x9, PT ;  /* 0x000000090000780c */ /* 0x000fda0003f05270 */
[----:B------:R-:W-:Y:S05]  /*2c30*/  @P0 BRA `(.L_x_5056) ;  /* 0x00000008006c0947 */ /* 0x000fea0003800000 */
[----:B------:R0:W-:Y:S01]  /*2c40*/  STG.E.64 desc[UR36][R16.64], R2 ;  /* 0x0000000210007986 */ /* 0x0001e2000c101b24 */
[----:B------:R-:W-:Y:S05]  /*2c50*/  BRA `(.L_x_5057) ;  /* 0x0000000800bc7947 */ /* 0x000fea0003800000 */
.L_x_5063:
[----:B------:R-:W-:-:S05]  /*2c60*/  F2FP.F16.F32.PACK_AB R3, R3, R2 ;  /* 0x000000020303723e */ /* 0x000fca00000000ff */
[----:B------:R0:W-:Y:S01]  /*2c70*/  STG.E desc[UR36][R16.64], R3 ;  /* 0x0000000310007986 */ /* 0x0001e2000c101924 */
[----:B------:R-:W-:Y:S05]  /*2c80*/  BRA `(.L_x_5057) ;  /* 0x0000000800b07947 */ /* 0x000fea0003800000 */
.L_x_5062:
[----:B------:R-:W-:-:S06]  /*2c90*/  FMUL.FTZ R2, R2, 1 ;  /* 0x3f80000002027820 */ /* 0x000fcc0000410000 */
[----:B------:R-:W0:Y:S02]  /*2ca0*/  F2F.F64.F32 R2, R2 ;  /* 0x0000000200027310 */ /* 0x000e240000201800 */
[----:B0-----:R0:W-:Y:S01]  /*2cb0*/  STG.E.64 desc[UR36][R16.64], R2 ;  /* 0x0000000210007986 */ /* 0x0011e2000c101b24 */
[----:B------:R-:W-:Y:S05]  /*2cc0*/  BRA `(.L_x_5057) ;  /* 0x0000000800a07947 */ /* 0x000fea0003800000 */
.L_x_5052:
        /* <DEDUP_REMOVED lines=8> */
[----:B------:R-:W-:Y:S02]  /*2d50*/  FSETP.NEU.FTZ.AND P0, PT, R2, RZ, PT ;  /* 0x000000ff0200720b */ /* 0x000fe40003f1d000 */
[----:B------:R-:W-:-:S04]  /*2d60*/  FSETP.NEU.FTZ.AND P1, PT, R3, RZ, PT ;  /* 0x000000ff0300720b */ /* 0x000fc80003f3d000 */
[----:B------:R-:W-:-:S04]  /*2d70*/  PLOP3.LUT P0, PT, P0, P1, PT, 0xa8, 0x0 ;  /* 0x000000000000781c */ /* 0x000fc80000703570 */
[----:B------:R-:W-:-:S05]  /*2d80*/  SEL R3, RZ, 0x1, !P0 ;  /* 0x00000001ff037807 */ /* 0x000fca0004000000 */
[----:B------:R0:W-:Y:S01]  /*2d90*/  STG.E.U8 desc[UR36][R16.64], R3 ;  /* 0x0000000310007986 */ /* 0x0001e2000c101124 */
[----:B------:R-:W-:Y:S05]  /*2da0*/  BRA `(.L_x_5057) ;  /* 0x0000000800687947 */ /* 0x000fea0003800000 */
.L_x_5066:
[----:B------:R-:W-:Y:S01]  /*2db0*/  FMUL.FTZ R6, R3, 1 ;  /* 0x3f80000003067820 */ /* 0x000fe20000410000 */
[----:B------:R-:W-:-:S05]  /*2dc0*/  FMUL.FTZ R4, R2, 1 ;  /* 0x3f80000002047820 */ /* 0x000fca0000410000 */
[----:B------:R-:W-:Y:S08]  /*2dd0*/  F2F.F64.F32 R6, R6 ;  /* 0x0000000600067310 */ /* 0x000ff00000201800 */
[----:B------:R-:W0:Y:S02]  /*2de0*/  F2F.F64.F32 R4, R4 ;  /* 0x0000000400047310 */ /* 0x000e240000201800 */
[----:B0-----:R0:W-:Y:S01]  /*2df0*/  STG.E.128 desc[UR36][R16.64], R4 ;  /* 0x0000000410007986 */ /* 0x0011e2000c101d24 */
[----:B------:R-:W-:Y:S05]  /*2e00*/  BRA `(.L_x_5057) ;  /* 0x0000000800507947 */ /* 0x000fea0003800000 */
.L_x_5065:
        /* <DEDUP_REMOVED lines=18> */
[----:B------:R-:W-:Y:S02]  /*2f30*/  @P0 SHF.R.U32.HI R0, RZ, 0x14, R3 ;  /* 0x00000014ff000819 */ /* 0x000fe40000011603 */
[----:B------:R-:W-:-:S07]  /*2f40*/  @!P0 IADD3 R0, R2, -0x46800000, RZ ;  /* 0xb980000002008810 */ /* 0x000fce0007ffe0ff */
.L_x_5070:
[----:B------:R-:W-:Y:S05]  /*2f50*/  BSYNC B0 ;  /* 0x0000000000007941 */ /* 0x000fea0003800000 */
.L_x_5069:
[----:B------:R-:W-:-:S05]  /*2f60*/  LOP3.LUT R5, R0, R5, RZ, 0xfc, !PT ;  /* 0x0000000500057212 */ /* 0x000fca00078efcff */
[----:B------:R0:W-:Y:S01]  /*2f70*/  STG.E.U8 desc[UR36][R16.64], R5 ;  /* 0x0000000510007986 */ /* 0x0001e2000c101124 */
[----:B------:R-:W-:Y:S05]  /*2f80*/  BRA `(.L_x_5057) ;  /* 0x0000000400f07947 */ /* 0x000fea0003800000 */
.L_x_5068:
        /* <DEDUP_REMOVED lines=12> */
.L_x_5072:
[----:B------:R-:W-:Y:S01]  /*3050*/  IMAD.MOV.U32 R0, RZ, RZ, 0x7f ;  /* 0x0000007fff007424 */ /* 0x000fe200078e00ff */
[----:B------:R-:W-:-:S04]  /*3060*/  ISETP.GT.U32.AND P0, PT, R4, 0x7f800000, PT ;  /* 0x7f8000000400780c */ /* 0x000fc80003f04070 */
[----:B------:R-:W-:-:S09]  /*3070*/  SEL R0, R0, 0x7c, P0 ;  /* 0x0000007c00007807 */ /* 0x000fd20000000000 */
.L_x_5073:
[----:B------:R-:W-:Y:S05]  /*3080*/  BSYNC B0 ;  /* 0x0000000000007941 */ /* 0x000fea0003800000 */
.L_x_5071:
[----:B------:R-:W-:-:S04]  /*3090*/  LOP3.LUT R2, R2, 0x80000000, RZ, 0xc0, !PT ;  /* 0x8000000002027812 */ /* 0x000fc800078ec0ff */
[----:B------:R-:W-:-:S04]  /*30a0*/  SHF.R.U32.HI R3, RZ, 0x18, R2 ;  /* 0x00000018ff037819 */ /* 0x000fc80000011602 */
[----:B------:R-:W-:-:S05]  /*30b0*/  LOP3.LUT R3, R0, R3, RZ, 0xfc, !PT ;  /* 0x0000000300037212 */ /* 0x000fca00078efcff */
[----:B------:R0:W-:Y:S01]  /*30c0*/  STG.E.U8 desc[UR36][R16.64], R3 ;  /* 0x0000000310007986 */ /* 0x0001e2000c101124 */
[----:B------:R-:W-:Y:S05]  /*30d0*/  BRA `(.L_x_5057) ;  /* 0x00000004009c7947 */ /* 0x000fea0003800000 */
.L_x_5067:
[----:B------:R-:W-:-:S05]  /*30e0*/  F2FP.BF16.F32.PACK_AB R2, RZ, R2 ;  /* 0x00000002ff02723e */ /* 0x000fca00000010ff */
[----:B------:R0:W-:Y:S01]  /*30f0*/  STG.E.U16 desc[UR36][R16.64], R2 ;  /* 0x0000000210007986 */ /* 0x0001e2000c101524 */
[----:B------:R-:W-:Y:S05]  /*3100*/  BRA `(.L_x_5057) ;  /* 0x0000000400907947 */ /* 0x000fea0003800000 */
.L_x_5064:
        /* <DEDUP_REMOVED lines=11> */
.L_x_5076:
        /* <DEDUP_REMOVED lines=16> */
.L_x_5079:
[----:B------:R-:W-:-:S04]  /*32c0*/  LOP3.LUT R2, R2, 0x80000000, RZ, 0xc0, !PT ;  /* 0x8000000002027812 */ /* 0x000fc800078ec0ff */
[----:B------:R-:W-:-:S04]  /*32d0*/  SHF.R.U32.HI R3, RZ, 0x18, R2 ;  /* 0x00000018ff037819 */ /* 0x000fc80000011602 */
[----:B------:R-:W-:-:S04]  /*32e0*/  LOP3.LUT R0, R0, R3, RZ, 0xfc, !PT ;  /* 0x0000000300007212 */ /* 0x000fc800078efcff */
[----:B------:R-:W-:-:S07]  /*32f0*/  PRMT R8, R0, 0x7610, R8 ;  /* 0x0000761000087816 */ /* 0x000fce0000000008 */
.L_x_5078:
[----:B------:R-:W-:Y:S05]  /*3300*/  BSYNC B0 ;  /* 0x0000000000007941 */ /* 0x000fea0003800000 */
.L_x_5077:
[----:B------:R0:W-:Y:S01]  /*3310*/  STG.E.U8 desc[UR36][R16.64], R8 ;  /* 0x0000000810007986 */ /* 0x0001e2000c101124 */
[----:B------:R-:W-:Y:S05]  /*3320*/  BRA `(.L_x_5057) ;  /* 0x0000000400087947 */ /* 0x000fea0003800000 */
.L_x_5075:
        /* <DEDUP_REMOVED lines=16> */
.L_x_5082:
[----:B------:R-:W-:-:S04]  /*3430*/  LOP3.LUT R2, R2, 0x80000000, RZ, 0xc0, !PT ;  /* 0x8000000002027812 */ /* 0x000fc800078ec0ff */
[----:B------:R-:W-:-:S04]  /*3440*/  SHF.R.U32.HI R3, RZ, 0x18, R2 ;  /* 0x00000018ff037819 */ /* 0x000fc80000011602 */
[----:B------:R-:W-:-:S04]  /*3450*/  LOP3.LUT R0, R0, R3, RZ, 0xfc, !PT ;  /* 0x0000000300007212 */ /* 0x000fc800078efcff */
[----:B------:R-:W-:-:S07]  /*3460*/  PRMT R8, R0, 0x7610, R8 ;  /* 0x0000761000087816 */ /* 0x000fce0000000008 */
.L_x_5081:
[----:B------:R-:W-:Y:S05]  /*3470*/  BSYNC B0 ;  /* 0x0000000000007941 */ /* 0x000fea0003800000 */
.L_x_5080:
[----:B------:R0:W-:Y:S01]  /*3480*/  STG.E.U8 desc[UR36][R16.64], R8 ;  /* 0x0000000810007986 */ /* 0x0001e2000c101124 */
[----:B------:R-:W-:Y:S05]  /*3490*/  BRA `(.L_x_5057) ;  /* 0x0000000000ac7947 */ /* 0x000fea0003800000 */
.L_x_5074:
        /* <DEDUP_REMOVED lines=19> */
[----:B------:R0:W-:Y:S01]  /*35d0*/  STG.E.U8 desc[UR36][R16.64], R3 ;  /* 0x0000000310007986 */ /* 0x0001e2000c101124 */
[----:B------:R-:W-:Y:S05]  /*35e0*/  BRA `(.L_x_5057) ;  /* 0x0000000000587947 */ /* 0x000fea0003800000 */
.L_x_5056:
[----:B------:R-:W-:Y:S01]  /*35f0*/  MOV R2, 0x0 ;  /* 0x0000000000027802 */ /* 0x000fe20000000f00 */
[----:B------:R-:W-:Y:S01]  /*3600*/  ULDC.64 UR4, c[0x4][0x148] ;  /* 0x0100520000047ab9 */ /* 0x000fe20000000a00 */
[----:B------:R-:W-:Y:S01]  /*3610*/  ULDC.64 UR6, c[0x4][0x150] ;  /* 0x0100540000067ab9 */ /* 0x000fe20000000a00 */
[----:B------:R-:W-:Y:S01]  /*3620*/  IMAD.U32 R4, RZ, RZ, UR4 ;  /* 0x00000004ff047e24 */ /* 0x000fe2000f8e00ff */
[----:B------:R-:W-:Y:S01]  /*3630*/  HFMA2.MMA R12, -RZ, RZ, 0, 5.9604644775390625e-08 ;  /* 0x00000001ff0c7435 */ /* 0x000fe200000001ff */
        /* <DEDUP_REMOVED lines=10> */
[----:B0-----:R-:W-:Y:S05]  /*36e0*/  CALL.ABS.NOINC R2 ;  /* 0x0000000002007343 */ /* 0x001fea0003c00000 */
.L_x_5085:
[----:B------:R-:W-:Y:S05]  /*36f0*/  BRA `(.L_x_5057) ;  /* 0x0000000000147947 */ /* 0x000fea0003800000 */
.L_x_5084:
[----:B------:R-:W0:Y:S02]  /*3700*/  F2I.U64.TRUNC R2, R2 ;  /* 0x0000000200027311 */ /* 0x000e24000020d800 */
[----:B0-----:R0:W-:Y:S01]  /*3710*/  STG.E.64 desc[UR36][R16.64], R2 ;  /* 0x0000000210007986 */ /* 0x0011e2000c101b24 */
[----:B------:R-:W-:Y:S05]  /*3720*/  BRA `(.L_x_5057) ;  /* 0x0000000000087947 */ /* 0x000fea0003800000 */
.L_x_5083:
[----:B------:R-:W0:Y:S02]  /*3730*/  F2I.FTZ.U32.TRUNC.NTZ R3, R2 ;  /* 0x0000000200037305 */ /* 0x000e24000021f000 */
[----:B0-----:R0:W-:Y:S02]  /*3740*/  STG.E desc[UR36][R16.64], R3 ;  /* 0x0000000310007986 */ /* 0x0011e4000c101924 */
.L_x_5057:
[----:B------:R-:W-:-:S04]  /*3750*/  IMAD R18, R23, 0x200, R18 ;  /* 0x0000020017127824 */ /* 0x000fc800078e0212 */
[----:B------:R-:W-:-:S07]  /*3760*/  VIADD R19, R18, 0x80 ;  /* 0x0000008012137836 */ /* 0x000fce0000000000 */
.L_x_5011:
[----:B------:R-:W-:Y:S05]  /*3770*/  BSYNC B7 ;  /* 0x0000000000077941 */ /* 0x000fea0003800000 */
.L_x_5010:
        /* <DEDUP_REMOVED lines=307> */
.L_x_5088:
        /* <DEDUP_REMOVED lines=23> */
.L_x_5093:
[----:B------:R-:W2:Y:S01]  /*4c20*/  LDG.E.U8 R2, desc[UR36][R4.64] ;  /* 0x0000002404027981 */ /* 0x000ea2000c1e1100 */
[----:B------:R-:W-:Y:S01]  /*4c30*/  IMAD.MOV.U32 R3, RZ, RZ, RZ ;  /* 0x000000ffff037224 */ /* 0x000fe200078e00ff */
[----:B--2---:R-:W-:Y:S01]  /*4c40*/  I2FP.F32.U32 R2, R2 ;  /* 0x0000000200027245 */ /* 0x004fe20000201000 */
[----:B------:R-:W-:Y:S06]  /*4c50*/  BRA `(.L_x_5095) ;  /* 0x0000000c007c7947 */ /* 0x000fec0003800000 */
.L_x_5092:
        /* <DEDUP_REMOVED lines=10> */
.L_x_5097:
[----:B------:R-:W2:Y:S01]  /*4d00*/  LDG.E R2, desc[UR36][R4.64] ;  /* 0x0000002404027981 */ /* 0x000ea2000c1e1900 */
[----:B------:R-:W-:Y:S01]  /*4d10*/  IMAD.MOV.U32 R3, RZ, RZ, RZ ;  /* 0x000000ffff037224 */ /* 0x000fe200078e00ff */
[----:B--2---:R-:W-:Y:S01]  /*4d20*/  I2FP.F32.S32 R2, R2 ;  /* 0x0000000200027245 */ /* 0x004fe20000201400 */
[----:B------:R-:W-:Y:S06]  /*4d30*/  BRA `(.L_x_5095) ;  /* 0x0000000c00447947 */ /* 0x000fec0003800000 */
.L_x_5096:
[----:B------:R-:W2:Y:S01]  /*4d40*/  LDG.E.U16 R2, desc[UR36][R4.64] ;  /* 0x0000002404027981 */ /* 0x000ea2000c1e1500 */
[----:B------:R-:W-:Y:S01]  /*4d50*/  IMAD.MOV.U32 R3, RZ, RZ, RZ ;  /* 0x000000ffff037224 */ /* 0x000fe200078e00ff */
[----:B--2---:R-:W0:Y:S01]  /*4d60*/  I2F.S16 R2, R2 ;  /* 0x0000000200027306 */ /* 0x004e220000101400 */
[----:B------:R-:W-:Y:S05]  /*4d70*/  BRA `(.L_x_5095) ;  /* 0x0000000c00347947 */ /* 0x000fea0003800000 */
.L_x_5091:
        /* <DEDUP_REMOVED lines=9> */
.L_x_5099:
[----:B------:R-:W2:Y:S01]  /*4e10*/  LDG.E.U16 R2, desc[UR36][R4.64] ;  /* 0x0000002404027981 */ /* 0x000ea2000c1e1500 */
[----:B------:R-:W-:Y:S01]  /*4e20*/  MOV R3, RZ ;  /* 0x000000ff00037202 */ /* 0x000fe20000000f00 */
[----:B--2---:R-:W-:Y:S01]  /*4e30*/  HADD2.F32 R2, -RZ, R2.H0_H0 ;  /* 0x20000002ff027230 */ /* 0x004fe20000004100 */
[----:B------:R-:W-:Y:S06]  /*4e40*/  BRA `(.L_x_5095) ;  /* 0x0000000c00007947 */ /* 0x000fec0003800000 */
.L_x_5098:
        /* <DEDUP_REMOVED lines=8> */
.L_x_5101:
[----:B------:R-:W2:Y:S02]  /*4ed0*/  LDG.E R2, desc[UR36][R4.64] ;  /* 0x0000002404027981 */ /* 0x000ea4000c1e1900 */
[--C-:B--2---:R-:W-:Y:S02]  /*4ee0*/  HADD2.F32 R3, -RZ, R2.reuse.H1_H1 ;  /* 0x30000002ff037230 */ /* 0x104fe40000004100 */
[----:B------:R-:W-:Y:S01]  /*4ef0*/  HADD2.F32 R2, -RZ, R2.H0_H0 ;  /* 0x20000002ff027230 */ /* 0x000fe20000004100 */
[----:B------:R-:W-:Y:S06]  /*4f00*/  BRA `(.L_x_5095) ;  /* 0x0000000800d07947 */ /* 0x000fec0003800000 */
.L_x_5100:
[----:B------:R-:W2:Y:S01]  /*4f10*/  LDG.E.64 R4, desc[UR36][R4.64] ;  /* 0x0000002404047981 */ /* 0x000ea2000c1e1b00 */
[----:B------:R-:W-:Y:S01]  /*4f20*/  UMOV UR4, 0xf0000000 ;  /* 0xf000000000047882 */ /* 0x000fe20000000000 */
[----:B------:R-:W-:Y:S01]  /*4f30*/  UMOV UR5, 0x380fffff ;  /* 0x380fffff00057882 */ /* 0x000fe20000000000 */
[----:B------:R-:W-:Y:S01]  /*4f40*/  IMAD.MOV.U32 R3, RZ, RZ, RZ ;  /* 0x000000ffff037224 */ /* 0x000fe200078e00ff */
[----:B--2---:R-:W0:Y:S01]  /*4f50*/  F2F.F32.F64 R2, R4 ;  /* 0x0000000400027310 */ /* 0x004e220000301000 */
[----:B------:R-:W-:-:S14]  /*4f60*/  DSETP.GEU.AND P0, PT, |R4|, UR4, PT ;  /* 0x0000000404007e2a */ /* 0x000fdc000bf0e200 */
[----:B0-----:R-:W-:Y:S01]  /*4f70*/  @!P0 FMUL R2, R2, 1.175494350822287508e-38 ;  /* 0x0080000002028820 */ /* 0x001fe20000400000 */
[----:B------:R-:W-:Y:S06]  /*4f80*/  BRA `(.L_x_5095) ;  /* 0x0000000800b07947 */ /* 0x000fec0003800000 */
.L_x_5090:
        /* <DEDUP_REMOVED lines=13> */
.L_x_5104:
        /* <DEDUP_REMOVED lines=10> */
.L_x_5103:
        /* <DEDUP_REMOVED lines=23> */
[----:B------:R-:W-:Y:S02]  /*5270*/  LOP3.LUT R5, R6, R3, RZ, 0x30, !PT ;  /* 0x0000000306057212 */ /* 0x000fe400078e30ff */
[----:B------:R-:W-:Y:S02]  /*5280*/  MOV R3, RZ ;  /* 0x000000ff00037202 */ /* 0x000fe40000000f00 */
[----:B------:R-:W-:Y:S01]  /*5290*/  LOP3.LUT R2, R5, 0x80000000, R2, 0xf8, !PT ;  /* 0x8000000005027812 */ /* 0x000fe200078ef802 */
[----:B------:R-:W-:Y:S06]  /*52a0*/  BRA `(.L_x_5095) ;  /* 0x0000000400e87947 */ /* 0x000fec0003800000 */
.L_x_5106:
[----:B------:R-:W2:Y:S01]  /*52b0*/  LDG.E.U8 R4, desc[UR36][R4.64] ;  /* 0x0000002404047981 */ /* 0x000ea2000c1e1100 */
[----:B------:R-:W-:Y:S02]  /*52c0*/  IMAD.MOV.U32 R3, RZ, RZ, RZ ;  /* 0x000000ffff037224 */ /* 0x000fe400078e00ff */
        /* <DEDUP_REMOVED lines=12> */
.L_x_5105:
[----:B------:R-:W2:Y:S01]  /*5390*/  LDG.E.U16 R2, desc[UR36][R4.64] ;  /* 0x0000002404027981 */ /* 0x000ea2000c1e1500 */
[----:B------:R-:W-:Y:S02]  /*53a0*/  IMAD.MOV.U32 R3, RZ, RZ, RZ ;  /* 0x000000ffff037224 */ /* 0x000fe400078e00ff */
[----:B--2---:R-:W-:Y:S01]  /*53b0*/  IMAD.U32 R2, R2, 0x10000, RZ ;  /* 0x0001000002027824 */ /* 0x004fe200078e00ff */
[----:B------:R-:W-:Y:S06]  /*53c0*/  BRA `(.L_x_5095) ;  /* 0x0000000400a07947 */ /* 0x000fec0003800000 */
.L_x_5102:
        /* <DEDUP_REMOVED lines=9> */
[----:B------:R-:W-:Y:S01]  /*5460*/  HFMA2.MMA R3, -RZ, RZ, 0, 0 ;  /* 0x00000000ff037435 */ /* 0x000fe200000001ff */
[----:B--2---:R-:W-:Y:S01]  /*5470*/  I2FP.F32.U32 R2, R2 ;  /* 0x0000000200027245 */ /* 0x004fe20000201000 */
[----:B------:R-:W-:Y:S09]  /*5480*/  BRA `(.L_x_5095) ;  /* 0x0000000400707947 */ /* 0x000ff20003800000 */
.L_x_5109:
        /* <DEDUP_REMOVED lines=20> */
.L_x_5111:
[----:B------:R-:W-:Y:S05]  /*55d0*/  BSYNC B0 ;  /* 0x0000000000007941 */ /* 0x000fea0003800000 */
.L_x_5110:
[----:B------:R-:W-:Y:S01]  /*55e0*/  IMAD.SHL.U32 R2, R2, 0x100000, RZ ;  /* 0x0010000002027824 */ /* 0x000fe200078e00ff */
[----:B------:R-:W-:-:S04]  /*55f0*/  LEA R5, R0, 0x3b800000, 0x17 ;  /* 0x3b80000000057811 */ /* 0x000fc800078eb8ff */
[----:B------:R-:W-:Y:S01]  /*5600*/  LOP3.LUT R2, R5, R2, R6, 0xfe, !PT ;  /* 0x0000000205027212 */ /* 0x000fe200078efe06 */
[----:B------:R-:W-:Y:S06]  /*5610*/  BRA `(.L_x_5095) ;  /* 0x00000004000c7947 */ /* 0x000fec0003800000 */
.L_x_5108:
        /* <DEDUP_REMOVED lines=20> */
.L_x_5113:
[----:B------:R-:W-:Y:S05]  /*5760*/  BSYNC B0 ;  /* 0x0000000000007941 */ /* 0x000fea0003800000 */
.L_x_5112:
[----:B------:R-:W-:Y:S02]  /*5770*/  LEA R5, R0, 0x37800000, 0x17 ;  /* 0x3780000000057811 */ /* 0x000fe400078eb8ff */
[----:B------:R-:W-:-:S04]  /*5780*/  SHF.L.U32 R2, R2, 0x15, RZ ;  /* 0x0000001502027819 */ /* 0x000fc800000006ff */
[----:B------:R-:W-:Y:S01]  /*5790*/  LOP3.LUT R2, R5, R2, R6, 0xfe, !PT ;  /* 0x0000000205027212 */ /* 0x000fe200078efe06 */
[----:B------:R-:W-:Y:S06]  /*57a0*/  BRA `(.L_x_5095) ;  /* 0x0000000000a87947 */ /* 0x000fec0003800000 */
.L_x_5107:
        /* <DEDUP_REMOVED lines=14> */
.L_x_5117:
[----:B------:R-:W-:Y:S05]  /*5890*/  BSYNC B0 ;  /* 0x0000000000007941 */ /* 0x000fea0003800000 */
.L_x_5116:
[----:B------:R-:W-:Y:S01]  /*58a0*/  IMAD.MOV.U32 R3, RZ, RZ, RZ ;  /* 0x000000ffff037224 */ /* 0x000fe200078e00ff */
[----:B------:R-:W-:Y:S06]  /*58b0*/  BRA `(.L_x_5095) ;  /* 0x0000000000647947 */ /* 0x000fec0003800000 */
.L_x_5094:
        /* <DEDUP_REMOVED lines=16> */
.L_x_5118:
[----:B------:R-:W-:Y:S01]  /*59c0*/  CS2R R2, SRZ ;  /* 0x0000000000027805 */ /* 0x000fe2000001ff00 */
[----:B------:R-:W-:Y:S06]  /*59d0*/  BRA `(.L_x_5095) ;  /* 0x00000000001c7947 */ /* 0x000fec0003800000 */
.L_x_5115:
[----:B------:R-:W2:Y:S01]  /*59e0*/  LDG.E.64 R4, desc[UR36][R4.64] ;  /* 0x0000002404047981 */ /* 0x000ea2000c1e1b00 */
[----:B------:R-:W-:Y:S01]  /*59f0*/  IMAD.MOV.U32 R3, RZ, RZ, RZ ;  /* 0x000000ffff037224 */ /* 0x000fe200078e00ff */
[----:B--2---:R0:W1:Y:S01]  /*5a00*/  I2F.U64 R2, R4 ;  /* 0x0000000400027312 */ /* 0x0040620000301000 */
[----:B------:R-:W-:Y:S05]  /*5a10*/  BRA `(.L_x_5095) ;  /* 0x00000000000c7947 */ /* 0x000fea0003800000 */
.L_x_5114:
[----:B------:R-:W2:Y:S01]  /*5a20*/  LDG.E R2, desc[UR36][R4.64] ;  /* 0x0000002404027981 */ /* 0x000ea2000c1e1900 */
[----:B------:R-:W-:Y:S01]  /*5a30*/  IMAD.MOV.U32 R3, RZ, RZ, RZ ;  /* 0x000000ffff037224 */ /* 0x000fe200078e00ff */
[----:B--2---:R-:W-:-:S07]  /*5a40*/  I2FP.F32.U32 R2, R2 ;  /* 0x0000000200027245 */ /* 0x004fce0000201000 */
.L_x_5095:
[----:B------:R-:W-:Y:S05]  /*5a50*/  BSYNC B6 ;  /* 0x0000000000067941 */ /* 0x000fea0003800000 */
.L_x_5089:
        /* <DEDUP_REMOVED lines=10> */
[----:B------:R-:W-:-:S04]  /*5b00*/  IADD3 R0, R5, -0x42b17218, RZ ;  /* 0xbd4e8de805007810 */ /* 0x000fc80007ffe0ff */
        /* <DEDUP_REMOVED lines=21> */
[----:B-1----:R-:W-:Y:S01]  /*5c60*/  FMUL.FTZ R7, R4, R7 ;  /* 0x0000000704077220 */ /* 0x002fe20000410000 */
[----:B------:R-:W-:Y:S01]  /*5c70*/  IMAD.IADD R5, R5, 0x1, -R6 ;  /* 0x0000000105057824 */ /* 0x000fe200078e0a06 */
[----:B------:R-:W-:-:S04]  /*5c80*/  LEA R6, R6, 0x3f800000, 0x17 ;  /* 0x3f80000006067811 */ /* 0x000fc800078eb8ff */
[----:B------:R-:W-:Y:S01]  /*5c90*/  LEA R5, R5, 0x3f800000, 0x17 ;  /* 0x3f80000005057811 */ /* 0x000fe200078eb8ff */
[C---:B------:R-:W-:Y:S01]  /*5ca0*/  FMUL.FTZ R4, R6.reuse, R9 ;  /* 0x0000000906047220 */ /* 0x040fe20000410000 */
[----:B------:R-:W-:-:S03]  /*5cb0*/  FMUL.FTZ R0, R6, R7 ;  /* 0x0000000706007220 */ /* 0x000fc60000410000 */
[C---:B------:R-:W-:Y:S01]  /*5cc0*/  FMUL.FTZ R4, R5.reuse, R4 ;  /* 0x0000000405047220 */ /* 0x040fe20000410000 */
[----:B------:R-:W-:Y:S01]  /*5cd0*/  FMUL.FTZ R0, R5, R0 ;  /* 0x0000000005007220 */ /* 0x000fe20000410000 */
[----:B------:R-:W-:Y:S06]  /*5ce0*/  BRA `(.L_x_5123) ;  /* 0x0000000000487947 */ /* 0x000fec0003800000 */
.L_x_5122:
        /* <DEDUP_REMOVED lines=11> */
.L_x_5121:
[----:B------:R-:W-:-:S04]  /*5da0*/  FMUL.RZ R5, R7, 0.15915493667125701904 ;  /* 0x3e22f98307057820 */ /* 0x000fc8000040c000 */
[----:B------:R1:W2:Y:S08]  /*5db0*/  MUFU.SIN R4, R5 ;  /* 0x0000000500047308 */ /* 0x0002b00000000400 */
[----:B------:R1:W3:Y:S01]  /*5dc0*/  MUFU.COS R0, R5 ;  /* 0x0000000500007308 */ /* 0x0002e20000000000 */
[----:B------:R-:W-:Y:S05]  /*5dd0*/  BRA `(.L_x_5123) ;  /* 0x00000000000c7947 */ /* 0x000fea0003800000 */
.L_x_5120:
[----:B01----:R-:W-:Y:S01]  /*5de0*/  FMUL.FTZ R0, R2, -1.4426950216293334961 ;  /* 0xbfb8aa3b02007820 */ /* 0x003fe20000410000 */
[----:B--234-:R-:W-:-:S05]  /*5df0*/  IMAD.MOV.U32 R4, RZ, RZ, R7 ;  /* 0x000000ffff047224 */ /* 0x01cfca00078e0007 */
[----:B------:R-:W0:Y:S02]  /*5e00*/  MUFU.EX2 R0, R0 ;  /* 0x0000000000007308 */ /* 0x000e240000000800 */
.L_x_5123:
[----:B------:R-:W-:Y:S05]  /*5e10*/  BSYNC B0 ;  /* 0x0000000000007941 */ /* 0x000fea0003800000 */
.L_x_5119:
        /* <DEDUP_REMOVED lines=19> */
.L_x_5126:
[----:B------:R-:W0:Y:S08]  /*5f50*/  MUFU.RCP R5, R5 ;  /* 0x0000000500057308 */ /* 0x000e300000001000 */
[----:B------:R-:W1:Y:S01]  /*5f60*/  MUFU.RCP R0, R0 ;  /* 0x0000000000007308 */ /* 0x000e620000001000 */
[----:B0-----:R-:W-:Y:S01]  /*5f70*/  FMUL.FTZ R2, R5, R2 ;  /* 0x0000000205027220 */ /* 0x001fe20000410000 */
[----:B-1----:R-:W-:Y:S01]  /*5f80*/  FMUL.FTZ R3, R0, R3 ;  /* 0x0000000300037220 */ /* 0x002fe20000410000 */
[----:B------:R-:W-:Y:S06]  /*5f90*/  BRA `(.L_x_5127) ;  /* 0x0000000000207947 */ /* 0x000fec0003800000 */
.L_x_5125:
        /* <DEDUP_REMOVED lines=8> */
.L_x_5127:
[----:B------:R-:W-:Y:S05]  /*6020*/  BSYNC B0 ;  /* 0x0000000000007941 */ /* 0x000fea0003800000 */
.L_x_5124:
        /* <DEDUP_REMOVED lines=15> */
.L_x_5131:
[----:B------:R-:W0:Y:S02]  /*6120*/  F2I.S64.TRUNC R2, R2 ;  /* 0x0000000200027311 */ /* 0x000e24000020d900 */
[----:B0-----:R-:W-:-:S05]  /*6130*/  IMAD.MOV.U32 R5, RZ, RZ, R2 ;  /* 0x000000ffff057224 */ /* 0x001fca00078e0002 */
[----:B------:R0:W-:Y:S01]  /*6140*/  STG.E.U8 desc[UR36][R16.64], R5 ;  /* 0x0000000510007986 */ /* 0x0001e2000c101124 */
[----:B------:R-:W-:Y:S05]  /*6150*/  BRA `(.L_x_5133) ;  /* 0x0000000c00447947 */ /* 0x000fea0003800000 */
.L_x_5130:
        /* <DEDUP_REMOVED lines=9> */
.L_x_5135:
[----:B------:R-:W0:Y:S02]  /*61f0*/  F2I.FTZ.TRUNC.NTZ R3, R2 ;  /* 0x0000000200037305 */ /* 0x000e24000021f100 */
[----:B0-----:R3:W-:Y:S01]  /*6200*/  STG.E desc[UR36][R16.64], R3 ;  /* 0x0000000310007986 */ /* 0x0017e2000c101924 */
[----:B------:R-:W-:Y:S05]  /*6210*/  BRA `(.L_x_5133) ;  /* 0x0000000c00147947 */ /* 0x000fea0003800000 */
.L_x_5134:
[----:B------:R-:W0:Y:S02]  /*6220*/  F2I.FTZ.TRUNC.NTZ R3, R2 ;  /* 0x0000000200037305 */ /* 0x000e24000021f100 */
[----:B0-----:R2:W-:Y:S01]  /*6230*/  STG.E.U16 desc[UR36][R16.64], R3 ;  /* 0x0000000310007986 */ /* 0x0015e2000c101524 */
[----:B------:R-:W-:Y:S05]  /*6240*/  BRA `(.L_x_5133) ;  /* 0x0000000c00087947 */ /* 0x000fea0003800000 */
.L_x_5129:
        /* <DEDUP_REMOVED lines=8> */
.L_x_5137:
[----:B------:R-:W-:-:S05]  /*62d0*/  F2FP.F16.F32.PACK_AB R2, RZ, R2 ;  /* 0x00000002ff02723e */ /* 0x000fca00000000ff */
[----:B------:R0:W-:Y:S01]  /*62e0*/  STG.E.U16 desc[UR36][R16.64], R2 ;  /* 0x0000000210007986 */ /* 0x0001e2000c101524 */
[----:B------:R-:W-:Y:S05]  /*62f0*/  BRA `(.L_x_5133) ;  /* 0x0000000800dc7947 */ /* 0x000fea0003800000 */
.L_x_5136:
        /* <DEDUP_REMOVED lines=8> */
.L_x_5139:
[----:B------:R-:W-:-:S05]  /*6380*/  F2FP.F16.F32.PACK_AB R3, R3, R2 ;  /* 0x000000020303723e */ /* 0x000fca00000000ff */
[----:B------:R0:W-:Y:S01]  /*6390*/  STG.E desc[UR36][R16.64], R3 ;  /* 0x0000000310007986 */ /* 0x0001e2000c101924 */
[----:B------:R-:W-:Y:S05]  /*63a0*/  BRA `(.L_x_5133) ;  /* 0x0000000800b07947 */ /* 0x000fea0003800000 */
.L_x_5138:
[----:B------:R-:W-:-:S06]  /*63b0*/  FMUL.FTZ R2, R2, 1 ;  /* 0x3f80000002027820 */ /* 0x000fcc0000410000 */
[----:B------:R-:W0:Y:S02]  /*63c0*/  F2F.F64.F32 R2, R2 ;  /* 0x0000000200027310 */ /* 0x000e240000201800 */
[----:B0-----:R0:W-:Y:S01]  /*63d0*/  STG.E.64 desc[UR36][R16.64], R2 ;  /* 0x0000000210007986 */ /* 0x0011e2000c101b24 */
[----:B------:R-:W-:Y:S05]  /*63e0*/  BRA `(.L_x_5133) ;  /* 0x0000000800a07947 */ /* 0x000fea0003800000 */
.L_x_5128:
        /* <DEDUP_REMOVED lines=14> */
.L_x_5142:
[----:B------:R-:W-:Y:S01]  /*64d0*/  FMUL.FTZ R6, R3, 1 ;  /* 0x3f80000003067820 */ /* 0x000fe20000410000 */
[----:B------:R-:W-:-:S05]  /*64e0*/  FMUL.FTZ R4, R2, 1 ;  /* 0x3f80000002047820 */ /* 0x000fca0000410000 */
[----:B------:R-:W-:Y:S08]  /*64f0*/  F2F.F64.F32 R6, R6 ;  /* 0x0000000600067310 */ /* 0x000ff00000201800 */
[----:B------:R-:W0:Y:S02]  /*6500*/  F2F.F64.F32 R4, R4 ;  /* 0x0000000400047310 */ /* 0x000e240000201800 */
[----:B0-----:R0:W-:Y:S01]  /*6510*/  STG.E.128 desc[UR36][R16.64], R4 ;  /* 0x0000000410007986 */ /* 0x0011e2000c101d24 */
[----:B------:R-:W-:Y:S05]  /*6520*/  BRA `(.L_x_5133) ;  /* 0x0000000800507947 */ /* 0x000fea0003800000 */
.L_x_5141:
        /* <DEDUP_REMOVED lines=11> */
[----:B------:R-:W-:-:S10]  /*65e0*/  HFMA2.MMA R0, -RZ, RZ, 0, 7.569789886474609375e-06 ;  /* 0x0000007fff007435 */ /* 0x000fd400000001ff */
        /* <DEDUP_REMOVED lines=8> */
.L_x_5146:
[----:B------:R-:W-:Y:S05]  /*6670*/  BSYNC B0 ;  /* 0x0000000000007941 */ /* 0x000fea0003800000 */
.L_x_5145:
[----:B------:R-:W-:-:S05]  /*6680*/  LOP3.LUT R5, R0, R5, RZ, 0xfc, !PT ;  /* 0x0000000500057212 */ /* 0x000fca00078efcff */
[----:B------:R0:W-:Y:S01]  /*6690*/  STG.E.U8 desc[UR36][R16.64], R5 ;  /* 0x0000000510007986 */ /* 0x0001e2000c101124 */
[----:B------:R-:W-:Y:S05]  /*66a0*/  BRA `(.L_x_5133) ;  /* 0x0000000400f07947 */ /* 0x000fea0003800000 */
.L_x_5144:
        /* <DEDUP_REMOVED lines=12> */
.L_x_5148:
[----:B------:R-:W-:Y:S01]  /*6770*/  IMAD.MOV.U32 R0, RZ, RZ, 0x7f ;  /* 0x0000007fff007424 */ /* 0x000fe200078e00ff */
[----:B------:R-:W-:-:S04]  /*6780*/  ISETP.GT.U32.AND P0, PT, R4, 0x7f800000, PT ;  /* 0x7f8000000400780c */ /* 0x000fc80003f04070 */
[----:B------:R-:W-:-:S09]  /*6790*/  SEL R0, R0, 0x7c, P0 ;  /* 0x0000007c00007807 */ /* 0x000fd20000000000 */
.L_x_5149:
[----:B------:R-:W-:Y:S05]  /*67a0*/  BSYNC B0 ;  /* 0x0000000000007941 */ /* 0x000fea0003800000 */
.L_x_5147:
[----:B------:R-:W-:-:S04]  /*67b0*/  LOP3.LUT R2, R2, 0x80000000, RZ, 0xc0, !PT ;  /* 0x8000000002027812 */ /* 0x000fc800078ec0ff */
[----:B------:R-:W-:-:S04]  /*67c0*/  SHF.R.U32.HI R3, RZ, 0x18, R2 ;  /* 0x00000018ff037819 */ /* 0x000fc80000011602 */
[----:B------:R-:W-:-:S05]  /*67d0*/  LOP3.LUT R3, R0, R3, RZ, 0xfc, !PT ;  /* 0x0000000300037212 */ /* 0x000fca00078efcff */
[----:B------:R0:W-:Y:S01]  /*67e0*/  STG.E.U8 desc[UR36][R16.64], R3 ;  /* 0x0000000310007986 */ /* 0x0001e2000c101124 */
[----:B------:R-:W-:Y:S05]  /*67f0*/  BRA `(.L_x_5133) ;  /* 0x00000004009c7947 */ /* 0x000fea0003800000 */
.L_x_5143:
[----:B------:R-:W-:-:S05]  /*6800*/  F2FP.BF16.F32.PACK_AB R2, RZ, R2 ;  /* 0x00000002ff02723e */ /* 0x000fca00000010ff */
[----:B------:R0:W-:Y:S01]  /*6810*/  STG.E.U16 desc[UR36][R16.64], R2 ;  /* 0x0000000210007986 */ /* 0x0001e2000c101524 */
[----:B------:R-:W-:Y:S05]  /*6820*/  BRA `(.L_x_5133) ;  /* 0x0000000400907947 */ /* 0x000fea0003800000 */
.L_x_5140:
        /* <DEDUP_REMOVED lines=11> */
.L_x_5152:
        /* <DEDUP_REMOVED lines=16> */
.L_x_5155:
[----:B------:R-:W-:-:S04]  /*69e0*/  LOP3.LUT R2, R2, 0x80000000, RZ, 0xc0, !PT ;  /* 0x8000000002027812 */ /* 0x000fc800078ec0ff */
[----:B------:R-:W-:-:S04]  /*69f0*/  SHF.R.U32.HI R3, RZ, 0x18, R2 ;  /* 0x00000018ff037819 */ /* 0x000fc80000011602 */
[----:B------:R-:W-:-:S04]  /*6a00*/  LOP3.LUT R0, R0, R3, RZ, 0xfc, !PT ;  /* 0x0000000300007212 */ /* 0x000fc800078efcff */
[----:B------:R-:W-:-:S07]  /*6a10*/  PRMT R8, R0, 0x7610, R8 ;  /* 0x0000761000087816 */ /* 0x000fce0000000008 */
.L_x_5154:
[----:B------:R-:W-:Y:S05]  /*6a20*/  BSYNC B0 ;  /* 0x0000000000007941 */ /* 0x000fea0003800000 */
.L_x_5153:
[----:B------:R0:W-:Y:S01]  /*6a30*/  STG.E.U8 desc[UR36][R16.64], R8 ;  /* 0x0000000810007986 */ /* 0x0001e2000c101124 */
[----:B------:R-:W-:Y:S05]  /*6a40*/  BRA `(.L_x_5133) ;  /* 0x0000000400087947 */ /* 0x000fea0003800000 */
.L_x_5151:
        /* <DEDUP_REMOVED lines=16> */
.L_x_5158:
[----:B------:R-:W-:-:S04]  /*6b50*/  LOP3.LUT R2, R2, 0x80000000, RZ, 0xc0, !PT ;  /* 0x8000000002027812 */ /* 0x000fc800078ec0ff */
[----:B------:R-:W-:-:S04]  /*6b60*/  SHF.R.U32.HI R3, RZ, 0x18, R2 ;  /* 0x00000018ff037819 */ /* 0x000fc80000011602 */
[----:B------:R-:W-:-:S04]  /*6b70*/  LOP3.LUT R0, R0, R3, RZ, 0xfc, !PT ;  /* 0x0000000300007212 */ /* 0x000fc800078efcff */
[----:B------:R-:W-:-:S07]  /*6b80*/  PRMT R8, R0, 0x7610, R8 ;  /* 0x0000761000087816 */ /* 0x000fce0000000008 */
.L_x_5157:
[----:B------:R-:W-:Y:S05]  /*6b90*/  BSYNC B0 ;  /* 0x0000000000007941 */ /* 0x000fea0003800000 */
.L_x_5156:
[----:B------:R0:W-:Y:S01]  /*6ba0*/  STG.E.U8 desc[UR36][R16.64], R8 ;  /* 0x0000000810007986 */ /* 0x0001e2000c101124 */
[----:B------:R-:W-:Y:S05]  /*6bb0*/  BRA `(.L_x_5133) ;  /* 0x0000000000ac7947 */ /* 0x000fea0003800000 */
.L_x_5150:
        /* <DEDUP_REMOVED lines=17> */
[----:B------:R-:W-:-:S05]  /*6cd0*/  @!P0 IADD3 R0, R4, RZ, RZ ;  /* 0x000000ff04008210 */ /* 0x000fca0007ffe0ff */
[----:B------:R-:W-:-:S05]  /*6ce0*/  @P1 IMAD.MOV.U32 R3, RZ, RZ, R0 ;  /* 0x000000ffff031224 */ /* 0x000fca00078e0000 */
[----:B------:R0:W-:Y:S01]  /*6cf0*/  STG.E.U8 desc[UR36][R16.64], R3 ;  /* 0x0000000310007986 */ /* 0x0001e2000c101124 */
[----:B------:R-:W-:Y:S05]  /*6d00*/  BRA `(.L_x_5133) ;  /* 0x0000000000587947 */ /* 0x000fea0003800000 */
.L_x_5132:
[----:B------:R-:W-:Y:S01]  /*6d10*/  MOV R0, 0x0 ;  /* 0x0000000000007802 */ /* 0x000fe20000000f00 */
[----:B------:R-:W-:Y:S01]  /*6d20*/  ULDC.64 UR4, c[0x4][0x148] ;  /* 0x0100520000047ab9 */ /* 0x000fe20000000a00 */
[----:B------:R-:W-:Y:S01]  /*6d30*/  ULDC.64 UR6, c[0x4][0x40] ;  /* 0x0100100000067ab9 */ /* 0x000fe20000000a00 */
[----:B------:R-:W-:Y:S01]  /*6d40*/  IMAD.U32 R4, RZ, RZ, UR4 ;  /* 0x00000004ff047e24 */ /* 0x000fe2000f8e00ff */
[----:B------:R0:W1:Y:S01]  /*6d50*/  LDC.64 R2, c[0x4][R0] ;  /* 0x0100000000027b82 */ /* 0x0000620000000a00 */
[----:B------:R-:W-:Y:S01]  /*6d60*/  IMAD.U32 R5, RZ, RZ, UR5 ;  /* 0x00000005ff057e24 */ /* 0x000fe2000f8e00ff */
[----:B------:R-:W-:Y:S01]  /*6d70*/  ULDC.64 UR4, c[0x4][0x150] ;  /* 0x0100540000047ab9 */ /* 0x000fe20000000a00 */
[----:B------:R-:W-:Y:S01]  /*6d80*/  HFMA2.MMA R8, -RZ, RZ, 0, 6.020069122314453125e-06 ;  /* 0x00000065ff087435 */ /* 0x000fe200000001ff */
[----:B------:R-:W-:Y:S02]  /*6d90*/  IMAD.U32 R6, RZ, RZ, UR4 ;  /* 0x00000004ff067e24 */ /* 0x000fe4000f8e00ff */
[----:B------:R-:W-:-:S02]  /*6da0*/  IMAD.U32 R7, RZ, RZ, UR5 ;  /* 0x00000005ff077e24 */ /* 0x000fc4000f8e00ff */
[----:B------:R-:W-:Y:S02]  /*6db0*/  IMAD.U32 R10, RZ, RZ, UR6 ;  /* 0x00000006ff0a7e24 */ /* 0x000fe4000f8e00ff */
[----:B------:R-:W-:Y:S02]  /*6dc0*/  IMAD.U32 R11, RZ, RZ, UR7 ;  /* 0x00000007ff0b7e24 */ /* 0x000fe4000f8e00ff */
[----:B------:R-:W-:Y:S02]  /*6dd0*/  IMAD.MOV.U32 R12, RZ, RZ, 0x1 ;  /* 0x00000001ff0c7424 */ /* 0x000fe400078e00ff */
[----:B0-----:R-:W-:-:S07]  /*6de0*/  IMAD.MOV.U32 R13, RZ, RZ, RZ ;  /* 0x000000ffff0d7224 */ /* 0x001fce00078e00ff */
[----:B------:R-:W-:-:S07]  /*6df0*/  LEPC R20, `(.L_x_5161) ;  /* 0x000000001014794e */ /* 0x000fce0000000000 */
[----:B-1----:R-:W-:Y:S05]  /*6e00*/  CALL.ABS.NOINC R2 ;  /* 0x0000000002007343 */ /* 0x002fea0003c00000 */
.L_x_5161:
[----:B------:R-:W-:Y:S05]  /*6e10*/  BRA `(.L_x_5133) ;  /* 0x0000000000147947 */ /* 0x000fea0003800000 */
.L_x_5160:
[----:B------:R-:W0:Y:S02]  /*6e20*/  F2I.U64.TRUNC R2, R2 ;  /* 0x0000000200027311 */ /* 0x000e24000020d800 */
[----:B0-----:R0:W-:Y:S01]  /*6e30*/  STG.E.64 desc[UR36][R16.64], R2 ;  /* 0x0000000210007986 */ /* 0x0011e2000c101b24 */
[----:B------:R-:W-:Y:S05]  /*6e40*/  BRA `(.L_x_5133) ;  /* 0x0000000000087947 */ /* 0x000fea0003800000 */
.L_x_5159:
[----:B------:R-:W0:Y:S02]  /*6e50*/  F2I.FTZ.U32.TRUNC.NTZ R3, R2 ;  /* 0x0000000200037305 */ /* 0x000e24000021f000 */
[----:B0-----:R0:W-:Y:S02]  /*6e60*/  STG.E desc[UR36][R16.64], R3 ;  /* 0x0000000310007986 */ /* 0x0011e4000c101924 */
.L_x_5133:
[----:B------:R-:W-:-:S07]  /*6e70*/  VIADD R19, R19, 0x80 ;  /* 0x0000008013137836 */ /* 0x000fce0000000000 */
.L_x_5087:
[----:B------:R-:W-:Y:S05]  /*6e80*/  BSYNC B7 ;  /* 0x0000000000077941 */ /* 0x000fea0003800000 */
.L_x_5086:
        /* <DEDUP_REMOVED lines=307> */
.L_x_5164:
        /* <DEDUP_REMOVED lines=21> */
[----:B--2---:R-:W2:Y:S01]  /*8310*/  I2F.S16 R2, R2 ;  /* 0x0000000200027306 */ /* 0x004ea20000101400 */
[----:B------:R-:W-:Y:S05]  /*8320*/  BRA `(.L_x_5171) ;  /* 0x0000000c008c7947 */ /* 0x000fea0003800000 */
.L_x_5169:
[----:B------:R-:W2:Y:S01]  /*8330*/  LDG.E.U8 R2, desc[UR36][R4.64] ;  /* 0x0000002404027981 */ /* 0x000ea2000c1e1100 */
[----:B------:R-:W-:Y:S01]  /*8340*/  IMAD.MOV.U32 R3, RZ, RZ, RZ ;  /* 0x000000ffff037224 */ /* 0x000fe200078e00ff */
[----:B--2---:R-:W-:Y:S01]  /*8350*/  I2FP.F32.U32 R2, R2 ;  /* 0x0000000200027245 */ /* 0x004fe20000201000 */
[----:B------:R-:W-:Y:S06]  /*8360*/  BRA `(.L_x_5171) ;  /* 0x0000000c007c7947 */ /* 0x000fec0003800000 */
.L_x_5168:
        /* <DEDUP_REMOVED lines=8> */
[----:B--2---:R3:W4:Y:S01]  /*83f0*/  I2F.S64 R2, R4 ;  /* 0x0000000400027312 */ /* 0x0047220000301400 */
[----:B------:R-:W-:Y:S05]  /*8400*/  BRA `(.L_x_5171) ;  /* 0x0000000c00547947 */ /* 0x000fea0003800000 */
.L_x_5173:
[----:B------:R-:W2:Y:S01]  /*8410*/  LDG.E R2, desc[UR36][R4.64] ;  /* 0x0000002404027981 */ /* 0x000ea2000c1e1900 */
[----:B------:R-:W-:Y:S01]  /*8420*/  IMAD.MOV.U32 R3, RZ, RZ, RZ ;  /* 0x000000ffff037224 */ /* 0x000fe200078e00ff */
[----:B--2---:R-:W-:Y:S01]  /*8430*/  I2FP.F32.S32 R2, R2 ;  /* 0x0000000200027245 */ /* 0x004fe20000201400 */
[----:B------:R-:W-:Y:S06]  /*8440*/  BRA `(.L_x_5171) ;  /* 0x0000000c00447947 */ /* 0x000fec0003800000 */
.L_x_5172:
[----:B------:R-:W2:Y:S01]  /*8450*/  LDG.E.U16 R2, desc[UR36][R4.64] ;  /* 0x0000002404027981 */ /* 0x000ea2000c1e1500 */
[----:B------:R-:W-:Y:S01]  /*8460*/  IMAD.MOV.U32 R3, RZ, RZ, RZ ;  /* 0x000000ffff037224 */ /* 0x000fe200078e00ff */
[----:B--2---:R-:W0:Y:S01]  /*8470*/  I2F.S16 R2, R2 ;  /* 0x0000000200027306 */ /* 0x004e220000101400 */
[----:B------:R-:W-:Y:S05]  /*8480*/  BRA `(.L_x_5171) ;  /* 0x0000000c00347947 */ /* 0x000fea0003800000 */
.L_x_5167:
        /* <DEDUP_REMOVED lines=9> */
.L_x_5175:
[----:B------:R-:W2:Y:S01]  /*8520*/  LDG.E.U16 R2, desc[UR36][R4.64] ;  /* 0x0000002404027981 */ /* 0x000ea2000c1e1500 */
[----:B------:R-:W-:Y:S01]  /*8530*/  MOV R3, RZ ;  /* 0x000000ff00037202 */ /* 0x000fe20000000f00 */
[----:B--2---:R-:W-:Y:S01]  /*8540*/  HADD2.F32 R2, -RZ, R2.H0_H0 ;  /* 0x20000002ff027230 */ /* 0x004fe20000004100 */
[----:B------:R-:W-:Y:S06]  /*8550*/  BRA `(.L_x_5171) ;  /* 0x0000000c00007947 */ /* 0x000fec0003800000 */
.L_x_5174:
        /* <DEDUP_REMOVED lines=8> */
.L_x_5177:
[----:B------:R-:W2:Y:S02]  /*85e0*/  LDG.E R2, desc[UR36][R4.64] ;  /* 0x0000002404027981 */ /* 0x000ea4000c1e1900 */
[--C-:B--2---:R-:W-:Y:S02]  /*85f0*/  HADD2.F32 R3, -RZ, R2.reuse.H1_H1 ;  /* 0x30000002ff037230 */ /* 0x104fe40000004100 */
[----:B------:R-:W-:Y:S01]  /*8600*/  HADD2.F32 R2, -RZ, R2.H0_H0 ;  /* 0x20000002ff027230 */ /* 0x000fe20000004100 */
[----:B------:R-:W-:Y:S06]  /*8610*/  BRA `(.L_x_5171) ;  /* 0x0000000800d07947 */ /* 0x000fec0003800000 */
.L_x_5176:
        /* <DEDUP_REMOVED lines=8> */
.L_x_5166:
        /* <DEDUP_REMOVED lines=13> */
.L_x_5180:
        /* <DEDUP_REMOVED lines=10> */
.L_x_5179:
        /* <DEDUP_REMOVED lines=23> */
[----:B------:R-:W-:Y:S01]  /*8980*/  LOP3.LUT R5, R6, R3, RZ, 0x30, !PT ;  /* 0x0000000306057212 */ /* 0x000fe200078e30ff */
[----:B------:R-:W-:-:S03]  /*8990*/  IMAD.MOV.U32 R3, RZ, RZ, RZ ;  /* 0x000000ffff037224 */ /* 0x000fc600078e00ff */
[----:B------:R-:W-:Y:S01]  /*89a0*/  LOP3.LUT R2, R5, 0x80000000, R2, 0xf8, !PT ;  /* 0x8000000005027812 */ /* 0x000fe200078ef802 */
[----:B------:R-:W-:Y:S06]  /*89b0*/  BRA `(.L_x_5171) ;  /* 0x0000000400e87947 */ /* 0x000fec0003800000 */
.L_x_5182:
        /* <DEDUP_REMOVED lines=14> */
.L_x_5181:
[----:B------:R-:W2:Y:S01]  /*8aa0*/  LDG.E.U16 R2, desc[UR36][R4.64] ;  /* 0x0000002404027981 */ /* 0x000ea2000c1e1500 */
[----:B------:R-:W-:Y:S01]  /*8ab0*/  MOV R3, RZ ;  /* 0x000000ff00037202 */ /* 0x000fe20000000f00 */
[----:B--2---:R-:W-:Y:S01]  /*8ac0*/  IMAD.U32 R2, R2, 0x10000, RZ ;  /* 0x0001000002027824 */ /* 0x004fe200078e00ff */
[----:B------:R-:W-:Y:S06]  /*8ad0*/  BRA `(.L_x_5171) ;  /* 0x0000000400a07947 */ /* 0x000fec0003800000 */
.L_x_5178:
        /* <DEDUP_REMOVED lines=12> */
.L_x_5185:
        /* <DEDUP_REMOVED lines=20> */
.L_x_5187:
[----:B------:R-:W-:Y:S05]  /*8ce0*/  BSYNC B0 ;  /* 0x0000000000007941 */ /* 0x000fea0003800000 */
.L_x_5186:
[----:B------:R-:W-:Y:S01]  /*8cf0*/  IMAD.SHL.U32 R2, R2, 0x100000, RZ ;  /* 0x0010000002027824 */ /* 0x000fe200078e00ff */
[----:B------:R-:W-:-:S04]  /*8d00*/  LEA R5, R0, 0x3b800000, 0x17 ;  /* 0x3b80000000057811 */ /* 0x000fc800078eb8ff */
[----:B------:R-:W-:Y:S01]  /*8d10*/  LOP3.LUT R2, R5, R2, R6, 0xfe, !PT ;  /* 0x0000000205027212 */ /* 0x000fe200078efe06 */
[----:B------:R-:W-:Y:S06]  /*8d20*/  BRA `(.L_x_5171) ;  /* 0x00000004000c7947 */ /* 0x000fec0003800000 */
.L_x_5184:
        /* <DEDUP_REMOVED lines=20> */
.L_x_5189:
[----:B------:R-:W-:Y:S05]  /*8e70*/  BSYNC B0 ;  /* 0x0000000000007941 */ /* 0x000fea0003800000 */
.L_x_5188:
[----:B------:R-:W-:Y:S01]  /*8e80*/  IMAD.SHL.U32 R2, R2, 0x200000, RZ ;  /* 0x0020000002027824 */ /* 0x000fe200078e00ff */
[----:B------:R-:W-:-:S04]  /*8e90*/  LEA R5, R0, 0x37800000, 0x17 ;  /* 0x3780000000057811 */ /* 0x000fc800078eb8ff */
[----:B------:R-:W-:Y:S01]  /*8ea0*/  LOP3.LUT R2, R5, R2, R6, 0xfe, !PT ;  /* 0x0000000205027212 */ /* 0x000fe200078efe06 */
[----:B------:R-:W-:Y:S06]  /*8eb0*/  BRA `(.L_x_5171) ;  /* 0x0000000000a87947 */ /* 0x000fec0003800000 */
.L_x_5183:
        /* <DEDUP_REMOVED lines=14> */
.L_x_5193:
[----:B------:R-:W-:Y:S05]  /*8fa0*/  BSYNC B0 ;  /* 0x0000000000007941 */ /* 0x000fea0003800000 */
.L_x_5192:
[----:B------:R-:W-:Y:S01]  /*8fb0*/  HFMA2.MMA R3, -RZ, RZ, 0, 0 ;  /* 0x00000000ff037435 */ /* 0x000fe200000001ff */
[----:B------:R-:W-:Y:S10]  /*8fc0*/  BRA `(.L_x_5171) ;  /* 0x0000000000647947 */ /* 0x000ff40003800000 */
.L_x_5170:
        /* <DEDUP_REMOVED lines=16> */
.L_x_5194:
[----:B------:R-:W-:Y:S01]  /*90d0*/  CS2R R2, SRZ ;  /* 0x0000000000027805 */ /* 0x000fe2000001ff00 */
[----:B------:R-:W-:Y:S06]  /*90e0*/  BRA `(.L_x_5171) ;  /* 0x00000000001c7947 */ /* 0x000fec0003800000 */
.L_x_5191:
[----:B------:R-:W2:Y:S01]  /*90f0*/  LDG.E.64 R4, desc[UR36][R4.64] ;  /* 0x0000002404047981 */ /* 0x000ea2000c1e1b00 */
[----:B------:R-:W-:Y:S01]  /*9100*/  IMAD.MOV.U32 R3, RZ, RZ, RZ ;  /* 0x000000ffff037224 */ /* 0x000fe200078e00ff */
[----:B--2---:R0:W1:Y:S01]  /*9110*/  I2F.U64 R2, R4 ;  /* 0x0000000400027312 */ /* 0x0040620000301000 */
[----:B------:R-:W-:Y:S05]  /*9120*/  BRA `(.L_x_5171) ;  /* 0x00000000000c7947 */ /* 0x000fea0003800000 */
.L_x_5190:
[----:B------:R-:W2:Y:S01]  /*9130*/  LDG.E R2, desc[UR36][R4.64] ;  /* 0x0000002404027981 */ /* 0x000ea2000c1e1900 */
[----:B------:R-:W-:Y:S01]  /*9140*/  IMAD.MOV.U32 R3, RZ, RZ, RZ ;  /* 0x000000ffff037224 */ /* 0x000fe200078e00ff */
[----:B--2---:R-:W-:-:S07]  /*9150*/  I2FP.F32.U32 R2, R2 ;  /* 0x0000000200027245 */ /* 0x004fce0000201000 */
.L_x_5171:
[----:B------:R-:W-:Y:S05]  /*9160*/  BSYNC B6 ;  /* 0x0000000000067941 */ /* 0x000fea0003800000 */
.L_x_5165:
[----:B-----5:R-:W-:Y:S01]  /*9170*/  FADD.FTZ R7, -R3, -RZ ;  /* 0x800000ff03077221 */ /* 0x020fe20000010100 */
[----:B------:R-:W-:Y:S04]  /*9180*/  BSSY B0, `(.L_x_5195) ;  /* 0x0000039000007945 */ /* 0x000fe80003800000 */
[----:B------:R-:W-:-:S13]  /*9190*/  LOP3.LUT P0, R0, R7, 0x7fffffff, RZ, 0xc0, !PT ;  /* 0x7fffffff07007812 */ /* 0x000fda000780c0ff */
[----:B------:R-:W-:Y:S05]  /*91a0*/  @!P0 BRA `(.L_x_5196) ;  /* 0x0000000000cc8947 */ /* 0x000fea0003800000 */
[----:B01234-:R-:W-:-:S05]  /*91b0*/  FADD.FTZ R5, -R2, -RZ ;  /* 0x800000ff02057221 */ /* 0x01ffca0000010100 */
[----:B------:R-:W-:-:S13]  /*91c0*/  LOP3.LUT P0, R4, R5, 0x7fffffff, RZ, 0xc0, !PT ;  /* 0x7fffffff05047812 */ /* 0x000fda000780c0ff */
[----:B------:R-:W-:Y:S05]  /*91d0*/  @!P0 BRA `(.L_x_5197) ;  /* 0x0000000000b08947 */ /* 0x000fea0003800000 */
        /* <DEDUP_REMOVED lines=33> */
.L_x_5198:
[----:B------:R-:W-:-:S13]  /*93f0*/  ISETP.NE.AND P0, PT, R4, 0x7f800000, PT ;  /* 0x7f8000000400780c */ /* 0x000fda0003f05270 */
[----:B------:R-:W-:-:S05]  /*9400*/  @P0 FADD.FTZ R0, R3, -R3 ;  /* 0x8000000303000221 */ /* 0x000fca0000010000 */
[----:B------:R-:W-:Y:S01]  /*9410*/  @P0 MOV R4, R0 ;  /* 0x0000000000040202 */ /* 0x000fe20000000f00 */
        /* <DEDUP_REMOVED lines=8> */
.L_x_5197:
[----:B------:R-:W-:-:S04]  /*94a0*/  FMUL.RZ R7, R7, 0.15915493667125701904 ;  /* 0x3e22f98307077820 */ /* 0x000fc8000040c000 */
[----:B------:R1:W2:Y:S08]  /*94b0*/  MUFU.SIN R4, R7 ;  /* 0x0000000700047308 */ /* 0x0002b00000000400 */
[----:B------:R1:W3:Y:S01]  /*94c0*/  MUFU.COS R0, R7 ;  /* 0x0000000700007308 */ /* 0x0002e20000000000 */
[----:B------:R-:W-:Y:S05]  /*94d0*/  BRA `(.L_x_5199) ;  /* 0x00000000000c7947 */ /* 0x000fea0003800000 */
.L_x_5196:
[----:B012-4-:R-:W-:Y:S01]  /*94e0*/  FMUL.FTZ R0, R2, -1.4426950216293334961 ;  /* 0xbfb8aa3b02007820 */ /* 0x017fe20000410000 */
[----:B---3--:R-:W-:-:S05]  /*94f0*/  IMAD.MOV.U32 R4, RZ, RZ, R7 ;  /* 0x000000ffff047224 */ /* 0x008fca00078e0007 */
[----:B------:R-:W0:Y:S02]  /*9500*/  MUFU.EX2 R0, R0 ;  /* 0x0000000000007308 */ /* 0x000e240000000800 */
.L_x_5199:
[----:B------:R-:W-:Y:S05]  /*9510*/  BSYNC B0 ;  /* 0x0000000000007941 */ /* 0x000fea0003800000 */
.L_x_5195:
[----:B0--3--:R-:W-:Y:S01]  /*9520*/  FADD.FTZ R9, R0, 1 ;  /* 0x3f80000000097421 */ /* 0x009fe20000010000 */
[----:B--2---:R-:W-:Y:S01]  /*9530*/  FADD.FTZ R6, RZ, R4 ;  /* 0x00000004ff067221 */ /* 0x004fe20000010000 */
[----:B------:R-:W-:Y:S04]  /*9540*/  BSSY B0, `(.L_x_5200) ;  /* 0x000001e000007945 */ /* 0x000fe80003800000 */
[----:B------:R-:W-:-:S13]  /*9550*/  FSETP.GE.FTZ.AND P0, PT, |R9|, |R6|, PT ;  /* 0x400000060900720b */ /* 0x000fda0003f16200 */
[----:B------:R-:W-:Y:S05]  /*9560*/  @!P0 BRA `(.L_x_5201) ;  /* 0x00000000004c8947 */ /* 0x000fea0003800000 */
[C---:B------:R-:W-:Y:S01]  /*9570*/  FSETP.NEU.FTZ.AND P1, PT, |R9|.reuse, RZ, PT ;  /* 0x000000ff0900720b */ /* 0x040fe20003f3d200 */
[----:B------:R-:W-:Y:S01]  /*9580*/  FADD.FTZ R5, |R9|, -RZ ;  /* 0x800000ff09057221 */ /* 0x000fe20000010200 */
[C---:B------:R-:W-:Y:S01]  /*9590*/  FSETP.NEU.FTZ.AND P0, PT, |R6|.reuse, RZ, PT ;  /* 0x000000ff0600720b */ /* 0x040fe20003f1d200 */
[----:B------:R-:W-:-:S12]  /*95a0*/  FADD.FTZ R0, |R6|, -RZ ;  /* 0x800000ff06007221 */ /* 0x000fd80000010200 */
[----:B------:R-:W-:Y:S05]  /*95b0*/  @!P0 BRA !P1, `(.L_x_5202) ;  /* 0x0000000000248947 */ /* 0x000fea0004800000 */
[----:B------:R-:W0:Y:S02]  /*95c0*/  MUFU.RCP R5, R9 ;  /* 0x0000000900057308 */ /* 0x000e240000001000 */
[----:B0-----:R-:W-:-:S04]  /*95d0*/  FMUL.FTZ R5, R6, R5 ;  /* 0x0000000506057220 */ /* 0x001fc80000410000 */
[----:B------:R-:W-:Y:S01]  /*95e0*/  FFMA.FTZ R0, R6, R5, R9 ;  /* 0x0000000506007223 */ /* 0x000fe20000010009 */
[C---:B-1----:R-:W-:Y:S01]  /*95f0*/  FFMA.FTZ R7, R5.reuse, R3, R2 ;  /* 0x0000000305077223 */ /* 0x042fe20000010002 */
[----:B------:R-:W-:-:S04]  /*9600*/  FFMA.FTZ R3, R5, -R2, R3 ;  /* 0x8000000205037223 */ /* 0x000fc80000010003 */
[----:B------:R-:W0:Y:S02]  /*9610*/  MUFU.RCP R0, R0 ;  /* 0x0000000000007308 */ /* 0x000e240000001000 */
[C---:B0-----:R-:W-:Y:S01]  /*9620*/  FMUL.FTZ R2, R0.reuse, R7 ;  /* 0x0000000700027220 */ /* 0x041fe20000410000 */
[----:B------:R-:W-:Y:S01]  /*9630*/  FMUL.FTZ R3, R0, R3 ;  /* 0x0000000300037220 */ /* 0x000fe20000410000 */
[----:B------:R-:W-:Y:S06]  /*9640*/  BRA `(.L_x_5203) ;  /* 0x0000000000347947 */ /* 0x000fec0003800000 */
.L_x_5202:
[----:B------:R-:W0:Y:S08]  /*9650*/  MUFU.RCP R5, R5 ;  /* 0x0000000500057308 */ /* 0x000e300000001000 */
[----:B------:R-:W2:Y:S01]  /*9660*/  MUFU.RCP R0, R0 ;  /* 0x0000000000007308 */ /* 0x000ea20000001000 */
[----:B0-----:R-:W-:Y:S01]  /*9670*/  FMUL.FTZ R2, R5, R2 ;  /* 0x0000000205027220 */ /* 0x001fe20000410000 */
[----:B--2---:R-:W-:Y:S01]  /*9680*/  FMUL.FTZ R3, R0, R3 ;  /* 0x0000000300037220 */ /* 0x004fe20000410000 */
[----:B------:R-:W-:Y:S06]  /*9690*/  BRA `(.L_x_5203) ;  /* 0x0000000000207947 */ /* 0x000fec0003800000 */
.L_x_5201:
[----:B------:R-:W0:Y:S02]  /*96a0*/  MUFU.RCP R0, R6 ;  /* 0x0000000600007308 */ /* 0x000e240000001000 */
[----:B0-----:R-:W-:-:S04]  /*96b0*/  FMUL.FTZ R0, R9, R0 ;  /* 0x0000000009007220 */ /* 0x001fc80000410000 */
[----:B------:R-:W-:Y:S01]  /*96c0*/  FFMA.FTZ R4, R9, R0, R6 ;  /* 0x0000000009047223 */ /* 0x000fe20000010006 */
[C---:B------:R-:W-:Y:S01]  /*96d0*/  FFMA.FTZ R5, R0.reuse, R2, R3 ;  /* 0x0000000200057223 */ /* 0x040fe20000010003 */
[----:B------:R-:W-:-:S04]  /*96e0*/  FFMA.FTZ R3, R0, R3, -R2 ;  /* 0x0000000300037223 */ /* 0x000fc80000010802 */
[----:B------:R-:W0:Y:S02]  /*96f0*/  MUFU.RCP R4, R4 ;  /* 0x0000000400047308 */ /* 0x000e240000001000 */
[C---:B0-----:R-:W-:Y:S01]  /*9700*/  FMUL.FTZ R2, R4.reuse, R5 ;  /* 0x0000000504027220 */ /* 0x041fe20000410000 */
[----:B------:R-:W-:-:S07]  /*9710*/  FMUL.FTZ R3, R4, R3 ;  /* 0x0000000304037220 */ /* 0x000fce0000410000 */
.L_x_5203:
[----:B------:R-:W-:Y:S05]  /*9720*/  BSYNC B0 ;  /* 0x0000000000007941 */ /* 0x000fea0003800000 */
.L_x_5200:
        /* <DEDUP_REMOVED lines=15> */
.L_x_5207:
[----:B------:R-:W0:Y:S02]  /*9820*/  F2I.S64.TRUNC R2, R2 ;  /* 0x0000000200027311 */ /* 0x000e24000020d900 */
[----:B0-----:R-:W-:-:S05]  /*9830*/  IMAD.MOV.U32 R5, RZ, RZ, R2 ;  /* 0x000000ffff057224 */ /* 0x001fca00078e0002 */
[----:B------:R0:W-:Y:S01]  /*9840*/  STG.E.U8 desc[UR36][R16.64], R5 ;  /* 0x0000000510007986 */ /* 0x0001e2000c101124 */
[----:B------:R-:W-:Y:S05]  /*9850*/  BRA `(.L_x_5209) ;  /* 0x0000000c00447947 */ /* 0x000fea0003800000 */
.L_x_5206:
        /* <DEDUP_REMOVED lines=9> */
.L_x_5211:
[----:B------:R-:W0:Y:S02]  /*98f0*/  F2I.FTZ.TRUNC.NTZ R3, R2 ;  /* 0x0000000200037305 */ /* 0x000e24000021f100 */
[----:B0-----:R0:W-:Y:S01]  /*9900*/  STG.E desc[UR36][R16.64], R3 ;  /* 0x0000000310007986 */ /* 0x0011e2000c101924 */
[----:B------:R-:W-:Y:S05]  /*9910*/  BRA `(.L_x_5209) ;  /* 0x0000000c00147947 */ /* 0x000fea0003800000 */
.L_x_5210:
[----:B------:R-:W0:Y:S02]  /*9920*/  F2I.FTZ.TRUNC.NTZ R3, R2 ;  /* 0x0000000200037305 */ /* 0x000e24000021f100 */
[----:B0-----:R0:W-:Y:S01]  /*9930*/  STG.E.U16 desc[UR36][R16.64], R3 ;  /* 0x0000000310007986 */ /* 0x0011e2000c101524 */
[----:B------:R-:W-:Y:S05]  /*9940*/  BRA `(.L_x_5209) ;  /* 0x0000000c00087947 */ /* 0x000fea0003800000 */
.L_x_5205:
        /* <DEDUP_REMOVED lines=8> */
.L_x_5213:
[----:B------:R-:W-:-:S05]  /*99d0*/  F2FP.F16.F32.PACK_AB R2, RZ, R2 ;  /* 0x00000002ff02723e */ /* 0x000fca00000000ff */
[----:B------:R0:W-:Y:S01]  /*99e0*/  STG.E.U16 desc[UR36][R16.64], R2 ;  /* 0x0000000210007986 */ /* 0x0001e2000c101524 */
[----:B------:R-:W-:Y:S05]  /*99f0*/  BRA `(.L_x_5209) ;  /* 0x0000000800dc7947 */ /* 0x000fea0003800000 */
.L_x_5212:
        /* <DEDUP_REMOVED lines=8> */
.L_x_5215:
[----:B------:R-:W-:-:S05]  /*9a80*/  F2FP.F16.F32.PACK_AB R3, R3, R2 ;  /* 0x000000020303723e */ /* 0x000fca00000000ff */
[----:B------:R0:W-:Y:S01]  /*9a90*/  STG.E desc[UR36][R16.64], R3 ;  /* 0x0000000310007986 */ /* 0x0001e2000c101924 */
[----:B------:R-:W-:Y:S05]  /*9aa0*/  BRA `(.L_x_5209) ;  /* 0x0000000800b07947 */ /* 0x000fea0003800000 */
.L_x_5214:
[----:B------:R-:W-:-:S06]  /*9ab0*/  FMUL.FTZ R2, R2, 1 ;  /* 0x3f80000002027820 */ /* 0x000fcc0000410000 */
[----:B------:R-:W0:Y:S02]  /*9ac0*/  F2F.F64.F32 R2, R2 ;  /* 0x0000000200027310 */ /* 0x000e240000201800 */
[----:B0-----:R0:W-:Y:S01]  /*9ad0*/  STG.E.64 desc[UR36][R16.64], R2 ;  /* 0x0000000210007986 */ /* 0x0011e2000c101b24 */
[----:B------:R-:W-:Y:S05]  /*9ae0*/  BRA `(.L_x_5209) ;  /* 0x0000000800a07947 */ /* 0x000fea0003800000 */
.L_x_5204:
        /* <DEDUP_REMOVED lines=14> */
.L_x_5218:
[----:B------:R-:W-:Y:S01]  /*9bd0*/  FMUL.FTZ R6, R3, 1 ;  /* 0x3f80000003067820 */ /* 0x000fe20000410000 */
[----:B------:R-:W-:-:S05]  /*9be0*/  FMUL.FTZ R4, R2, 1 ;  /* 0x3f80000002047820 */ /* 0x000fca0000410000 */
[----:B-1----:R-:W-:Y:S08]  /*9bf0*/  F2F.F64.F32 R6, R6 ;  /* 0x0000000600067310 */ /* 0x002ff00000201800 */
[----:B------:R-:W0:Y:S02]  /*9c00*/  F2F.F64.F32 R4, R4 ;  /* 0x0000000400047310 */ /* 0x000e240000201800 */
[----:B0-----:R0:W-:Y:S01]  /*9c10*/  STG.E.128 desc[UR36][R16.64], R4 ;  /* 0x0000000410007986 */ /* 0x0011e2000c101d24 */
[----:B------:R-:W-:Y:S05]  /*9c20*/  BRA `(.L_x_5209) ;  /* 0x0000000800507947 */ /* 0x000fea0003800000 */
.L_x_5217:
        /* <DEDUP_REMOVED lines=20> */
.L_x_5222:
[----:B------:R-:W-:Y:S05]  /*9d70*/  BSYNC B0 ;  /* 0x0000000000007941 */ /* 0x000fea0003800000 */
.L_x_5221:
[----:B------:R-:W-:-:S05]  /*9d80*/  LOP3.LUT R5, R0, R5, RZ, 0xfc, !PT ;  /* 0x0000000500057212 */ /* 0x000fca00078efcff */
[----:B------:R0:W-:Y:S01]  /*9d90*/  STG.E.U8 desc[UR36][R16.64], R5 ;  /* 0x0000000510007986 */ /* 0x0001e2000c101124 */
[----:B------:R-:W-:Y:S05]  /*9da0*/  BRA `(.L_x_5209) ;  /* 0x0000000400f07947 */ /* 0x000fea0003800000 */
.L_x_5220:
        /* <DEDUP_REMOVED lines=12> */
.L_x_5224:
[----:B------:R-:W-:Y:S01]  /*9e70*/  IMAD.MOV.U32 R0, RZ, RZ, 0x7f ;  /* 0x0000007fff007424 */ /* 0x000fe200078e00ff */
[----:B------:R-:W-:-:S04]  /*9e80*/  ISETP.GT.U32.AND P0, PT, R4, 0x7f800000, PT ;  /* 0x7f8000000400780c */ /* 0x000fc80003f04070 */
[----:B------:R-:W-:-:S09]  /*9e90*/  SEL R0, R0, 0x7c, P0 ;  /* 0x0000007c00007807 */ /* 0x000fd20000000000 */
.L_x_5225:
[----:B------:R-:W-:Y:S05]  /*9ea0*/  BSYNC B0 ;  /* 0x0000000000007941 */ /* 0x000fea0003800000 */
.L_x_5223:
[----:B------:R-:W-:-:S04]  /*9eb0*/  LOP3.LUT R2, R2, 0x80000000, RZ, 0xc0, !PT ;  /* 0x8000000002027812 */ /* 0x000fc800078ec0ff */
[----:B------:R-:W-:-:S04]  /*9ec0*/  SHF.R.U32.HI R3, RZ, 0x18, R2 ;  /* 0x00000018ff037819 */ /* 0x000fc80000011602 */
[----:B------:R-:W-:-:S05]  /*9ed0*/  LOP3.LUT R3, R0, R3, RZ, 0xfc, !PT ;  /* 0x0000000300037212 */ /* 0x000fca00078efcff */
[----:B------:R0:W-:Y:S01]  /*9ee0*/  STG.E.U8 desc[UR36][R16.64], R3 ;  /* 0x0000000310007986 */ /* 0x0001e2000c101124 */
[----:B------:R-:W-:Y:S05]  /*9ef0*/  BRA `(.L_x_5209) ;  /* 0x00000004009c7947 */ /* 0x000fea0003800000 */
.L_x_5219:
[----:B------:R-:W-:-:S05]  /*9f00*/  F2FP.BF16.F32.PACK_AB R2, RZ, R2 ;  /* 0x00000002ff02723e */ /* 0x000fca00000010ff */
[----:B------:R0:W-:Y:S01]  /*9f10*/  STG.E.U16 desc[UR36][R16.64], R2 ;  /* 0x0000000210007986 */ /* 0x0001e2000c101524 */
[----:B------:R-:W-:Y:S05]  /*9f20*/  BRA `(.L_x_5209) ;  /* 0x0000000400907947 */ /* 0x000fea0003800000 */
.L_x_5216:
        /* <DEDUP_REMOVED lines=11> */
.L_x_5228:
        /* <DEDUP_REMOVED lines=16> */
.L_x_5231:
[----:B------:R-:W-:-:S04]  /*a0e0*/  LOP3.LUT R2, R2, 0x80000000, RZ, 0xc0, !PT ;  /* 0x8000000002027812 */ /* 0x000fc800078ec0ff */
[----:B------:R-:W-:-:S04]  /*a0f0*/  SHF.R.U32.HI R3, RZ, 0x18, R2 ;  /* 0x00000018ff037819 */ /* 0x000fc80000011602 */
[----:B------:R-:W-:-:S04]  /*a100*/  LOP3.LUT R0, R0, R3, RZ, 0xfc, !PT ;  /* 0x0000000300007212 */ /* 0x000fc800078efcff */
[----:B------:R-:W-:-:S07]  /*a110*/  PRMT R8, R0, 0x7610, R8 ;  /* 0x0000761000087816 */ /* 0x000fce0000000008 */
.L_x_5230:
[----:B------:R-:W-:Y:S05]  /*a120*/  BSYNC B0 ;  /* 0x0000000000007941 */ /* 0x000fea0003800000 */
.L_x_5229:
[----:B------:R4:W-:Y:S01]  /*a130*/  STG.E.U8 desc[UR36][R16.64], R8 ;  /* 0x0000000810007986 */ /* 0x0009e2000c101124 */
[----:B------:R-:W-:Y:S05]  /*a140*/  BRA `(.L_x_5209) ;  /* 0x0000000400087947 */ /* 0x000fea0003800000 */
.L_x_5227:
        /* <DEDUP_REMOVED lines=16> */
.L_x_5234:
[----:B------:R-:W-:-:S04]  /*a250*/  LOP3.LUT R2, R2, 0x80000000, RZ, 0xc0, !PT ;  /* 0x8000000002027812 */ /* 0x000fc800078ec0ff */
[----:B------:R-:W-:-:S04]  /*a260*/  SHF.R.U32.HI R3, RZ, 0x18, R2 ;  /* 0x00000018ff037819 */ /* 0x000fc80000011602 */
[----:B------:R-:W-:-:S04]  /*a270*/  LOP3.LUT R0, R0, R3, RZ, 0xfc, !PT ;  /* 0x0000000300007212 */ /* 0x000fc800078efcff */
[----:B------:R-:W-:-:S07]  /*a280*/  PRMT R8, R0, 0x7610, R8 ;  /* 0x0000761000087816 */ /* 0x000fce0000000008 */
.L_x_5233:
[----:B------:R-:W-:Y:S05]  /*a290*/  BSYNC B0 ;  /* 0x0000000000007941 */ /* 0x000fea0003800000 */
.L_x_5232:
[----:B------:R0:W-:Y:S01]  /*a2a0*/  STG.E.U8 desc[UR36][R16.64], R8 ;  /* 0x0000000810007986 */ /* 0x0001e2000c101124 */
[----:B------:R-:W-:Y:S05]  /*a2b0*/  BRA `(.L_x_5209) ;  /* 0x0000000000ac7947 */ /* 0x000fea0003800000 */
.L_x_5226:
        /* <DEDUP_REMOVED lines=21> */
.L_x_5208:
[----:B------:R-:W-:Y:S01]  /*a410*/  MOV R0, 0x0 ;  /* 0x0000000000007802 */ /* 0x000fe20000000f00 */
[----:B------:R-:W-:Y:S01]  /*a420*/  ULDC.64 UR4, c[0x4][0x148] ;  /* 0x0100520000047ab9 */ /* 0x000fe20000000a00 */
[----:B------:R-:W-:Y:S01]  /*a430*/  ULDC.64 UR6, c[0x4][0x40] ;  /* 0x0100100000067ab9 */ /* 0x000fe20000000a00 */
[----:B------:R-:W-:Y:S01]  /*a440*/  IMAD.U32 R4, RZ, RZ, UR4 ;  /* 0x00000004ff047e24 */ /* 0x000fe2000f8e00ff */
[----:B------:R0:W2:Y:S01]  /*a450*/  LDC.64 R2, c[0x4][R0] ;  /* 0x0100000000027b82 */ /* 0x0000a20000000a00 */
[----:B------:R-:W-:Y:S01]  /*a460*/  IMAD.U32 R5, RZ, RZ, UR5 ;  /* 0x00000005ff057e24 */ /* 0x000fe2000f8e00ff */
[----:B------:R-:W-:Y:S01]  /*a470*/  ULDC.64 UR4, c[0x4][0x150] ;  /* 0x0100540000047ab9 */ /* 0x000fe20000000a00 */
[----:B------:R-:W-:Y:S01]  /*a480*/  IMAD.U32 R10, RZ, RZ, UR6 ;  /* 0x00000006ff0a7e24 */ /* 0x000fe2000f8e00ff */
[----:B------:R-:W-:Y:S01]  /*a490*/  MOV R11, UR7 ;  /* 0x00000007000b7c02 */ /* 0x000fe20008000f00 */
[----:B------:R-:W-:Y:S02]  /*a4a0*/  IMAD.U32 R6, RZ, RZ, UR4 ;  /* 0x00000004ff067e24 */ /* 0x000fe4000f8e00ff */
[----:B-1----:R-:W-:-:S02]  /*a4b0*/  IMAD.U32 R7, RZ, RZ, UR5 ;  /* 0x00000005ff077e24 */ /* 0x002fc4000f8e00ff */
[----:B------:R-:W-:Y:S02]  /*a4c0*/  IMAD.MOV.U32 R8, RZ, RZ, 0x65 ;  /* 0x00000065ff087424 */ /* 0x000fe400078e00ff */
[----:B------:R-:W-:Y:S02]  /*a4d0*/  IMAD.MOV.U32 R12, RZ, RZ, 0x1 ;  /* 0x00000001ff0c7424 */ /* 0x000fe400078e00ff */
[----:B0-----:R-:W-:-:S07]  /*a4e0*/  IMAD.MOV.U32 R13, RZ, RZ, RZ ;  /* 0x000000ffff0d7224 */ /* 0x001fce00078e00ff */
[----:B------:R-:W-:-:S07]  /*a4f0*/  LEPC R20, `(.L_x_5237) ;  /* 0x000000001014794e */ /* 0x000fce0000000000 */
[----:B--2---:R-:W-:Y:S05]  /*a500*/  CALL.ABS.NOINC R2 ;  /* 0x0000000002007343 */ /* 0x004fea0003c00000 */
.L_x_5237:
[----:B------:R-:W-:Y:S05]  /*a510*/  BRA `(.L_x_5209) ;  /* 0x0000000000147947 */ /* 0x000fea0003800000 */
.L_x_5236:
[----:B------:R-:W0:Y:S02]  /*a520*/  F2I.U64.TRUNC R2, R2 ;  /* 0x0000000200027311 */ /* 0x000e24000020d800 */
[----:B0-----:R2:W-:Y:S01]  /*a530*/  STG.E.64 desc[UR36][R16.64], R2 ;  /* 0x0000000210007986 */ /* 0x0015e2000c101b24 */
[----:B------:R-:W-:Y:S05]  /*a540*/  BRA `(.L_x_5209) ;  /* 0x0000000000087947 */ /* 0x000fea0003800000 */
.L_x_5235:
[----:B------:R-:W0:Y:S02]  /*a550*/  F2I.FTZ.U32.TRUNC.NTZ R3, R2 ;  /* 0x0000000200037305 */ /* 0x000e24000021f000 */
[----:B0-----:R0:W-:Y:S02]  /*a560*/  STG.E desc[UR36][R16.64], R3 ;  /* 0x0000000310007986 */ /* 0x0011e4000c101924 */
.L_x_5209:
[----:B------:R-:W-:-:S07]  /*a570*/  VIADD R19, R19, 0x80 ;  /* 0x0000008013137836 */ /* 0x000fce0000000000 */
.L_x_5163:
[----:B------:R-:W-:Y:S05]  /*a580*/  BSYNC B7 ;  /* 0x0000000000077941 */ /* 0x000fea0003800000 */
.L_x_5162:
        /* <DEDUP_REMOVED lines=8> */
[----:B------:R-:W-:Y:S01]  /*a610*/  HFMA2.MMA R18, -RZ, RZ, 0, 0 ;  /* 0x00000000ff127435 */ /* 0x000fe200000001ff */
[----:B------:R-:W-:Y:S01]  /*a620*/  ULDC.64 UR4, c[0x0][0x220] ;  /* 0x0000880000047ab9 */ /* 0x000fe20000000a00 */
[----:B------:R-:W-:-:S08]  /*a630*/  ISETP.NE.AND P0, PT, R6, 0x1, PT ;  /* 0x000000010600780c */ /* 0x000fd00003f05270 */
        /* <DEDUP_REMOVED lines=289> */
[----:B------:R-:W-:-:S04]  /*b850*/  SHF.R.U32.HI R2, RZ, UR5, R2 ;  /* 0x00000005ff027c19 */ /* 0x000fc80008011602 */
[----:B------:R-:W-:-:S05]  /*b860*/  IADD3 R3, -R2, RZ, RZ ;  /* 0x000000ff02037210 */ /* 0x000fca0007ffe1ff */
[----:B------:R-:W-:Y:S01]  /*b870*/  IMAD R5, R3, UR4, R5 ;  /* 0x0000000403057c24 */ /* 0x000fe2000f8e0205 */
[----:B------:R-:W-:-:S03]  /*b880*/  ULDC.64 UR4, c[0x0][0x408] ;  /* 0x0001020000047ab9 */ /* 0x000fc60000000a00 */
[C---:B------:R-:W-:Y:S02]  /*b890*/  IMAD R16, R5.reuse, UR4, R16 ;  /* 0x0000000405107c24 */ /* 0x040fe4000f8e0210 */
[----:B------:R-:W-:-:S07]  /*b8a0*/  IMAD R0, R5, UR5, R0 ;  /* 0x0000000505007c24 */ /* 0x000fce000f8e0200 */
.L_x_5238:
        /* <DEDUP_REMOVED lines=23> */
.L_x_5243:
[----:B------:R-:W2:Y:S01]  /*ba20*/  LDG.E.U8 R2, desc[UR36][R4.64] ;  /* 0x0000002404027981 */ /* 0x000ea2000c1e1100 */
[----:B------:R-:W-:Y:S01]  /*ba30*/  IMAD.MOV.U32 R3, RZ, RZ, RZ ;  /* 0x000000ffff037224 */ /* 0x000fe200078e00ff */
[----:B--2---:R-:W-:Y:S01]  /*ba40*/  I2FP.F32.U32 R2, R2 ;  /* 0x0000000200027245 */ /* 0x004fe20000201000 */
[----:B------:R-:W-:Y:S06]  /*ba50*/  BRA `(.L_x_5245) ;  /* 0x0000000c007c7947 */ /* 0x000fec0003800000 */
.L_x_5242:
        /* <DEDUP_REMOVED lines=10> */
.L_x_5247:
[----:B------:R-:W2:Y:S01]  /*bb00*/  LDG.E R2, desc[UR36][R4.64] ;  /* 0x0000002404027981 */ /* 0x000ea2000c1e1900 */
[----:B------:R-:W-:Y:S01]  /*bb10*/  IMAD.MOV.U32 R3, RZ, RZ, RZ ;  /* 0x000000ffff037224 */ /* 0x000fe200078e00ff */
[----:B--2---:R-:W-:Y:S01]  /*bb20*/  I2FP.F32.S32 R2, R2 ;  /* 0x0000000200027245 */ /* 0x004fe20000201400 */
[----:B------:R-:W-:Y:S06]  /*bb30*/  BRA `(.L_x_5245) ;  /* 0x0000000c00447947 */ /* 0x000fec0003800000 */
.L_x_5246:
[----:B------:R-:W2:Y:S01]  /*bb40*/  LDG.E.U16 R2, desc[UR36][R4.64] ;  /* 0x0000002404027981 */ /* 0x000ea2000c1e1500 */
[----:B------:R-:W-:Y:S01]  /*bb50*/  HFMA2.MMA R3, -RZ, RZ, 0, 0 ;  /* 0x00000000ff037435 */ /* 0x000fe200000001ff */
[----:B--2---:R-:W0:Y:S01]  /*bb60*/  I2F.S16 R2, R2 ;  /* 0x0000000200027306 */ /* 0x004e220000101400 */
[----:B------:R-:W-:Y:S09]  /*bb70*/  BRA `(.L_x_5245) ;  /* 0x0000000c00347947 */ /* 0x000ff20003800000 */
.L_x_5241:
        /* <DEDUP_REMOVED lines=9> */
.L_x_5249:
[----:B------:R-:W2:Y:S01]  /*bc10*/  LDG.E.U16 R2, desc[UR36][R4.64] ;  /* 0x0000002404027981 */ /* 0x000ea2000c1e1500 */
[----:B------:R-:W-:Y:S02]  /*bc20*/  IMAD.MOV.U32 R3, RZ, RZ, RZ ;  /* 0x000000ffff037224 */ /* 0x000fe400078e00ff */
[----:B--2---:R-:W-:Y:S01]  /*bc30*/  HADD2.F32 R2, -RZ, R2.H0_H0 ;  /* 0x20000002ff027230 */ /* 0x004fe20000004100 */
[----:B------:R-:W-:Y:S06]  /*bc40*/  BRA `(.L_x_5245) ;  /* 0x0000000c00007947 */ /* 0x000fec0003800000 */
.L_x_5248:
        /* <DEDUP_REMOVED lines=8> */
.L_x_5251:
[----:B------:R-:W2:Y:S02]  /*bcd0*/  LDG.E R2, desc[UR36][R4.64] ;  /* 0x0000002404027981 */ /* 0x000ea4000c1e1900 */
[--C-:B--2---:R-:W-:Y:S02]  /*bce0*/  HADD2.F32 R3, -RZ, R2.reuse.H1_H1 ;  /* 0x30000002ff037230 */ /* 0x104fe40000004100 */
[----:B------:R-:W-:Y:S01]  /*bcf0*/  HADD2.F32 R2, -RZ, R2.H0_H0 ;  /* 0x20000002ff027230 */ /* 0x000fe20000004100 */
[----:B------:R-:W-:Y:S06]  /*bd00*/  BRA `(.L_x_5245) ;  /* 0x0000000800d07947 */ /* 0x000fec0003800000 */
.L_x_5250:
        /* <DEDUP_REMOVED lines=8> */
.L_x_5240:
        /* <DEDUP_REMOVED lines=13> */
.L_x_5254:
        /* <DEDUP_REMOVED lines=10> */
.L_x_5253:
[----:B------:R-:W-:-:S13]  /*bf00*/  ISETP.NE.AND P0, PT, R2, 0xf, PT ;  /* 0x0000000f0200780c */ /* 0x000fda0003f05270 */
[----:B------:R-:W-:Y:S05]  /*bf10*/  @!P0 BRA `(.L_x_5255) ;  /* 0x00000000009c8947 */ /* 0x000fea0003800000 */
[----:B------:R-:W-:-:S13]  /*bf20*/  ISETP.NE.AND P0, PT, R2, 0x17, PT ;  /* 0x000000170200780c */ /* 0x000fda0003f05270 */
[----:B------:R-:W-:Y:S05]  /*bf30*/  @!P0 BRA `(.L_x_5256) ;  /* 0x00000000005c8947 */ /* 0x000fea0003800000 */
[----:B------:R-:W-:-:S13]  /*bf40*/  ISETP.NE.AND P0, PT, R2, 0x18, PT ;  /* 0x000000180200780c */ /* 0x000fda0003f05270 */
[----:B------:R-:W-:Y:S05]  /*bf50*/  @P0 BRA `(.L_x_5244) ;  /* 0x0000000400d80947 */ /* 0x000fea0003800000 */
[----:B------:R-:W2:Y:S01]  /*bf60*/  LDG.E.U8 R2, desc[UR36][R4.64] ;  /* 0x0000002404027981 */ /* 0x000ea2000c1e1100 */
[----:B------:R-:W-:Y:S01]  /*bf70*/  MOV R8, 0xff800000 ;  /* 0xff80000000087802 */ /* 0x000fe20000000f00 */
        /* <DEDUP_REMOVED lines=19> */
.L_x_5256:
[----:B------:R-:W2:Y:S01]  /*c0b0*/  LDG.E.U8 R4, desc[UR36][R4.64] ;  /* 0x0000002404047981 */ /* 0x000ea2000c1e1100 */
[----:B------:R-:W-:Y:S02]  /*c0c0*/  IMAD.MOV.U32 R3, RZ, RZ, RZ ;  /* 0x000000ffff037224 */ /* 0x000fe400078e00ff */
[C---:B--2---:R-:W-:Y:S01]  /*c0d0*/  IMAD.SHL.U32 R0, R4.reuse, 0x2000000, RZ ;  /* 0x0200000004007824 */ /* 0x044fe200078e00ff */
[----:B------:R-:W-:-:S04]  /*c0e0*/  SHF.L.U32 R7, R4, 0x18, RZ ;  /* 0x0000001804077819 */ /* 0x000fc800000006ff */
        /* <DEDUP_REMOVED lines=10> */
.L_x_5255:
[----:B------:R-:W2:Y:S01]  /*c190*/  LDG.E.U16 R2, desc[UR36][R4.64] ;  /* 0x0000002404027981 */ /* 0x000ea2000c1e1500 */
[----:B------:R-:W-:Y:S02]  /*c1a0*/  IMAD.MOV.U32 R3, RZ, RZ, RZ ;  /* 0x000000ffff037224 */ /* 0x000fe400078e00ff */
[----:B--2---:R-:W-:Y:S01]  /*c1b0*/  IMAD.U32 R2, R2, 0x10000, RZ ;  /* 0x0001000002027824 */ /* 0x004fe200078e00ff */
[----:B------:R-:W-:Y:S06]  /*c1c0*/  BRA `(.L_x_5245) ;  /* 0x0000000400a07947 */ /* 0x000fec0003800000 */
.L_x_5252:
        /* <DEDUP_REMOVED lines=12> */
.L_x_5259:
        /* <DEDUP_REMOVED lines=16> */
[----:B------:R-:W-:Y:S02]  /*c390*/  IADD3 R7, R5, -0x1c, RZ ;  /* 0xffffffe405077810 */ /* 0x000fe40007ffe0ff */
[----:B------:R-:W-:Y:S02]  /*c3a0*/  IADD3 R0, R0, 0x1d, -R5 ;  /* 0x0000001d00007810 */ /* 0x000fe40007ffe805 */
[----:B------:R-:W-:-:S04]  /*c3b0*/  SHF.L.U32 R7, R2, R7, RZ ;  /* 0x0000000702077219 */ /* 0x000fc800000006ff */
[----:B------:R-:W-:-:S07]  /*c3c0*/  LOP3.LUT R2, R7, 0x7, RZ, 0xc0, !PT ;  /* 0x0000000707027812 */ /* 0x000fce00078ec0ff */
.L_x_5261:
[----:B------:R-:W-:Y:S05]  /*c3d0*/  BSYNC B0 ;  /* 0x0000000000007941 */ /* 0x000fea0003800000 */
.L_x_5260:
[----:B------:R-:W-:Y:S01]  /*c3e0*/  IMAD.SHL.U32 R2, R2, 0x100000, RZ ;  /* 0x0010000002027824 */ /* 0x000fe200078e00ff */
[----:B------:R-:W-:-:S04]  /*c3f0*/  LEA R5, R0, 0x3b800000, 0x17 ;  /* 0x3b80000000057811 */ /* 0x000fc800078eb8ff */
[----:B------:R-:W-:Y:S01]  /*c400*/  LOP3.LUT R2, R5, R2, R6, 0xfe, !PT ;  /* 0x0000000205027212 */ /* 0x000fe200078efe06 */
[----:B------:R-:W-:Y:S06]  /*c410*/  BRA `(.L_x_5245) ;  /* 0x00000004000c7947 */ /* 0x000fec0003800000 */
.L_x_5258:
        /* <DEDUP_REMOVED lines=20> */
.L_x_5263:
[----:B------:R-:W-:Y:S05]  /*c560*/  BSYNC B0 ;  /* 0x0000000000007941 */ /* 0x000fea0003800000 */
.L_x_5262:
[----:B------:R-:W-:Y:S01]  /*c570*/  IMAD.SHL.U32 R2, R2, 0x200000, RZ ;  /* 0x0020000002027824 */ /* 0x000fe200078e00ff */
[----:B------:R-:W-:-:S04]  /*c580*/  LEA R5, R0, 0x37800000, 0x17 ;  /* 0x3780000000057811 */ /* 0x000fc800078eb8ff */
[----:B------:R-:W-:Y:S01]  /*c590*/  LOP3.LUT R2, R5, R2, R6, 0xfe, !PT ;  /* 0x0000000205027212 */ /* 0x000fe200078efe06 */
[----:B------:R-:W-:Y:S06]  /*c5a0*/  BRA `(.L_x_5245) ;  /* 0x0000000000a87947 */ /* 0x000fec0003800000 */
.L_x_5257:
        /* <DEDUP_REMOVED lines=14> */
.L_x_5267:
[----:B------:R-:W-:Y:S05]  /*c690*/  BSYNC B0 ;  /* 0x0000000000007941 */ /* 0x000fea0003800000 */
.L_x_5266:
[----:B------:R-:W-:Y:S01]  /*c6a0*/  IMAD.MOV.U32 R3, RZ, RZ, RZ ;  /* 0x000000ffff037224 */ /* 0x000fe200078e00ff */
[----:B------:R-:W-:Y:S06]  /*c6b0*/  BRA `(.L_x_5245) ;  /* 0x0000000000647947 */ /* 0x000fec0003800000 */
.L_x_5244:
[----:B------:R-:W-:Y:S01]  /*c6c0*/  MOV R0, 0x0 ;  /* 0x0000000000007802 */ /* 0x000fe20000000f00 */
[----:B------:R-:W-:Y:S01]  /*c6d0*/  ULDC.64 UR4, c[0x4][0x148] ;  /* 0x0100520000047ab9 */ /* 0x000fe20000000a00 */
[----:B------:R-:W-:Y:S01]  /*c6e0*/  ULDC.64 UR6, c[0x4][0x38] ;  /* 0x01000e0000067ab9 */ /* 0x000fe20000000a00 */
[----:B------:R-:W-:Y:S01]  /*c6f0*/  IMAD.U32 R4, RZ, RZ, UR4 ;  /* 0x00000004ff047e24 */ /* 0x000fe2000f8e00ff */
[----:B------:R0:W1:Y:S01]  /*c700*/  LDC.64 R2, c[0x4][R0] ;  /* 0x0100000000027b82 */ /* 0x0000620000000a00 */
[----:B------:R-:W-:Y:S01]  /*c710*/  IMAD.U32 R5, RZ, RZ, UR5 ;  /* 0x00000005ff057e24 */ /* 0x000fe2000f8e00ff */
[----:B------:R-:W-:Y:S01]  /*c720*/  ULDC.64 UR4, c[0x4][0x150] ;  /* 0x0100540000047ab9 */ /* 0x000fe20000000a00 */
[----:B------:R-:W-:Y:S01]  /*c730*/  MOV R10, UR6 ;  /* 0x00000006000a7c02 */ /* 0x000fe20008000f00 */
        /* <DEDUP_REMOVED lines=8> */
.L_x_5268:
[----:B------:R-:W-:Y:S01]  /*c7c0*/  CS2R R2, SRZ ;  /* 0x0000000000027805 */ /* 0x000fe2000001ff00 */
[----:B------:R-:W-:Y:S06]  /*c7d0*/  BRA `(.L_x_5245) ;  /* 0x00000000001c7947 */ /* 0x000fec0003800000 */
.L_x_5265:
[----:B------:R-:W2:Y:S01]  /*c7e0*/  LDG.E.64 R4, desc[UR36][R4.64] ;  /* 0x0000002404047981 */ /* 0x000ea2000c1e1b00 */
[----:B------:R-:W-:Y:S01]  /*c7f0*/  IMAD.MOV.U32 R3, RZ, RZ, RZ ;  /* 0x000000ffff037224 */ /* 0x000fe200078e00ff */
[----:B--2---:R0:W1:Y:S01]  /*c800*/  I2F.U64 R2, R4 ;  /* 0x0000000400027312 */ /* 0x0040620000301000 */
[----:B------:R-:W-:Y:S05]  /*c810*/  BRA `(.L_x_5245) ;  /* 0x00000000000c7947 */ /* 0x000fea0003800000 */
.L_x_5264:
[----:B------:R-:W2:Y:S01]  /*c820*/  LDG.E R2, desc[UR36][R4.64] ;  /* 0x0000002404027981 */ /* 0x000ea2000c1e1900 */
[----:B------:R-:W-:Y:S01]  /*c830*/  IMAD.MOV.U32 R3, RZ, RZ, RZ ;  /* 0x000000ffff037224 */ /* 0x000fe200078e00ff */
[----:B--2---:R-:W-:-:S07]  /*c840*/  I2FP.F32.U32 R2, R2 ;  /* 0x0000000200027245 */ /* 0x004fce0000201000 */
.L_x_5245:
[----:B------:R-:W-:Y:S05]  /*c850*/  BSYNC B6 ;  /* 0x0000000000067941 */ /* 0x000fea0003800000 */
.L_x_5239:
        /* <DEDUP_REMOVED lines=40> */
.L_x_5272:
        /* <DEDUP_REMOVED lines=11> */
.L_x_5271:
[----:B------:R-:W-:-:S04]  /*cb90*/  FMUL.RZ R7, R7, 0.15915493667125701904 ;  /* 0x3e22f98307077820 */ /* 0x000fc8000040c000 */
[----:B------:R1:W2:Y:S08]  /*cba0*/  MUFU.SIN R4, R7 ;  /* 0x0000000700047308 */ /* 0x0002b00000000400 */
[----:B------:R1:W3:Y:S01]  /*cbb0*/  MUFU.COS R0, R7 ;  /* 0x0000000700007308 */ /* 0x0002e20000000000 */
[----:B------:R-:W-:Y:S05]  /*cbc0*/  BRA `(.L_x_5273) ;  /* 0x00000000000c7947 */ /* 0x000fea0003800000 */
.L_x_5270:
[----:B01----:R-:W-:Y:S01]  /*cbd0*/  FMUL.FTZ R0, R2, -1.4426950216293334961 ;  /* 0xbfb8aa3b02007820 */ /* 0x003fe20000410000 */
[----:B--234-:R-:W-:-:S05]  /*cbe0*/  IMAD.MOV.U32 R4, RZ, RZ, R7 ;  /* 0x000000ffff047224 */ /* 0x01cfca00078e0007 */
[----:B------:R-:W0:Y:S02]  /*cbf0*/  MUFU.EX2 R0, R0 ;  /* 0x0000000000007308 */ /* 0x000e240000000800 */
.L_x_5273:
[----:B------:R-:W-:Y:S05]  /*cc00*/  BSYNC B0 ;  /* 0x0000000000007941 */ /* 0x000fea0003800000 */
.L_x_5269:
        /* <DEDUP_REMOVED lines=19> */
.L_x_5276:
[----:B------:R-:W0:Y:S08]  /*cd40*/  MUFU.RCP R5, R5 ;  /* 0x0000000500057308 */ /* 0x000e300000001000 */
[----:B------:R-:W2:Y:S01]  /*cd50*/  MUFU.RCP R0, R0 ;  /* 0x0000000000007308 */ /* 0x000ea20000001000 */
[----:B0-----:R-:W-:Y:S01]  /*cd60*/  FMUL.FTZ R2, R5, R2 ;  /* 0x0000000205027220 */ /* 0x001fe20000410000 */
[----:B--2---:R-:W-:Y:S01]  /*cd70*/  FMUL.FTZ R3, R0, R3 ;  /* 0x0000000300037220 */ /* 0x004fe20000410000 */
[----:B------:R-:W-:Y:S06]  /*cd80*/  BRA `(.L_x_5277) ;  /* 0x0000000000207947 */ /* 0x000fec0003800000 */
.L_x_5275:
        /* <DEDUP_REMOVED lines=8> */
.L_x_5277:
[----:B------:R-:W-:Y:S05]  /*ce10*/  BSYNC B0 ;  /* 0x0000000000007941 */ /* 0x000fea0003800000 */
.L_x_5274:
        /* <DEDUP_REMOVED lines=15> */
.L_x_5281:
[----:B------:R-:W0:Y:S02]  /*cf10*/  F2I.S64.TRUNC R2, R2 ;  /* 0x0000000200027311 */ /* 0x000e24000020d900 */
[----:B0-----:R-:W-:-:S05]  /*cf20*/  MOV R5, R2 ;  /* 0x0000000200057202 */ /* 0x001fca0000000f00 */
[----:B------:R-:W-:Y:S01]  /*cf30*/  STG.E.U8 desc[UR36][R16.64], R5 ;  /* 0x0000000510007986 */ /* 0x000fe2000c101124 */
[----:B------:R-:W-:Y:S05]  /*cf40*/  EXIT ;  /* 0x000000000000794d */ /* 0x000fea0003800000 */
.L_x_5280:
        /* <DEDUP_REMOVED lines=9> */
.L_x_5284:
[----:B------:R-:W0:Y:S02]  /*cfe0*/  F2I.FTZ.TRUNC.NTZ R3, R2 ;  /* 0x0000000200037305 */ /* 0x000e24000021f100 */
[----:B0-----:R-:W-:Y:S01]  /*cff0*/  STG.E desc[UR36][R16.64], R3 ;  /* 0x0000000310007986 */ /* 0x001fe2000c101924 */
[----:B------:R-:W-:Y:S05]  /*d000*/  EXIT ;  /* 0x000000000000794d */ /* 0x000fea0003800000 */
.L_x_5283:
[----:B------:R-:W0:Y:S02]  /*d010*/  F2I.FTZ.TRUNC.NTZ R3, R2 ;  /* 0x0000000200037305 */ /* 0x000e24000021f100 */
[----:B0-----:R-:W-:Y:S01]  /*d020*/  STG.E.U16 desc[UR36][R16.64], R3 ;  /* 0x0000000310007986 */ /* 0x001fe2000c101524 */
[----:B------:R-:W-:Y:S05]  /*d030*/  EXIT ;  /* 0x000000000000794d */ /* 0x000fea0003800000 */
.L_x_5279:
        /* <DEDUP_REMOVED lines=8> */
.L_x_5286:
[----:B------:R-:W-:-:S05]  /*d0c0*/  F2FP.F16.F32.PACK_AB R2, RZ, R2 ;  /* 0x00000002ff02723e */ /* 0x000fca00000000ff */
[----:B------:R-:W-:Y:S01]  /*d0d0*/  STG.E.U16 desc[UR36][R16.64], R2 ;  /* 0x0000000210007986 */ /* 0x000fe2000c101524 */
[----:B------:R-:W-:Y:S05]  /*d0e0*/  EXIT ;  /* 0x000000000000794d */ /* 0x000fea0003800000 */
.L_x_5285:
[----:B------:R-:W-:-:S13]  /*d0f0*/  ISETP.NE.AND P0, PT, R0, 0x7, PT ;  /* 0x000000070000780c */ /* 0x000fda0003f05270 */
[----:B------:R-:W-:Y:S05]  /*d100*/  @!P0 BRA `(.L_x_5287) ;  /* 0x0000000000248947 */ /* 0x000fea0003800000 */
[----:B------:R-:W-:-:S13]  /*d110*/  ISETP.NE.AND P0, PT, R0, 0x8, PT ;  /* 0x000000080000780c */ /* 0x000fda0003f05270 */
[----:B------:R-:W-:Y:S05]  /*d120*/  @!P0 BRA `(.L_x_5288) ;  /* 0x0000000000108947 */ /* 0x000fea0003800000 */
[----:B------:R-:W-:-:S13]  /*d130*/  ISETP.NE.AND P0, PT, R0, 0x9, PT ;  /* 0x000000090000780c */ /* 0x000fda0003f05270 */
[----:B------:R-:W-:Y:S05]  /*d140*/  @P0 BRA `(.L_x_5282) ;  /* 0x00000008006c0947 */ /* 0x000fea0003800000 */
[----:B------:R-:W-:Y:S01]  /*d150*/  STG.E.64 desc[UR36][R16.64], R2 ;  /* 0x0000000210007986 */ /* 0x000fe2000c101b24 */
[----:B------:R-:W-:Y:S05]  /*d160*/  EXIT ;  /* 0x000000000000794d */ /* 0x000fea0003800000 */
.L_x_5288:
[----:B------:R-:W-:-:S05]  /*d170*/  F2FP.F16.F32.PACK_AB R3, R3, R2 ;  /* 0x000000020303723e */ /* 0x000fca00000000ff */
[----:B------:R-:W-:Y:S01]  /*d180*/  STG.E desc[UR36][R16.64], R3 ;  /* 0x0000000310007986 */ /* 0x000fe2000c101924 */
[----:B------:R-:W-:Y:S05]  /*d190*/  EXIT ;  /* 0x000000000000794d */ /* 0x000fea0003800000 */
.L_x_5287:
[----:B------:R-:W-:-:S06]  /*d1a0*/  FMUL.FTZ R2, R2, 1 ;  /* 0x3f80000002027820 */ /* 0x000fcc0000410000 */
[----:B------:R-:W0:Y:S02]  /*d1b0*/  F2F.F64.F32 R2, R2 ;  /* 0x0000000200027310 */ /* 0x000e240000201800 */
[----:B0-----:R-:W-:Y:S01]  /*d1c0*/  STG.E.64 desc[UR36][R16.64], R2 ;  /* 0x0000000210007986 */ /* 0x001fe2000c101b24 */
[----:B------:R-:W-:Y:S05]  /*d1d0*/  EXIT ;  /* 0x000000000000794d */ /* 0x000fea0003800000 */
.L_x_5278:
        /* <DEDUP_REMOVED lines=12> */
[----:B------:R-:W-:Y:S01]  /*d2a0*/  STG.E.U8 desc[UR36][R16.64], R3 ;  /* 0x0000000310007986 */ /* 0x000fe2000c101124 */
[----:B------:R-:W-:Y:S05]  /*d2b0*/  EXIT ;  /* 0x000000000000794d */ /* 0x000fea0003800000 */
.L_x_5291:
[----:B------:R-:W-:Y:S01]  /*d2c0*/  FMUL.FTZ R6, R3, 1 ;  /* 0x3f80000003067820 */ /* 0x000fe20000410000 */
[----:B------:R-:W-:-:S05]  /*d2d0*/  FMUL.FTZ R4, R2, 1 ;  /* 0x3f80000002047820 */ /* 0x000fca0000410000 */
[----:B-1----:R-:W-:Y:S08]  /*d2e0*/  F2F.F64.F32 R6, R6 ;  /* 0x0000000600067310 */ /* 0x002ff00000201800 */
[----:B------:R-:W0:Y:S02]  /*d2f0*/  F2F.F64.F32 R4, R4 ;  /* 0x0000000400047310 */ /* 0x000e240000201800 */
[----:B0-----:R-:W-:Y:S01]  /*d300*/  STG.E.128 desc[UR36][R16.64], R4 ;  /* 0x0000000410007986 */ /* 0x001fe2000c101d24 */
[----:B------:R-:W-:Y:S05]  /*d310*/  EXIT ;  /* 0x000000000000794d */ /* 0x000fea0003800000 */
.L_x_5290:
        /* <DEDUP_REMOVED lines=20> */
.L_x_5295:
[----:B------:R-:W-:Y:S05]  /*d460*/  BSYNC B0 ;  /* 0x0000000000007941 */ /* 0x000fea0003800000 */
.L_x_5294:
[----:B------:R-:W-:-:S05]  /*d470*/  LOP3.LUT R5, R0, R5, RZ, 0xfc, !PT ;  /* 0x0000000500057212 */ /* 0x000fca00078efcff */
[----:B------:R-:W-:Y:S01]  /*d480*/  STG.E.U8 desc[UR36][R16.64], R5 ;  /* 0x0000000510007986 */ /* 0x000fe2000c101124 */
[----:B------:R-:W-:Y:S05]  /*d490*/  EXIT ;  /* 0x000000000000794d */ /* 0x000fea0003800000 */
.L_x_5293:
        /* <DEDUP_REMOVED lines=12> */
.L_x_5297:
[----:B------:R-:W-:Y:S01]  /*d560*/  IMAD.MOV.U32 R0, RZ, RZ, 0x7f ;  /* 0x0000007fff007424 */ /* 0x000fe200078e00ff */
[----:B------:R-:W-:-:S04]  /*d570*/  ISETP.GT.U32.AND P0, PT, R4, 0x7f800000, PT ;  /* 0x7f8000000400780c */ /* 0x000fc80003f04070 */
[----:B------:R-:W-:-:S09]  /*d580*/  SEL R0, R0, 0x7c, P0 ;  /* 0x0000007c00007807 */ /* 0x000fd20000000000 */
.L_x_5298:
[----:B------:R-:W-:Y:S05]  /*d590*/  BSYNC B0 ;  /* 0x0000000000007941 */ /* 0x000fea0003800000 */
.L_x_5296:
[----:B------:R-:W-:-:S04]  /*d5a0*/  LOP3.LUT R2, R2, 0x80000000, RZ, 0xc0, !PT ;  /* 0x8000000002027812 */ /* 0x000fc800078ec0ff */
[----:B------:R-:W-:-:S04]  /*d5b0*/  SHF.R.U32.HI R3, RZ, 0x18, R2 ;  /* 0x00000018ff037819 */ /* 0x000fc80000011602 */
[----:B------:R-:W-:-:S05]  /*d5c0*/  LOP3.LUT R3, R0, R3, RZ, 0xfc, !PT ;  /* 0x0000000300037212 */ /* 0x000fca00078efcff */
[----:B------:R-:W-:Y:S01]  /*d5d0*/  STG.E.U8 desc[UR36][R16.64], R3 ;  /* 0x0000000310007986 */ /* 0x000fe2000c101124 */
[----:B------:R-:W-:Y:S05]  /*d5e0*/  EXIT ;  /* 0x000000000000794d */ /* 0x000fea0003800000 */
.L_x_5292:
[----:B------:R-:W-:-:S05]  /*d5f0*/  F2FP.BF16.F32.PACK_AB R2, RZ, R2 ;  /* 0x00000002ff02723e */ /* 0x000fca00000010ff */
[----:B------:R-:W-:Y:S01]  /*d600*/  STG.E.U16 desc[UR36][R16.64], R2 ;  /* 0x0000000210007986 */ /* 0x000fe2000c101524 */
[----:B------:R-:W-:Y:S05]  /*d610*/  EXIT ;  /* 0x000000000000794d */ /* 0x000fea0003800000 */
.L_x_5289:
        /* <DEDUP_REMOVED lines=11> */
.L_x_5301:
        /* <DEDUP_REMOVED lines=16> */
.L_x_5304:
[----:B------:R-:W-:-:S04]  /*d7d0*/  LOP3.LUT R2, R2, 0x80000000, RZ, 0xc0, !PT ;  /* 0x8000000002027812 */ /* 0x000fc800078ec0ff */
[----:B------:R-:W-:-:S04]  /*d7e0*/  SHF.R.U32.HI R3, RZ, 0x18, R2 ;  /* 0x00000018ff037819 */ /* 0x000fc80000011602 */
[----:B------:R-:W-:-:S04]  /*d7f0*/  LOP3.LUT R0, R0, R3, RZ, 0xfc, !PT ;  /* 0x0000000300007212 */ /* 0x000fc800078efcff */
[----:B------:R-:W-:-:S07]  /*d800*/  PRMT R8, R0, 0x7610, R8 ;  /* 0x0000761000087816 */ /* 0x000fce0000000008 */
.L_x_5303:
[----:B------:R-:W-:Y:S05]  /*d810*/  BSYNC B0 ;  /* 0x0000000000007941 */ /* 0x000fea0003800000 */
.L_x_5302:
[----:B------:R-:W-:Y:S01]  /*d820*/  STG.E.U8 desc[UR36][R16.64], R8 ;  /* 0x0000000810007986 */ /* 0x000fe2000c101124 */
[----:B------:R-:W-:Y:S05]  /*d830*/  EXIT ;  /* 0x000000000000794d */ /* 0x000fea0003800000 */
.L_x_5300:
        /* <DEDUP_REMOVED lines=16> */
.L_x_5307:
[----:B------:R-:W-:-:S04]  /*d940*/  LOP3.LUT R2, R2, 0x80000000, RZ, 0xc0, !PT ;  /* 0x8000000002027812 */ /* 0x000fc800078ec0ff */
[----:B------:R-:W-:-:S04]  /*d950*/  SHF.R.U32.HI R3, RZ, 0x18, R2 ;  /* 0x00000018ff037819 */ /* 0x000fc80000011602 */
[----:B------:R-:W-:-:S04]  /*d960*/  LOP3.LUT R0, R0, R3, RZ, 0xfc, !PT ;  /* 0x0000000300007212 */ /* 0x000fc800078efcff */
[----:B------:R-:W-:-:S07]  /*d970*/  PRMT R8, R0, 0x7610, R8 ;  /* 0x0000761000087816 */ /* 0x000fce0000000008 */
.L_x_5306:
[----:B------:R-:W-:Y:S05]  /*d980*/  BSYNC B0 ;  /* 0x0000000000007941 */ /* 0x000fea0003800000 */
.L_x_5305:
[----:B------:R-:W-:Y:S01]  /*d990*/  STG.E.U8 desc[UR36][R16.64], R8 ;  /* 0x0000000810007986 */ /* 0x000fe2000c101124 */
[----:B------:R-:W-:Y:S05]  /*d9a0*/  EXIT ;  /* 0x000000000000794d */ /* 0x000fea0003800000 */
.L_x_5299:
        /* <DEDUP_REMOVED lines=21> */
.L_x_5282:
        /* <DEDUP_REMOVED lines=8> */
[----:B-1----:R-:W-:Y:S01]  /*db80*/  MOV R7, UR5 ;  /* 0x0000000500077c02 */ /* 0x002fe20008000f00 */
[----:B------:R-:W-:Y:S02]  /*db90*/  IMAD.U32 R6, RZ, RZ, UR4 ;  /* 0x00000004ff067e24 */ /* 0x000fe4000f8e00ff */
[----:B------:R-:W-:-:S02]  /*dba0*/  IMAD.U32 R11, RZ, RZ, UR7 ;  /* 0x00000007ff0b7e24 */ /* 0x000fc4000f8e00ff */
[----:B------:R-:W-:Y:S02]  /*dbb0*/  IMAD.MOV.U32 R8, RZ, RZ, 0x65 ;  /* 0x00000065ff087424 */ /* 0x000fe400078e00ff */
[----:B------:R-:W-:Y:S02]  /*dbc0*/  IMAD.MOV.U32 R12, RZ, RZ, 0x1 ;  /* 0x00000001ff0c7424 */ /* 0x000fe400078e00ff */
[----:B0-----:R-:W-:-:S07]  /*dbd0*/  IMAD.MOV.U32 R13, RZ, RZ, RZ ;  /* 0x000000ffff0d7224 */ /* 0x001fce00078e00ff */
[----:B------:R-:W-:-:S07]  /*dbe0*/  LEPC R20, `(.L_x_5310) ;  /* 0x000000001014794e */ /* 0x000fce0000000000 */
[----:B--2---:R-:W-:Y:S05]  /*dbf0*/  CALL.ABS.NOINC R2 ;  /* 0x0000000002007343 */ /* 0x004fea0003c00000 */
.L_x_5310:
[----:B------:R-:W-:Y:S05]  /*dc00*/  EXIT ;  /* 0x000000000000794d */ /* 0x000fea0003800000 */
.L_x_5309:
[----:B------:R-:W0:Y:S02]  /*dc10*/  F2I.U64.TRUNC R2, R2 ;  /* 0x0000000200027311 */ /* 0x000e24000020d800 */
[----:B0-----:R-:W-:Y:S01]  /*dc20*/  STG.E.64 desc[UR36][R16.64], R2 ;  /* 0x0000000210007986 */ /* 0x001fe2000c101b24 */
[----:B------:R-:W-:Y:S05]  /*dc30*/  EXIT ;  /* 0x000000000000794d */ /* 0x000fea0003800000 */
.L_x_5308:
[----:B------:R-:W0:Y:S02]  /*dc40*/  F2I.FTZ.U32.TRUNC.NTZ R3, R2 ;  /* 0x0000000200037305 */ /* 0x000e24000021f000 */
[----:B0-----:R-:W-:Y:S01]  /*dc50*/  STG.E desc[UR36][R16.64], R3 ;  /* 0x0000000310007986 */ /* 0x001fe2000c101924 */
[----:B------:R-:W-:Y:S05]  /*dc60*/  EXIT ;  /* 0x000000000000794d */ /* 0x000fea0003800000 */
.L_x_5311:
        /* <DEDUP_REMOVED lines=9> */
.L_x_11123:


//--------------------- .text._ZN2at6native27unrolled_elementwise_kernelIZZZNS0_61_GLOBAL__N__132982cb_23_ActivationSiluKernel_cu_f5210f67_354611silu_kernelERNS_18TensorIteratorBaseEENKUlvE_clEvENKUlvE2_clEvEUlN3c107complexIfEEE_St5arrayIPcLm2EELi4E23TrivialOffsetCalculatorILi1EjESF_NS0_6memory12LoadWithCastILi1EEENSG_13StoreWithCastILi1EEEEEviT_T0_T2_T3_T4_T5_ --------------------------
	.section	.text._ZN2at6native27unrolled_elementwise_kernelIZZZNS0_61_GLOBAL__N__132982cb_23_ActivationSiluKernel_cu_f5210f67_354611silu_kernelERNS_18TensorIteratorBaseEENKUlvE_clEvENKUlvE2_clEvEUlN3c107complexIfEEE_St5arrayIPcLm2EELi4E23TrivialOffsetCalculatorILi1EjESF_NS0_6memory12LoadWithCastILi1EEENSG_13StoreWithCastILi1EEEEEviT_T0_T2_T3_T4_T5_,"ax",@progbits
	.align	128
        .global         _ZN2at6native27unrolled_elementwise_kernelIZZZNS0_61_GLOBAL__N__132982cb_23_ActivationSiluKernel_cu_f5210f67_354611silu_kernelERNS_18TensorIteratorBaseEENKUlvE_clEvENKUlvE2_clEvEUlN3c107complexIfEEE_St5arrayIPcLm2EELi4E23TrivialOffsetCalculatorILi1EjESF_NS0_6memory12LoadWithCastILi1EEENSG_13StoreWithCastILi1EEEEEviT_T0_T2_T3_T4_T5_
        .type           _ZN2at6native27unrolled_elementwise_kernelIZZZNS0_61_GLOBAL__N__132982cb_23_ActivationSiluKernel_cu_f5210f67_354611silu_kernelERNS_18TensorIteratorBaseEENKUlvE_clEvENKUlvE2_clEvEUlN3c107complexIfEEE_St5arrayIPcLm2EELi4E23TrivialOffsetCalculatorILi1EjESF_NS0_6memory12LoadWithCastILi1EEENSG_13StoreWithCastILi1EEEEEviT_T0_T2_T3_T4_T5_,@function
        .size           _ZN2at6native27unrolled_elementwise_kernelIZZZNS0_61_GLOBAL__N__132982cb_23_ActivationSiluKernel_cu_f5210f67_354611silu_kernelERNS_18TensorIteratorBaseEENKUlvE_clEvENKUlvE2_clEvEUlN3c107complexIfEEE_St5arrayIPcLm2EELi4E23TrivialOffsetCalculatorILi1EjESF_NS0_6memory12LoadWithCastILi1EEENSG_13StoreWithCastILi1EEEEEviT_T0_T2_T3_T4_T5_,(.L_x_11124 - _ZN2at6native27unrolled_elementwise_kernelIZZZNS0_61_GLOBAL__N__132982cb_23_ActivationSiluKernel_cu_f5210f67_354611silu_kernelERNS_18TensorIteratorBaseEENKUlvE_clEvENKUlvE2_clEvEUlN3c107complexIfEEE_St5arrayIPcLm2EELi4E23TrivialOffsetCalculatorILi1EjESF_NS0_6memory12LoadWithCastILi1EEENSG_13StoreWithCastILi1EEEEEviT_T0_T2_T3_T4_T5_)
        .other          _ZN2at6native27unrolled_elementwise_kernelIZZZNS0_61_GLOBAL__N__132982cb_23_ActivationSiluKernel_cu_f5210f67_354611silu_kernelERNS_18TensorIteratorBaseEENKUlvE_clEvENKUlvE2_clEvEUlN3c107complexIfEEE_St5arrayIPcLm2EELi4E23TrivialOffsetCalculatorILi1EjESF_NS0_6memory12LoadWithCastILi1EEENSG_13StoreWithCastILi1EEEEEviT_T0_T2_T3_T4_T5_,@"STO_CUDA_ENTRY STV_DEFAULT"
_ZN2at6native27unrolled_elementwise_kernelIZZZNS0_61_GLOBAL__N__132982cb_23_ActivationSiluKernel_cu_f5210f67_354611silu_kernelERNS_18TensorIteratorBaseEENKUlvE_clEvENKUlvE2_clEvEUlN3c107complexIfEEE_St5arrayIPcLm2EELi4E23TrivialOffsetCalculatorILi1EjESF_NS0_6memory12LoadWithCastILi1EEENSG_13StoreWithCastILi1EEEEEviT_T0_T2_T3_T4_T5_:
.text._ZN2at6native27unrolled_elementwise_kernelIZZZNS0_61_GLOBAL__N__132982cb_23_ActivationSiluKernel_cu_f5210f67_354611silu_kernelERNS_18TensorIteratorBaseEENKUlvE_clEvENKUlvE2_clEvEUlN3c107complexIfEEE_St5arrayIPcLm2EELi4E23TrivialOffsetCalculatorILi1EjESF_NS0_6memory12LoadWithCastILi1EEENSG_13StoreWithCastILi1EEEEEviT_T0_T2_T3_T4_T5_:
[----:B------:R-:W0:Y:S01]  /*0000*/  LDC R1, c[0x0][0x28] ;  /* 0x00000a00ff017b82 */ /* 0x000e220000000800 */
[----:B------:R-:W1:Y:S07]  /*0010*/  S2R R2, SR_CTAID.X ;  /* 0x0000000000027919 */ /* 0x000e6e0000002500 */
[----:B------:R-:W1:Y:S01]  /*0020*/  LDC R3, c[0x0][0x210] ;  /* 0x00008400ff037b82 */ /* 0x000e620000000800 */
[----:B------:R-:W-:Y:S01]  /*0030*/  ULDC.64 UR36, c[0x0][0x208] ;  /* 0x0000820000247ab9 */ /* 0x000fe20000000a00 */
[----:B------:R-:W-:Y:S01]  /*0040*/  BSSY B7, `(.L_x_5312) ;  /* 0x0000104000077945 */ /* 0x000fe20003800000 */
[----:B------:R-:W2:Y:S01]  /*0050*/  S2R R17, SR_TID.X ;  /* 0x0000000000117919 */ /* 0x000ea20000002100 */
[----:B------:R-:W-:Y:S01]  /*0060*/  IMAD.MOV.U32 R27, RZ, RZ, RZ ;  /* 0x000000ffff1b7224 */ /* 0x000fe200078e00ff */
[----:B------:R-:W-:-:S03]  /*0070*/  CS2R R24, SRZ ;  /* 0x0000000000187805 */ /* 0x000fc6000001ff00 */
[----:B------:R-:W3:Y:S01]  /*0080*/  LDC.U8 R16, c[0x0][0x22c] ;  /* 0x00008b00ff107b82 */ /* 0x000ee20000000000 */
[----:B-1----:R-:W-:-:S05]  /*0090*/  IMAD R28, R2, -0x200, R3 ;  /* 0xfffffe00021c7824 */ /* 0x002fca00078e0203 */
[----:B--2---:R-:W-:-:S13]  /*00a0*/  ISETP.GE.AND P0, PT, R17, R28, PT ;  /* 0x0000001c1100720c */ /* 0x004fda0003f06270 */
[----:B0--3--:R-:W-:Y:S05]  /*00b0*/  @P0 BRA `(.L_x_5313) ;  /* 0x0000000c00f00947 */ /* 0x009fea0003800000 */
[----:B------:R-:W0:Y:S01]  /*00c0*/  LDC.64 R4, c[0x0][0x220] ;  /* 0x00008800ff047b82 */ /* 0x000e220000000a00 */
[----:B------:R-:W-:Y:S01]  /*00d0*/  IMAD R0, R2, 0x200, R17 ;  /* 0x0000020002007824 */ /* 0x000fe200078e0211 */
[----:B------:R-:W-:Y:S01]  /*00e0*/  PRMT R6, R16, 0x9910, RZ ;  /* 0x0000991010067816 */ /* 0x000fe200000000ff */
[----:B------:R-:W-:Y:S01]  /*00f0*/  ULDC UR4, c[0x0][0x230] ;  /* 0x00008c0000047ab9 */ /* 0x000fe20000000800 */
[----:B------:R-:W-:Y:S01]  /*0100*/  BSSY B6, `(.L_x_5314) ;  /* 0x00000f6000067945 */ /* 0x000fe20003800000 */
        /* <DEDUP_REMOVED lines=16> */
[----:B--2---:R4:W0:Y:S01]  /*0210*/  I2F.S16 R24, R4 ;  /* 0x0000000400187306 */ /* 0x0048220000101400 */
[----:B------:R-:W-:Y:S05]  /*0220*/  BRA `(.L_x_5320) ;  /* 0x0000000c008c7947 */ /* 0x000fea0003800000 */
.L_x_5318:
[----:B------:R-:W2:Y:S01]  /*0230*/  LDG.E.U8 R4, desc[UR36][R4.64] ;  /* 0x0000002404047981 */ /* 0x000ea2000c1e1100 */
[----:B------:R-:W-:Y:S01]  /*0240*/  IMAD.MOV.U32 R25, RZ, RZ, RZ ;  /* 0x000000ffff197224 */ /* 0x000fe200078e00ff */
[----:B--2---:R-:W-:Y:S01]  /*0250*/  I2FP.F32.U32 R24, R4 ;  /* 0x0000000400187245 */ /* 0x004fe20000201000 */
[----:B------:R-:W-:Y:S06]  /*0260*/  BRA `(.L_x_5320) ;  /* 0x0000000c007c7947 */ /* 0x000fec0003800000 */
.L_x_5317:
        /* <DEDUP_REMOVED lines=8> */
[----:B--2---:R0:W1:Y:S01]  /*02f0*/  I2F.S64 R24, R4 ;  /* 0x0000000400187312 */ /* 0x0040620000301400 */
[----:B------:R-:W-:Y:S05]  /*0300*/  BRA `(.L_x_5320) ;  /* 0x0000000c00547947 */ /* 0x000fea0003800000 */
.L_x_5322:
[----:B------:R-:W2:Y:S01]  /*0310*/  LDG.E R4, desc[UR36][R4.64] ;  /* 0x0000002404047981 */ /* 0x000ea2000c1e1900 */
[----:B------:R-:W-:Y:S01]  /*0320*/  IMAD.MOV.U32 R25, RZ, RZ, RZ ;  /* 0x000000ffff197224 */ /* 0x000fe200078e00ff */
[----:B--2---:R-:W-:Y:S01]  /*0330*/  I2FP.F32.S32 R24, R4 ;  /* 0x0000000400187245 */ /* 0x004fe20000201400 */
[----:B------:R-:W-:Y:S06]  /*0340*/  BRA `(.L_x_5320) ;  /* 0x0000000c00447947 */ /* 0x000fec0003800000 */
.L_x_5321:
[----:B------:R-:W2:Y:S01]  /*0350*/  LDG.E.U16 R4, desc[UR36][R4.64] ;  /* 0x0000002404047981 */ /* 0x000ea2000c1e1500 */
[----:B------:R-:W-:Y:S01]  /*0360*/  IMAD.MOV.U32 R25, RZ, RZ, RZ ;  /* 0x000000ffff197224 */ /* 0x000fe200078e00ff */
[----:B--2---:R2:W3:Y:S01]  /*0370*/  I2F.S16 R24, R4 ;  /* 0x0000000400187306 */ /* 0x0044e20000101400 */
[----:B------:R-:W-:Y:S05]  /*0380*/  BRA `(.L_x_5320) ;  /* 0x0000000c00347947 */ /* 0x000fea0003800000 */
.L_x_5316:
        /* <DEDUP_REMOVED lines=9> */
.L_x_5324:
[----:B------:R-:W2:Y:S01]  /*0420*/  LDG.E.U16 R4, desc[UR36][R4.64] ;  /* 0x0000002404047981 */ /* 0x000ea2000c1e1500 */
[----:B------:R-:W-:Y:S02]  /*0430*/  IMAD.MOV.U32 R25, RZ, RZ, RZ ;  /* 0x000000ffff197224 */ /* 0x000fe400078e00ff */
[----:B--2---:R-:W-:Y:S01]  /*0440*/  HADD2.F32 R24, -RZ, R4.H0_H0 ;  /* 0x20000004ff187230 */ /* 0x004fe20000004100 */
[----:B------:R-:W-:Y:S06]  /*0450*/  BRA `(.L_x_5320) ;  /* 0x0000000c00007947 */ /* 0x000fec0003800000 */
.L_x_5323:
        /* <DEDUP_REMOVED lines=8> */
.L_x_5326:
[----:B------:R-:W2:Y:S02]  /*04e0*/  LDG.E R4, desc[UR36][R4.64] ;  /* 0x0000002404047981 */ /* 0x000ea4000c1e1900 */
[--C-:B--2---:R-:W-:Y:S02]  /*04f0*/  HADD2.F32 R25, -RZ, R4.reuse.H1_H1 ;  /* 0x30000004ff197230 */ /* 0x104fe40000004100 */
[----:B------:R-:W-:Y:S01]  /*0500*/  HADD2.F32 R24, -RZ, R4.H0_H0 ;  /* 0x20000004ff187230 */ /* 0x000fe20000004100 */
[----:B------:R-:W-:Y:S06]  /*0510*/  BRA `(.L_x_5320) ;  /* 0x0000000800d07947 */ /* 0x000fec0003800000 */
.L_x_5325:
        /* <DEDUP_REMOVED lines=8> */
.L_x_5315:
        /* <DEDUP_REMOVED lines=13> */
.L_x_5329:
        /* <DEDUP_REMOVED lines=10> */
.L_x_5328:
        /* <DEDUP_REMOVED lines=8> */
[----:B------:R-:W-:Y:S02]  /*0790*/  IMAD.MOV.U32 R25, RZ, RZ, RZ ;  /* 0x000000ffff197224 */ /* 0x000fe400078e00ff */
        /* <DEDUP_REMOVED lines=18> */
.L_x_5331:
[----:B------:R-:W2:Y:S01]  /*08c0*/  LDG.E.U8 R4, desc[UR36][R4.64] ;  /* 0x0000002404047981 */ /* 0x000ea2000c1e1100 */
[----:B------:R-:W-:Y:S02]  /*08d0*/  IMAD.MOV.U32 R25, RZ, RZ, RZ ;  /* 0x000000ffff197224 */ /* 0x000fe400078e00ff */
        /* <DEDUP_REMOVED lines=12> */
.L_x_5330:
[----:B------:R-:W2:Y:S01]  /*09a0*/  LDG.E.U16 R4, desc[UR36][R4.64] ;  /* 0x0000002404047981 */ /* 0x000ea2000c1e1500 */
[----:B------:R-:W-:Y:S02]  /*09b0*/  IMAD.MOV.U32 R25, RZ, RZ, RZ ;  /* 0x000000ffff197224 */ /* 0x000fe400078e00ff */
[----:B--2---:R-:W-:Y:S01]  /*09c0*/  IMAD.U32 R24, R4, 0x10000, RZ ;  /* 0x0001000004187824 */ /* 0x004fe200078e00ff */
[----:B------:R-:W-:Y:S06]  /*09d0*/  BRA `(.L_x_5320) ;  /* 0x0000000400a07947 */ /* 0x000fec0003800000 */
.L_x_5327:
        /* <DEDUP_REMOVED lines=12> */
.L_x_5334:
        /* <DEDUP_REMOVED lines=20> */
.L_x_5336:
[----:B------:R-:W-:Y:S05]  /*0be0*/  BSYNC B0 ;  /* 0x0000000000007941 */ /* 0x000fea0003800000 */
.L_x_5335:
[----:B------:R-:W-:Y:S01]  /*0bf0*/  IMAD.SHL.U32 R3, R3, 0x100000, RZ ;  /* 0x0010000003037824 */ /* 0x000fe200078e00ff */
[----:B------:R-:W-:-:S04]  /*0c00*/  LEA R5, R0, 0x3b800000, 0x17 ;  /* 0x3b80000000057811 */ /* 0x000fc800078eb8ff */
[----:B------:R-:W-:Y:S01]  /*0c10*/  LOP3.LUT R24, R5, R3, R24, 0xfe, !PT ;  /* 0x0000000305187212 */ /* 0x000fe200078efe18 */
[----:B------:R-:W-:Y:S06]  /*0c20*/  BRA `(.L_x_5320) ;  /* 0x00000004000c7947 */ /* 0x000fec0003800000 */
.L_x_5333:
        /* <DEDUP_REMOVED lines=20> */
.L_x_5338:
[----:B------:R-:W-:Y:S05]  /*0d70*/  BSYNC B0 ;  /* 0x0000000000007941 */ /* 0x000fea0003800000 */
.L_x_5337:
[----:B------:R-:W-:Y:S01]  /*0d80*/  IMAD.SHL.U32 R3, R3, 0x200000, RZ ;  /* 0x0020000003037824 */ /* 0x000fe200078e00ff */
[----:B------:R-:W-:-:S04]  /*0d90*/  LEA R5, R0, 0x37800000, 0x17 ;  /* 0x3780000000057811 */ /* 0x000fc800078eb8ff */
[----:B------:R-:W-:Y:S01]  /*0da0*/  LOP3.LUT R24, R5, R3, R24, 0xfe, !PT ;  /* 0x0000000305187212 */ /* 0x000fe200078efe18 */
[----:B------:R-:W-:Y:S06]  /*0db0*/  BRA `(.L_x_5320) ;  /* 0x0000000000a87947 */ /* 0x000fec0003800000 */
.L_x_5332:
        /* <DEDUP_REMOVED lines=14> */
.L_x_5342:
[----:B------:R-:W-:Y:S05]  /*0ea0*/  BSYNC B0 ;  /* 0x0000000000007941 */ /* 0x000fea0003800000 */
.L_x_5341:
[----:B------:R-:W-:Y:S01]  /*0eb0*/  IMAD.MOV.U32 R25, RZ, RZ, RZ ;  /* 0x000000ffff197224 */ /* 0x000fe200078e00ff */
[----:B------:R-:W-:Y:S06]  /*0ec0*/  BRA `(.L_x_5320) ;  /* 0x0000000000647947 */ /* 0x000fec0003800000 */
.L_x_5319:
        /* <DEDUP_REMOVED lines=16> */
.L_x_5343:
[----:B------:R-:W-:Y:S01]  /*0fd0*/  CS2R R24, SRZ ;  /* 0x0000000000187805 */ /* 0x000fe2000001ff00 */
[----:B------:R-:W-:Y:S06]  /*0fe0*/  BRA `(.L_x_5320) ;  /* 0x00000000001c7947 */ /* 0x000fec0003800000 */
.L_x_5340:
[----:B------:R-:W2:Y:S01]  /*0ff0*/  LDG.E.64 R4, desc[UR36][R4.64] ;  /* 0x0000002404047981 */ /* 0x000ea2000c1e1b00 */
[----:B------:R-:W-:Y:S01]  /*1000*/  IMAD.MOV.U32 R25, RZ, RZ, RZ ;  /* 0x000000ffff197224 */ /* 0x000fe200078e00ff */
[----:B--2---:R0:W1:Y:S01]  /*1010*/  I2F.U64 R24, R4 ;  /* 0x0000000400187312 */ /* 0x0040620000301000 */
[----:B------:R-:W-:Y:S05]  /*1020*/  BRA `(.L_x_5320) ;  /* 0x00000000000c7947 */ /* 0x000fea0003800000 */
.L_x_5339:
[----:B------:R-:W2:Y:S01]  /*1030*/  LDG.E R4, desc[UR36][R4.64] ;  /* 0x0000002404047981 */ /* 0x000ea2000c1e1900 */
[----:B------:R-:W-:Y:S01]  /*1040*/  IMAD.MOV.U32 R25, RZ, RZ, RZ ;  /* 0x000000ffff197224 */ /* 0x000fe200078e00ff */
[----:B--2---:R-:W-:-:S07]  /*1050*/  I2FP.F32.U32 R24, R4 ;  /* 0x0000000400187245 */ /* 0x004fce0000201000 */
.L_x_5320:
[----:B------:R-:W-:Y:S05]  /*1060*/  BSYNC B6 ;  /* 0x0000000000067941 */ /* 0x000fea0003800000 */
.L_x_5314:
[----:B------:R-:W-:-:S07]  /*1070*/  VIADD R17, R17, 0x80 ;  /* 0x0000008011117836 */ /* 0x000fce0000000000 */
.L_x_5313:
[----:B------:R-:W-:Y:S05]  /*1080*/  BSYNC B7 ;  /* 0x0000000000077941 */ /* 0x000fea0003800000 */
.L_x_5312:
[----:B------:R-:W-:Y:S01]  /*1090*/  ISETP.GE.AND P0, PT, R17, R28, PT ;  /* 0x0000001c1100720c */ /* 0x000fe20003f06270 */
[----:B------:R-:W-:Y:S01]  /*10a0*/  BSSY B7, `(.L_x_5344) ;  /* 0x00000ff000077945 */ /* 0x000fe20003800000 */
[----:B------:R-:W-:-:S11]  /*10b0*/  IMAD.MOV.U32 R26, RZ, RZ, RZ ;  /* 0x000000ffff1a7224 */ /* 0x000fd600078e00ff */
[----:B------:R-:W-:Y:S05]  /*10c0*/  @P0 BRA `(.L_x_5345) ;  /* 0x0000000c00f00947 */ /* 0x000fea0003800000 */
[----:B0-2-4-:R-:W0:Y:S01]  /*10d0*/  LDC.64 R4, c[0x0][0x220] ;  /* 0x00008800ff047b82 */ /* 0x015e220000000a00 */
        /* <DEDUP_REMOVED lines=20> */
[----:B--2---:R0:W2:Y:S01]  /*1220*/  I2F.S16 R26, R4 ;  /* 0x00000004001a7306 */ /* 0x0040a20000101400 */
[----:B------:R-:W-:Y:S05]  /*1230*/  BRA `(.L_x_5352) ;  /* 0x0000000c008c7947 */ /* 0x000fea0003800000 */
.L_x_5350:
[----:B------:R-:W2:Y:S01]  /*1240*/  LDG.E.U8 R4, desc[UR36][R4.64] ;  /* 0x0000002404047981 */ /* 0x000ea2000c1e1100 */
[----:B------:R-:W-:Y:S01]  /*1250*/  IMAD.MOV.U32 R27, RZ, RZ, RZ ;  /* 0x000000ffff1b7224 */ /* 0x000fe200078e00ff */
[----:B--2---:R-:W-:Y:S01]  /*1260*/  I2FP.F32.U32 R26, R4 ;  /* 0x00000004001a7245 */ /* 0x004fe20000201000 */
[----:B------:R-:W-:Y:S06]  /*1270*/  BRA `(.L_x_5352) ;  /* 0x0000000c007c7947 */ /* 0x000fec0003800000 */
.L_x_5349:
        /* <DEDUP_REMOVED lines=8> */
[----:B--2---:R0:W2:Y:S01]  /*1300*/  I2F.S64 R26, R4 ;  /* 0x00000004001a7312 */ /* 0x0040a20000301400 */
[----:B------:R-:W-:Y:S05]  /*1310*/  BRA `(.L_x_5352) ;  /* 0x0000000c00547947 */ /* 0x000fea0003800000 */
.L_x_5354:
[----:B------:R-:W2:Y:S01]  /*1320*/  LDG.E R4, desc[UR36][R4.64] ;  /* 0x0000002404047981 */ /* 0x000ea2000c1e1900 */
[----:B------:R-:W-:Y:S01]  /*1330*/  IMAD.MOV.U32 R27, RZ, RZ, RZ ;  /* 0x000000ffff1b7224 */ /* 0x000fe200078e00ff */
[----:B--2---:R-:W-:Y:S01]  /*1340*/  I2FP.F32.S32 R26, R4 ;  /* 0x00000004001a7245 */ /* 0x004fe20000201400 */
[----:B------:R-:W-:Y:S06]  /*1350*/  BRA `(.L_x_5352) ;  /* 0x0000000c00447947 */ /* 0x000fec0003800000 */
.L_x_5353:
[----:B------:R-:W2:Y:S01]  /*1360*/  LDG.E.U16 R4, desc[UR36][R4.64] ;  /* 0x0000002404047981 */ /* 0x000ea2000c1e1500 */
[----:B------:R-:W-:Y:S01]  /*1370*/  IMAD.MOV.U32 R27, RZ, RZ, RZ ;  /* 0x000000ffff1b7224 */ /* 0x000fe200078e00ff */
[----:B--2---:R4:W0:Y:S01]  /*1380*/  I2F.S16 R26, R4 ;  /* 0x00000004001a7306 */ /* 0x0048220000101400 */
[----:B------:R-:W-:Y:S05]  /*1390*/  BRA `(.L_x_5352) ;  /* 0x0000000c00347947 */ /* 0x000fea0003800000 */
.L_x_5348:
        /* <DEDUP_REMOVED lines=9> */
.L_x_5356:
[----:B------:R-:W2:Y:S01]  /*1430*/  LDG.E.U16 R4, desc[UR36][R4.64] ;  /* 0x0000002404047981 */ /* 0x000ea2000c1e1500 */
[----:B------:R-:W-:Y:S02]  /*1440*/  IMAD.MOV.U32 R27, RZ, RZ, RZ ;  /* 0x000000ffff1b7224 */ /* 0x000fe400078e00ff */
[----:B--2---:R-:W-:Y:S01]  /*1450*/  HADD2.F32 R26, -RZ, R4.H0_H0 ;  /* 0x20000004ff1a7230 */ /* 0x004fe20000004100 */
[----:B------:R-:W-:Y:S06]  /*1460*/  BRA `(.L_x_5352) ;  /* 0x0000000c00007947 */ /* 0x000fec0003800000 */
.L_x_5355:
        /* <DEDUP_REMOVED lines=8> */
.L_x_5358:
[----:B------:R-:W2:Y:S02]  /*14f0*/  LDG.E R4, desc[UR36][R4.64] ;  /* 0x0000002404047981 */ /* 0x000ea4000c1e1900 */
[--C-:B--2---:R-:W-:Y:S02]  /*1500*/  HADD2.F32 R27, -RZ, R4.reuse.H1_H1 ;  /* 0x30000004ff1b7230 */ /* 0x104fe40000004100 */
[----:B------:R-:W-:Y:S01]  /*1510*/  HADD2.F32 R26, -RZ, R4.H0_H0 ;  /* 0x20000004ff1a7230 */ /* 0x000fe20000004100 */
[----:B------:R-:W-:Y:S06]  /*1520*/  BRA `(.L_x_5352) ;  /* 0x0000000800d07947 */ /* 0x000fec0003800000 */
.L_x_5357:
        /* <DEDUP_REMOVED lines=8> */
.L_x_5347:
        /* <DEDUP_REMOVED lines=13> */
.L_x_5361:
[----:B------:R-:W2:Y:S01]  /*1680*/  LDG.E.128 R4, desc[UR36][R4.64] ;  /* 0x0000002404047981 */ /* 0x000ea2000c1e1d00 */
[----:B------:R-:W-:Y:S01]  /*1690*/  UMOV UR4, 0xf0000000 ;  /* 0xf000000000047882 */ /* 0x000fe20000000000 */
[----:B------:R-:W-:Y:S01]  /*16a0*/  UMOV UR5, 0x380fffff ;  /* 0x380fffff00057882 */ /* 0x000fe20000000000 */
[----:B--2---:R-:W0:Y:S01]  /*16b0*/  F2F.F32.F64 R27, R6 ;  /* 0x00000006001b7310 */ /* 0x004e220000301000 */
[----:B------:R-:W-:Y:S02]  /*16c0*/  DSETP.GEU.AND P0, PT, |R6|, UR4, PT ;  /* 0x0000000406007e2a */ /* 0x000fe4000bf0e200 */
[----:B------:R-:W-:-:S05]  /*16d0*/  DSETP.GEU.AND P1, PT, |R4|, UR4, PT ;  /* 0x0000000404007e2a */ /* 0x000fca000bf2e200 */
[----:B------:R-:W2:Y:S07]  /*16e0*/  F2F.F32.F64 R26, R4 ;  /* 0x00000004001a7310 */ /* 0x000eae0000301000 */
[----:B0-----:R-:W-:Y:S02]  /*16f0*/  @!P0 FMUL R27, R27, 1.175494350822287508e-38 ;  /* 0x008000001b1b8820 */ /* 0x001fe40000400000 */
[----:B--2---:R-:W-:Y:S01]  /*1700*/  @!P1 FMUL R26, R26, 1.175494350822287508e-38 ;  /* 0x008000001a1a9820 */ /* 0x004fe20000400000 */
[----:B------:R-:W-:Y:S06]  /*1710*/  BRA `(.L_x_5352) ;  /* 0x0000000800547947 */ /* 0x000fec0003800000 */
.L_x_5360:
        /* <DEDUP_REMOVED lines=27> */
.L_x_5363:
        /* <DEDUP_REMOVED lines=14> */
.L_x_5362:
[----:B------:R-:W2:Y:S01]  /*19b0*/  LDG.E.U16 R4, desc[UR36][R4.64] ;  /* 0x0000002404047981 */ /* 0x000ea2000c1e1500 */
[----:B------:R-:W-:Y:S02]  /*19c0*/  IMAD.MOV.U32 R27, RZ, RZ, RZ ;  /* 0x000000ffff1b7224 */ /* 0x000fe400078e00ff */
[----:B--2---:R-:W-:Y:S01]  /*19d0*/  IMAD.U32 R26, R4, 0x10000, RZ ;  /* 0x00010000041a7824 */ /* 0x004fe200078e00ff */
[----:B------:R-:W-:Y:S06]  /*19e0*/  BRA `(.L_x_5352) ;  /* 0x0000000400a07947 */ /* 0x000fec0003800000 */
.L_x_5359:
        /* <DEDUP_REMOVED lines=12> */
.L_x_5366:
        /* <DEDUP_REMOVED lines=20> */
.L_x_5368:
[----:B------:R-:W-:Y:S05]  /*1bf0*/  BSYNC B0 ;  /* 0x0000000000007941 */ /* 0x000fea0003800000 */
.L_x_5367:
[----:B------:R-:W-:Y:S01]  /*1c00*/  IMAD.SHL.U32 R3, R3, 0x100000, RZ ;  /* 0x0010000003037824 */ /* 0x000fe200078e00ff */
[----:B------:R-:W-:-:S04]  /*1c10*/  LEA R5, R0, 0x3b800000, 0x17 ;  /* 0x3b80000000057811 */ /* 0x000fc800078eb8ff */
[----:B------:R-:W-:Y:S01]  /*1c20*/  LOP3.LUT R26, R5, R3, R26, 0xfe, !PT ;  /* 0x00000003051a7212 */ /* 0x000fe200078efe1a */
[----:B------:R-:W-:Y:S06]  /*1c30*/  BRA `(.L_x_5352) ;  /* 0x00000004000c7947 */ /* 0x000fec0003800000 */
.L_x_5365:
        /* <DEDUP_REMOVED lines=20> */
.L_x_5370:
[----:B------:R-:W-:Y:S05]  /*1d80*/  BSYNC B0 ;  /* 0x0000000000007941 */ /* 0x000fea0003800000 */
.L_x_5369:
[----:B------:R-:W-:Y:S01]  /*1d90*/  IMAD.SHL.U32 R3, R3, 0x200000, RZ ;  /* 0x0020000003037824 */ /* 0x000fe200078e00ff */
[----:B------:R-:W-:-:S04]  /*1da0*/  LEA R5, R0, 0x37800000, 0x17 ;  /* 0x3780000000057811 */ /* 0x000fc800078eb8ff */
[----:B------:R-:W-:Y:S01]  /*1db0*/  LOP3.LUT R26, R5, R3, R26, 0xfe, !PT ;  /* 0x00000003051a7212 */ /* 0x000fe200078efe1a */
[----:B------:R-:W-:Y:S06]  /*1dc0*/  BRA `(.L_x_5352) ;  /* 0x0000000000a87947 */ /* 0x000fec0003800000 */
.L_x_5364:
        /* <DEDUP_REMOVED lines=14> */
.L_x_5374:
[----:B------:R-:W-:Y:S05]  /*1eb0*/  BSYNC B0 ;  /* 0x0000000000007941 */ /* 0x000fea0003800000 */
.L_x_5373:
[----:B------:R-:W-:Y:S01]  /*1ec0*/  IMAD.MOV.U32 R27, RZ, RZ, RZ ;  /* 0x000000ffff1b7224 */ /* 0x000fe200078e00ff */
[----:B------:R-:W-:Y:S06]  /*1ed0*/  BRA `(.L_x_5352) ;  /* 0x0000000000647947 */ /* 0x000fec0003800000 */
.L_x_5351:
        /* <DEDUP_REMOVED lines=16> */
.L_x_5375:
[----:B------:R-:W-:Y:S01]  /*1fe0*/  CS2R R26, SRZ ;  /* 0x00000000001a7805 */ /* 0x000fe2000001ff00 */
[----:B------:R-:W-:Y:S06]  /*1ff0*/  BRA `(.L_x_5352) ;  /* 0x00000000001c7947 */ /* 0x000fec0003800000 */
.L_x_5372:
[----:B------:R-:W2:Y:S01]  /*2000*/  LDG.E.64 R4, desc[UR36][R4.64] ;  /* 0x0000002404047981 */ /* 0x000ea2000c1e1b00 */
[----:B------:R-:W-:Y:S01]  /*2010*/  IMAD.MOV.U32 R27, RZ, RZ, RZ ;  /* 0x000000ffff1b7224 */ /* 0x000fe200078e00ff */
[----:B--2---:R0:W2:Y:S01]  /*2020*/  I2F.U64 R26, R4 ;  /* 0x00000004001a7312 */ /* 0x0040a20000301000 */
[----:B------:R-:W-:Y:S05]  /*2030*/  BRA `(.L_x_5352) ;  /* 0x00000000000c7947 */ /* 0x000fea0003800000 */
.L_x_5371:
[----:B------:R-:W2:Y:S01]  /*2040*/  LDG.E R4, desc[UR36][R4.64] ;  /* 0x0000002404047981 */ /* 0x000ea2000c1e1900 */
[----:B------:R-:W-:Y:S01]  /*2050*/  IMAD.MOV.U32 R27, RZ, RZ, RZ ;  /* 0x000000ffff1b7224 */ /* 0x000fe200078e00ff */
[----:B--2---:R-:W-:-:S07]  /*2060*/  I2FP.F32.U32 R26, R4 ;  /* 0x00000004001a7245 */ /* 0x004fce0000201000 */
.L_x_5352:
[----:B------:R-:W-:Y:S05]  /*2070*/  BSYNC B6 ;  /* 0x0000000000067941 */ /* 0x000fea0003800000 */
.L_x_5346:
[----:B------:R-:W-:-:S07]  /*2080*/  VIADD R17, R17, 0x80 ;  /* 0x0000008011117836 */ /* 0x000fce0000000000 */
.L_x_5345:
[----:B------:R-:W-:Y:S05]  /*2090*/  BSYNC B7 ;  /* 0x0000000000077941 */ /* 0x000fea0003800000 */
.L_x_5344:
[----:B------:R-:W-:Y:S01]  /*20a0*/  ISETP.GE.AND P0, PT, R17, R28, PT ;  /* 0x0000001c1100720c */ /* 0x000fe20003f06270 */
[----:B------:R-:W-:Y:S01]  /*20b0*/  BSSY B7, `(.L_x_5376) ;  /* 0x0000100000077945 */ /* 0x000fe20003800000 */
[----:B------:R-:W-:Y:S01]  /*20c0*/  IMAD.MOV.U32 R19, RZ, RZ, RZ ;  /* 0x000000ffff137224 */ /* 0x000fe200078e00ff */
[----:B------:R-:W-:-:S10]  /*20d0*/  CS2R R22, SRZ ;  /* 0x0000000000167805 */ /* 0x000fd4000001ff00 */
        /* <DEDUP_REMOVED lines=24> */
.L_x_5382:
[----:B------:R-:W2:Y:S01]  /*2260*/  LDG.E.U8 R4, desc[UR36][R4.64] ;  /* 0x0000002404047981 */ /* 0x000ea2000c1e1100 */
[----:B------:R-:W-:Y:S01]  /*2270*/  IMAD.MOV.U32 R23, RZ, RZ, RZ ;  /* 0x000000ffff177224 */ /* 0x000fe200078e00ff */
[----:B--2---:R-:W-:Y:S01]  /*2280*/  I2FP.F32.U32 R22, R4 ;  /* 0x0000000400167245 */ /* 0x004fe20000201000 */
[----:B------:R-:W-:Y:S06]  /*2290*/  BRA `(.L_x_5384) ;  /* 0x0000000c007c7947 */ /* 0x000fec0003800000 */
.L_x_5381:
        /* <DEDUP_REMOVED lines=10> */
.L_x_5386:
[----:B------:R-:W2:Y:S01]  /*2340*/  LDG.E R4, desc[UR36][R4.64] ;  /* 0x0000002404047981 */ /* 0x000ea2000c1e1900 */
[----:B------:R-:W-:Y:S01]  /*2350*/  IMAD.MOV.U32 R23, RZ, RZ, RZ ;  /* 0x000000ffff177224 */ /* 0x000fe200078e00ff */
[----:B--2---:R-:W-:Y:S01]  /*2360*/  I2FP.F32.S32 R22, R4 ;  /* 0x0000000400167245 */ /* 0x004fe20000201400 */
[----:B------:R-:W-:Y:S06]  /*2370*/  BRA `(.L_x_5384) ;  /* 0x0000000c00447947 */ /* 0x000fec0003800000 */
.L_x_5385:
[----:B------:R-:W2:Y:S01]  /*2380*/  LDG.E.U16 R4, desc[UR36][R4.64] ;  /* 0x0000002404047981 */ /* 0x000ea2000c1e1500 */
[----:B------:R-:W-:Y:S01]  /*2390*/  IMAD.MOV.U32 R23, RZ, RZ, RZ ;  /* 0x000000ffff177224 */ /* 0x000fe200078e00ff */
[----:B--2---:R0:W2:Y:S01]  /*23a0*/  I2F.S16 R22, R4 ;  /* 0x0000000400167306 */ /* 0x0040a20000101400 */
[----:B------:R-:W-:Y:S05]  /*23b0*/  BRA `(.L_x_5384) ;  /* 0x0000000c00347947 */ /* 0x000fea0003800000 */
.L_x_5380:
        /* <DEDUP_REMOVED lines=9> */
.L_x_5388:
[----:B------:R-:W2:Y:S01]  /*2450*/  LDG.E.U16 R4, desc[UR36][R4.64] ;  /* 0x0000002404047981 */ /* 0x000ea2000c1e1500 */
[----:B------:R-:W-:Y:S02]  /*2460*/  IMAD.MOV.U32 R23, RZ, RZ, RZ ;  /* 0x000000ffff177224 */ /* 0x000fe400078e00ff */
[----:B--2---:R-:W-:Y:S01]  /*2470*/  HADD2.F32 R22, -RZ, R4.H0_H0 ;  /* 0x20000004ff167230 */ /* 0x004fe20000004100 */
[----:B------:R-:W-:Y:S06]  /*2480*/  BRA `(.L_x_5384) ;  /* 0x0000000c00007947 */ /* 0x000fec0003800000 */
.L_x_5387:
        /* <DEDUP_REMOVED lines=8> */
.L_x_5390:
[----:B------:R-:W2:Y:S02]  /*2510*/  LDG.E R4, desc[UR36][R4.64] ;  /* 0x0000002404047981 */ /* 0x000ea4000c1e1900 */
[--C-:B--2---:R-:W-:Y:S02]  /*2520*/  HADD2.F32 R23, -RZ, R4.reuse.H1_H1 ;  /* 0x30000004ff177230 */ /* 0x104fe40000004100 */
[----:B------:R-:W-:Y:S01]  /*2530*/  HADD2.F32 R22, -RZ, R4.H0_H0 ;  /* 0x20000004ff167230 */ /* 0x000fe20000004100 */
[----:B------:R-:W-:Y:S06]  /*2540*/  BRA `(.L_x_5384) ;  /* 0x0000000800d07947 */ /* 0x000fec0003800000 */
.L_x_5389:
        /* <DEDUP_REMOVED lines=8> */
.L_x_5379:
        /* <DEDUP_REMOVED lines=13> */
.L_x_5393:
        /* <DEDUP_REMOVED lines=10> */
.L_x_5392:
        /* <DEDUP_REMOVED lines=27> */
.L_x_5395:
        /* <DEDUP_REMOVED lines=14> */
.L_x_5394:
[----:B------:R-:W2:Y:S01]  /*29d0*/  LDG.E.U16 R4, desc[UR36][R4.64] ;  /* 0x0000002404047981 */ /* 0x000ea2000c1e1500 */
[----:B------:R-:W-:Y:S02]  /*29e0*/  IMAD.MOV.U32 R23, RZ, RZ, RZ ;  /* 0x000000ffff177224 */ /* 0x000fe400078e00ff */
[----:B--2---:R-:W-:Y:S01]  /*29f0*/  IMAD.U32 R22, R4, 0x10000, RZ ;  /* 0x0001000004167824 */ /* 0x004fe200078e00ff */
[----:B------:R-:W-:Y:S06]  /*2a00*/  BRA `(.L_x_5384) ;  /* 0x0000000400a07947 */ /* 0x000fec0003800000 */
.L_x_5391:
        /* <DEDUP_REMOVED lines=12> */
.L_x_5398:
        /* <DEDUP_REMOVED lines=20> */
.L_x_5400:
[----:B------:R-:W-:Y:S05]  /*2c10*/  BSYNC B0 ;  /* 0x0000000000007941 */ /* 0x000fea0003800000 */
.L_x_5399:
[----:B------:R-:W-:Y:S01]  /*2c20*/  IMAD.SHL.U32 R3, R3, 0x100000, RZ ;  /* 0x0010000003037824 */ /* 0x000fe200078e00ff */
[----:B------:R-:W-:-:S04]  /*2c30*/  LEA R5, R0, 0x3b800000, 0x17 ;  /* 0x3b80000000057811 */ /* 0x000fc800078eb8ff */
[----:B------:R-:W-:Y:S01]  /*2c40*/  LOP3.LUT R22, R5, R3, R22, 0xfe, !PT ;  /* 0x0000000305167212 */ /* 0x000fe200078efe16 */
[----:B------:R-:W-:Y:S06]  /*2c50*/  BRA `(.L_x_5384) ;  /* 0x00000004000c7947 */ /* 0x000fec0003800000 */
.L_x_5397:
        /* <DEDUP_REMOVED lines=20> */
.L_x_5402:
[----:B------:R-:W-:Y:S05]  /*2da0*/  BSYNC B0 ;  /* 0x0000000000007941 */ /* 0x000fea0003800000 */
.L_x_5401:
[----:B------:R-:W-:Y:S01]  /*2db0*/  IMAD.SHL.U32 R3, R3, 0x200000, RZ ;  /* 0x0020000003037824 */ /* 0x000fe200078e00ff */
[----:B------:R-:W-:-:S04]  /*2dc0*/  LEA R5, R0, 0x37800000, 0x17 ;  /* 0x3780000000057811 */ /* 0x000fc800078eb8ff */
[----:B------:R-:W-:Y:S01]  /*2dd0*/  LOP3.LUT R22, R5, R3, R22, 0xfe, !PT ;  /* 0x0000000305167212 */ /* 0x000fe200078efe16 */
[----:B------:R-:W-:Y:S06]  /*2de0*/  BRA `(.L_x_5384) ;  /* 0x0000000000a87947 */ /* 0x000fec0003800000 */
.L_x_5396:
        /* <DEDUP_REMOVED lines=14> */
.L_x_5406:
[----:B------:R-:W-:Y:S05]  /*2ed0*/  BSYNC B0 ;  /* 0x0000000000007941 */ /* 0x000fea0003800000 */
.L_x_5405:
[----:B------:R-:W-:Y:S01]  /*2ee0*/  IMAD.MOV.U32 R23, RZ, RZ, RZ ;  /* 0x000000ffff177224 */ /* 0x000fe200078e00ff */
[----:B------:R-:W-:Y:S06]  /*2ef0*/  BRA `(.L_x_5384) ;  /* 0x0000000000647947 */ /* 0x000fec0003800000 */
.L_x_5383:
        /* <DEDUP_REMOVED lines=16> */
.L_x_5407:
[----:B------:R-:W-:Y:S01]  /*3000*/  CS2R R22, SRZ ;  /* 0x0000000000167805 */ /* 0x000fe2000001ff00 */
[----:B------:R-:W-:Y:S06]  /*3010*/  BRA `(.L_x_5384) ;  /* 0x00000000001c7947 */ /* 0x000fec0003800000 */
.L_x_5404:
[----:B------:R-:W2:Y:S01]  /*3020*/  LDG.E.64 R4, desc[UR36][R4.64] ;  /* 0x0000002404047981 */ /* 0x000ea2000c1e1b00 */
[----:B------:R-:W-:Y:S01]  /*3030*/  IMAD.MOV.U32 R23, RZ, RZ, RZ ;  /* 0x000000ffff177224 */ /* 0x000fe200078e00ff */
[----:B--2---:R0:W2:Y:S01]  /*3040*/  I2F.U64 R22, R4 ;  /* 0x0000000400167312 */ /* 0x0040a20000301000 */
[----:B------:R-:W-:Y:S05]  /*3050*/  BRA `(.L_x_5384) ;  /* 0x00000000000c7947 */ /* 0x000fea0003800000 */
.L_x_5403:
[----:B------:R-:W2:Y:S01]  /*3060*/  LDG.E R4, desc[UR36][R4.64] ;  /* 0x0000002404047981 */ /* 0x000ea2000c1e1900 */
[----:B------:R-:W-:Y:S01]  /*3070*/  IMAD.MOV.U32 R23, RZ, RZ, RZ ;  /* 0x000000ffff177224 */ /* 0x000fe200078e00ff */
[----:B--2---:R-:W-:-:S07]  /*3080*/  I2FP.F32.U32 R22, R4 ;  /* 0x0000000400167245 */ /* 0x004fce0000201000 */
.L_x_5384:
[----:B------:R-:W-:Y:S05]  /*3090*/  BSYNC B6 ;  /* 0x0000000000067941 */ /* 0x000fea0003800000 */
.L_x_5378:
[----:B------:R-:W-:-:S07]  /*30a0*/  VIADD R17, R17, 0x80 ;  /* 0x0000008011117836 */ /* 0x000fce0000000000 */
.L_x_5377:
[----:B------:R-:W-:Y:S05]  /*30b0*/  BSYNC B7 ;  /* 0x0000000000077941 */ /* 0x000fea0003800000 */
.L_x_5376:
[----:B------:R-:W-:Y:S01]  /*30c0*/  ISETP.GE.AND P0, PT, R17, R28, PT ;  /* 0x0000001c1100720c */ /* 0x000fe20003f06270 */
[----:B------:R-:W-:Y:S01]  /*30d0*/  BSSY B6, `(.L_x_5408) ;  /* 0x00000fb000067945 */ /* 0x000fe20003800000 */
[----:B------:R-:W-:-:S11]  /*30e0*/  IMAD.MOV.U32 R18, RZ, RZ, RZ ;  /* 0x000000ffff127224 */ /* 0x000fd600078e00ff */
[----:B------:R-:W-:Y:S05]  /*30f0*/  @P0 BRA `(.L_x_5409) ;  /* 0x0000000c00e00947 */ /* 0x000fea0003800000 */
[----:B0-2-4-:R-:W0:Y:S01]  /*3100*/  LDC.64 R4, c[0x0][0x220] ;  /* 0x00008800ff047b82 */ /* 0x015e220000000a00 */
        /* <DEDUP_REMOVED lines=20> */
.L_x_5413:
[----:B------:R-:W2:Y:S01]  /*3250*/  LDG.E.U8 R4, desc[UR36][R4.64] ;  /* 0x0000002404047981 */ /* 0x000ea2000c1e1100 */
[----:B------:R-:W-:Y:S01]  /*3260*/  IMAD.MOV.U32 R19, RZ, RZ, RZ ;  /* 0x000000ffff137224 */ /* 0x000fe200078e00ff */
[----:B--2---:R-:W-:Y:S01]  /*3270*/  I2FP.F32.U32 R18, R4 ;  /* 0x0000000400127245 */ /* 0x004fe20000201000 */
[----:B------:R-:W-:Y:S06]  /*3280*/  BRA `(.L_x_5409) ;  /* 0x0000000c007c7947 */ /* 0x000fec0003800000 */
.L_x_5412:
        /* <DEDUP_REMOVED lines=10> */
.L_x_5416:
[----:B------:R-:W2:Y:S01]  /*3330*/  LDG.E R4, desc[UR36][R4.64] ;  /* 0x0000002404047981 */ /* 0x000ea2000c1e1900 */
[----:B------:R-:W-:Y:S01]  /*3340*/  IMAD.MOV.U32 R19, RZ, RZ, RZ ;  /* 0x000000ffff137224 */ /* 0x000fe200078e00ff */
[----:B--2---:R-:W-:Y:S01]  /*3350*/  I2FP.F32.S32 R18, R4 ;  /* 0x0000000400127245 */ /* 0x004fe20000201400 */
[----:B------:R-:W-:Y:S06]  /*3360*/  BRA `(.L_x_5409) ;  /* 0x0000000c00447947 */ /* 0x000fec0003800000 */
.L_x_5415:
[----:B------:R-:W2:Y:S01]  /*3370*/  LDG.E.U16 R4, desc[UR36][R4.64] ;  /* 0x0000002404047981 */ /* 0x000ea2000c1e1500 */
[----:B------:R-:W-:Y:S01]  /*3380*/  IMAD.MOV.U32 R19, RZ, RZ, RZ ;  /* 0x000000ffff137224 */ /* 0x000fe200078e00ff */
[----:B--2---:R0:W2:Y:S01]  /*3390*/  I2F.S16 R18, R4 ;  /* 0x0000000400127306 */ /* 0x0040a20000101400 */
[----:B------:R-:W-:Y:S05]  /*33a0*/  BRA `(.L_x_5409) ;  /* 0x0000000c00347947 */ /* 0x000fea0003800000 */
.L_x_5411:
        /* <DEDUP_REMOVED lines=9> */
.L_x_5418:
[----:B------:R-:W2:Y:S01]  /*3440*/  LDG.E.U16 R4, desc[UR36][R4.64] ;  /* 0x0000002404047981 */ /* 0x000ea2000c1e1500 */
[----:B------:R-:W-:Y:S02]  /*3450*/  IMAD.MOV.U32 R19, RZ, RZ, RZ ;  /* 0x000000ffff137224 */ /* 0x000fe400078e00ff */
[----:B--2---:R-:W-:Y:S01]  /*3460*/  HADD2.F32 R18, -RZ, R4.H0_H0 ;  /* 0x20000004ff127230 */ /* 0x004fe20000004100 */
[----:B------:R-:W-:Y:S06]  /*3470*/  BRA `(.L_x_5409) ;  /* 0x0000000c00007947 */ /* 0x000fec0003800000 */
.L_x_5417:
        /* <DEDUP_REMOVED lines=8> */
.L_x_5420:
[----:B------:R-:W2:Y:S02]  /*3500*/  LDG.E R4, desc[UR36][R4.64] ;  /* 0x0000002404047981 */ /* 0x000ea4000c1e1900 */
[--C-:B--2---:R-:W-:Y:S02]  /*3510*/  HADD2.F32 R19, -RZ, R4.reuse.H1_H1 ;  /* 0x30000004ff137230 */ /* 0x104fe40000004100 */
[----:B------:R-:W-:Y:S01]  /*3520*/  HADD2.F32 R18, -RZ, R4.H0_H0 ;  /* 0x20000004ff127230 */ /* 0x000fe20000004100 */
[----:B------:R-:W-:Y:S06]  /*3530*/  BRA `(.L_x_5409) ;  /* 0x0000000800d07947 */ /* 0x000fec0003800000 */
.L_x_5419:
        /* <DEDUP_REMOVED lines=8> */
.L_x_5410:
        /* <DEDUP_REMOVED lines=13> */
.L_x_5423:
        /* <DEDUP_REMOVED lines=10> */
.L_x_5422:
        /* <DEDUP_REMOVED lines=27> */
.L_x_5425:
        /* <DEDUP_REMOVED lines=14> */
.L_x_5424:
[----:B------:R-:W2:Y:S01]  /*39c0*/  LDG.E.U16 R4, desc[UR36][R4.64] ;  /* 0x0000002404047981 */ /* 0x000ea2000c1e1500 */
[----:B------:R-:W-:Y:S02]  /*39d0*/  IMAD.MOV.U32 R19, RZ, RZ, RZ ;  /* 0x000000ffff137224 */ /* 0x000fe400078e00ff */
[----:B--2---:R-:W-:Y:S01]  /*39e0*/  IMAD.U32 R18, R4, 0x10000, RZ ;  /* 0x0001000004127824 */ /* 0x004fe200078e00ff */
[----:B------:R-:W-:Y:S06]  /*39f0*/  BRA `(.L_x_5409) ;  /* 0x0000000400a07947 */ /* 0x000fec0003800000 */
.L_x_5421:
        /* <DEDUP_REMOVED lines=12> */
.L_x_5428:
        /* <DEDUP_REMOVED lines=20> */
.L_x_5430:
[----:B------:R-:W-:Y:S05]  /*3c00*/  BSYNC B0 ;  /* 0x0000000000007941 */ /* 0x000fea0003800000 */
.L_x_5429:
[----:B------:R-:W-:Y:S01]  /*3c10*/  IMAD.SHL.U32 R3, R3, 0x100000, RZ ;  /* 0x0010000003037824 */ /* 0x000fe200078e00ff */
[----:B------:R-:W-:-:S04]  /*3c20*/  LEA R5, R0, 0x3b800000, 0x17 ;  /* 0x3b80000000057811 */ /* 0x000fc800078eb8ff */
[----:B------:R-:W-:Y:S01]  /*3c30*/  LOP3.LUT R18, R5, R3, R18, 0xfe, !PT ;  /* 0x0000000305127212 */ /* 0x000fe200078efe12 */
[----:B------:R-:W-:Y:S06]  /*3c40*/  BRA `(.L_x_5409) ;  /* 0x00000004000c7947 */ /* 0x000fec0003800000 */
.L_x_5427:
        /* <DEDUP_REMOVED lines=20> */
.L_x_5432:
[----:B------:R-:W-:Y:S05]  /*3d90*/  BSYNC B0 ;  /* 0x0000000000007941 */ /* 0x000fea0003800000 */
.L_x_5431:
[----:B------:R-:W-:Y:S01]  /*3da0*/  IMAD.SHL.U32 R3, R3, 0x200000, RZ ;  /* 0x0020000003037824 */ /* 0x000fe200078e00ff */
[----:B------:R-:W-:-:S04]  /*3db0*/  LEA R5, R0, 0x37800000, 0x17 ;  /* 0x3780000000057811 */ /* 0x000fc800078eb8ff */
[----:B------:R-:W-:Y:S01]  /*3dc0*/  LOP3.LUT R18, R5, R3, R18, 0xfe, !PT ;  /* 0x0000000305127212 */ /* 0x000fe200078efe12 */
[----:B------:R-:W-:Y:S06]  /*3dd0*/  BRA `(.L_x_5409) ;  /* 0x0000000000a87947 */ /* 0x000fec0003800000 */
.L_x_5426:
        /* <DEDUP_REMOVED lines=14> */
.L_x_5436:
[----:B------:R-:W-:Y:S05]  /*3ec0*/  BSYNC B0 ;  /* 0x0000000000007941 */ /* 0x000fea0003800000 */
.L_x_5435:
[----:B------:R-:W-:Y:S01]  /*3ed0*/  IMAD.MOV.U32 R19, RZ, RZ, RZ ;  /* 0x000000ffff137224 */ /* 0x000fe200078e00ff */
[----:B------:R-:W-:Y:S06]  /*3ee0*/  BRA `(.L_x_5409) ;  /* 0x0000000000647947 */ /* 0x000fec0003800000 */
.L_x_5414:
        /* <DEDUP_REMOVED lines=16> */
.L_x_5437:
[----:B------:R-:W-:Y:S01]  /*3ff0*/  CS2R R18, SRZ ;  /* 0x0000000000127805 */ /* 0x000fe2000001ff00 */
[----:B------:R-:W-:Y:S06]  /*4000*/  BRA `(.L_x_5409) ;  /* 0x00000000001c7947 */ /* 0x000fec0003800000 */
.L_x_5434:
[----:B------:R-:W2:Y:S01]  /*4010*/  LDG.E.64 R4, desc[UR36][R4.64] ;  /* 0x0000002404047981 */ /* 0x000ea2000c1e1b00 */
[----:B------:R-:W-:Y:S01]  /*4020*/  IMAD.MOV.U32 R19, RZ, RZ, RZ ;  /* 0x000000ffff137224 */ /* 0x000fe200078e00ff */
[----:B--2---:R0:W2:Y:S01]  /*4030*/  I2F.U64 R18, R4 ;  /* 0x0000000400127312 */ /* 0x0040a20000301000 */
[----:B------:R-:W-:Y:S05]  /*4040*/  BRA `(.L_x_5409) ;  /* 0x00000000000c7947 */ /* 0x000fea0003800000 */
.L_x_5433:
[----:B------:R-:W2:Y:S01]  /*4050*/  LDG.E R4, desc[UR36][R4.64] ;  /* 0x0000002404047981 */ /* 0x000ea2000c1e1900 */
[----:B------:R-:W-:Y:S01]  /*4060*/  IMAD.MOV.U32 R19, RZ, RZ, RZ ;  /* 0x000000ffff137224 */ /* 0x000fe200078e00ff */
[----:B--2---:R-:W-:-:S07]  /*4070*/  I2FP.F32.U32 R18, R4 ;  /* 0x0000000400127245 */ /* 0x004fce0000201000 */
.L_x_5409:
[----:B------:R-:W-:Y:S05]  /*4080*/  BSYNC B6 ;  /* 0x0000000000067941 */ /* 0x000fea0003800000 */
.L_x_5408:
[----:B------:R-:W1:Y:S01]  /*4090*/  S2R R29, SR_TID.X ;  /* 0x00000000001d7919 */ /* 0x000e620000002100 */
[----:B------:R-:W-:Y:S01]  /*40a0*/  BSSY B0, `(.L_x_5438) ;  /* 0x000005f000007945 */ /* 0x000fe20003800000 */
[----:B------:R-:W-:Y:S01]  /*40b0*/  IMAD.MOV.U32 R17, RZ, RZ, RZ ;  /* 0x000000ffff117224 */ /* 0x000fe200078e00ff */
[----:B0-2-4-:R-:W-:Y:S02]  /*40c0*/  CS2R R4, SRZ ;  /* 0x0000000000047805 */ /* 0x015fe4000001ff00 */
[----:B-1----:R-:W-:-:S13]  /*40d0*/  ISETP.GE.AND P0, PT, R29, R28, PT ;  /* 0x0000001c1d00720c */ /* 0x002fda0003f06270 */
[----:B------:R-:W-:Y:S05]  /*40e0*/  @P0 BRA `(.L_x_5439) ;  /* 0x0000000400680947 */ /* 0x000fea0003800000 */
[----:B-----5:R-:W-:Y:S01]  /*40f0*/  FADD.FTZ R7, -R25, -RZ ;  /* 0x800000ff19077221 */ /* 0x020fe20000010100 */
[----:B------:R-:W-:Y:S04]  /*4100*/  BSSY B1, `(.L_x_5440) ;  /* 0x0000039000017945 */ /* 0x000fe80003800000 */
[----:B------:R-:W-:-:S13]  /*4110*/  LOP3.LUT P1, R0, R7, 0x7fffffff, RZ, 0xc0, !PT ;  /* 0x7fffffff07007812 */ /* 0x000fda000782c0ff */
[----:B------:R-:W-:Y:S05]  /*4120*/  @!P1 BRA `(.L_x_5441) ;  /* 0x0000000000cc9947 */ /* 0x000fea0003800000 */
[----:B---3--:R-:W-:-:S05]  /*4130*/  FADD.FTZ R4, -R24, -RZ ;  /* 0x800000ff18047221 */ /* 0x008fca0000010100 */
        /* <DEDUP_REMOVED lines=35> */
.L_x_5443:
        /* <DEDUP_REMOVED lines=11> */
.L_x_5442:
[----:B------:R-:W-:-:S04]  /*4420*/  FMUL.RZ R4, R7, 0.15915493667125701904 ;  /* 0x3e22f98307047820 */ /* 0x000fc8000040c000 */
[----:B------:R1:W2:Y:S08]  /*4430*/  MUFU.SIN R3, R4 ;  /* 0x0000000400037308 */ /* 0x0002b00000000400 */
[----:B------:R1:W3:Y:S01]  /*4440*/  MUFU.COS R0, R4 ;  /* 0x0000000400007308 */ /* 0x0002e20000000000 */
[----:B------:R-:W-:Y:S05]  /*4450*/  BRA `(.L_x_5444) ;  /* 0x00000000000c7947 */ /* 0x000fea0003800000 */
.L_x_5441:
[----:B---3--:R-:W-:Y:S01]  /*4460*/  FMUL.FTZ R0, R24, -1.4426950216293334961 ;  /* 0xbfb8aa3b18007820 */ /* 0x008fe20000410000 */
[----:B------:R-:W-:-:S05]  /*4470*/  IMAD.MOV.U32 R3, RZ, RZ, R7 ;  /* 0x000000ffff037224 */ /* 0x000fca00078e0007 */
[----:B------:R-:W0:Y:S02]  /*4480*/  MUFU.EX2 R0, R0 ;  /* 0x0000000000007308 */ /* 0x000e240000000800 */
.L_x_5444:
[----:B------:R-:W-:Y:S05]  /*4490*/  BSYNC B1 ;  /* 0x0000000000017941 */ /* 0x000fea0003800000 */
.L_x_5440:
[----:B0--3--:R-:W-:Y:S01]  /*44a0*/  FADD.FTZ R7, R0, 1 ;  /* 0x3f80000000077421 */ /* 0x009fe20000010000 */
[----:B--2---:R-:W-:-:S05]  /*44b0*/  FADD.FTZ R6, RZ, R3 ;  /* 0x00000003ff067221 */ /* 0x004fca0000010000 */
        /* <DEDUP_REMOVED lines=12> */
[----:B------:R-:W1:Y:S02]  /*4580*/  MUFU.RCP R0, R0 ;  /* 0x0000000000007308 */ /* 0x000e640000001000 */
[C---:B-1----:R-:W-:Y:S01]  /*4590*/  FMUL.FTZ R4, R0.reuse, R5 ;  /* 0x0000000500047220 */ /* 0x042fe20000410000 */
[----:B------:R-:W-:Y:S01]  /*45a0*/  FMUL.FTZ R5, R0, R3 ;  /* 0x0000000300057220 */ /* 0x000fe20000410000 */
[----:B------:R-:W-:Y:S06]  /*45b0*/  BRA `(.L_x_5439) ;  /* 0x0000000000347947 */ /* 0x000fec0003800000 */
.L_x_5446:
[----:B------:R-:W1:Y:S08]  /*45c0*/  MUFU.RCP R3, R3 ;  /* 0x0000000300037308 */ /* 0x000e700000001000 */
[----:B------:R-:W0:Y:S01]  /*45d0*/  MUFU.RCP R0, R0 ;  /* 0x0000000000007308 */ /* 0x000e220000001000 */
[----:B-1----:R-:W-:Y:S01]  /*45e0*/  FMUL.FTZ R4, R3, R24 ;  /* 0x0000001803047220 */ /* 0x002fe20000410000 */
[----:B0-----:R-:W-:Y:S01]  /*45f0*/  FMUL.FTZ R5, R0, R25 ;  /* 0x0000001900057220 */ /* 0x001fe20000410000 */
[----:B------:R-:W-:Y:S06]  /*4600*/  BRA `(.L_x_5439) ;  /* 0x0000000000207947 */ /* 0x000fec0003800000 */
.L_x_5445:
        /* <DEDUP_REMOVED lines=8> */
.L_x_5439:
[----:B------:R-:W-:Y:S05]  /*4690*/  BSYNC B0 ;  /* 0x0000000000007941 */ /* 0x000fea0003800000 */
.L_x_5438:
[----:B------:R-:W-:Y:S01]  /*46a0*/  VIADD R3, R29, 0x80 ;  /* 0x000000801d037836 */ /* 0x000fe20000000000 */
[----:B------:R-:W-:Y:S01]  /*46b0*/  BSSY B0, `(.L_x_5447) ;  /* 0x000005e000007945 */ /* 0x000fe20003800000 */
[----:B------:R-:W-:-:S03]  /*46c0*/  IMAD.MOV.U32 R16, RZ, RZ, RZ ;  /* 0x000000ffff107224 */ /* 0x000fc600078e00ff */
[----:B------:R-:W-:-:S13]  /*46d0*/  ISETP.GE.AND P1, PT, R3, R28, PT ;  /* 0x0000001c0300720c */ /* 0x000fda0003f26270 */
[----:B------:R-:W-:Y:S05]  /*46e0*/  @P1 BRA `(.L_x_5448) ;  /* 0x0000000400681947 */ /* 0x000fea0003800000 */
[----:B-----5:R-:W-:Y:S01]  /*46f0*/  FADD.FTZ R9, -R27, -RZ ;  /* 0x800000ff1b097221 */ /* 0x020fe20000010100 */
[----:B------:R-:W-:Y:S04]  /*4700*/  BSSY B1, `(.L_x_5449) ;  /* 0x0000039000017945 */ /* 0x000fe80003800000 */
[----:B------:R-:W-:-:S13]  /*4710*/  LOP3.LUT P1, R0, R9, 0x7fffffff, RZ, 0xc0, !PT ;  /* 0x7fffffff09007812 */ /* 0x000fda000782c0ff */
[----:B------:R-:W-:Y:S05]  /*4720*/  @!P1 BRA `(.L_x_5450) ;  /* 0x0000000000cc9947 */ /* 0x000fea0003800000 */
[----:B------:R-:W-:-:S05]  /*4730*/  FADD.FTZ R6, -R26, -RZ ;  /* 0x800000ff1a067221 */ /* 0x000fca0000010100 */
        /* <DEDUP_REMOVED lines=35> */
.L_x_5452:
        /* <DEDUP_REMOVED lines=11> */
.L_x_5451:
[----:B------:R-:W-:-:S04]  /*4a20*/  FMUL.RZ R9, R9, 0.15915493667125701904 ;  /* 0x3e22f98309097820 */ /* 0x000fc8000040c000 */
[----:B------:R1:W2:Y:S08]  /*4a30*/  MUFU.SIN R3, R9 ;  /* 0x0000000900037308 */ /* 0x0002b00000000400 */
[----:B------:R1:W4:Y:S01]  /*4a40*/  MUFU.COS R0, R9 ;  /* 0x0000000900007308 */ /* 0x0003220000000000 */
[----:B------:R-:W-:Y:S05]  /*4a50*/  BRA `(.L_x_5453) ;  /* 0x00000000000c7947 */ /* 0x000fea0003800000 */
.L_x_5450:
[----:B------:R-:W-:Y:S01]  /*4a60*/  FMUL.FTZ R0, R26, -1.4426950216293334961 ;  /* 0xbfb8aa3b1a007820 */ /* 0x000fe20000410000 */
[----:B------:R-:W-:-:S05]  /*4a70*/  IMAD.MOV.U32 R3, RZ, RZ, R9 ;  /* 0x000000ffff037224 */ /* 0x000fca00078e0009 */
[----:B------:R-:W0:Y:S02]  /*4a80*/  MUFU.EX2 R0, R0 ;  /* 0x0000000000007308 */ /* 0x000e240000000800 */
.L_x_5453:
[----:B------:R-:W-:Y:S05]  /*4a90*/  BSYNC B1 ;  /* 0x0000000000017941 */ /* 0x000fea0003800000 */
.L_x_5449:
[----:B01--4-:R-:W-:Y:S01]  /*4aa0*/  FADD.FTZ R9, R0, 1 ;  /* 0x3f80000000097421 */ /* 0x013fe20000010000 */
        /* <DEDUP_REMOVED lines=17> */
.L_x_5455:
[----:B------:R-:W0:Y:S08]  /*4bc0*/  MUFU.RCP R3, R3 ;  /* 0x0000000300037308 */ /* 0x000e300000001000 */
[----:B------:R-:W1:Y:S01]  /*4bd0*/  MUFU.RCP R0, R0 ;  /* 0x0000000000007308 */ /* 0x000e620000001000 */
[----:B0-----:R-:W-:Y:S01]  /*4be0*/  FMUL.FTZ R16, R3, R26 ;  /* 0x0000001a03107220 */ /* 0x001fe20000410000 */
[----:B-1----:R-:W-:Y:S01]  /*4bf0*/  FMUL.FTZ R17, R0, R27 ;  /* 0x0000001b00117220 */ /* 0x002fe20000410000 */
[----:B------:R-:W-:Y:S06]  /*4c00*/  BRA `(.L_x_5448) ;  /* 0x0000000000207947 */ /* 0x000fec0003800000 */
.L_x_5454:
        /* <DEDUP_REMOVED lines=8> */
.L_x_5448:
[----:B------:R-:W-:Y:S05]  /*4c90*/  BSYNC B0 ;  /* 0x0000000000007941 */ /* 0x000fea0003800000 */
.L_x_5447:
[----:B------:R-:W-:Y:S01]  /*4ca0*/  VIADD R3, R29, 0x100 ;  /* 0x000001001d037836 */ /* 0x000fe20000000000 */
[----:B------:R-:W-:Y:S01]  /*4cb0*/  BSSY B0, `(.L_x_5456) ;  /* 0x000005f000007945 */ /* 0x000fe20003800000 */
[----:B-----5:R-:W-:Y:S01]  /*4cc0*/  IMAD.MOV.U32 R27, RZ, RZ, RZ ;  /* 0x000000ffff1b7224 */ /* 0x020fe200078e00ff */
[----:B---3--:R-:W-:Y:S02]  /*4cd0*/  CS2R R24, SRZ ;  /* 0x0000000000187805 */ /* 0x008fe4000001ff00 */
[----:B------:R-:W-:-:S13]  /*4ce0*/  ISETP.GE.AND P1, PT, R3, R28, PT ;  /* 0x0000001c0300720c */ /* 0x000fda0003f26270 */
[----:B------:R-:W-:Y:S05]  /*4cf0*/  @P1 BRA `(.L_x_5457) ;  /* 0x0000000400681947 */ /* 0x000fea0003800000 */
[----:B------:R-:W-:Y:S01]  /*4d00*/  FADD.FTZ R9, -R23, -RZ ;  /* 0x800000ff17097221 */ /* 0x000fe20000010100 */
        /* <DEDUP_REMOVED lines=39> */
.L_x_5461:
        /* <DEDUP_REMOVED lines=11> */
.L_x_5460:
[----:B------:R-:W-:-:S04]  /*5030*/  FMUL.RZ R9, R9, 0.15915493667125701904 ;  /* 0x3e22f98309097820 */ /* 0x000fc8000040c000 */
[----:B------:R1:W2:Y:S08]  /*5040*/  MUFU.SIN R3, R9 ;  /* 0x0000000900037308 */ /* 0x0002b00000000400 */
[----:B------:R1:W3:Y:S01]  /*5050*/  MUFU.COS R0, R9 ;  /* 0x0000000900007308 */ /* 0x0002e20000000000 */
[----:B------:R-:W-:Y:S05]  /*5060*/  BRA `(.L_x_5462) ;  /* 0x00000000000c7947 */ /* 0x000fea0003800000 */
.L_x_5459:
[----:B------:R-:W-:Y:S01]  /*5070*/  FMUL.FTZ R0, R22, -1.4426950216293334961 ;  /* 0xbfb8aa3b16007820 */ /* 0x000fe20000410000 */
[----:B------:R-:W-:-:S05]  /*5080*/  IMAD.MOV.U32 R3, RZ, RZ, R9 ;  /* 0x000000ffff037224 */ /* 0x000fca00078e0009 */
[----:B------:R-:W0:Y:S02]  /*5090*/  MUFU.EX2 R0, R0 ;  /* 0x0000000000007308 */ /* 0x000e240000000800 */
.L_x_5462:
[----:B------:R-:W-:Y:S05]  /*50a0*/  BSYNC B1 ;  /* 0x0000000000017941 */ /* 0x000fea0003800000 */
.L_x_5458:
[----:B01-3--:R-:W-:Y:S01]  /*50b0*/  FADD.FTZ R9, R0, 1 ;  /* 0x3f80000000097421 */ /* 0x00bfe20000010000 */
        /* <DEDUP_REMOVED lines=17> */
.L_x_5464:
[----:B------:R-:W0:Y:S08]  /*51d0*/  MUFU.RCP R3, R3 ;  /* 0x0000000300037308 */ /* 0x000e300000001000 */
[----:B------:R-:W1:Y:S01]  /*51e0*/  MUFU.RCP R0, R0 ;  /* 0x0000000000007308 */ /* 0x000e620000001000 */
[----:B0-----:R-:W-:Y:S01]  /*51f0*/  FMUL.FTZ R24, R3, R22 ;  /* 0x0000001603187220 */ /* 0x001fe20000410000 */
[----:B-1----:R-:W-:Y:S01]  /*5200*/  FMUL.FTZ R25, R0, R23 ;  /* 0x0000001700197220 */ /* 0x002fe20000410000 */
[----:B------:R-:W-:Y:S06]  /*5210*/  BRA `(.L_x_5457) ;  /* 0x0000000000207947 */ /* 0x000fec0003800000 */
.L_x_5463:
        /* <DEDUP_REMOVED lines=8> */
.L_x_5457:
[----:B------:R-:W-:Y:S05]  /*52a0*/  BSYNC B0 ;  /* 0x0000000000007941 */ /* 0x000fea0003800000 */
.L_x_5456:
[----:B------:R-:W-:Y:S01]  /*52b0*/  VIADD R3, R29, 0x180 ;  /* 0x000001801d037836 */ /* 0x000fe20000000000 */
[----:B------:R-:W-:Y:S01]  /*52c0*/  BSSY B0, `(.L_x_5465) ;  /* 0x000005e000007945 */ /* 0x000fe20003800000 */
[----:B------:R-:W-:-:S03]  /*52d0*/  IMAD.MOV.U32 R26, RZ, RZ, RZ ;  /* 0x000000ffff1a7224 */ /* 0x000fc600078e00ff */
        /* <DEDUP_REMOVED lines=42> */
.L_x_5470:
        /* <DEDUP_REMOVED lines=11> */
.L_x_5469:
[----:B------:R-:W-:-:S04]  /*5630*/  FMUL.RZ R9, R9, 0.15915493667125701904 ;  /* 0x3e22f98309097820 */ /* 0x000fc8000040c000 */
[----:B------:R1:W2:Y:S08]  /*5640*/  MUFU.SIN R3, R9 ;  /* 0x0000000900037308 */ /* 0x0002b00000000400 */
[----:B------:R1:W3:Y:S01]  /*5650*/  MUFU.COS R0, R9 ;  /* 0x0000000900007308 */ /* 0x0002e20000000000 */
[----:B------:R-:W-:Y:S05]  /*5660*/  BRA `(.L_x_5471) ;  /* 0x00000000000c7947 */ /* 0x000fea0003800000 */
.L_x_5468:
[----:B------:R-:W-:Y:S01]  /*5670*/  FMUL.FTZ R0, R18, -1.4426950216293334961 ;  /* 0xbfb8aa3b12007820 */ /* 0x000fe20000410000 */
[----:B------:R-:W-:-:S05]  /*5680*/  IMAD.MOV.U32 R3, RZ, RZ, R9 ;  /* 0x000000ffff037224 */ /* 0x000fca00078e0009 */
[----:B------:R-:W0:Y:S02]  /*5690*/  MUFU.EX2 R0, R0 ;  /* 0x0000000000007308 */ /* 0x000e240000000800 */
.L_x_5471:
[----:B------:R-:W-:Y:S05]  /*56a0*/  BSYNC B1 ;  /* 0x0000000000017941 */ /* 0x000fea0003800000 */
.L_x_5467:
        /* <DEDUP_REMOVED lines=18> */
.L_x_5473:
[----:B------:R-:W0:Y:S08]  /*57d0*/  MUFU.RCP R3, R3 ;  /* 0x0000000300037308 */ /* 0x000e300000001000 */
[----:B------:R-:W1:Y:S01]  /*57e0*/  MUFU.RCP R0, R0 ;  /* 0x0000000000007308 */ /* 0x000e620000001000 */
[----:B0-----:R-:W-:Y:S01]  /*57f0*/  FMUL.FTZ R26, R3, R18 ;  /* 0x00000012031a7220 */ /* 0x001fe20000410000 */
[----:B-1----:R-:W-:Y:S01]  /*5800*/  FMUL.FTZ R27, R0, R19 ;  /* 0x00000013001b7220 */ /* 0x002fe20000410000 */
[----:B------:R-:W-:Y:S06]  /*5810*/  BRA `(.L_x_5466) ;  /* 0x0000000000207947 */ /* 0x000fec0003800000 */
.L_x_5472:
        /* <DEDUP_REMOVED lines=8> */
.L_x_5466:
[----:B------:R-:W-:Y:S05]  /*58a0*/  BSYNC B0 ;  /* 0x0000000000007941 */ /* 0x000fea0003800000 */
.L_x_5465:
[----:B------:R-:W0:Y:S01]  /*58b0*/  LDC.U8 R18, c[0x0][0x234] ;  /* 0x00008d00ff127b82 */ /* 0x000e220000000000 */
[----:B------:R-:W-:Y:S04]  /*58c0*/  BSSY B6, `(.L_x_5474) ;  /* 0x0000102000067945 */ /* 0x000fe80003800000 */
[----:B------:R-:W-:Y:S05]  /*58d0*/  @P0 BRA `(.L_x_5475) ;  /* 0x0000001000000947 */ /* 0x000fea0003800000 */
[----:B------:R-:W1:Y:S01]  /*58e0*/  LDC.64 R8, c[0x0][0x218] ;  /* 0x00008600ff087b82 */ /* 0x000e620000000a00 */
[----:B------:R-:W-:Y:S01]  /*58f0*/  IMAD R0, R2, 0x200, R29 ;  /* 0x0000020002007824 */ /* 0x000fe200078e021d */
[----:B0-----:R-:W-:Y:S01]  /*5900*/  PRMT R6, R18, 0x9910, RZ ;  /* 0x0000991012067816 */ /* 0x001fe200000000ff */
        /* <DEDUP_REMOVED lines=16> */
[----:B------:R-:W-:Y:S01]  /*5a10*/  VIADD R29, R29, 0x80 ;  /* 0x000000801d1d7836 */ /* 0x000fe20000000000 */
[----:B0-----:R0:W-:Y:S01]  /*5a20*/  STG.E.U8 desc[UR36][R8.64], R3 ;  /* 0x0000000308007986 */ /* 0x0011e2000c101124 */
[----:B------:R-:W-:Y:S05]  /*5a30*/  BRA `(.L_x_5475) ;  /* 0x0000000c00a87947 */ /* 0x000fea0003800000 */
.L_x_5479:
[----:B------:R-:W0:Y:S01]  /*5a40*/  F2I.S64.TRUNC R4, R4 ;  /* 0x0000000400047311 */ /* 0x000e22000020d900 */
[----:B------:R-:W-:Y:S02]  /*5a50*/  VIADD R29, R29, 0x80 ;  /* 0x000000801d1d7836 */ /* 0x000fe40000000000 */
[----:B0-----:R-:W-:-:S05]  /*5a60*/  IMAD.MOV.U32 R3, RZ, RZ, R4 ;  /* 0x000000ffff037224 */ /* 0x001fca00078e0004 */
[----:B------:R0:W-:Y:S01]  /*5a70*/  STG.E.U8 desc[UR36][R8.64], R3 ;  /* 0x0000000308007986 */ /* 0x0001e2000c101124 */
[----:B------:R-:W-:Y:S05]  /*5a80*/  BRA `(.L_x_5475) ;  /* 0x0000000c00947947 */ /* 0x000fea0003800000 */
.L_x_5478:
[----:B------:R-:W-:-:S13]  /*5a90*/  ISETP.NE.AND P0, PT, R0, 0x2, PT ;  /* 0x000000020000780c */ /* 0x000fda0003f05270 */
[----:B------:R-:W-:Y:S05]  /*5aa0*/  @!P0 BRA `(.L_x_5481) ;  /* 0x0000000000308947 */ /* 0x000fea0003800000 */
[----:B------:R-:W-:-:S13]  /*5ab0*/  ISETP.NE.AND P0, PT, R0, 0x3, PT ;  /* 0x000000030000780c */ /* 0x000fda0003f05270 */
[----:B------:R-:W-:Y:S05]  /*5ac0*/  @!P0 BRA `(.L_x_5482) ;  /* 0x0000000000188947 */ /* 0x000fea0003800000 */
[----:B------:R-:W-:-:S13]  /*5ad0*/  ISETP.NE.AND P0, PT, R0, 0x4, PT ;  /* 0x000000040000780c */ /* 0x000fda0003f05270 */
[----:B------:R-:W-:Y:S05]  /*5ae0*/  @P0 BRA `(.L_x_5480) ;  /* 0x0000000c00180947 */ /* 0x000fea0003800000 */
[----:B------:R-:W0:Y:S01]  /*5af0*/  F2I.S64.TRUNC R4, R4 ;  /* 0x0000000400047311 */ /* 0x000e22000020d900 */
[----:B------:R-:W-:Y:S01]  /*5b00*/  VIADD R29, R29, 0x80 ;  /* 0x000000801d1d7836 */ /* 0x000fe20000000000 */
[----:B0-----:R0:W-:Y:S01]  /*5b10*/  STG.E.64 desc[UR36][R8.64], R4 ;  /* 0x0000000408007986 */ /* 0x0011e2000c101b24 */
[----:B------:R-:W-:Y:S05]  /*5b20*/  BRA `(.L_x_5475) ;  /* 0x0000000c006c7947 */ /* 0x000fea0003800000 */
.L_x_5482:
[----:B------:R-:W0:Y:S01]  /*5b30*/  F2I.FTZ.TRUNC.NTZ R3, R4 ;  /* 0x0000000400037305 */ /* 0x000e22000021f100 */
[----:B------:R-:W-:Y:S01]  /*5b40*/  VIADD R29, R29, 0x80 ;  /* 0x000000801d1d7836 */ /* 0x000fe20000000000 */
[----:B0-----:R0:W-:Y:S01]  /*5b50*/  STG.E desc[UR36][R8.64], R3 ;  /* 0x0000000308007986 */ /* 0x0011e2000c101924 */
[----:B------:R-:W-:Y:S05]  /*5b60*/  BRA `(.L_x_5475) ;  /* 0x0000000c005c7947 */ /* 0x000fea0003800000 */
.L_x_5481:
[----:B------:R-:W0:Y:S01]  /*5b70*/  F2I.FTZ.TRUNC.NTZ R3, R4 ;  /* 0x0000000400037305 */ /* 0x000e22000021f100 */
[----:B------:R-:W-:Y:S01]  /*5b80*/  VIADD R29, R29, 0x80 ;  /* 0x000000801d1d7836 */ /* 0x000fe20000000000 */
[----:B0-----:R0:W-:Y:S01]  /*5b90*/  STG.E.U16 desc[UR36][R8.64], R3 ;  /* 0x0000000308007986 */ /* 0x0011e2000c101524 */
[----:B------:R-:W-:Y:S05]  /*5ba0*/  BRA `(.L_x_5475) ;  /* 0x0000000c004c7947 */ /* 0x000fea0003800000 */
.L_x_5477:
[----:B------:R-:W-:-:S13]  /*5bb0*/  ISETP.GT.AND P0, PT, R0, 0x6, PT ;  /* 0x000000060000780c */ /* 0x000fda0003f04270 */
[----:B------:R-:W-:Y:S05]  /*5bc0*/  @P0 BRA `(.L_x_5483) ;  /* 0x00000000002c0947 */ /* 0x000fea0003800000 */
[----:B------:R-:W-:-:S13]  /*5bd0*/  ISETP.NE.AND P0, PT, R0, 0x5, PT ;  /* 0x000000050000780c */ /* 0x000fda0003f05270 */
[----:B------:R-:W-:Y:S05]  /*5be0*/  @!P0 BRA `(.L_x_5484) ;  /* 0x0000000000148947 */ /* 0x000fea0003800000 */
[----:B------:R-:W-:-:S13]  /*5bf0*/  ISETP.NE.AND P0, PT, R0, 0x6, PT ;  /* 0x000000060000780c */ /* 0x000fda0003f05270 */
[----:B------:R-:W-:Y:S05]  /*5c00*/  @P0 BRA `(.L_x_5480) ;  /* 0x0000000800d00947 */ /* 0x000fea0003800000 */
[----:B------:R0:W-:Y:S01]  /*5c10*/  STG.E desc[UR36][R8.64], R4 ;  /* 0x0000000408007986 */ /* 0x0001e2000c101924 */
[----:B------:R-:W-:Y:S01]  /*5c20*/  VIADD R29, R29, 0x80 ;  /* 0x000000801d1d7836 */ /* 0x000fe20000000000 */
[----:B------:R-:W-:Y:S06]  /*5c30*/  BRA `(.L_x_5475) ;  /* 0x0000000c00287947 */ /* 0x000fec0003800000 */
.L_x_5484:
[----:B------:R-:W-:Y:S01]  /*5c40*/  F2FP.F16.F32.PACK_AB R4, RZ, R4 ;  /* 0x00000004ff04723e */ /* 0x000fe200000000ff */
[----:B------:R-:W-:-:S04]  /*5c50*/  VIADD R29, R29, 0x80 ;  /* 0x000000801d1d7836 */ /* 0x000fc80000000000 */
[----:B------:R0:W-:Y:S01]  /*5c60*/  STG.E.U16 desc[UR36][R8.64], R4 ;  /* 0x0000000408007986 */ /* 0x0001e2000c101524 */
[----:B------:R-:W-:Y:S05]  /*5c70*/  BRA `(.L_x_5475) ;  /* 0x0000000c00187947 */ /* 0x000fea0003800000 */
.L_x_5483:
[----:B------:R-:W-:-:S13]  /*5c80*/  ISETP.NE.AND P0, PT, R0, 0x7, PT ;  /* 0x000000070000780c */ /* 0x000fda0003f05270 */
[----:B------:R-:W-:Y:S05]  /*5c90*/  @!P0 BRA `(.L_x_5485) ;  /* 0x00000000002c8947 */ /* 0x000fea0003800000 */
[----:B------:R-:W-:-:S13]  /*5ca0*/  ISETP.NE.AND P0, PT, R0, 0x8, PT ;  /* 0x000000080000780c */ /* 0x000fda0003f05270 */
[----:B------:R-:W-:Y:S05]  /*5cb0*/  @!P0 BRA `(.L_x_5486) ;  /* 0x0000000000148947 */ /* 0x000fea0003800000 */
[----:B------:R-:W-:-:S13]  /*5cc0*/  ISETP.NE.AND P0, PT, R0, 0x9, PT ;  /* 0x000000090000780c */ /* 0x000fda0003f05270 */
[----:B------:R-:W-:Y:S05]  /*5cd0*/  @P0 BRA `(.L_x_5480) ;  /* 0x00000008009c0947 */ /* 0x000fea0003800000 */
[----:B------:R0:W-:Y:S01]  /*5ce0*/  STG.E.64 desc[UR36][R8.64], R4 ;  /* 0x0000000408007986 */ /* 0x0001e2000c101b24 */
[----:B------:R-:W-:Y:S01]  /*5cf0*/  VIADD R29, R29, 0x80 ;  /* 0x000000801d1d7836 */ /* 0x000fe20000000000 */
[----:B------:R-:W-:Y:S06]  /*5d00*/  BRA `(.L_x_5475) ;  /* 0x0000000800f47947 */ /* 0x000fec0003800000 */
.L_x_5486:
[----:B------:R-:W-:Y:S01]  /*5d10*/  F2FP.F16.F32.PACK_AB R5, R5, R4 ;  /* 0x000000040505723e */ /* 0x000fe200000000ff */
[----:B------:R-:W-:-:S04]  /*5d20*/  VIADD R29, R29, 0x80 ;  /* 0x000000801d1d7836 */ /* 0x000fc80000000000 */
[----:B------:R0:W-:Y:S01]  /*5d30*/  STG.E desc[UR36][R8.64], R5 ;  /* 0x0000000508007986 */ /* 0x0001e2000c101924 */
[----:B------:R-:W-:Y:S05]  /*5d40*/  BRA `(.L_x_5475) ;  /* 0x0000000800e47947 */ /* 0x000fea0003800000 */
.L_x_5485:
[----:B------:R-:W-:Y:S01]  /*5d50*/  FMUL.FTZ R4, R4, 1 ;  /* 0x3f80000004047820 */ /* 0x000fe20000410000 */
[----:B------:R-:W-:-:S05]  /*5d60*/  VIADD R29, R29, 0x80 ;  /* 0x000000801d1d7836 */ /* 0x000fca0000000000 */
[----:B------:R-:W0:Y:S02]  /*5d70*/  F2F.F64.F32 R4, R4 ;  /* 0x0000000400047310 */ /* 0x000e240000201800 */
[----:B0-----:R0:W-:Y:S01]  /*5d80*/  STG.E.64 desc[UR36][R8.64], R4 ;  /* 0x0000000408007986 */ /* 0x0011e2000c101b24 */
[----:B------:R-:W-:Y:S05]  /*5d90*/  BRA `(.L_x_5475) ;  /* 0x0000000800d07947 */ /* 0x000fea0003800000 */
.L_x_5476:
        /* <DEDUP_REMOVED lines=9> */
[----:B------:R-:W-:Y:S01]  /*5e30*/  VIADD R29, R29, 0x80 ;  /* 0x000000801d1d7836 */ /* 0x000fe20000000000 */
[----:B------:R-:W-:-:S04]  /*5e40*/  FSETP.NEU.FTZ.AND P1, PT, R5, RZ, PT ;  /* 0x000000ff0500720b */ /* 0x000fc80003f3d000 */
[----:B------:R-:W-:-:S04]  /*5e50*/  PLOP3.LUT P0, PT, P0, P1, PT, 0xa8, 0x0 ;  /* 0x000000000000781c */ /* 0x000fc80000703570 */
[----:B------:R-:W-:-:S05]  /*5e60*/  SEL R3, RZ, 0x1, !P0 ;  /* 0x00000001ff037807 */ /* 0x000fca0004000000 */
[----:B------:R0:W-:Y:S01]  /*5e70*/  STG.E.U8 desc[UR36][R8.64], R3 ;  /* 0x0000000308007986 */ /* 0x0001e2000c101124 */
[----:B------:R-:W-:Y:S05]  /*5e80*/  BRA `(.L_x_5475) ;  /* 0x0000000800947947 */ /* 0x000fea0003800000 */
.L_x_5489:
[----:B------:R-:W-:Y:S01]  /*5e90*/  FMUL.FTZ R6, R5, 1 ;  /* 0x3f80000005067820 */ /* 0x000fe20000410000 */
[----:B------:R-:W-:Y:S01]  /*5ea0*/  FMUL.FTZ R4, R4, 1 ;  /* 0x3f80000004047820 */ /* 0x000fe20000410000 */
[----:B------:R-:W-:-:S04]  /*5eb0*/  VIADD R29, R29, 0x80 ;  /* 0x000000801d1d7836 */ /* 0x000fc80000000000 */
[----:B------:R-:W-:Y:S08]  /*5ec0*/  F2F.F64.F32 R6, R6 ;  /* 0x0000000600067310 */ /* 0x000ff00000201800 */
[----:B------:R-:W0:Y:S02]  /*5ed0*/  F2F.F64.F32 R4, R4 ;  /* 0x0000000400047310 */ /* 0x000e240000201800 */
[----:B0-----:R0:W-:Y:S01]  /*5ee0*/  STG.E.128 desc[UR36][R8.64], R4 ;  /* 0x0000000408007986 */ /* 0x0011e2000c101d24 */
[----:B------:R-:W-:Y:S05]  /*5ef0*/  BRA `(.L_x_5475) ;  /* 0x0000000800787947 */ /* 0x000fea0003800000 */
.L_x_5488:
        /* <DEDUP_REMOVED lines=20> */
.L_x_5493:
[----:B------:R-:W-:Y:S05]  /*6040*/  BSYNC B0 ;  /* 0x0000000000007941 */ /* 0x000fea0003800000 */
.L_x_5492:
[----:B------:R-:W-:Y:S01]  /*6050*/  LOP3.LUT R5, R0, R5, RZ, 0xfc, !PT ;  /* 0x0000000500057212 */ /* 0x000fe200078efcff */
[----:B------:R-:W-:-:S04]  /*6060*/  VIADD R29, R29, 0x80 ;  /* 0x000000801d1d7836 */ /* 0x000fc80000000000 */
[----:B------:R0:W-:Y:S01]  /*6070*/  STG.E.U8 desc[UR36][R8.64], R5 ;  /* 0x0000000508007986 */ /* 0x0001e2000c101124 */
[----:B------:R-:W-:Y:S05]  /*6080*/  BRA `(.L_x_5475) ;  /* 0x0000000800147947 */ /* 0x000fea0003800000 */
.L_x_5491:
        /* <DEDUP_REMOVED lines=12> */
.L_x_5495:
[----:B------:R-:W-:Y:S01]  /*6150*/  IMAD.MOV.U32 R0, RZ, RZ, 0x7f ;  /* 0x0000007fff007424 */ /* 0x000fe200078e00ff */
[----:B------:R-:W-:-:S04]  /*6160*/  ISETP.GT.U32.AND P0, PT, R5, 0x7f800000, PT ;  /* 0x7f8000000500780c */ /* 0x000fc80003f04070 */
[----:B------:R-:W-:-:S09]  /*6170*/  SEL R0, R0, 0x7c, P0 ;  /* 0x0000007c00007807 */ /* 0x000fd20000000000 */
.L_x_5496:
[----:B------:R-:W-:Y:S05]  /*6180*/  BSYNC B0 ;  /* 0x0000000000007941 */ /* 0x000fea0003800000 */
.L_x_5494:
[----:B------:R-:W-:Y:S01]  /*6190*/  LOP3.LUT R4, R4, 0x80000000, RZ, 0xc0, !PT ;  /* 0x8000000004047812 */ /* 0x000fe200078ec0ff */
[----:B------:R-:W-:-:S03]  /*61a0*/  VIADD R29, R29, 0x80 ;  /* 0x000000801d1d7836 */ /* 0x000fc60000000000 */
[----:B------:R-:W-:-:S04]  /*61b0*/  SHF.R.U32.HI R3, RZ, 0x18, R4 ;  /* 0x00000018ff037819 */ /* 0x000fc80000011604 */
[----:B------:R-:W-:-:S05]  /*61c0*/  LOP3.LUT R3, R0, R3, RZ, 0xfc, !PT ;  /* 0x0000000300037212 */ /* 0x000fca00078efcff */
[----:B------:R0:W-:Y:S01]  /*61d0*/  STG.E.U8 desc[UR36][R8.64], R3 ;  /* 0x0000000308007986 */ /* 0x0001e2000c101124 */
[----:B------:R-:W-:Y:S05]  /*61e0*/  BRA `(.L_x_5475) ;  /* 0x0000000400bc7947 */ /* 0x000fea0003800000 */
.L_x_5490:
[----:B------:R-:W-:Y:S01]  /*61f0*/  F2FP.BF16.F32.PACK_AB R4, RZ, R4 ;  /* 0x00000004ff04723e */ /* 0x000fe200000010ff */
[----:B------:R-:W-:-:S04]  /*6200*/  VIADD R29, R29, 0x80 ;  /* 0x000000801d1d7836 */ /* 0x000fc80000000000 */
[----:B------:R0:W-:Y:S01]  /*6210*/  STG.E.U16 desc[UR36][R8.64], R4 ;  /* 0x0000000408007986 */ /* 0x0001e2000c101524 */
[----:B------:R-:W-:Y:S05]  /*6220*/  BRA `(.L_x_5475) ;  /* 0x0000000400ac7947 */ /* 0x000fea0003800000 */
.L_x_5487:
        /* <DEDUP_REMOVED lines=9> */
[----:B------:R-:W-:Y:S01]  /*62c0*/  VIADD R29, R29, 0x80 ;  /* 0x000000801d1d7836 */ /* 0x000fe20000000000 */
[----:B0-----:R0:W-:Y:S01]  /*62d0*/  STG.E.U16 desc[UR36][R8.64], R3 ;  /* 0x0000000308007986 */ /* 0x0011e2000c101524 */
[----:B------:R-:W-:Y:S05]  /*62e0*/  BRA `(.L_x_5475) ;  /* 0x00000004007c7947 */ /* 0x000fea0003800000 */
.L_x_5499:
        /* <DEDUP_REMOVED lines=16> */
.L_x_5502:
[----:B------:R-:W-:-:S04]  /*63f0*/  LOP3.LUT R4, R4, 0x80000000, RZ, 0xc0, !PT ;  /* 0x8000000004047812 */ /* 0x000fc800078ec0ff */
[----:B------:R-:W-:-:S04]  /*6400*/  SHF.R.U32.HI R4, RZ, 0x18, R4 ;  /* 0x00000018ff047819 */ /* 0x000fc80000011604 */
[----:B------:R-:W-:-:S04]  /*6410*/  LOP3.LUT R3, R3, R4, RZ, 0xfc, !PT ;  /* 0x0000000403037212 */ /* 0x000fc800078efcff */
[----:B------:R-:W-:-:S07]  /*6420*/  PRMT R0, R3, 0x7610, R0 ;  /* 0x0000761003007816 */ /* 0x000fce0000000000 */
.L_x_5501:
[----:B------:R-:W-:Y:S05]  /*6430*/  BSYNC B0 ;  /* 0x0000000000007941 */ /* 0x000fea0003800000 */
.L_x_5500:
[----:B------:R4:W-:Y:S01]  /*6440*/  STG.E.U8 desc[UR36][R8.64], R0 ;  /* 0x0000000008007986 */ /* 0x0009e2000c101124 */
[----:B------:R-:W-:Y:S01]  /*6450*/  VIADD R29, R29, 0x80 ;  /* 0x000000801d1d7836 */ /* 0x000fe20000000000 */
[----:B------:R-:W-:Y:S06]  /*6460*/  BRA `(.L_x_5475) ;  /* 0x00000004001c7947 */ /* 0x000fec0003800000 */
.L_x_5498:
        /* <DEDUP_REMOVED lines=16> */
.L_x_5505:
[----:B------:R-:W-:-:S04]  /*6570*/  LOP3.LUT R4, R4, 0x80000000, RZ, 0xc0, !PT ;  /* 0x8000000004047812 */ /* 0x000fc800078ec0ff */
[----:B------:R-:W-:-:S04]  /*6580*/  SHF.R.U32.HI R4, RZ, 0x18, R4 ;  /* 0x00000018ff047819 */ /* 0x000fc80000011604 */
[----:B------:R-:W-:-:S04]  /*6590*/  LOP3.LUT R3, R3, R4, RZ, 0xfc, !PT ;  /* 0x0000000403037212 */ /* 0x000fc800078efcff */
[----:B------:R-:W-:-:S07]  /*65a0*/  PRMT R0, R3, 0x7610, R0 ;  /* 0x0000761003007816 */ /* 0x000fce0000000000 */
.L_x_5504:
[----:B------:R-:W-:Y:S05]  /*65b0*/  BSYNC B0 ;  /* 0x0000000000007941 */ /* 0x000fea0003800000 */
.L_x_5503:
[----:B------:R0:W-:Y:S01]  /*65c0*/  STG.E.U8 desc[UR36][R8.64], R0 ;  /* 0x0000000008007986 */ /* 0x0001e2000c101124 */
[----:B------:R-:W-:Y:S01]  /*65d0*/  VIADD R29, R29, 0x80 ;  /* 0x000000801d1d7836 */ /* 0x000fe20000000000 */
[----:B------:R-:W-:Y:S06]  /*65e0*/  BRA `(.L_x_5475) ;  /* 0x0000000000bc7947 */ /* 0x000fec0003800000 */
.L_x_5497:
[----:B------:R-:W-:-:S13]  /*65f0*/  ISETP.NE.AND P0, PT, R0, 0x1c, PT ;  /* 0x0000001c0000780c */ /* 0x000fda0003f05270 */
[----:B------:R-:W-:Y:S05]  /*6600*/  @!P0 BRA `(.L_x_5506) ;  /* 0x0000000000a88947 */ /* 0x000fea0003800000 */
[----:B------:R-:W-:-:S13]  /*6610*/  ISETP.NE.AND P0, PT, R0, 0x1d, PT ;  /* 0x0000001d0000780c */ /* 0x000fda0003f05270 */
[----:B------:R-:W-:Y:S05]  /*6620*/  @!P0 BRA `(.L_x_5507) ;  /* 0x0000000000908947 */ /* 0x000fea0003800000 */
[----:B------:R-:W-:-:S13]  /*6630*/  ISETP.NE.AND P0, PT, R0, 0x2c, PT ;  /* 0x0000002c0000780c */ /* 0x000fda0003f05270 */
[----:B------:R-:W-:Y:S05]  /*6640*/  @P0 BRA `(.L_x_5480) ;  /* 0x0000000000400947 */ /* 0x000fea0003800000 */
[----:B------:R-:W-:Y:S01]  /*6650*/  SHF.R.U32.HI R5, RZ, 0x17, R4 ;  /* 0x00000017ff057819 */ /* 0x000fe20000011604 */
[----:B------:R-:W-:-:S03]  /*6660*/  VIADD R29, R29, 0x80 ;  /* 0x000000801d1d7836 */ /* 0x000fc60000000000 */
        /* <DEDUP_REMOVED lines=14> */
.L_x_5480:
        /* <DEDUP_REMOVED lines=16> */
.L_x_5508:
[----:B------:R-:W-:Y:S01]  /*6850*/  VIADD R29, R29, 0x80 ;  /* 0x000000801d1d7836 */ /* 0x000fe20000000000 */
[----:B------:R-:W-:Y:S06]  /*6860*/  BRA `(.L_x_5475) ;  /* 0x00000000001c7947 */ /* 0x000fec0003800000 */
.L_x_5507:
[----:B------:R-:W0:Y:S01]  /*6870*/  F2I.U64.TRUNC R4, R4 ;  /* 0x0000000400047311 */ /* 0x000e22000020d800 */
[----:B------:R-:W-:Y:S01]  /*6880*/  VIADD R29, R29, 0x80 ;  /* 0x000000801d1d7836 */ /* 0x000fe20000000000 */
[----:B0-----:R3:W-:Y:S01]  /*6890*/  STG.E.64 desc[UR36][R8.64], R4 ;  /* 0x0000000408007986 */ /* 0x0017e2000c101b24 */
[----:B------:R-:W-:Y:S05]  /*68a0*/  BRA `(.L_x_5475) ;  /* 0x00000000000c7947 */ /* 0x000fea0003800000 */
.L_x_5506:
[----:B------:R-:W0:Y:S01]  /*68b0*/  F2I.FTZ.U32.TRUNC.NTZ R3, R4 ;  /* 0x0000000400037305 */ /* 0x000e22000021f000 */
[----:B------:R-:W-:Y:S01]  /*68c0*/  VIADD R29, R29, 0x80 ;  /* 0x000000801d1d7836 */ /* 0x000fe20000000000 */
[----:B0-----:R1:W-:Y:S06]  /*68d0*/  STG.E desc[UR36][R8.64], R3 ;  /* 0x0000000308007986 */ /* 0x0013ec000c101924 */
.L_x_5475:
[----:B------:R-:W-:Y:S05]  /*68e0*/  BSYNC B6 ;  /* 0x0000000000067941 */ /* 0x000fea0003800000 */
.L_x_5474:
        /* <DEDUP_REMOVED lines=24> */
.L_x_5514:
[----:B------:R-:W0:Y:S02]  /*6a70*/  F2I.S64.TRUNC R16, R16 ;  /* 0x0000001000107311 */ /* 0x000e24000020d900 */
[----:B0-----:R-:W-:-:S05]  /*6a80*/  IMAD.MOV.U32 R3, RZ, RZ, R16 ;  /* 0x000000ffff037224 */ /* 0x001fca00078e0010 */
[----:B------:R0:W-:Y:S01]  /*6a90*/  STG.E.U8 desc[UR36][R8.64], R3 ;  /* 0x0000000308007986 */ /* 0x0001e2000c101124 */
[----:B------:R-:W-:Y:S05]  /*6aa0*/  BRA `(.L_x_5516) ;  /* 0x0000000c00447947 */ /* 0x000fea0003800000 */
.L_x_5513:
        /* <DEDUP_REMOVED lines=9> */
.L_x_5518:
[----:B------:R-:W0:Y:S02]  /*6b40*/  F2I.FTZ.TRUNC.NTZ R3, R16 ;  /* 0x0000001000037305 */ /* 0x000e24000021f100 */
[----:B0-----:R0:W-:Y:S01]  /*6b50*/  STG.E desc[UR36][R8.64], R3 ;  /* 0x0000000308007986 */ /* 0x0011e2000c101924 */
[----:B------:R-:W-:Y:S05]  /*6b60*/  BRA `(.L_x_5516) ;  /* 0x0000000c00147947 */ /* 0x000fea0003800000 */
.L_x_5517:
[----:B------:R-:W0:Y:S02]  /*6b70*/  F2I.FTZ.TRUNC.NTZ R3, R16 ;  /* 0x0000001000037305 */ /* 0x000e24000021f100 */
[----:B0-----:R0:W-:Y:S01]  /*6b80*/  STG.E.U16 desc[UR36][R8.64], R3 ;  /* 0x0000000308007986 */ /* 0x0011e2000c101524 */
[----:B------:R-:W-:Y:S05]  /*6b90*/  BRA `(.L_x_5516) ;  /* 0x0000000c00087947 */ /* 0x000fea0003800000 */
.L_x_5512:
        /* <DEDUP_REMOVED lines=8> */
.L_x_5520:
[----:B------:R-:W-:-:S05]  /*6c20*/  F2FP.F16.F32.PACK_AB R16, RZ, R16 ;  /* 0x00000010ff10723e */ /* 0x000fca00000000ff */
[----:B------:R0:W-:Y:S01]  /*6c30*/  STG.E.U16 desc[UR36][R8.64], R16 ;  /* 0x0000001008007986 */ /* 0x0001e2000c101524 */
[----:B------:R-:W-:Y:S05]  /*6c40*/  BRA `(.L_x_5516) ;  /* 0x0000000800dc7947 */ /* 0x000fea0003800000 */
.L_x_5519:
        /* <DEDUP_REMOVED lines=8> */
.L_x_5522:
[----:B------:R-:W-:-:S05]  /*6cd0*/  F2FP.F16.F32.PACK_AB R17, R17, R16 ;  /* 0x000000101111723e */ /* 0x000fca00000000ff */
[----:B------:R0:W-:Y:S01]  /*6ce0*/  STG.E desc[UR36][R8.64], R17 ;  /* 0x0000001108007986 */ /* 0x0001e2000c101924 */
[----:B------:R-:W-:Y:S05]  /*6cf0*/  BRA `(.L_x_5516) ;  /* 0x0000000800b07947 */ /* 0x000fea0003800000 */
.L_x_5521:
[----:B------:R-:W-:-:S06]  /*6d00*/  FMUL.FTZ R4, R16, 1 ;  /* 0x3f80000010047820 */ /* 0x000fcc0000410000 */
[----:B------:R-:W0:Y:S02]  /*6d10*/  F2F.F64.F32 R4, R4 ;  /* 0x0000000400047310 */ /* 0x000e240000201800 */
[----:B0-----:R0:W-:Y:S01]  /*6d20*/  STG.E.64 desc[UR36][R8.64], R4 ;  /* 0x0000000408007986 */ /* 0x0011e2000c101b24 */
[----:B------:R-:W-:Y:S05]  /*6d30*/  BRA `(.L_x_5516) ;  /* 0x0000000800a07947 */ /* 0x000fea0003800000 */
.L_x_5511:
        /* <DEDUP_REMOVED lines=14> */
.L_x_5525:
[----:B------:R-:W-:Y:S01]  /*6e20*/  FMUL.FTZ R6, R17, 1 ;  /* 0x3f80000011067820 */ /* 0x000fe20000410000 */
[----:B------:R-:W-:-:S05]  /*6e30*/  FMUL.FTZ R4, R16, 1 ;  /* 0x3f80000010047820 */ /* 0x000fca0000410000 */
[----:B------:R-:W-:Y:S08]  /*6e40*/  F2F.F64.F32 R6, R6 ;  /* 0x0000000600067310 */ /* 0x000ff00000201800 */
[----:B------:R-:W0:Y:S02]  /*6e50*/  F2F.F64.F32 R4, R4 ;  /* 0x0000000400047310 */ /* 0x000e240000201800 */
[----:B0-----:R0:W-:Y:S01]  /*6e60*/  STG.E.128 desc[UR36][R8.64], R4 ;  /* 0x0000000408007986 */ /* 0x0011e2000c101d24 */
[----:B------:R-:W-:Y:S05]  /*6e70*/  BRA `(.L_x_5516) ;  /* 0x0000000800507947 */ /* 0x000fea0003800000 */
.L_x_5524:
        /* <DEDUP_REMOVED lines=20> */
.L_x_5529:
[----:B------:R-:W-:Y:S05]  /*6fc0*/  BSYNC B0 ;  /* 0x0000000000007941 */ /* 0x000fea0003800000 */
.L_x_5528:
[----:B------:R-:W-:-:S05]  /*6fd0*/  LOP3.LUT R5, R0, R5, RZ, 0xfc, !PT ;  /* 0x0000000500057212 */ /* 0x000fca00078efcff */
[----:B------:R0:W-:Y:S01]  /*6fe0*/  STG.E.U8 desc[UR36][R8.64], R5 ;  /* 0x0000000508007986 */ /* 0x0001e2000c101124 */
[----:B------:R-:W-:Y:S05]  /*6ff0*/  BRA `(.L_x_5516) ;  /* 0x0000000400f07947 */ /* 0x000fea0003800000 */
.L_x_5527:
        /* <DEDUP_REMOVED lines=12> */
.L_x_5531:
[----:B------:R-:W-:Y:S01]  /*70c0*/  IMAD.MOV.U32 R0, RZ, RZ, 0x7f ;  /* 0x0000007fff007424 */ /* 0x000fe200078e00ff */
[----:B------:R-:W-:-:S04]  /*70d0*/  ISETP.GT.U32.AND P0, PT, R4, 0x7f800000, PT ;  /* 0x7f8000000400780c */ /* 0x000fc80003f04070 */
[----:B------:R-:W-:-:S09]  /*70e0*/  SEL R0, R0, 0x7c, P0 ;  /* 0x0000007c00007807 */ /* 0x000fd20000000000 */
.L_x_5532:
[----:B------:R-:W-:Y:S05]  /*70f0*/  BSYNC B0 ;  /* 0x0000000000007941 */ /* 0x000fea0003800000 */
.L_x_5530:
[----:B------:R-:W-:-:S04]  /*7100*/  LOP3.LUT R16, R16, 0x80000000, RZ, 0xc0, !PT ;  /* 0x8000000010107812 */ /* 0x000fc800078ec0ff */
[----:B------:R-:W-:-:S04]  /*7110*/  SHF.R.U32.HI R3, RZ, 0x18, R16 ;  /* 0x00000018ff037819 */ /* 0x000fc80000011610 */
[----:B------:R-:W-:-:S05]  /*7120*/  LOP3.LUT R3, R0, R3, RZ, 0xfc, !PT ;  /* 0x0000000300037212 */ /* 0x000fca00078efcff */
[----:B------:R0:W-:Y:S01]  /*7130*/  STG.E.U8 desc[UR36][R8.64], R3 ;  /* 0x0000000308007986 */ /* 0x0001e2000c101124 */
[----:B------:R-:W-:Y:S05]  /*7140*/  BRA `(.L_x_5516) ;  /* 0x00000004009c7947 */ /* 0x000fea0003800000 */
.L_x_5526:
[----:B------:R-:W-:-:S05]  /*7150*/  F2FP.BF16.F32.PACK_AB R16, RZ, R16 ;  /* 0x00000010ff10723e */ /* 0x000fca00000010ff */
[----:B------:R0:W-:Y:S01]  /*7160*/  STG.E.U16 desc[UR36][R8.64], R16 ;  /* 0x0000001008007986 */ /* 0x0001e2000c101524 */
[----:B------:R-:W-:Y:S05]  /*7170*/  BRA `(.L_x_5516) ;  /* 0x0000000400907947 */ /* 0x000fea0003800000 */
.L_x_5523:
        /* <DEDUP_REMOVED lines=11> */
.L_x_5535:
        /* <DEDUP_REMOVED lines=16> */
.L_x_5538:
[----:B------:R-:W-:-:S04]  /*7330*/  LOP3.LUT R16, R16, 0x80000000, RZ, 0xc0, !PT ;  /* 0x8000000010107812 */ /* 0x000fc800078ec0ff */
[----:B------:R-:W-:-:S04]  /*7340*/  SHF.R.U32.HI R3, RZ, 0x18, R16 ;  /* 0x00000018ff037819 */ /* 0x000fc80000011610 */
[----:B------:R-:W-:-:S04]  /*7350*/  LOP3.LUT R0, R0, R3, RZ, 0xfc, !PT ;  /* 0x0000000300007212 */ /* 0x000fc800078efcff */
[----:B------:R-:W-:-:S07]  /*7360*/  PRMT R4, R0, 0x7610, R4 ;  /* 0x0000761000047816 */ /* 0x000fce0000000004 */
.L_x_5537:
[----:B------:R-:W-:Y:S05]  /*7370*/  BSYNC B0 ;  /* 0x0000000000007941 */ /* 0x000fea0003800000 */
.L_x_5536:
[----:B------:R3:W-:Y:S01]  /*7380*/  STG.E.U8 desc[UR36][R8.64], R4 ;  /* 0x0000000408007986 */ /* 0x0007e2000c101124 */
[----:B------:R-:W-:Y:S05]  /*7390*/  BRA `(.L_x_5516) ;  /* 0x0000000400087947 */ /* 0x000fea0003800000 */
.L_x_5534:
        /* <DEDUP_REMOVED lines=16> */
.L_x_5541:
[----:B------:R-:W-:-:S04]  /*74a0*/  LOP3.LUT R16, R16, 0x80000000, RZ, 0xc0, !PT ;  /* 0x8000000010107812 */ /* 0x000fc800078ec0ff */
[----:B------:R-:W-:-:S04]  /*74b0*/  SHF.R.U32.HI R3, RZ, 0x18, R16 ;  /* 0x00000018ff037819 */ /* 0x000fc80000011610 */
[----:B------:R-:W-:-:S04]  /*74c0*/  LOP3.LUT R0, R0, R3, RZ, 0xfc, !PT ;  /* 0x0000000300007212 */ /* 0x000fc800078efcff */
[----:B------:R-:W-:-:S07]  /*74d0*/  PRMT R4, R0, 0x7610, R4 ;  /* 0x0000761000047816 */ /* 0x000fce0000000004 */
.L_x_5540:
[----:B------:R-:W-:Y:S05]  /*74e0*/  BSYNC B0 ;  /* 0x0000000000007941 */ /* 0x000fea0003800000 */
.L_x_5539:
[----:B------:R0:W-:Y:S01]  /*74f0*/  STG.E.U8 desc[UR36][R8.64], R4 ;  /* 0x0000000408007986 */ /* 0x0001e2000c101124 */
[----:B------:R-:W-:Y:S05]  /*7500*/  BRA `(.L_x_5516) ;  /* 0x0000000000ac7947 */ /* 0x000fea0003800000 */
.L_x_5533:
        /* <DEDUP_REMOVED lines=21> */
.L_x_5515:
        /* <DEDUP_REMOVED lines=16> */
.L_x_5544:
[----:B------:R-:W-:Y:S05]  /*7760*/  BRA `(.L_x_5516) ;  /* 0x0000000000147947 */ /* 0x000fea0003800000 */
.L_x_5543:
[----:B------:R-:W0:Y:S02]  /*7770*/  F2I.U64.TRUNC R16, R16 ;  /* 0x0000001000107311 */ /* 0x000e24000020d800 */
[----:B0-----:R2:W-:Y:S01]  /*7780*/  STG.E.64 desc[UR36][R8.64], R16 ;  /* 0x0000001008007986 */ /* 0x0015e2000c101b24 */
[----:B------:R-:W-:Y:S05]  /*7790*/  BRA `(.L_x_5516) ;  /* 0x0000000000087947 */ /* 0x000fea0003800000 */
.L_x_5542:
[----:B------:R-:W0:Y:S02]  /*77a0*/  F2I.FTZ.U32.TRUNC.NTZ R3, R16 ;  /* 0x0000001000037305 */ /* 0x000e24000021f000 */
[----:B0-----:R0:W-:Y:S02]  /*77b0*/  STG.E desc[UR36][R8.64], R3 ;  /* 0x0000000308007986 */ /* 0x0011e4000c101924 */
.L_x_5516:
        /* <DEDUP_REMOVED lines=24> */
.L_x_5548:
[----:B------:R-:W0:Y:S02]  /*7940*/  F2I.S64.TRUNC R24, R24 ;  /* 0x0000001800187311 */ /* 0x000e24000020d900 */
[----:B0-----:R-:W-:-:S05]  /*7950*/  IMAD.MOV.U32 R3, RZ, RZ, R24 ;  /* 0x000000ffff037224 */ /* 0x001fca00078e0018 */
[----:B------:R0:W-:Y:S01]  /*7960*/  STG.E.U8 desc[UR36][R8.64], R3 ;  /* 0x0000000308007986 */ /* 0x0001e2000c101124 */
[----:B------:R-:W-:Y:S05]  /*7970*/  BRA `(.L_x_5550) ;  /* 0x0000000c00447947 */ /* 0x000fea0003800000 */
.L_x_5547:
        /* <DEDUP_REMOVED lines=9> */
.L_x_5552:
[----:B------:R-:W0:Y:S02]  /*7a10*/  F2I.FTZ.TRUNC.NTZ R3, R24 ;  /* 0x0000001800037305 */ /* 0x000e24000021f100 */
[----:B0-----:R3:W-:Y:S01]  /*7a20*/  STG.E desc[UR36][R8.64], R3 ;  /* 0x0000000308007986 */ /* 0x0017e2000c101924 */
[----:B------:R-:W-:Y:S05]  /*7a30*/  BRA `(.L_x_5550) ;  /* 0x0000000c00147947 */ /* 0x000fea0003800000 */
.L_x_5551:
[----:B------:R-:W0:Y:S02]  /*7a40*/  F2I.FTZ.TRUNC.NTZ R3, R24 ;  /* 0x0000001800037305 */ /* 0x000e24000021f100 */
[----:B0-----:R2:W-:Y:S01]  /*7a50*/  STG.E.U16 desc[UR36][R8.64], R3 ;  /* 0x0000000308007986 */ /* 0x0015e2000c101524 */
[----:B------:R-:W-:Y:S05]  /*7a60*/  BRA `(.L_x_5550) ;  /* 0x0000000c00087947 */ /* 0x000fea0003800000 */
.L_x_5546:
        /* <DEDUP_REMOVED lines=8> */
.L_x_5554:
[----:B------:R-:W-:-:S05]  /*7af0*/  F2FP.F16.F32.PACK_AB R24, RZ, R24 ;  /* 0x00000018ff18723e */ /* 0x000fca00000000ff */
[----:B------:R0:W-:Y:S01]  /*7b00*/  STG.E.U16 desc[UR36][R8.64], R24 ;  /* 0x0000001808007986 */ /* 0x0001e2000c101524 */
[----:B------:R-:W-:Y:S05]  /*7b10*/  BRA `(.L_x_5550) ;  /* 0x0000000800dc7947 */ /* 0x000fea0003800000 */
.L_x_5553:
        /* <DEDUP_REMOVED lines=8> */
.L_x_5556:
[----:B------:R-:W-:-:S05]  /*7ba0*/  F2FP.F16.F32.PACK_AB R25, R25, R24 ;  /* 0x000000181919723e */ /* 0x000fca00000000ff */
[----:B------:R0:W-:Y:S01]  /*7bb0*/  STG.E desc[UR36][R8.64], R25 ;  /* 0x0000001908007986 */ /* 0x0001e2000c101924 */
[----:B------:R-:W-:Y:S05]  /*7bc0*/  BRA `(.L_x_5550) ;  /* 0x0000000800b07947 */ /* 0x000fea0003800000 */
.L_x_5555:
[----:B------:R-:W-:-:S06]  /*7bd0*/  FMUL.FTZ R4, R24, 1 ;  /* 0x3f80000018047820 */ /* 0x000fcc0000410000 */
[----:B------:R-:W0:Y:S02]  /*7be0*/  F2F.F64.F32 R4, R4 ;  /* 0x0000000400047310 */ /* 0x000e240000201800 */
[----:B0-----:R0:W-:Y:S01]  /*7bf0*/  STG.E.64 desc[UR36][R8.64], R4 ;  /* 0x0000000408007986 */ /* 0x0011e2000c101b24 */
[----:B------:R-:W-:Y:S05]  /*7c00*/  BRA `(.L_x_5550) ;  /* 0x0000000800a07947 */ /* 0x000fea0003800000 */
.L_x_5545:
        /* <DEDUP_REMOVED lines=14> */
.L_x_5559:
[----:B------:R-:W-:Y:S01]  /*7cf0*/  FMUL.FTZ R6, R25, 1 ;  /* 0x3f80000019067820 */ /* 0x000fe20000410000 */
[----:B------:R-:W-:-:S05]  /*7d00*/  FMUL.FTZ R4, R24, 1 ;  /* 0x3f80000018047820 */ /* 0x000fca0000410000 */
[----:B------:R-:W-:Y:S08]  /*7d10*/  F2F.F64.F32 R6, R6 ;  /* 0x0000000600067310 */ /* 0x000ff00000201800 */
[----:B------:R-:W0:Y:S02]  /*7d20*/  F2F.F64.F32 R4, R4 ;  /* 0x0000000400047310 */ /* 0x000e240000201800 */
[----:B0-----:R0:W-:Y:S01]  /*7d30*/  STG.E.128 desc[UR36][R8.64], R4 ;  /* 0x0000000408007986 */ /* 0x0011e2000c101d24 */
[----:B------:R-:W-:Y:S05]  /*7d40*/  BRA `(.L_x_5550) ;  /* 0x0000000800507947 */ /* 0x000fea0003800000 */
.L_x_5558:
        /* <DEDUP_REMOVED lines=20> */
.L_x_5563:
[----:B------:R-:W-:Y:S05]  /*7e90*/  BSYNC B0 ;  /* 0x0000000000007941 */ /* 0x000fea0003800000 */
.L_x_5562:
[----:B------:R-:W-:-:S05]  /*7ea0*/  LOP3.LUT R5, R0, R5, RZ, 0xfc, !PT ;  /* 0x0000000500057212 */ /* 0x000fca00078efcff */
[----:B------:R0:W-:Y:S01]  /*7eb0*/  STG.E.U8 desc[UR36][R8.64], R5 ;  /* 0x0000000508007986 */ /* 0x0001e2000c101124 */
[----:B------:R-:W-:Y:S05]  /*7ec0*/  BRA `(.L_x_5550) ;  /* 0x0000000400f07947 */ /* 0x000fea0003800000 */
.L_x_5561:
        /* <DEDUP_REMOVED lines=12> */
.L_x_5565:
[----:B------:R-:W-:Y:S01]  /*7f90*/  IMAD.MOV.U32 R0, RZ, RZ, 0x7f ;  /* 0x0000007fff007424 */ /* 0x000fe200078e00ff */
[----:B------:R-:W-:-:S04]  /*7fa0*/  ISETP.GT.U32.AND P0, PT, R4, 0x7f800000, PT ;  /* 0x7f8000000400780c */ /* 0x000fc80003f04070 */
[----:B------:R-:W-:-:S09]  /*7fb0*/  SEL R0, R0, 0x7c, P0 ;  /* 0x0000007c00007807 */ /* 0x000fd20000000000 */
.L_x_5566:
[----:B------:R-:W-:Y:S05]  /*7fc0*/  BSYNC B0 ;  /* 0x0000000000007941 */ /* 0x000fea0003800000 */
.L_x_5564:
[----:B------:R-:W-:-:S04]  /*7fd0*/  LOP3.LUT R24, R24, 0x80000000, RZ, 0xc0, !PT ;  /* 0x8000000018187812 */ /* 0x000fc800078ec0ff */
[----:B------:R-:W-:-:S04]  /*7fe0*/  SHF.R.U32.HI R3, RZ, 0x18, R24 ;  /* 0x00000018ff037819 */ /* 0x000fc80000011618 */
[----:B------:R-:W-:-:S05]  /*7ff0*/  LOP3.LUT R3, R0, R3, RZ, 0xfc, !PT ;  /* 0x0000000300037212 */ /* 0x000fca00078efcff */
[----:B------:R0:W-:Y:S01]  /*8000*/  STG.E.U8 desc[UR36][R8.64], R3 ;  /* 0x0000000308007986 */ /* 0x0001e2000c101124 */
[----:B------:R-:W-:Y:S05]  /*8010*/  BRA `(.L_x_5550) ;  /* 0x00000004009c7947 */ /* 0x000fea0003800000 */
.L_x_5560:
[----:B------:R-:W-:-:S05]  /*8020*/  F2FP.BF16.F32.PACK_AB R24, RZ, R24 ;  /* 0x00000018ff18723e */ /* 0x000fca00000010ff */
[----:B------:R0:W-:Y:S01]  /*8030*/  STG.E.U16 desc[UR36][R8.64], R24 ;  /* 0x0000001808007986 */ /* 0x0001e2000c101524 */
[----:B------:R-:W-:Y:S05]  /*8040*/  BRA `(.L_x_5550) ;  /* 0x0000000400907947 */ /* 0x000fea0003800000 */
.L_x_5557:
        /* <DEDUP_REMOVED lines=11> */
.L_x_5569:
        /* <DEDUP_REMOVED lines=16> */
.L_x_5572:
[----:B------:R-:W-:-:S04]  /*8200*/  LOP3.LUT R24, R24, 0x80000000, RZ, 0xc0, !PT ;  /* 0x8000000018187812 */ /* 0x000fc800078ec0ff */
[----:B------:R-:W-:-:S04]  /*8210*/  SHF.R.U32.HI R3, RZ, 0x18, R24 ;  /* 0x00000018ff037819 */ /* 0x000fc80000011618 */
[----:B------:R-:W-:-:S04]  /*8220*/  LOP3.LUT R0, R0, R3, RZ, 0xfc, !PT ;  /* 0x0000000300007212 */ /* 0x000fc800078efcff */
[----:B------:R-:W-:-:S07]  /*8230*/  PRMT R4, R0, 0x7610, R4 ;  /* 0x0000761000047816 */ /* 0x000fce0000000004 */
.L_x_5571:
[----:B------:R-:W-:Y:S05]  /*8240*/  BSYNC B0 ;  /* 0x0000000000007941 */ /* 0x000fea0003800000 */
.L_x_5570:
[----:B------:R0:W-:Y:S01]  /*8250*/  STG.E.U8 desc[UR36][R8.64], R4 ;  /* 0x0000000408007986 */ /* 0x0001e2000c101124 */
[----:B------:R-:W-:Y:S05]  /*8260*/  BRA `(.L_x_5550) ;  /* 0x0000000400087947 */ /* 0x000fea0003800000 */
.L_x_5568:
        /* <DEDUP_REMOVED lines=16> */
.L_x_5575:
[----:B------:R-:W-:-:S04]  /*8370*/  LOP3.LUT R24, R24, 0x80000000, RZ, 0xc0, !PT ;  /* 0x8000000018187812 */ /* 0x000fc800078ec0ff */
[----:B------:R-:W-:-:S04]  /*8380*/  SHF.R.U32.HI R3, RZ, 0x18, R24 ;  /* 0x00000018ff037819 */ /* 0x000fc80000011618 */
[----:B------:R-:W-:-:S04]  /*8390*/  LOP3.LUT R0, R0, R3, RZ, 0xfc, !PT ;  /* 0x0000000300007212 */ /* 0x000fc800078efcff */
[----:B------:R-:W-:-:S07]  /*83a0*/  PRMT R4, R0, 0x7610, R4 ;  /* 0x0000761000047816 */ /* 0x000fce0000000004 */
.L_x_5574:
[----:B------:R-:W-:Y:S05]  /*83b0*/  BSYNC B0 ;  /* 0x0000000000007941 */ /* 0x000fea0003800000 */
.L_x_5573:
[----:B------:R0:W-:Y:S01]  /*83c0*/  STG.E.U8 desc[UR36][R8.64], R4 ;  /* 0x0000000408007986 */ /* 0x0001e2000c101124 */
[----:B------:R-:W-:Y:S05]  /*83d0*/  BRA `(.L_x_5550) ;  /* 0x0000000000ac7947 */ /* 0x000fea0003800000 */
.L_x_5567:
        /* <DEDUP_REMOVED lines=21> */
.L_x_5549:
        /* <DEDUP_REMOVED lines=16> */
.L_x_5578:
[----:B------:R-:W-:Y:S05]  /*8630*/  BRA `(.L_x_5550) ;  /* 0x0000000000147947 */ /* 0x000fea0003800000 */
.L_x_5577:
[----:B------:R-:W0:Y:S02]  /*8640*/  F2I.U64.TRUNC R24, R24 ;  /* 0x0000001800187311 */ /* 0x000e24000020d800 */
[----:B0-----:R0:W-:Y:S01]  /*8650*/  STG.E.64 desc[UR36][R8.64], R24 ;  /* 0x0000001808007986 */ /* 0x0011e2000c101b24 */
[----:B------:R-:W-:Y:S05]  /*8660*/  BRA `(.L_x_5550) ;  /* 0x0000000000087947 */ /* 0x000fea0003800000 */
.L_x_5576:
[----:B------:R-:W0:Y:S02]  /*8670*/  F2I.FTZ.U32.TRUNC.NTZ R3, R24 ;  /* 0x0000001800037305 */ /* 0x000e24000021f000 */
[----:B0-----:R0:W-:Y:S02]  /*8680*/  STG.E desc[UR36][R8.64], R3 ;  /* 0x0000000308007986 */ /* 0x0011e4000c101924 */
.L_x_5550:
[----:B------:R-:W-:-:S07]  /*8690*/  VIADD R29, R29, 0x80 ;  /* 0x000000801d1d7836 */ /* 0x000fce0000000000 */
.L_x_5510:
[----:B------:R-:W-:Y:S05]  /*86a0*/  BSYNC B6 ;  /* 0x0000000000067941 */ /* 0x000fea0003800000 */
.L_x_5509:
[----:B------:R-:W-:-:S13]  /*86b0*/  ISETP.GE.AND P0, PT, R29, R28, PT ;  /* 0x0000001c1d00720c */ /* 0x000fda0003f06270 */
[----:B------:R-:W-:Y:S05]  /*86c0*/  @P0 EXIT ;  /* 0x000000000000094d */ /* 0x000fea0003800000 */
[----:B0--3--:R-:W0:Y:S01]  /*86d0*/  LDC.64 R4, c[0x0][0x218] ;  /* 0x00008600ff047b82 */ /* 0x009e220000000a00 */
[----:B----4-:R-:W-:Y:S01]  /*86e0*/  PRMT R0, R18, 0x9910, RZ ;  /* 0x0000991012007816 */ /* 0x010fe200000000ff */
        /* <DEDUP_REMOVED lines=18> */
.L_x_5582:
[----:B------:R-:W0:Y:S02]  /*8810*/  F2I.S64.TRUNC R26, R26 ;  /* 0x0000001a001a7311 */ /* 0x000e24000020d900 */
[----:B0-----:R-:W-:-:S05]  /*8820*/  IMAD.MOV.U32 R5, RZ, RZ, R26 ;  /* 0x000000ffff057224 */ /* 0x001fca00078e001a */
[----:B------:R-:W-:Y:S01]  /*8830*/  STG.E.U8 desc[UR36][R2.64], R5 ;  /* 0x0000000502007986 */ /* 0x000fe2000c101124 */
[----:B------:R-:W-:Y:S05]  /*8840*/  EXIT ;  /* 0x000000000000794d */ /* 0x000fea0003800000 */
.L_x_5581:
        /* <DEDUP_REMOVED lines=9> */
.L_x_5585:
[----:B------:R-:W0:Y:S02]  /*88e0*/  F2I.FTZ.TRUNC.NTZ R5, R26 ;  /* 0x0000001a00057305 */ /* 0x000e24000021f100 */
[----:B0-----:R-:W-:Y:S01]  /*88f0*/  STG.E desc[UR36][R2.64], R5 ;  /* 0x0000000502007986 */ /* 0x001fe2000c101924 */
[----:B------:R-:W-:Y:S05]  /*8900*/  EXIT ;  /* 0x000000000000794d */ /* 0x000fea0003800000 */
.L_x_5584:
[----:B------:R-:W0:Y:S02]  /*8910*/  F2I.FTZ.TRUNC.NTZ R5, R26 ;  /* 0x0000001a00057305 */ /* 0x000e24000021f100 */
[----:B0-----:R-:W-:Y:S01]  /*8920*/  STG.E.U16 desc[UR36][R2.64], R5 ;  /* 0x0000000502007986 */ /* 0x001fe2000c101524 */
[----:B------:R-:W-:Y:S05]  /*8930*/  EXIT ;  /* 0x000000000000794d */ /* 0x000fea0003800000 */
.L_x_5580:
        /* <DEDUP_REMOVED lines=8> */
.L_x_5587:
[----:B------:R-:W-:-:S05]  /*89c0*/  F2FP.F16.F32.PACK_AB R26, RZ, R26 ;  /* 0x0000001aff1a723e */ /* 0x000fca00000000ff */
[----:B------:R-:W-:Y:S01]  /*89d0*/  STG.E.U16 desc[UR36][R2.64], R26 ;  /* 0x0000001a02007986 */ /* 0x000fe2000c101524 */
[----:B------:R-:W-:Y:S05]  /*89e0*/  EXIT ;  /* 0x000000000000794d */ /* 0x000fea0003800000 */
.L_x_5586:
        /* <DEDUP_REMOVED lines=8> */
.L_x_5589:
[----:B------:R-:W-:-:S05]  /*8a70*/  F2FP.F16.F32.PACK_AB R27, R27, R26 ;  /* 0x0000001a1b1b723e */ /* 0x000fca00000000ff */
[----:B------:R-:W-:Y:S01]  /*8a80*/  STG.E desc[UR36][R2.64], R27 ;  /* 0x0000001b02007986 */ /* 0x000fe2000c101924 */
[----:B------:R-:W-:Y:S05]  /*8a90*/  EXIT ;  /* 0x000000000000794d */ /* 0x000fea0003800000 */
.L_x_5588:
[----:B------:R-:W-:-:S06]  /*8aa0*/  FMUL.FTZ R4, R26, 1 ;  /* 0x3f8000001a047820 */ /* 0x000fcc0000410000 */
[----:B------:R-:W0:Y:S02]  /*8ab0*/  F2F.F64.F32 R4, R4 ;  /* 0x0000000400047310 */ /* 0x000e240000201800 */
[----:B0-----:R-:W-:Y:S01]  /*8ac0*/  STG.E.64 desc[UR36][R2.64], R4 ;  /* 0x0000000402007986 */ /* 0x001fe2000c101b24 */
[----:B------:R-:W-:Y:S05]  /*8ad0*/  EXIT ;  /* 0x000000000000794d */ /* 0x000fea0003800000 */
.L_x_5579:
        /* <DEDUP_REMOVED lines=14> */
.L_x_5592:
[----:B------:R-:W-:Y:S01]  /*8bc0*/  FMUL.FTZ R6, R27, 1 ;  /* 0x3f8000001b067820 */ /* 0x000fe20000410000 */
[----:B------:R-:W-:-:S05]  /*8bd0*/  FMUL.FTZ R4, R26, 1 ;  /* 0x3f8000001a047820 */ /* 0x000fca0000410000 */
[----:B------:R-:W-:Y:S08]  /*8be0*/  F2F.F64.F32 R6, R6 ;  /* 0x0000000600067310 */ /* 0x000ff00000201800 */
[----:B------:R-:W0:Y:S02]  /*8bf0*/  F2F.F64.F32 R4, R4 ;  /* 0x0000000400047310 */ /* 0x000e240000201800 */
[----:B0-----:R-:W-:Y:S01]  /*8c00*/  STG.E.128 desc[UR36][R2.64], R4 ;  /* 0x0000000402007986 */ /* 0x001fe2000c101d24 */
[----:B------:R-:W-:Y:S05]  /*8c10*/  EXIT ;  /* 0x000000000000794d */ /* 0x000fea0003800000 */
.L_x_5591:
        /* <DEDUP_REMOVED lines=20> */
.L_x_5596:
[----:B------:R-:W-:Y:S05]  /*8d60*/  BSYNC B0 ;  /* 0x0000000000007941 */ /* 0x000fea0003800000 */
.L_x_5595:
[----:B------:R-:W-:-:S05]  /*8d70*/  LOP3.LUT R7, R0, R7, RZ, 0xfc, !PT ;  /* 0x0000000700077212 */ /* 0x000fca00078efcff */
[----:B------:R-:W-:Y:S01]  /*8d80*/  STG.E.U8 desc[UR36][R2.64], R7 ;  /* 0x0000000702007986 */ /* 0x000fe2000c101124 */
[----:B------:R-:W-:Y:S05]  /*8d90*/  EXIT ;  /* 0x000000000000794d */ /* 0x000fea0003800000 */
.L_x_5594:
        /* <DEDUP_REMOVED lines=12> */
.L_x_5598:
[----:B------:R-:W-:Y:S01]  /*8e60*/  IMAD.MOV.U32 R0, RZ, RZ, 0x7f ;  /* 0x0000007fff007424 */ /* 0x000fe200078e00ff */
[----:B------:R-:W-:-:S04]  /*8e70*/  ISETP.GT.U32.AND P0, PT, R4, 0x7f800000, PT ;  /* 0x7f8000000400780c */ /* 0x000fc80003f04070 */
[----:B------:R-:W-:-:S09]  /*8e80*/  SEL R0, R0, 0x7c, P0 ;  /* 0x0000007c00007807 */ /* 0x000fd20000000000 */
.L_x_5599:
[----:B------:R-:W-:Y:S05]  /*8e90*/  BSYNC B0 ;  /* 0x0000000000007941 */ /* 0x000fea0003800000 */
.L_x_5597:
[----:B------:R-:W-:-:S04]  /*8ea0*/  LOP3.LUT R26, R26, 0x80000000, RZ, 0xc0, !PT ;  /* 0x800000001a1a7812 */ /* 0x000fc800078ec0ff */
[----:B------:R-:W-:-:S04]  /*8eb0*/  SHF.R.U32.HI R5, RZ, 0x18, R26 ;  /* 0x00000018ff057819 */ /* 0x000fc8000001161a */
[----:B------:R-:W-:-:S05]  /*8ec0*/  LOP3.LUT R5, R0, R5, RZ, 0xfc, !PT ;  /* 0x0000000500057212 */ /* 0x000fca00078efcff */
[----:B------:R-:W-:Y:S01]  /*8ed0*/  STG.E.U8 desc[UR36][R2.64], R5 ;  /* 0x0000000502007986 */ /* 0x000fe2000c101124 */
[----:B------:R-:W-:Y:S05]  /*8ee0*/  EXIT ;  /* 0x000000000000794d */ /* 0x000fea0003800000 */
.L_x_5593:
[----:B------:R-:W-:-:S05]  /*8ef0*/  F2FP.BF16.F32.PACK_AB R26, RZ, R26 ;  /* 0x0000001aff1a723e */ /* 0x000fca00000010ff */
[----:B------:R-:W-:Y:S01]  /*8f00*/  STG.E.U16 desc[UR36][R2.64], R26 ;  /* 0x0000001a02007986 */ /* 0x000fe2000c101524 */
[----:B------:R-:W-:Y:S05]  /*8f10*/  EXIT ;  /* 0x000000000000794d */ /* 0x000fea0003800000 */
.L_x_5590:
        /* <DEDUP_REMOVED lines=11> */
.L_x_5602:
        /* <DEDUP_REMOVED lines=16> */
.L_x_5605:
[----:B------:R-:W-:-:S04]  /*90d0*/  LOP3.LUT R26, R26, 0x80000000, RZ, 0xc0, !PT ;  /* 0x800000001a1a7812 */ /* 0x000fc800078ec0ff */
[----:B------:R-:W-:-:S04]  /*90e0*/  SHF.R.U32.HI R5, RZ, 0x18, R26 ;  /* 0x00000018ff057819 */ /* 0x000fc8000001161a */
[----:B------:R-:W-:-:S04]  /*90f0*/  LOP3.LUT R4, R4, R5, RZ, 0xfc, !PT ;  /* 0x0000000504047212 */ /* 0x000fc800078efcff */
[----:B------:R-:W-:-:S07]  /*9100*/  PRMT R0, R4, 0x7610, R0 ;  /* 0x0000761004007816 */ /* 0x000fce0000000000 */
.L_x_5604:
[----:B------:R-:W-:Y:S05]  /*9110*/  BSYNC B0 ;  /* 0x0000000000007941 */ /* 0x000fea0003800000 */
.L_x_5603:
[----:B------:R-:W-:Y:S01]  /*9120*/  STG.E.U8 desc[UR36][R2.64], R0 ;  /* 0x0000000002007986 */ /* 0x000fe2000c101124 */
[----:B------:R-:W-:Y:S05]  /*9130*/  EXIT ;  /* 0x000000000000794d */ /* 0x000fea0003800000 */
.L_x_5601:
        /* <DEDUP_REMOVED lines=16> */
.L_x_5608:
[----:B------:R-:W-:-:S04]  /*9240*/  LOP3.LUT R26, R26, 0x80000000, RZ, 0xc0, !PT ;  /* 0x800000001a1a7812 */ /* 0x000fc800078ec0ff */
[----:B------:R-:W-:-:S04]  /*9250*/  SHF.R.U32.HI R5, RZ, 0x18, R26 ;  /* 0x00000018ff057819 */ /* 0x000fc8000001161a */
[----:B------:R-:W-:-:S04]  /*9260*/  LOP3.LUT R4, R4, R5, RZ, 0xfc, !PT ;  /* 0x0000000504047212 */ /* 0x000fc800078efcff */
[----:B------:R-:W-:-:S07]  /*9270*/  PRMT R0, R4, 0x7610, R0 ;  /* 0x0000761004007816 */ /* 0x000fce0000000000 */
.L_x_5607:
[----:B------:R-:W-:Y:S05]  /*9280*/  BSYNC B0 ;  /* 0x0000000000007941 */ /* 0x000fea0003800000 */
.L_x_5606:
[----:B------:R-:W-:Y:S01]  /*9290*/  STG.E.U8 desc[UR36][R2.64], R0 ;  /* 0x0000000002007986 */ /* 0x000fe2000c101124 */
[----:B------:R-:W-:Y:S05]  /*92a0*/  EXIT ;  /* 0x000000000000794d */ /* 0x000fea0003800000 */
.L_x_5600:
        /* <DEDUP_REMOVED lines=21> */
.L_x_5583:
        /* <DEDUP_REMOVED lines=16> */
.L_x_5611:
[----:B------:R-:W-:Y:S05]  /*9500*/  EXIT ;  /* 0x000000000000794d */ /* 0x000fea0003800000 */
.L_x_5610:
[----:B------:R-:W0:Y:S02]  /*9510*/  F2I.U64.TRUNC R26, R26 ;  /* 0x0000001a001a7311 */ /* 0x000e24000020d800 */
[----:B0-----:R-:W-:Y:S01]  /*9520*/  STG.E.64 desc[UR36][R2.64], R26 ;  /* 0x0000001a02007986 */ /* 0x001fe2000c101b24 */
[----:B------:R-:W-:Y:S05]  /*9530*/  EXIT ;  /* 0x000000000000794d */ /* 0x000fea0003800000 */
.L_x_5609:
[----:B------:R-:W0:Y:S02]  /*9540*/  F2I.FTZ.U32.TRUNC.NTZ R5, R26 ;  /* 0x0000001a00057305 */ /* 0x000e24000021f000 */
[----:B0-----:R-:W-:Y:S01]  /*9550*/  STG.E desc[UR36][R2.64], R5 ;  /* 0x0000000502007986 */ /* 0x001fe2000c101924 */
[----:B------:R-:W-:Y:S05]  /*9560*/  EXIT ;  /* 0x000000000000794d */ /* 0x000fea0003800000 */
.L_x_5612:
        /* <DEDUP_REMOVED lines=9> */
.L_x_11124:


//--------------------- .text._ZN2at6native18elementwise_kernelILi128ELi2EZNS0_22gpu_kernel_impl_nocastIZZZNS0_61_GLOBAL__N__132982cb_23_ActivationSiluKernel_cu_f5210f67_354611silu_kernelERNS_18TensorIteratorBaseEENKUlvE_clEvENKUlvE2_clEvEUlN3c107complexIfEEE_EEvS5_RKT_EUliE_EEviT1_ --------------------------
	.section	.text._ZN2at6native18elementwise_kernelILi128ELi2EZNS0_22gpu_kernel_impl_nocastIZZZNS0_61_GLOBAL__N__132982cb_23_ActivationSiluKernel_cu_f5210f67_354611silu_kernelERNS_18TensorIteratorBaseEENKUlvE_clEvENKUlvE2_clEvEUlN3c107complexIfEEE_EEvS5_RKT_EUliE_EEviT1_,"ax",@progbits
	.align	128
        .global         _ZN2at6native18elementwise_kernelILi128ELi2EZNS0_22gpu_kernel_impl_nocastIZZZNS0_61_GLOBAL__N__132982cb_23_ActivationSiluKernel_cu_f5210f67_354611silu_kernelERNS_18TensorIteratorBaseEENKUlvE_clEvENKUlvE2_clEvEUlN3c107complexIfEEE_EEvS5_RKT_EUliE_EEviT1_
        .type           _ZN2at6native18elementwise_kernelILi128ELi2EZNS0_22gpu_kernel_impl_nocastIZZZNS0_61_GLOBAL__N__132982cb_23_ActivationSiluKernel_cu_f5210f67_354611silu_kernelERNS_18TensorIteratorBaseEENKUlvE_clEvENKUlvE2_clEvEUlN3c107complexIfEEE_EEvS5_RKT_EUliE_EEviT1_,@function
        .size           _ZN2at6native18elementwise_kernelILi128ELi2EZNS0_22gpu_kernel_impl_nocastIZZZNS0_61_GLOBAL__N__132982cb_23_ActivationSiluKernel_cu_f5210f67_354611silu_kernelERNS_18TensorIteratorBaseEENKUlvE_clEvENKUlvE2_clEvEUlN3c107complexIfEEE_EEvS5_RKT_EUliE_EEviT1_,(.L_x_11125 - _ZN2at6native18elementwise_kernelILi128ELi2EZNS0_22gpu_kernel_impl_nocastIZZZNS0_61_GLOBAL__N__132982cb_23_ActivationSiluKernel_cu_f5210f67_354611silu_kernelERNS_18TensorIteratorBaseEENKUlvE_clEvENKUlvE2_clEvEUlN3c107complexIfEEE_EEvS5_RKT_EUliE_EEviT1_)
        .other          _ZN2at6native18elementwise_kernelILi128ELi2EZNS0_22gpu_kernel_impl_nocastIZZZNS0_61_GLOBAL__N__132982cb_23_ActivationSiluKernel_cu_f5210f67_354611silu_kernelERNS_18TensorIteratorBaseEENKUlvE_clEvENKUlvE2_clEvEUlN3c107complexIfEEE_EEvS5_RKT_EUliE_EEviT1_,@"STO_CUDA_ENTRY STV_DEFAULT"
_ZN2at6native18elementwise_kernelILi128ELi2EZNS0_22gpu_kernel_impl_nocastIZZZNS0_61_GLOBAL__N__132982cb_23_ActivationSiluKernel_cu_f5210f67_354611silu_kernelERNS_18TensorIteratorBaseEENKUlvE_clEvENKUlvE2_clEvEUlN3c107complexIfEEE_EEvS5_RKT_EUliE_EEviT1_:
.text._ZN2at6native18elementwise_kernelILi128ELi2EZNS0_22gpu_kernel_impl_nocastIZZZNS0_61_GLOBAL__N__132982cb_23_ActivationSiluKernel_cu_f5210f67_354611silu_kernelERNS_18TensorIteratorBaseEENKUlvE_clEvENKUlvE2_clEvEUlN3c107complexIfEEE_EEvS5_RKT_EUliE_EEviT1_:
        /* <DEDUP_REMOVED lines=312> */
.L_x_5615:
[----:B------:R-:W-:Y:S02]  /*1380*/  ULDC.64 UR8, c[0x0][0x418] ;  /* 0x0001060000087ab9 */ /* 0x000fe40000000a00 */
[----:B------:R-:W-:-:S04]  /*1390*/  IADD3 R4, P0, R2, UR8, RZ ;  /* 0x0000000802047c10 */ /* 0x000fc8000ff1e0ff */
[----:B------:R-:W-:Y:S01]  /*13a0*/  IADD3.X R5, RZ, UR9, RZ, P0, !PT ;  /* 0x00000009ff057c10 */ /* 0x000fe200087fe4ff */
[----:B------:R-:W-:-:S05]  /*13b0*/  ULDC.64 UR8, c[0x0][0x410] ;  /* 0x0001040000087ab9 */ /* 0x000fca0000000a00 */
[----:B------:R-:W2:Y:S01]  /*13c0*/  LDG.E.64 R4, desc[UR4][R4.64] ;  /* 0x0000000404047981 */ /* 0x000ea2000c1e1b00 */
[----:B------:R-:W-:Y:S01]  /*13d0*/  IADD3 R2, P1, R3, UR8, RZ ;  /* 0x0000000803027c10 */ /* 0x000fe2000ff3e0ff */
[----:B------:R-:W-:Y:S03]  /*13e0*/  BSSY B1, `(.L_x_5616) ;  /* 0x000003b000017945 */ /* 0x000fe60003800000 */
[----:B------:R-:W-:Y:S01]  /*13f0*/  IADD3.X R3, RZ, UR9, RZ, P1, !PT ;  /* 0x00000009ff037c10 */ /* 0x000fe20008ffe4ff */
[----:B--2---:R-:W-:-:S05]  /*1400*/  FADD.FTZ R11, -R5, -RZ ;  /* 0x800000ff050b7221 */ /* 0x004fca0000010100 */
[----:B------:R-:W-:-:S13]  /*1410*/  LOP3.LUT P0, RZ, R11, 0x7fffffff, RZ, 0xc0, !PT ;  /* 0x7fffffff0bff7812 */ /* 0x000fda000780c0ff */
[----:B------:R-:W-:Y:S05]  /*1420*/  @!P0 BRA `(.L_x_5617) ;  /* 0x0000000000cc8947 */ /* 0x000fea0003800000 */
[----:B------:R-:W-:-:S05]  /*1430*/  FADD.FTZ R8, -R4, -RZ ;  /* 0x800000ff04087221 */ /* 0x000fca0000010100 */
        /* <DEDUP_REMOVED lines=36> */
.L_x_5619:
[----:B------:R-:W-:-:S13]  /*1680*/  ISETP.NE.AND P0, PT, R7, 0x7f800000, PT ;  /* 0x7f8000000700780c */ /* 0x000fda0003f05270 */
[----:B------:R-:W-:-:S05]  /*1690*/  @P0 FADD.FTZ R6, R5, -R5 ;  /* 0x8000000505060221 */ /* 0x000fca0000010000 */
[----:B------:R-:W-:Y:S01]  /*16a0*/  @P0 MOV R7, R6 ;  /* 0x0000000600070202 */ /* 0x000fe20000000f00 */
[----:B------:R-:W-:Y:S06]  /*16b0*/  @P0 BRA `(.L_x_5620) ;  /* 0x0000000000340947 */ /* 0x000fec0003800000 */
[----:B------:R-:W-:Y:S02]  /*16c0*/  ISETP.GE.AND P0, PT, R8, RZ, PT ;  /* 0x000000ff0800720c */ /* 0x000fe40003f06270 */
[----:B------:R-:W-:-:S11]  /*16d0*/  CS2R R6, SRZ ;  /* 0x0000000000067805 */ /* 0x000fd6000001ff00 */
[----:B------:R-:W-:Y:S05]  /*16e0*/  @!P0 BRA `(.L_x_5620) ;  /* 0x0000000000288947 */ /* 0x000fea0003800000 */
[----:B------:R-:W-:Y:S01]  /*16f0*/  MOV R6, R8 ;  /* 0x0000000800067202 */ /* 0x000fe20000000f00 */
[----:B------:R-:W-:Y:S01]  /*1700*/  FADD.FTZ R7, R5, -R5 ;  /* 0x8000000505077221 */ /* 0x000fe20000010000 */
[----:B------:R-:W-:Y:S06]  /*1710*/  BRA `(.L_x_5620) ;  /* 0x00000000001c7947 */ /* 0x000fec0003800000 */
.L_x_5618:
[----:B------:R-:W-:-:S04]  /*1720*/  FMUL.RZ R11, R11, 0.15915493667125701904 ;  /* 0x3e22f9830b0b7820 */ /* 0x000fc8000040c000 */
[----:B------:R1:W2:Y:S08]  /*1730*/  MUFU.SIN R7, R11 ;  /* 0x0000000b00077308 */ /* 0x0002b00000000400 */
[----:B------:R1:W3:Y:S01]  /*1740*/  MUFU.COS R6, R11 ;  /* 0x0000000b00067308 */ /* 0x0002e20000000000 */
[----:B------:R-:W-:Y:S05]  /*1750*/  BRA `(.L_x_5620) ;  /* 0x00000000000c7947 */ /* 0x000fea0003800000 */
.L_x_5617:
[----:B------:R-:W-:Y:S01]  /*1760*/  FMUL.FTZ R6, R4, -1.4426950216293334961 ;  /* 0xbfb8aa3b04067820 */ /* 0x000fe20000410000 */
[----:B------:R-:W-:-:S05]  /*1770*/  MOV R7, R11 ;  /* 0x0000000b00077202 */ /* 0x000fca0000000f00 */
[----:B------:R-:W0:Y:S02]  /*1780*/  MUFU.EX2 R6, R6 ;  /* 0x0000000600067308 */ /* 0x000e240000000800 */
.L_x_5620:
[----:B------:R-:W-:Y:S05]  /*1790*/  BSYNC B1 ;  /* 0x0000000000017941 */ /* 0x000fea0003800000 */
.L_x_5616:
[----:B01-3--:R-:W-:Y:S01]  /*17a0*/  FADD.FTZ R11, R6, 1 ;  /* 0x3f800000060b7421 */ /* 0x00bfe20000010000 */
        /* <DEDUP_REMOVED lines=11> */
[-C--:B------:R-:W-:Y:S01]  /*1860*/  FFMA.FTZ R7, R10, R6.reuse, R11 ;  /* 0x000000060a077223 */ /* 0x080fe2000001000b */
[-C--:B------:R-:W-:Y:S01]  /*1870*/  FFMA.FTZ R8, R5, R6.reuse, R4 ;  /* 0x0000000605087223 */ /* 0x080fe20000010004 */
[----:B------:R-:W-:-:S04]  /*1880*/  FFMA.FTZ R4, -R4, R6, R5 ;  /* 0x0000000604047223 */ /* 0x000fc80000010105 */
[----:B------:R-:W0:Y:S02]  /*1890*/  MUFU.RCP R7, R7 ;  /* 0x0000000700077308 */ /* 0x000e240000001000 */
[C---:B0-----:R-:W-:Y:S01]  /*18a0*/  FMUL.FTZ R8, R7.reuse, R8 ;  /* 0x0000000807087220 */ /* 0x041fe20000410000 */
[----:B------:R-:W-:Y:S01]  /*18b0*/  FMUL.FTZ R9, R7, R4 ;  /* 0x0000000407097220 */ /* 0x000fe20000410000 */
[----:B------:R-:W-:Y:S06]  /*18c0*/  BRA `(.L_x_5624) ;  /* 0x0000000000347947 */ /* 0x000fec0003800000 */
.L_x_5623:
[----:B------:R-:W0:Y:S08]  /*18d0*/  MUFU.RCP R7, R7 ;  /* 0x0000000700077308 */ /* 0x000e300000001000 */
[----:B------:R-:W1:Y:S01]  /*18e0*/  MUFU.RCP R6, R6 ;  /* 0x0000000600067308 */ /* 0x000e620000001000 */
[----:B0-----:R-:W-:Y:S01]  /*18f0*/  FMUL.FTZ R8, R4, R7 ;  /* 0x0000000704087220 */ /* 0x001fe20000410000 */
[----:B-1----:R-:W-:Y:S01]  /*1900*/  FMUL.FTZ R9, R5, R6 ;  /* 0x0000000605097220 */ /* 0x002fe20000410000 */
[----:B------:R-:W-:Y:S06]  /*1910*/  BRA `(.L_x_5624) ;  /* 0x0000000000207947 */ /* 0x000fec0003800000 */
.L_x_5622:
[----:B------:R-:W0:Y:S02]  /*1920*/  MUFU.RCP R6, R10 ;  /* 0x0000000a00067308 */ /* 0x000e240000001000 */
[----:B0-----:R-:W-:-:S04]  /*1930*/  FMUL.FTZ R6, R11, R6 ;  /* 0x000000060b067220 */ /* 0x001fc80000410000 */
[-C--:B------:R-:W-:Y:S01]  /*1940*/  FFMA.FTZ R7, R11, R6.reuse, R10 ;  /* 0x000000060b077223 */ /* 0x080fe2000001000a */
[-C--:B------:R-:W-:Y:S01]  /*1950*/  FFMA.FTZ R8, R4, R6.reuse, R5 ;  /* 0x0000000604087223 */ /* 0x080fe20000010005 */
[----:B------:R-:W-:-:S04]  /*1960*/  FFMA.FTZ R4, R5, R6, -R4 ;  /* 0x0000000605047223 */ /* 0x000fc80000010804 */
[----:B------:R-:W0:Y:S02]  /*1970*/  MUFU.RCP R7, R7 ;  /* 0x0000000700077308 */ /* 0x000e240000001000 */
[C---:B0-----:R-:W-:Y:S01]  /*1980*/  FMUL.FTZ R8, R7.reuse, R8 ;  /* 0x0000000807087220 */ /* 0x041fe20000410000 */
[----:B------:R-:W-:-:S07]  /*1990*/  FMUL.FTZ R9, R7, R4 ;  /* 0x0000000407097220 */ /* 0x000fce0000410000 */
.L_x_5624:
[----:B------:R-:W-:Y:S05]  /*19a0*/  BSYNC B1 ;  /* 0x0000000000017941 */ /* 0x000fea0003800000 */
.L_x_5621:
[----:B------:R0:W-:Y:S01]  /*19b0*/  STG.E.64 desc[UR4][R2.64], R8 ;  /* 0x0000000802007986 */ /* 0x0001e2000c101b04 */
[----:B------:R-:W-:-:S07]  /*19c0*/  IADD3 R7, R0, 0x80, RZ ;  /* 0x0000008000077810 */ /* 0x000fce0007ffe0ff */
.L_x_5614:
[----:B------:R-:W-:Y:S05]  /*19d0*/  BSYNC B0 ;  /* 0x0000000000007941 */ /* 0x000fea0003800000 */
.L_x_5613:
[----:B------:R-:W-:-:S13]  /*19e0*/  ISETP.GE.AND P0, PT, R7, UR6, PT ;  /* 0x0000000607007c0c */ /* 0x000fda000bf06270 */
[----:B------:R-:W-:Y:S05]  /*19f0*/  @P0 EXIT ;  /* 0x000000000000094d */ /* 0x000fea0003800000 */
[----:B0-----:R-:W0:Y:S01]  /*1a00*/  LDC R8, c[0x0][0x218] ;  /* 0x00008600ff087b82 */ /* 0x001e220000000800 */
[----:B------:R-:W-:Y:S01]  /*1a10*/  HFMA2.MMA R0, -RZ, RZ, 0, 0 ;  /* 0x00000000ff007435 */ /* 0x000fe200000001ff */
[----:B------:R-:W-:Y:S02]  /*1a20*/  MOV R3, RZ ;  /* 0x000000ff00037202 */ /* 0x000fe40000000f00 */
[----:B0-----:R-:W-:-:S13]  /*1a30*/  ISETP.NE.AND P0, PT, R8, RZ, PT ;  /* 0x000000ff0800720c */ /* 0x001fda0003f05270 */
[----:B------:R-:W-:Y:S05]  /*1a40*/  @!P0 BRA `(.L_x_5625) ;  /* 0x0000001000a88947 */ /* 0x000fea0003800000 */
[----:B------:R-:W-:Y:S01]  /*1a50*/  MOV R2, RZ ;  /* 0x000000ff00027202 */ /* 0x000fe20000000f00 */
[----:B------:R-:W-:Y:S01]  /*1a60*/  ULDC.64 UR6, c[0x0][0x220] ;  /* 0x0000880000067ab9 */ /* 0x000fe20000000a00 */
[----:B------:R-:W-:Y:S02]  /*1a70*/  MOV R3, R7 ;  /* 0x0000000700037202 */ /* 0x000fe40000000f00 */
        /* <DEDUP_REMOVED lines=295> */
.L_x_5625:
        /* <DEDUP_REMOVED lines=9> */
[----:B------:R-:W-:-:S13]  /*2d80*/  LOP3.LUT P0, R0, R9, 0x7fffffff, RZ, 0xc0, !PT ;  /* 0x7fffffff09007812 */ /* 0x000fda000780c0ff */
[----:B------:R-:W-:Y:S05]  /*2d90*/  @!P0 BRA `(.L_x_5627) ;  /* 0x0000000000cc8947 */ /* 0x000fea0003800000 */
[----:B------:R-:W-:-:S05]  /*2da0*/  FADD.FTZ R7, -R4, -RZ ;  /* 0x800000ff04077221 */ /* 0x000fca0000010100 */
        /* <DEDUP_REMOVED lines=35> */
.L_x_5629:
[----:B------:R-:W-:-:S13]  /*2fe0*/  ISETP.NE.AND P0, PT, R6, 0x7f800000, PT ;  /* 0x7f8000000600780c */ /* 0x000fda0003f05270 */
[----:B------:R-:W-:-:S05]  /*2ff0*/  @P0 FADD.FTZ R0, R5, -R5 ;  /* 0x8000000505000221 */ /* 0x000fca0000010000 */
[----:B------:R-:W-:Y:S01]  /*3000*/  @P0 MOV R6, R0 ;  /* 0x0000000000060202 */ /* 0x000fe20000000f00 */
[----:B------:R-:W-:Y:S06]  /*3010*/  @P0 BRA `(.L_x_5630) ;  /* 0x0000000000380947 */ /* 0x000fec0003800000 */
[----:B------:R-:W-:Y:S01]  /*3020*/  ISETP.GE.AND P0, PT, R7, RZ, PT ;  /* 0x000000ff0700720c */ /* 0x000fe20003f06270 */
[----:B------:R-:W-:Y:S01]  /*3030*/  HFMA2.MMA R0, -RZ, RZ, 0, 0 ;  /* 0x00000000ff007435 */ /* 0x000fe200000001ff */
[----:B------:R-:W-:-:S11]  /*3040*/  MOV R6, RZ ;  /* 0x000000ff00067202 */ /* 0x000fd60000000f00 */
[----:B------:R-:W-:Y:S05]  /*3050*/  @!P0 BRA `(.L_x_5630) ;  /* 0x0000000000288947 */ /* 0x000fea0003800000 */
[----:B------:R-:W-:Y:S01]  /*3060*/  MOV R0, R7 ;  /* 0x0000000700007202 */ /* 0x000fe20000000f00 */
[----:B------:R-:W-:Y:S01]  /*3070*/  FADD.FTZ R6, R5, -R5 ;  /* 0x8000000505067221 */ /* 0x000fe20000010000 */
[----:B------:R-:W-:Y:S06]  /*3080*/  BRA `(.L_x_5630) ;  /* 0x00000000001c7947 */ /* 0x000fec0003800000 */
.L_x_5628:
[----:B------:R-:W-:-:S04]  /*3090*/  FMUL.RZ R9, R9, 0.15915493667125701904 ;  /* 0x3e22f98309097820 */ /* 0x000fc8000040c000 */
[----:B------:R1:W2:Y:S08]  /*30a0*/  MUFU.SIN R6, R9 ;  /* 0x0000000900067308 */ /* 0x0002b00000000400 */
[----:B------:R1:W3:Y:S01]  /*30b0*/  MUFU.COS R0, R9 ;  /* 0x0000000900007308 */ /* 0x0002e20000000000 */
[----:B------:R-:W-:Y:S05]  /*30c0*/  BRA `(.L_x_5630) ;  /* 0x00000000000c7947 */ /* 0x000fea0003800000 */
.L_x_5627:
[----:B------:R-:W-:Y:S01]  /*30d0*/  FMUL.FTZ R0, R4, -1.4426950216293334961 ;  /* 0xbfb8aa3b04007820 */ /* 0x000fe20000410000 */
[----:B------:R-:W-:-:S05]  /*30e0*/  MOV R6, R9 ;  /* 0x0000000900067202 */ /* 0x000fca0000000f00 */
[----:B------:R-:W0:Y:S02]  /*30f0*/  MUFU.EX2 R0, R0 ;  /* 0x0000000000007308 */ /* 0x000e240000000800 */
.L_x_5630:
[----:B------:R-:W-:Y:S05]  /*3100*/  BSYNC B0 ;  /* 0x0000000000007941 */ /* 0x000fea0003800000 */
.L_x_5626:
        /* <DEDUP_REMOVED lines=19> */
.L_x_5633:
[----:B------:R-:W0:Y:S08]  /*3240*/  MUFU.RCP R7, R7 ;  /* 0x0000000700077308 */ /* 0x000e300000001000 */
[----:B------:R-:W1:Y:S01]  /*3250*/  MUFU.RCP R0, R0 ;  /* 0x0000000000007308 */ /* 0x000e620000001000 */
[----:B0-----:R-:W-:Y:S01]  /*3260*/  FMUL.FTZ R4, R4, R7 ;  /* 0x0000000704047220 */ /* 0x001fe20000410000 */
[----:B-1----:R-:W-:Y:S01]  /*3270*/  FMUL.FTZ R5, R5, R0 ;  /* 0x0000000005057220 */ /* 0x002fe20000410000 */
[----:B------:R-:W-:Y:S06]  /*3280*/  BRA `(.L_x_5634) ;  /* 0x0000000000207947 */ /* 0x000fec0003800000 */
.L_x_5632:
        /* <DEDUP_REMOVED lines=8> */
.L_x_5634:
[----:B------:R-:W-:Y:S05]  /*3310*/  BSYNC B0 ;  /* 0x0000000000007941 */ /* 0x000fea0003800000 */
.L_x_5631:
[----:B------:R-:W-:Y:S01]  /*3320*/  STG.E.64 desc[UR4][R2.64], R4 ;  /* 0x0000000402007986 */ /* 0x000fe2000c101b04 */
[----:B------:R-:W-:Y:S05]  /*3330*/  EXIT ;  /* 0x000000000000794d */ /* 0x000fea0003800000 */
.L_x_5635:
        /* <DEDUP_REMOVED lines=12> */
.L_x_11125:


//--------------------- .text._ZN2at6native27unrolled_elementwise_kernelIZZZNS0_61_GLOBAL__N__132982cb_23_ActivationSiluKernel_cu_f5210f67_354611silu_kernelERNS_18TensorIteratorBaseEENKUlvE_clEvENKUlvE2_clEvEUlN3c107complexIfEEE_St5arrayIPcLm2EELi4E23TrivialOffsetCalculatorILi1EjESF_NS0_6memory15LoadWithoutCastENSG_16StoreWithoutCastEEEviT_T0_T2_T3_T4_T5_ --------------------------
	.section	.text._ZN2at6native27unrolled_elementwise_kernelIZZZNS0_61_GLOBAL__N__132982cb_23_ActivationSiluKernel_cu_f5210f67_354611silu_kernelERNS_18TensorIteratorBaseEENKUlvE_clEvENKUlvE2_clEvEUlN3c107complexIfEEE_St5arrayIPcLm2EELi4E23TrivialOffsetCalculatorILi1EjESF_NS0_6memory15LoadWithoutCastENSG_16StoreWithoutCastEEEviT_T0_T2_T3_T4_T5_,"ax",@progbits
	.align	128
        .global         _ZN2at6native27unrolled_elementwise_kernelIZZZNS0_61_GLOBAL__N__132982cb_23_ActivationSiluKernel_cu_f5210f67_354611silu_kernelERNS_18TensorIteratorBaseEENKUlvE_clEvENKUlvE2_clEvEUlN3c107complexIfEEE_St5arrayIPcLm2EELi4E23TrivialOffsetCalculatorILi1EjESF_NS0_6memory15LoadWithoutCastENSG_16StoreWithoutCastEEEviT_T0_T2_T3_T4_T5_
        .type           _ZN2at6native27unrolled_elementwise_kernelIZZZNS0_61_GLOBAL__N__132982cb_23_ActivationSiluKernel_cu_f5210f67_354611silu_kernelERNS_18TensorIteratorBaseEENKUlvE_clEvENKUlvE2_clEvEUlN3c107complexIfEEE_St5arrayIPcLm2EELi4E23TrivialOffsetCalculatorILi1EjESF_NS0_6memory15LoadWithoutCastENSG_16StoreWithoutCastEEEviT_T0_T2_T3_T4_T5_,@function
        .size           _ZN2at6native27unrolled_elementwise_kernelIZZZNS0_61_GLOBAL__N__132982cb_23_ActivationSiluKernel_cu_f5210f67_354611silu_kernelERNS_18TensorIteratorBaseEENKUlvE_clEvENKUlvE2_clEvEUlN3c107complexIfEEE_St5arrayIPcLm2EELi4E23TrivialOffsetCalculatorILi1EjESF_NS0_6memory15LoadWithoutCastENSG_16StoreWithoutCastEEEviT_T0_T2_T3_T4_T5_,(.L_x_11126 - _ZN2at6native27unrolled_elementwise_kernelIZZZNS0_61_GLOBAL__N__132982cb_23_ActivationSiluKernel_cu_f5210f67_354611silu_kernelERNS_18TensorIteratorBaseEENKUlvE_clEvENKUlvE2_clEvEUlN3c107complexIfEEE_St5arrayIPcLm2EELi4E23TrivialOffsetCalculatorILi1EjESF_NS0_6memory15LoadWithoutCastENSG_16StoreWithoutCastEEEviT_T0_T2_T3_T4_T5_)
        .other          _ZN2at6native27unrolled_elementwise_kernelIZZZNS0_61_GLOBAL__N__132982cb_23_ActivationSiluKernel_cu_f5210f67_354611silu_kernelERNS_18TensorIteratorBaseEENKUlvE_clEvENKUlvE2_clEvEUlN3c107complexIfEEE_St5arrayIPcLm2EELi4E23TrivialOffsetCalculatorILi1EjESF_NS0_6memory15LoadWithoutCastENSG_16StoreWithoutCastEEEviT_T0_T2_T3_T4_T5_,@"STO_CUDA_ENTRY STV_DEFAULT"
_ZN2at6native27unrolled_elementwise_kernelIZZZNS0_61_GLOBAL__N__132982cb_23_ActivationSiluKernel_cu_f5210f67_354611silu_kernelERNS_18TensorIteratorBaseEENKUlvE_clEvENKUlvE2_clEvEUlN3c107complexIfEEE_St5arrayIPcLm2EELi4E23TrivialOffsetCalculatorILi1EjESF_NS0_6memory15LoadWithoutCastENSG_16StoreWithoutCastEEEviT_T0_T2_T3_T4_T5_:
.text._ZN2at6native27unrolled_elementwise_kernelIZZZNS0_61_GLOBAL__N__132982cb_23_ActivationSiluKernel_cu_f5210f67_354611silu_kernelERNS_18TensorIteratorBaseEENKUlvE_clEvENKUlvE2_clEvEUlN3c107complexIfEEE_St5arrayIPcLm2EELi4E23TrivialOffsetCalculatorILi1EjESF_NS0_6memory15LoadWithoutCastENSG_16StoreWithoutCastEEEviT_T0_T2_T3_T4_T5_:
[----:B------:R-:W-:Y:S01]  /*0000*/  LDC R1, c[0x0][0x28] ;  /* 0x00000a00ff017b82 */ /* 0x000fe20000000800 */
[----:B------:R-:W0:Y:S07]  /*0010*/  S2R R0, SR_CTAID.X ;  /* 0x0000000000007919 */ /* 0x000e2e0000002500 */
[----:B------:R-:W0:Y:S01]  /*0020*/  LDC R3, c[0x0][0x210] ;  /* 0x00008400ff037b82 */ /* 0x000e220000000800 */
[----:B------:R-:W-:Y:S01]  /*0030*/  CS2R R16, SRZ ;  /* 0x0000000000107805 */ /* 0x000fe2000001ff00 */
        /* <DEDUP_REMOVED lines=9> */
[----:B------:R-:W-:Y:S01]  /*00d0*/  @!P0 LEA R13, R0, R9, 0x9 ;  /* 0x00000009000d8211 */ /* 0x000fe200078e48ff */
[----:B------:R-:W1:Y:S01]  /*00e0*/  @!P0 LDC.64 R18, c[0x0][0x220] ;  /* 0x00008800ff128b82 */ /* 0x000e620000000a00 */
[----:B------:R-:W-:-:S04]  /*00f0*/  @!P0 IADD3 R9, R9, 0x80, RZ ;  /* 0x0000008009098810 */ /* 0x000fc80007ffe0ff */
[----:B------:R-:W-:Y:S01]  /*0100*/  ISETP.GE.AND P3, PT, R9, R6, PT ;  /* 0x000000060900720c */ /* 0x000fe20003f66270 */
[----:B0-----:R-:W-:-:S05]  /*0110*/  @!P2 IMAD.WIDE.U32 R14, R11, 0x8, R14 ;  /* 0x000000080b0ea825 */ /* 0x001fca00078e000e */
[----:B------:R0:W5:Y:S07]  /*0120*/  @!P2 LDG.E.64 R16, desc[UR4][R14.64] ;  /* 0x000000040e10a981 */ /* 0x00016e000c1e1b00 */
[----:B------:R-:W-:Y:S01]  /*0130*/  @!P3 LEA R23, R0, R9, 0x9 ;  /* 0x000000090017b211 */ /* 0x000fe200078e48ff */
[----:B------:R-:W2:Y:S01]  /*0140*/  @!P3 LDC.64 R4, c[0x0][0x220] ;  /* 0x00008800ff04bb82 */ /* 0x000ea20000000a00 */
[----:B------:R-:W-:-:S04]  /*0150*/  @!P3 IADD3 R9, R9, 0x80, RZ ;  /* 0x000000800909b810 */ /* 0x000fc80007ffe0ff */
[----:B------:R-:W-:Y:S01]  /*0160*/  ISETP.GE.AND P1, PT, R9, R6, PT ;  /* 0x000000060900720c */ /* 0x000fe20003f26270 */
[----:B-1----:R-:W-:Y:S01]  /*0170*/  @!P0 IMAD.WIDE.U32 R18, R13, 0x8, R18 ;  /* 0x000000080d128825 */ /* 0x002fe200078e0012 */
[----:B------:R-:W-:-:S06]  /*0180*/  CS2R R12, SRZ ;  /* 0x00000000000c7805 */ /* 0x000fcc000001ff00 */
[----:B------:R0:W5:Y:S05]  /*0190*/  @!P0 LDG.E.64 R12, desc[UR4][R18.64] ;  /* 0x00000004120c8981 */ /* 0x00016a000c1e1b00 */
[----:B------:R-:W1:Y:S01]  /*01a0*/  @!P1 LDC.64 R2, c[0x0][0x220] ;  /* 0x00008800ff029b82 */ /* 0x000e620000000a00 */
[----:B------:R-:W-:Y:S01]  /*01b0*/  @!P1 LEA R21, R0, R9, 0x9 ;  /* 0x0000000900159211 */ /* 0x000fe200078e48ff */
[----:B--2---:R-:W-:Y:S01]  /*01c0*/  @!P3 IMAD.WIDE.U32 R22, R23, 0x8, R4 ;  /* 0x000000081716b825 */ /* 0x004fe200078e0004 */
[----:B------:R-:W-:-:S06]  /*01d0*/  CS2R R4, SRZ ;  /* 0x0000000000047805 */ /* 0x000fcc000001ff00 */
[----:B------:R0:W5:Y:S01]  /*01e0*/  @!P3 LDG.E.64 R4, desc[UR4][R22.64] ;  /* 0x000000041604b981 */ /* 0x000162000c1e1b00 */
[----:B-1----:R-:W-:Y:S01]  /*01f0*/  @!P1 IMAD.WIDE.U32 R20, R21, 0x8, R2 ;  /* 0x0000000815149825 */ /* 0x002fe200078e0002 */
[----:B------:R-:W-:-:S06]  /*0200*/  CS2R R2, SRZ ;  /* 0x0000000000027805 */ /* 0x000fcc000001ff00 */
[----:B------:R0:W5:Y:S01]  /*0210*/  @!P1 LDG.E.64 R2, desc[UR4][R20.64] ;  /* 0x0000000414029981 */ /* 0x000162000c1e1b00 */
[----:B------:R-:W-:Y:S01]  /*0220*/  BSSY B0, `(.L_x_5636) ;  /* 0x000005e000007945 */ /* 0x000fe20003800000 */
[----:B------:R-:W-:Y:S01]  /*0230*/  HFMA2.MMA R9, -RZ, RZ, 0, 0 ;  /* 0x00000000ff097435 */ /* 0x000fe200000001ff */
[----:B------:R-:W-:Y:S02]  /*0240*/  CS2R R10, SRZ ;  /* 0x00000000000a7805 */ /* 0x000fe4000001ff00 */
[----:B------:R-:W-:Y:S08]  /*0250*/  @P2 BRA `(.L_x_5637) ;  /* 0x0000000400682947 */ /* 0x000ff00003800000 */
[----:B-----5:R-:W-:Y:S01]  /*0260*/  FADD.FTZ R8, -R17, -RZ ;  /* 0x800000ff11087221 */ /* 0x020fe20000010100 */
[----:B------:R-:W-:Y:S04]  /*0270*/  BSSY B1, `(.L_x_5638) ;  /* 0x0000039000017945 */ /* 0x000fe80003800000 */
[----:B------:R-:W-:Y:S02]  /*0280*/  LOP3.LUT P0, RZ, R8, 0x7fffffff, RZ, 0xc0, !PT ;  /* 0x7fffffff08ff7812 */ /* 0x000fe4000780c0ff */
[----:B------:R-:W-:-:S11]  /*0290*/  MOV R10, R8 ;  /* 0x00000008000a7202 */ /* 0x000fd60000000f00 */
[----:B------:R-:W-:Y:S05]  /*02a0*/  @!P0 BRA `(.L_x_5639) ;  /* 0x0000000000cc8947 */ /* 0x000fea0003800000 */
[----:B0-----:R-:W-:-:S05]  /*02b0*/  FADD.FTZ R14, -R16, -RZ ;  /* 0x800000ff100e7221 */ /* 0x001fca0000010100 */
        /* <DEDUP_REMOVED lines=36> */
.L_x_5641:
        /* <DEDUP_REMOVED lines=10> */
.L_x_5640:
[----:B------:R-:W-:-:S04]  /*05a0*/  FMUL.RZ R8, R8, 0.15915493667125701904 ;  /* 0x3e22f98308087820 */ /* 0x000fc8000040c000 */
[----:B------:R2:W3:Y:S08]  /*05b0*/  MUFU.SIN R10, R8 ;  /* 0x00000008000a7308 */ /* 0x0004f00000000400 */
[----:B------:R2:W4:Y:S01]  /*05c0*/  MUFU.COS R11, R8 ;  /* 0x00000008000b7308 */ /* 0x0005220000000000 */
[----:B------:R-:W-:Y:S05]  /*05d0*/  BRA `(.L_x_5642) ;  /* 0x0000000000087947 */ /* 0x000fea0003800000 */
.L_x_5639:
[----:B------:R-:W-:-:S06]  /*05e0*/  FMUL.FTZ R11, R16, -1.4426950216293334961 ;  /* 0xbfb8aa3b100b7820 */ /* 0x000fcc0000410000 */
[----:B------:R-:W1:Y:S02]  /*05f0*/  MUFU.EX2 R11, R11 ;  /* 0x0000000b000b7308 */ /* 0x000e640000000800 */
.L_x_5642:
[----:B------:R-:W-:Y:S05]  /*0600*/  BSYNC B1 ;  /* 0x0000000000017941 */ /* 0x000fea0003800000 */
.L_x_5638:
[----:B01--4-:R-:W-:Y:S01]  /*0610*/  FADD.FTZ R19, R11, 1 ;  /* 0x3f8000000b137421 */ /* 0x013fe20000010000 */
[----:B---3--:R-:W-:-:S05]  /*0620*/  FADD.FTZ R18, RZ, R10 ;  /* 0x0000000aff127221 */ /* 0x008fca0000010000 */
[----:B------:R-:W-:-:S13]  /*0630*/  FSETP.GE.FTZ.AND P0, PT, |R19|, |R18|, PT ;  /* 0x400000121300720b */ /* 0x000fda0003f16200 */
[----:B------:R-:W-:Y:S05]  /*0640*/  @!P0 BRA `(.L_x_5643) ;  /* 0x00000000004c8947 */ /* 0x000fea0003800000 */
[C---:B------:R-:W-:Y:S01]  /*0650*/  FSETP.NEU.FTZ.AND P1, PT, |R19|.reuse, RZ, PT ;  /* 0x000000ff1300720b */ /* 0x040fe20003f3d200 */
[----:B------:R-:W-:Y:S01]  /*0660*/  FADD.FTZ R14, |R19|, -RZ ;  /* 0x800000ff130e7221 */ /* 0x000fe20000010200 */
[C---:B------:R-:W-:Y:S01]  /*0670*/  FSETP.NEU.FTZ.AND P0, PT, |R18|.reuse, RZ, PT ;  /* 0x000000ff1200720b */ /* 0x040fe20003f1d200 */
[----:B--2---:R-:W-:-:S12]  /*0680*/  FADD.FTZ R8, |R18|, -RZ ;  /* 0x800000ff12087221 */ /* 0x004fd80000010200 */
        /* <DEDUP_REMOVED lines=10> */
.L_x_5644:
[----:B------:R-:W0:Y:S08]  /*0730*/  MUFU.RCP R11, R14 ;  /* 0x0000000e000b7308 */ /* 0x000e300000001000 */
[----:B------:R-:W1:Y:S01]  /*0740*/  MUFU.RCP R8, R8 ;  /* 0x0000000800087308 */ /* 0x000e620000001000 */
[----:B0-----:R-:W-:Y:S01]  /*0750*/  FMUL.FTZ R10, R11, R16 ;  /* 0x000000100b0a7220 */ /* 0x001fe20000410000 */
[----:B-1----:R-:W-:Y:S01]  /*0760*/  FMUL.FTZ R11, R8, R17 ;  /* 0x00000011080b7220 */ /* 0x002fe20000410000 */
[----:B------:R-:W-:Y:S06]  /*0770*/  BRA `(.L_x_5637) ;  /* 0x0000000000207947 */ /* 0x000fec0003800000 */
.L_x_5643:
[----:B--2---:R-:W0:Y:S02]  /*0780*/  MUFU.RCP R8, R18 ;  /* 0x0000001200087308 */ /* 0x004e240000001000 */
[----:B0-----:R-:W-:-:S04]  /*0790*/  FMUL.FTZ R8, R19, R8 ;  /* 0x0000000813087220 */ /* 0x001fc80000410000 */
[----:B------:R-:W-:Y:S01]  /*07a0*/  FFMA.FTZ R14, R19, R8, R18 ;  /* 0x00000008130e7223 */ /* 0x000fe20000010012 */
[C---:B------:R-:W-:Y:S01]  /*07b0*/  FFMA.FTZ R11, R8.reuse, R16, R17 ;  /* 0x00000010080b7223 */ /* 0x040fe20000010011 */
[----:B------:R-:W-:-:S04]  /*07c0*/  FFMA.FTZ R17, R8, R17, -R16 ;  /* 0x0000001108117223 */ /* 0x000fc80000010810 */
[----:B------:R-:W0:Y:S02]  /*07d0*/  MUFU.RCP R14, R14 ;  /* 0x0000000e000e7308 */ /* 0x000e240000001000 */
[C---:B0-----:R-:W-:Y:S01]  /*07e0*/  FMUL.FTZ R10, R14.reuse, R11 ;  /* 0x0000000b0e0a7220 */ /* 0x041fe20000410000 */
[----:B------:R-:W-:-:S07]  /*07f0*/  FMUL.FTZ R11, R14, R17 ;  /* 0x000000110e0b7220 */ /* 0x000fce0000410000 */
.L_x_5637:
[----:B------:R-:W-:Y:S05]  /*0800*/  BSYNC B0 ;  /* 0x0000000000007941 */ /* 0x000fea0003800000 */
.L_x_5636:
[----:B-----5:R-:W-:Y:S01]  /*0810*/  IADD3 R17, R7, 0x80, RZ ;  /* 0x0000008007117810 */ /* 0x020fe20007ffe0ff */
[----:B------:R-:W-:Y:S01]  /*0820*/  BSSY B0, `(.L_x_5645) ;  /* 0x000005d000007945 */ /* 0x000fe20003800000 */
[----:B------:R-:W-:Y:S02]  /*0830*/  HFMA2.MMA R8, -RZ, RZ, 0, 0 ;  /* 0x00000000ff087435 */ /* 0x000fe400000001ff */
[----:B------:R-:W-:-:S13]  /*0840*/  ISETP.GE.AND P0, PT, R17, R6, PT ;  /* 0x000000061100720c */ /* 0x000fda0003f06270 */
[----:B------:R-:W-:Y:S05]  /*0850*/  @P0 BRA `(.L_x_5646) ;  /* 0x0000000400640947 */ /* 0x000fea0003800000 */
[----:B0-----:R-:W-:Y:S01]  /*0860*/  FADD.FTZ R18, -R13, -RZ ;  /* 0x800000ff0d127221 */ /* 0x001fe20000010100 */
        /* <DEDUP_REMOVED lines=39> */
.L_x_5650:
        /* <DEDUP_REMOVED lines=10> */
.L_x_5649:
[----:B------:R-:W-:-:S04]  /*0b80*/  FMUL.RZ R18, R18, 0.15915493667125701904 ;  /* 0x3e22f98312127820 */ /* 0x000fc8000040c000 */
[----:B------:R1:W2:Y:S08]  /*0b90*/  MUFU.SIN R9, R18 ;  /* 0x0000001200097308 */ /* 0x0002b00000000400 */
[----:B------:R1:W3:Y:S01]  /*0ba0*/  MUFU.COS R8, R18 ;  /* 0x0000001200087308 */ /* 0x0002e20000000000 */
[----:B------:R-:W-:Y:S05]  /*0bb0*/  BRA `(.L_x_5651) ;  /* 0x00000000000c7947 */ /* 0x000fea0003800000 */
.L_x_5648:
[----:B------:R-:W-:Y:S01]  /*0bc0*/  FMUL.FTZ R8, R12, -1.4426950216293334961 ;  /* 0xbfb8aa3b0c087820 */ /* 0x000fe20000410000 */
[----:B------:R-:W-:-:S05]  /*0bd0*/  MOV R9, R18 ;  /* 0x0000001200097202 */ /* 0x000fca0000000f00 */
[----:B------:R-:W0:Y:S02]  /*0be0*/  MUFU.EX2 R8, R8 ;  /* 0x0000000800087308 */ /* 0x000e240000000800 */
.L_x_5651:
[----:B------:R-:W-:Y:S05]  /*0bf0*/  BSYNC B1 ;  /* 0x0000000000017941 */ /* 0x000fea0003800000 */
.L_x_5647:
        /* <DEDUP_REMOVED lines=18> */
.L_x_5653:
[----:B------:R-:W0:Y:S08]  /*0d20*/  MUFU.RCP R9, R15 ;  /* 0x0000000f00097308 */ /* 0x000e300000001000 */
[----:B------:R-:W2:Y:S01]  /*0d30*/  MUFU.RCP R14, R14 ;  /* 0x0000000e000e7308 */ /* 0x000ea20000001000 */
[----:B0-----:R-:W-:Y:S01]  /*0d40*/  FMUL.FTZ R8, R9, R12 ;  /* 0x0000000c09087220 */ /* 0x001fe20000410000 */
[----:B--2---:R-:W-:Y:S01]  /*0d50*/  FMUL.FTZ R9, R14, R13 ;  /* 0x0000000d0e097220 */ /* 0x004fe20000410000 */
[----:B------:R-:W-:Y:S06]  /*0d60*/  BRA `(.L_x_5646) ;  /* 0x0000000000207947 */ /* 0x000fec0003800000 */
.L_x_5652:
        /* <DEDUP_REMOVED lines=8> */
.L_x_5646:
[----:B------:R-:W-:Y:S05]  /*0df0*/  BSYNC B0 ;  /* 0x0000000000007941 */ /* 0x000fea0003800000 */
.L_x_5645:
[----:B------:R-:W-:Y:S01]  /*0e00*/  IADD3 R13, R7, 0x100, RZ ;  /* 0x00000100070d7810 */ /* 0x000fe20007ffe0ff */
[----:B------:R-:W-:Y:S01]  /*0e10*/  BSSY B0, `(.L_x_5654) ;  /* 0x000005e000007945 */ /* 0x000fe20003800000 */
[----:B0-----:R-:W-:Y:S02]  /*0e20*/  CS2R R14, SRZ ;  /* 0x00000000000e7805 */ /* 0x001fe4000001ff00 */
[----:B------:R-:W-:Y:S01]  /*0e30*/  ISETP.GE.AND P0, PT, R13, R6, PT ;  /* 0x000000060d00720c */ /* 0x000fe20003f06270 */
[----:B------:R-:W-:-:S12]  /*0e40*/  HFMA2.MMA R13, -RZ, RZ, 0, 0 ;  /* 0x00000000ff0d7435 */ /* 0x000fd800000001ff */
        /* <DEDUP_REMOVED lines=13> */
[----:B-1----:R-:W-:-:S04]  /*0f20*/  @P0 FMUL.RZ R18, R12, 0.15915493667125701904 ;  /* 0x3e22f9830c120820 */ /* 0x002fc8000040c000 */
        /* <DEDUP_REMOVED lines=27> */
.L_x_5659:
        /* <DEDUP_REMOVED lines=10> */
.L_x_5658:
[----:B------:R-:W-:-:S04]  /*1180*/  FMUL.RZ R12, R12, 0.15915493667125701904 ;  /* 0x3e22f9830c0c7820 */ /* 0x000fc8000040c000 */
[----:B------:R2:W3:Y:S08]  /*1190*/  MUFU.SIN R15, R12 ;  /* 0x0000000c000f7308 */ /* 0x0004f00000000400 */
[----:B------:R2:W4:Y:S01]  /*11a0*/  MUFU.COS R14, R12 ;  /* 0x0000000c000e7308 */ /* 0x0005220000000000 */
[----:B------:R-:W-:Y:S05]  /*11b0*/  BRA `(.L_x_5660) ;  /* 0x00000000000c7947 */ /* 0x000fea0003800000 */
.L_x_5657:
[----:B------:R-:W-:Y:S01]  /*11c0*/  FMUL.FTZ R14, R4, -1.4426950216293334961 ;  /* 0xbfb8aa3b040e7820 */ /* 0x000fe20000410000 */
[----:B------:R-:W-:-:S05]  /*11d0*/  MOV R15, R12 ;  /* 0x0000000c000f7202 */ /* 0x000fca0000000f00 */
[----:B------:R-:W0:Y:S02]  /*11e0*/  MUFU.EX2 R14, R14 ;  /* 0x0000000e000e7308 */ /* 0x000e240000000800 */
.L_x_5660:
[----:B------:R-:W-:Y:S05]  /*11f0*/  BSYNC B1 ;  /* 0x0000000000017941 */ /* 0x000fea0003800000 */
.L_x_5656:
[----:B0---4-:R-:W-:Y:S01]  /*1200*/  FADD.FTZ R21, R14, 1 ;  /* 0x3f8000000e157421 */ /* 0x011fe20000010000 */
[----:B-1-3--:R-:W-:-:S05]  /*1210*/  FADD.FTZ R18, RZ, R15 ;  /* 0x0000000fff127221 */ /* 0x00afca0000010000 */
        /* <DEDUP_REMOVED lines=16> */
.L_x_5662:
[----:B------:R-:W0:Y:S08]  /*1320*/  MUFU.RCP R15, R16 ;  /* 0x00000010000f7308 */ /* 0x000e300000001000 */
[----:B------:R-:W1:Y:S01]  /*1330*/  MUFU.RCP R12, R12 ;  /* 0x0000000c000c7308 */ /* 0x000e620000001000 */
[----:B0-----:R-:W-:Y:S01]  /*1340*/  FMUL.FTZ R14, R15, R4 ;  /* 0x000000040f0e7220 */ /* 0x001fe20000410000 */
[----:B-1----:R-:W-:Y:S01]  /*1350*/  FMUL.FTZ R15, R12, R5 ;  /* 0x000000050c0f7220 */ /* 0x002fe20000410000 */
[----:B------:R-:W-:Y:S06]  /*1360*/  BRA `(.L_x_5655) ;  /* 0x0000000000207947 */ /* 0x000fec0003800000 */
.L_x_5661:
        /* <DEDUP_REMOVED lines=8> */
.L_x_5655:
[----:B------:R-:W-:Y:S05]  /*13f0*/  BSYNC B0 ;  /* 0x0000000000007941 */ /* 0x000fea0003800000 */
.L_x_5654:
[----:B------:R-:W-:Y:S01]  /*1400*/  IADD3 R5, R7, 0x180, RZ ;  /* 0x0000018007057810 */ /* 0x000fe20007ffe0ff */
[----:B------:R-:W-:Y:S01]  /*1410*/  BSSY B0, `(.L_x_5663) ;  /* 0x000005d000007945 */ /* 0x000fe20003800000 */
[----:B------:R-:W-:Y:S02]  /*1420*/  HFMA2.MMA R12, -RZ, RZ, 0, 0 ;  /* 0x00000000ff0c7435 */ /* 0x000fe400000001ff */
[----:B------:R-:W-:-:S13]  /*1430*/  ISETP.GE.AND P0, PT, R5, R6, PT ;  /* 0x000000060500720c */ /* 0x000fda0003f06270 */
[----:B------:R-:W-:Y:S05]  /*1440*/  @P0 BRA `(.L_x_5664) ;  /* 0x0000000400640947 */ /* 0x000fea0003800000 */
[----:B-1----:R-:W-:Y:S01]  /*1450*/  FADD.FTZ R18, -R3, -RZ ;  /* 0x800000ff03127221 */ /* 0x002fe20000010100 */
        /* <DEDUP_REMOVED lines=39> */
.L_x_5668:
        /* <DEDUP_REMOVED lines=10> */
.L_x_5667:
[----:B------:R-:W-:-:S04]  /*1770*/  FMUL.RZ R18, R18, 0.15915493667125701904 ;  /* 0x3e22f98312127820 */ /* 0x000fc8000040c000 */
[----:B------:R1:W2:Y:S08]  /*1780*/  MUFU.SIN R5, R18 ;  /* 0x0000001200057308 */ /* 0x0002b00000000400 */
[----:B------:R1:W3:Y:S01]  /*1790*/  MUFU.COS R4, R18 ;  /* 0x0000001200047308 */ /* 0x0002e20000000000 */
[----:B------:R-:W-:Y:S05]  /*17a0*/  BRA `(.L_x_5669) ;  /* 0x00000000000c7947 */ /* 0x000fea0003800000 */
.L_x_5666:
[----:B------:R-:W-:Y:S01]  /*17b0*/  FMUL.FTZ R4, R2, -1.4426950216293334961 ;  /* 0xbfb8aa3b02047820 */ /* 0x000fe20000410000 */
[----:B------:R-:W-:-:S05]  /*17c0*/  MOV R5, R18 ;  /* 0x0000001200057202 */ /* 0x000fca0000000f00 */
[----:B------:R-:W0:Y:S02]  /*17d0*/  MUFU.EX2 R4, R4 ;  /* 0x0000000400047308 */ /* 0x000e240000000800 */
.L_x_5669:
[----:B------:R-:W-:Y:S05]  /*17e0*/  BSYNC B1 ;  /* 0x0000000000017941 */ /* 0x000fea0003800000 */
.L_x_5665:
        /* <DEDUP_REMOVED lines=18> */
.L_x_5671:
[----:B------:R-:W0:Y:S08]  /*1910*/  MUFU.RCP R5, R5 ;  /* 0x0000000500057308 */ /* 0x000e300000001000 */
[----:B------:R-:W2:Y:S01]  /*1920*/  MUFU.RCP R4, R4 ;  /* 0x0000000400047308 */ /* 0x000ea20000001000 */
[----:B0-----:R-:W-:Y:S01]  /*1930*/  FMUL.FTZ R12, R5, R2 ;  /* 0x00000002050c7220 */ /* 0x001fe20000410000 */
[----:B--2---:R-:W-:Y:S01]  /*1940*/  FMUL.FTZ R13, R4, R3 ;  /* 0x00000003040d7220 */ /* 0x004fe20000410000 */
[----:B------:R-:W-:Y:S06]  /*1950*/  BRA `(.L_x_5664) ;  /* 0x0000000000207947 */ /* 0x000fec0003800000 */
.L_x_5670:
        /* <DEDUP_REMOVED lines=8> */
.L_x_5664:
[----:B------:R-:W-:Y:S05]  /*19e0*/  BSYNC B0 ;  /* 0x0000000000007941 */ /* 0x000fea0003800000 */
.L_x_5663:
[----:B------:R-:W-:Y:S01]  /*19f0*/  ISETP.GE.AND P0, PT, R7, R6, PT ;  /* 0x000000060700720c */ /* 0x000fe20003f06270 */
[----:B------:R-:W-:Y:S04]  /*1a00*/  BSSY B0, `(.L_x_5672) ;  /* 0x0000017000007945 */ /* 0x000fe80003800000 */
[----:B------:R-:W-:Y:S08]  /*1a10*/  BSSY B1, `(.L_x_5673) ;  /* 0x000000f000017945 */ /* 0x000ff00003800000 */
[----:B------:R-:W-:Y:S05]  /*1a20*/  @P0 BRA `(.L_x_5674) ;  /* 0x0000000000340947 */ /* 0x000fea0003800000 */
[----:B------:R-:W0:Y:S01]  /*1a30*/  LDC.64 R2, c[0x0][0x218] ;  /* 0x00008600ff027b82 */ /* 0x000e220000000a00 */
[----:B------:R-:W-:-:S05]  /*1a40*/  LEA R7, R0, R7, 0x9 ;  /* 0x0000000700077211 */ /* 0x000fca00078e48ff */
[----:B0-----:R-:W-:Y:S01]  /*1a50*/  IMAD.WIDE.U32 R2, R7, 0x8, R2 ;  /* 0x0000000807027825 */ /* 0x001fe200078e0002 */
[----:B------:R-:W-:-:S04]  /*1a60*/  MOV R7, R17 ;  /* 0x0000001100077202 */ /* 0x000fc80000000f00 */
[----:B------:R0:W-:Y:S01]  /*1a70*/  STG.E.64 desc[UR4][R2.64], R10 ;  /* 0x0000000a02007986 */ /* 0x0001e2000c101b04 */
[----:B------:R-:W-:-:S13]  /*1a80*/  ISETP.GE.AND P0, PT, R7, R6, PT ;  /* 0x000000060700720c */ /* 0x000fda0003f06270 */
[----:B------:R-:W-:Y:S05]  /*1a90*/  @P0 BREAK B1 ;  /* 0x0000000000010942 */ /* 0x000fea0003800000 */
[----:B0-----:R-:W-:Y:S05]  /*1aa0*/  @P0 BRA `(.L_x_5675) ;  /* 0x0000000000300947 */ /* 0x001fea0003800000 */
[----:B------:R-:W0:Y:S01]  /*1ab0*/  LDC.64 R2, c[0x0][0x218] ;  /* 0x00008600ff027b82 */ /* 0x000e220000000a00 */
[----:B------:R-:W-:Y:S02]  /*1ac0*/  LEA R5, R0, R7, 0x9 ;  /* 0x0000000700057211 */ /* 0x000fe400078e48ff */
[----:B------:R-:W-:-:S03]  /*1ad0*/  IADD3 R7, R7, 0x80, RZ ;  /* 0x0000008007077810 */ /* 0x000fc60007ffe0ff */
[----:B0-----:R-:W-:-:S05]  /*1ae0*/  IMAD.WIDE.U32 R2, R5, 0x8, R2 ;  /* 0x0000000805027825 */ /* 0x001fca00078e0002 */
[----:B------:R0:W-:Y:S02]  /*1af0*/  STG.E.64 desc[UR4][R2.64], R8 ;  /* 0x0000000802007986 */ /* 0x0001e4000c101b04 */
.L_x_5674:
[----:B------:R-:W-:Y:S05]  /*1b00*/  BSYNC B1 ;  /* 0x0000000000017941 */ /* 0x000fea0003800000 */
.L_x_5673:
[----:B------:R-:W-:-:S13]  /*1b10*/  ISETP.GE.AND P0, PT, R7, R6, PT ;  /* 0x000000060700720c */ /* 0x000fda0003f06270 */
[----:B0-----:R-:W0:Y:S01]  /*1b20*/  @!P0 LDC.64 R2, c[0x0][0x218] ;  /* 0x00008600ff028b82 */ /* 0x001e220000000a00 */
[----:B------:R-:W-:Y:S02]  /*1b30*/  @!P0 LEA R5, R0, R7, 0x9 ;  /* 0x0000000700058211 */ /* 0x000fe400078e48ff */
[----:B------:R-:W-:-:S03]  /*1b40*/  @!P0 IADD3 R7, R7, 0x80, RZ ;  /* 0x0000008007078810 */ /* 0x000fc60007ffe0ff */
[----:B0-----:R-:W-:-:S05]  /*1b50*/  @!P0 IMAD.WIDE.U32 R2, R5, 0x8, R2 ;  /* 0x0000000805028825 */ /* 0x001fca00078e0002 */
[----:B------:R0:W-:Y:S02]  /*1b60*/  @!P0 STG.E.64 desc[UR4][R2.64], R14 ;  /* 0x0000000e02008986 */ /* 0x0001e4000c101b04 */
.L_x_5675:
[----:B------:R-:W-:Y:S05]  /*1b70*/  BSYNC B0 ;  /* 0x0000000000007941 */ /* 0x000fea0003800000 */
.L_x_5672:
[----:B------:R-:W-:Y:S05]  /*1b80*/  WARPSYNC.ALL ;  /* 0x0000000000007948 */ /* 0x000fea0003800000 */
[----:B------:R-:W-:-:S13]  /*1b90*/  ISETP.GE.AND P0, PT, R7, R6, PT ;  /* 0x000000060700720c */ /* 0x000fda0003f06270 */
[----:B------:R-:W-:Y:S05]  /*1ba0*/  @P0 EXIT ;  /* 0x000000000000094d */ /* 0x000fea0003800000 */
[----:B0-----:R-:W0:Y:S01]  /*1bb0*/  LDC.64 R2, c[0x0][0x218] ;  /* 0x00008600ff027b82 */ /* 0x001e220000000a00 */
[----:B------:R-:W-:-:S05]  /*1bc0*/  LEA R7, R0, R7, 0x9 ;  /* 0x0000000700077211 */ /* 0x000fca00078e48ff */
[----:B0-----:R-:W-:-:S05]  /*1bd0*/  IMAD.WIDE.U32 R2, R7, 0x8, R2 ;  /* 0x0000000807027825 */ /* 0x001fca00078e0002 */
[----:B------:R-:W-:Y:S01]  /*1be0*/  STG.E.64 desc[UR4][R2.64], R12 ;  /* 0x0000000c02007986 */ /* 0x000fe2000c101b04 */
[----:B------:R-:W-:Y:S05]  /*1bf0*/  EXIT ;  /* 0x000000000000794d */ /* 0x000fea0003800000 */
.L_x_5676:
        /* <DEDUP_REMOVED lines=16> */
.L_x_11126:


//--------------------- .text._ZN2at6native29vectorized_elementwise_kernelILi2EZZZNS0_61_GLOBAL__N__132982cb_23_ActivationSiluKernel_cu_f5210f67_354611silu_kernelERNS_18TensorIteratorBaseEENKUlvE_clEvENKUlvE2_clEvEUlN3c107complexIfEEE_St5arrayIPcLm2EEEEviT0_T1_ --------------------------
	.section	.text._ZN2at6native29vectorized_elementwise_kernelILi2EZZZNS0_61_GLOBAL__N__132982cb_23_ActivationSiluKernel_cu_f5210f67_354611silu_kernelERNS_18TensorIteratorBaseEENKUlvE_clEvENKUlvE2_clEvEUlN3c107complexIfEEE_St5arrayIPcLm2EEEEviT0_T1_,"ax",@progbits
	.align	128
        .global         _ZN2at6native29vectorized_elementwise_kernelILi2EZZZNS0_61_GLOBAL__N__132982cb_23_ActivationSiluKernel_cu_f5210f67_354611silu_kernelERNS_18TensorIteratorBaseEENKUlvE_clEvENKUlvE2_clEvEUlN3c107complexIfEEE_St5arrayIPcLm2EEEEviT0_T1_
        .type           _ZN2at6native29vectorized_elementwise_kernelILi2EZZZNS0_61_GLOBAL__N__132982cb_23_ActivationSiluKernel_cu_f5210f67_354611silu_kernelERNS_18TensorIteratorBaseEENKUlvE_clEvENKUlvE2_clEvEUlN3c107complexIfEEE_St5arrayIPcLm2EEEEviT0_T1_,@function
        .size           _ZN2at6native29vectorized_elementwise_kernelILi2EZZZNS0_61_GLOBAL__N__132982cb_23_ActivationSiluKernel_cu_f5210f67_354611silu_kernelERNS_18TensorIteratorBaseEENKUlvE_clEvENKUlvE2_clEvEUlN3c107complexIfEEE_St5arrayIPcLm2EEEEviT0_T1_,(.L_x_11127 - _ZN2at6native29vectorized_elementwise_kernelILi2EZZZNS0_61_GLOBAL__N__132982cb_23_ActivationSiluKernel_cu_f5210f67_354611silu_kernelERNS_18TensorIteratorBaseEENKUlvE_clEvENKUlvE2_clEvEUlN3c107complexIfEEE_St5arrayIPcLm2EEEEviT0_T1_)
        .other          _ZN2at6native29vectorized_elementwise_kernelILi2EZZZNS0_61_GLOBAL__N__132982cb_23_ActivationSiluKernel_cu_f5210f67_354611silu_kernelERNS_18TensorIteratorBaseEENKUlvE_clEvENKUlvE2_clEvEUlN3c107complexIfEEE_St5arrayIPcLm2EEEEviT0_T1_,@"STO_CUDA_ENTRY STV_DEFAULT"
_ZN2at6native29vectorized_elementwise_kernelILi2EZZZNS0_61_GLOBAL__N__132982cb_23_ActivationSiluKernel_cu_f5210f67_354611silu_kernelERNS_18TensorIteratorBaseEENKUlvE_clEvENKUlvE2_clEvEUlN3c107complexIfEEE_St5arrayIPcLm2EEEEviT0_T1_:
.text._ZN2at6native29vectorized_elementwise_kernelILi2EZZZNS0_61_GLOBAL__N__132982cb_23_ActivationSiluKernel_cu_f5210f67_354611silu_kernelERNS_18TensorIteratorBaseEENKUlvE_clEvENKUlvE2_clEvEUlN3c107complexIfEEE_St5arrayIPcLm2EEEEviT0_T1_:
[----:B------:R-:W-:Y:S08]  /*0000*/  LDC R1, c[0x0][0x28] ;  /* 0x00000a00ff017b82 */ /* 0x000ff00000000800 */
[----:B------:R-:W0:Y:S01]  /*0010*/  S2UR UR6, SR_CTAID.X ;  /* 0x00000000000679c3 */ /* 0x000e220000002500 */
[----:B------:R-:W-:Y:S01]  /*0020*/  ULDC UR4, c[0x0][0x210] ;  /* 0x0000840000047ab9 */ /* 0x000fe20000000800 */
[----:B------:R-:W-:Y:S01]  /*0030*/  ULDC.64 UR8, c[0x0][0x208] ;  /* 0x0000820000087ab9 */ /* 0x000fe20000000a00 */
[----:B0-----:R-:W-:-:S04]  /*0040*/  USHF.L.U32 UR6, UR6, 0xa, URZ ;  /* 0x0000000a06067899 */ /* 0x001fc8000800063f */
[----:B------:R-:W-:-:S04]  /*0050*/  UIADD3 UR4, -UR6, UR4, URZ ;  /* 0x0000000406047290 */ /* 0x000fc8000fffe13f */
[----:B------:R-:W-:-:S06]  /*0060*/  UISETP.GE.U32.AND UP0, UPT, UR4, 0x400, UPT ;  /* 0x000004000400788c */ /* 0x000fcc000bf06070 */
[----:B------:R-:W-:-:S13]  /*0070*/  PLOP3.LUT P0, PT, PT, PT, UP0, 0x80, 0x0 ;  /* 0x000000000000781c */ /* 0x000fda0003f0f008 */
[----:B------:R-:W-:Y:S05]  /*0080*/  @!P0 BRA `(.L_x_5677) ;  /* 0x0000002c00ac8947 */ /* 0x000fea0003800000 */
[----:B------:R-:W0:Y:S01]  /*0090*/  S2R R0, SR_TID.X ;  /* 0x0000000000007919 */ /* 0x000e220000002100 */
[----:B------:R-:W-:Y:S02]  /*00a0*/  ULDC.64 UR4, c[0x0][0x220] ;  /* 0x0000880000047ab9 */ /* 0x000fe40000000a00 */
[----:B------:R-:W-:-:S06]  /*00b0*/  UIMAD.WIDE UR4, UR6, 0x8, UR4 ;  /* 0x00000008060478a5 */ /* 0x000fcc000f8e0204 */
[----:B------:R-:W-:Y:S02]  /*00c0*/  MOV R20, UR4 ;  /* 0x0000000400147c02 */ /* 0x000fe40008000f00 */
[----:B------:R-:W-:-:S03]  /*00d0*/  MOV R21, UR5 ;  /* 0x0000000500157c02 */ /* 0x000fc60008000f00 */
[----:B0-----:R-:W-:-:S05]  /*00e0*/  IMAD.WIDE.U32 R20, R0, 0x10, R20 ;  /* 0x0000001000147825 */ /* 0x001fca00078e0014 */
[----:B------:R-:W2:Y:S04]  /*00f0*/  LDG.E.128 R12, desc[UR8][R20.64] ;  /* 0x00000008140c7981 */ /* 0x000ea8000c1e1d00 */
[----:B------:R0:W5:Y:S04]  /*0100*/  LDG.E.128 R16, desc[UR8][R20.64+0x800] ;  /* 0x0008000814107981 */ /* 0x000168000c1e1d00 */
[----:B------:R0:W5:Y:S04]  /*0110*/  LDG.E.128 R4, desc[UR8][R20.64+0x1000] ;  /* 0x0010000814047981 */ /* 0x000168000c1e1d00 */
[----:B------:R0:W5:Y:S01]  /*0120*/  LDG.E.128 R8, desc[UR8][R20.64+0x1800] ;  /* 0x0018000814087981 */ /* 0x000162000c1e1d00 */
[----:B------:R-:W-:Y:S01]  /*0130*/  BSSY B0, `(.L_x_5678) ;  /* 0x0000039000007945 */ /* 0x000fe20003800000 */
[----:B--2---:R-:W-:-:S05]  /*0140*/  FADD.FTZ R2, -R13, -RZ ;  /* 0x800000ff0d027221 */ /* 0x004fca0000010100 */
[----:B------:R-:W-:-:S13]  /*0150*/  LOP3.LUT P0, R22, R2, 0x7fffffff, RZ, 0xc0, !PT ;  /* 0x7fffffff02167812 */ /* 0x000fda000780c0ff */
[----:B0-----:R-:W-:Y:S05]  /*0160*/  @!P0 BRA `(.L_x_5679) ;  /* 0x0000000000c88947 */ /* 0x001fea0003800000 */
        /* <DEDUP_REMOVED lines=26> */
[----:B------:R-:W-:Y:S01]  /*0310*/  FMUL.FTZ R22, R2, R27 ;  /* 0x0000001b02167220 */ /* 0x000fe20000410000 */
        /* <DEDUP_REMOVED lines=9> */
.L_x_5681:
        /* <DEDUP_REMOVED lines=10> */
.L_x_5680:
[----:B------:R-:W-:-:S04]  /*0450*/  FMUL.RZ R2, R2, 0.15915493667125701904 ;  /* 0x3e22f98302027820 */ /* 0x000fc8000040c000 */
[----:B------:R1:W2:Y:S08]  /*0460*/  MUFU.SIN R21, R2 ;  /* 0x0000000200157308 */ /* 0x0002b00000000400 */
[----:B------:R1:W3:Y:S01]  /*0470*/  MUFU.COS R20, R2 ;  /* 0x0000000200147308 */ /* 0x0002e20000000000 */
[----:B------:R-:W-:Y:S05]  /*0480*/  BRA `(.L_x_5682) ;  /* 0x00000000000c7947 */ /* 0x000fea0003800000 */
.L_x_5679:
[----:B------:R-:W-:Y:S01]  /*0490*/  FMUL.FTZ R20, R12, -1.4426950216293334961 ;  /* 0xbfb8aa3b0c147820 */ /* 0x000fe20000410000 */
[----:B------:R-:W-:-:S05]  /*04a0*/  MOV R21, R2 ;  /* 0x0000000200157202 */ /* 0x000fca0000000f00 */
[----:B------:R-:W0:Y:S02]  /*04b0*/  MUFU.EX2 R20, R20 ;  /* 0x0000001400147308 */ /* 0x000e240000000800 */
.L_x_5682:
[----:B------:R-:W-:Y:S05]  /*04c0*/  BSYNC B0 ;  /* 0x0000000000007941 */ /* 0x000fea0003800000 */
.L_x_5678:
        /* <DEDUP_REMOVED lines=8> */
[----:B-1----:R-:W-:-:S12]  /*0550*/  FADD.FTZ R2, |R22|, -RZ ;  /* 0x800000ff16027221 */ /* 0x002fd80000010200 */
        /* <DEDUP_REMOVED lines=10> */
.L_x_5685:
[----:B------:R-:W0:Y:S08]  /*0600*/  MUFU.RCP R3, R3 ;  /* 0x0000000300037308 */ /* 0x000e300000001000 */
[----:B------:R-:W1:Y:S01]  /*0610*/  MUFU.RCP R2, R2 ;  /* 0x0000000200027308 */ /* 0x000e620000001000 */
[----:B0-----:R-:W-:Y:S01]  /*0620*/  FMUL.FTZ R12, R12, R3 ;  /* 0x000000030c0c7220 */ /* 0x001fe20000410000 */
[----:B-1----:R-:W-:Y:S01]  /*0630*/  FMUL.FTZ R13, R13, R2 ;  /* 0x000000020d0d7220 */ /* 0x002fe20000410000 */
[----:B------:R-:W-:Y:S06]  /*0640*/  BRA `(.L_x_5686) ;  /* 0x0000000000207947 */ /* 0x000fec0003800000 */
.L_x_5684:
[----:B-1----:R-:W0:Y:S02]  /*0650*/  MUFU.RCP R2, R22 ;  /* 0x0000001600027308 */ /* 0x002e240000001000 */
[----:B0-----:R-:W-:-:S04]  /*0660*/  FMUL.FTZ R2, R23, R2 ;  /* 0x0000000217027220 */ /* 0x001fc80000410000 */
[-C--:B------:R-:W-:Y:S01]  /*0670*/  FFMA.FTZ R3, R23, R2.reuse, R22 ;  /* 0x0000000217037223 */ /* 0x080fe20000010016 */
[-C--:B------:R-:W-:Y:S01]  /*0680*/  FFMA.FTZ R20, R12, R2.reuse, R13 ;  /* 0x000000020c147223 */ /* 0x080fe2000001000d */
[----:B------:R-:W-:-:S04]  /*0690*/  FFMA.FTZ R2, R13, R2, -R12 ;  /* 0x000000020d027223 */ /* 0x000fc8000001080c */
[----:B------:R-:W0:Y:S02]  /*06a0*/  MUFU.RCP R3, R3 ;  /* 0x0000000300037308 */ /* 0x000e240000001000 */
[C---:B0-----:R-:W-:Y:S01]  /*06b0*/  FMUL.FTZ R12, R3.reuse, R20 ;  /* 0x00000014030c7220 */ /* 0x041fe20000410000 */
[----:B------:R-:W-:-:S07]  /*06c0*/  FMUL.FTZ R13, R3, R2 ;  /* 0x00000002030d7220 */ /* 0x000fce0000410000 */
.L_x_5686:
[----:B------:R-:W-:Y:S05]  /*06d0*/  BSYNC B0 ;  /* 0x0000000000007941 */ /* 0x000fea0003800000 */
.L_x_5683:
        /* <DEDUP_REMOVED lines=40> */
.L_x_5690:
        /* <DEDUP_REMOVED lines=10> */
.L_x_5689:
[----:B------:R-:W-:-:S04]  /*0a00*/  FMUL.RZ R2, R2, 0.15915493667125701904 ;  /* 0x3e22f98302027820 */ /* 0x000fc8000040c000 */
[----:B------:R1:W2:Y:S08]  /*0a10*/  MUFU.SIN R21, R2 ;  /* 0x0000000200157308 */ /* 0x0002b00000000400 */
[----:B------:R1:W3:Y:S01]  /*0a20*/  MUFU.COS R20, R2 ;  /* 0x0000000200147308 */ /* 0x0002e20000000000 */
[----:B------:R-:W-:Y:S05]  /*0a30*/  BRA `(.L_x_5691) ;  /* 0x00000000000c7947 */ /* 0x000fea0003800000 */
.L_x_5688:
[----:B------:R-:W-:Y:S01]  /*0a40*/  FMUL.FTZ R20, R14, -1.4426950216293334961 ;  /* 0xbfb8aa3b0e147820 */ /* 0x000fe20000410000 */
[----:B------:R-:W-:-:S05]  /*0a50*/  MOV R21, R2 ;  /* 0x0000000200157202 */ /* 0x000fca0000000f00 */
[----:B------:R-:W0:Y:S02]  /*0a60*/  MUFU.EX2 R20, R20 ;  /* 0x0000001400147308 */ /* 0x000e240000000800 */
.L_x_5691:
[----:B------:R-:W-:Y:S05]  /*0a70*/  BSYNC B0 ;  /* 0x0000000000007941 */ /* 0x000fea0003800000 */
.L_x_5687:
        /* <DEDUP_REMOVED lines=19> */
.L_x_5694:
[----:B------:R-:W0:Y:S08]  /*0bb0*/  MUFU.RCP R3, R3 ;  /* 0x0000000300037308 */ /* 0x000e300000001000 */
[----:B------:R-:W1:Y:S01]  /*0bc0*/  MUFU.RCP R2, R2 ;  /* 0x0000000200027308 */ /* 0x000e620000001000 */
[----:B0-----:R-:W-:Y:S01]  /*0bd0*/  FMUL.FTZ R14, R14, R3 ;  /* 0x000000030e0e7220 */ /* 0x001fe20000410000 */
[----:B-1----:R-:W-:Y:S01]  /*0be0*/  FMUL.FTZ R15, R15, R2 ;  /* 0x000000020f0f7220 */ /* 0x002fe20000410000 */
[----:B------:R-:W-:Y:S06]  /*0bf0*/  BRA `(.L_x_5695) ;  /* 0x0000000000207947 */ /* 0x000fec0003800000 */
.L_x_5693:
        /* <DEDUP_REMOVED lines=8> */
.L_x_5695:
[----:B------:R-:W-:Y:S05]  /*0c80*/  BSYNC B0 ;  /* 0x0000000000007941 */ /* 0x000fea0003800000 */
.L_x_5692:
        /* <DEDUP_REMOVED lines=40> */
.L_x_5699:
        /* <DEDUP_REMOVED lines=10> */
.L_x_5698:
[----:B------:R-:W-:-:S04]  /*0fb0*/  FMUL.RZ R2, R2, 0.15915493667125701904 ;  /* 0x3e22f98302027820 */ /* 0x000fc8000040c000 */
[----:B------:R1:W2:Y:S08]  /*0fc0*/  MUFU.SIN R21, R2 ;  /* 0x0000000200157308 */ /* 0x0002b00000000400 */
[----:B------:R1:W3:Y:S01]  /*0fd0*/  MUFU.COS R20, R2 ;  /* 0x0000000200147308 */ /* 0x0002e20000000000 */
[----:B------:R-:W-:Y:S05]  /*0fe0*/  BRA `(.L_x_5700) ;  /* 0x00000000000c7947 */ /* 0x000fea0003800000 */
.L_x_5697:
[----:B------:R-:W-:Y:S01]  /*0ff0*/  FMUL.FTZ R20, R16, -1.4426950216293334961 ;  /* 0xbfb8aa3b10147820 */ /* 0x000fe20000410000 */
[----:B------:R-:W-:-:S05]  /*1000*/  MOV R21, R2 ;  /* 0x0000000200157202 */ /* 0x000fca0000000f00 */
[----:B------:R-:W0:Y:S02]  /*1010*/  MUFU.EX2 R20, R20 ;  /* 0x0000001400147308 */ /* 0x000e240000000800 */
.L_x_5700:
[----:B------:R-:W-:Y:S05]  /*1020*/  BSYNC B0 ;  /* 0x0000000000007941 */ /* 0x000fea0003800000 */
.L_x_5696:
        /* <DEDUP_REMOVED lines=19> */
.L_x_5703:
[----:B------:R-:W0:Y:S08]  /*1160*/  MUFU.RCP R3, R3 ;  /* 0x0000000300037308 */ /* 0x000e300000001000 */
[----:B------:R-:W1:Y:S01]  /*1170*/  MUFU.RCP R2, R2 ;  /* 0x0000000200027308 */ /* 0x000e620000001000 */
[----:B0-----:R-:W-:Y:S01]  /*1180*/  FMUL.FTZ R16, R16, R3 ;  /* 0x0000000310107220 */ /* 0x001fe20000410000 */
[----:B-1----:R-:W-:Y:S01]  /*1190*/  FMUL.FTZ R17, R17, R2 ;  /* 0x0000000211117220 */ /* 0x002fe20000410000 */
[----:B------:R-:W-:Y:S06]  /*11a0*/  BRA `(.L_x_5704) ;  /* 0x0000000000207947 */ /* 0x000fec0003800000 */
.L_x_5702:
        /* <DEDUP_REMOVED lines=8> */
.L_x_5704:
[----:B------:R-:W-:Y:S05]  /*1230*/  BSYNC B0 ;  /* 0x0000000000007941 */ /* 0x000fea0003800000 */
.L_x_5701:
        /* <DEDUP_REMOVED lines=40> */
.L_x_5708:
        /* <DEDUP_REMOVED lines=10> */
.L_x_5707:
[----:B------:R-:W-:-:S04]  /*1560*/  FMUL.RZ R2, R2, 0.15915493667125701904 ;  /* 0x3e22f98302027820 */ /* 0x000fc8000040c000 */
[----:B------:R1:W2:Y:S08]  /*1570*/  MUFU.SIN R21, R2 ;  /* 0x0000000200157308 */ /* 0x0002b00000000400 */
[----:B------:R1:W3:Y:S01]  /*1580*/  MUFU.COS R20, R2 ;  /* 0x0000000200147308 */ /* 0x0002e20000000000 */
[----:B------:R-:W-:Y:S05]  /*1590*/  BRA `(.L_x_5709) ;  /* 0x00000000000c7947 */ /* 0x000fea0003800000 */
.L_x_5706:
[----:B------:R-:W-:Y:S01]  /*15a0*/  FMUL.FTZ R20, R18, -1.4426950216293334961 ;  /* 0xbfb8aa3b12147820 */ /* 0x000fe20000410000 */
[----:B------:R-:W-:-:S05]  /*15b0*/  MOV R21, R2 ;  /* 0x0000000200157202 */ /* 0x000fca0000000f00 */
[----:B------:R-:W0:Y:S02]  /*15c0*/  MUFU.EX2 R20, R20 ;  /* 0x0000001400147308 */ /* 0x000e240000000800 */
.L_x_5709:
[----:B------:R-:W-:Y:S05]  /*15d0*/  BSYNC B0 ;  /* 0x0000000000007941 */ /* 0x000fea0003800000 */
.L_x_5705:
        /* <DEDUP_REMOVED lines=19> */
.L_x_5712:
[----:B------:R-:W0:Y:S08]  /*1710*/  MUFU.RCP R3, R3 ;  /* 0x0000000300037308 */ /* 0x000e300000001000 */
[----:B------:R-:W1:Y:S01]  /*1720*/  MUFU.RCP R2, R2 ;  /* 0x0000000200027308 */ /* 0x000e620000001000 */
[----:B0-----:R-:W-:Y:S01]  /*1730*/  FMUL.FTZ R18, R18, R3 ;  /* 0x0000000312127220 */ /* 0x001fe20000410000 */
[----:B-1----:R-:W-:Y:S01]  /*1740*/  FMUL.FTZ R19, R19, R2 ;  /* 0x0000000213137220 */ /* 0x002fe20000410000 */
[----:B------:R-:W-:Y:S06]  /*1750*/  BRA `(.L_x_5713) ;  /* 0x0000000000207947 */ /* 0x000fec0003800000 */
.L_x_5711:
        /* <DEDUP_REMOVED lines=8> */
.L_x_5713:
[----:B------:R-:W-:Y:S05]  /*17e0*/  BSYNC B0 ;  /* 0x0000000000007941 */ /* 0x000fea0003800000 */
.L_x_5710:
        /* <DEDUP_REMOVED lines=40> */
.L_x_5717:
        /* <DEDUP_REMOVED lines=10> */
.L_x_5716:
[----:B------:R-:W-:-:S04]  /*1b10*/  FMUL.RZ R2, R2, 0.15915493667125701904 ;  /* 0x3e22f98302027820 */ /* 0x000fc8000040c000 */
[----:B------:R1:W2:Y:S08]  /*1b20*/  MUFU.SIN R21, R2 ;  /* 0x0000000200157308 */ /* 0x0002b00000000400 */
[----:B------:R1:W3:Y:S01]  /*1b30*/  MUFU.COS R20, R2 ;  /* 0x0000000200147308 */ /* 0x0002e20000000000 */
[----:B------:R-:W-:Y:S05]  /*1b40*/  BRA `(.L_x_5718) ;  /* 0x00000000000c7947 */ /* 0x000fea0003800000 */
.L_x_5715:
[----:B------:R-:W-:Y:S01]  /*1b50*/  FMUL.FTZ R20, R4, -1.4426950216293334961 ;  /* 0xbfb8aa3b04147820 */ /* 0x000fe20000410000 */
[----:B------:R-:W-:-:S05]  /*1b60*/  MOV R21, R2 ;  /* 0x0000000200157202 */ /* 0x000fca0000000f00 */
[----:B------:R-:W0:Y:S02]  /*1b70*/  MUFU.EX2 R20, R20 ;  /* 0x0000001400147308 */ /* 0x000e240000000800 */
.L_x_5718:
[----:B------:R-:W-:Y:S05]  /*1b80*/  BSYNC B0 ;  /* 0x0000000000007941 */ /* 0x000fea0003800000 */
.L_x_5714:
        /* <DEDUP_REMOVED lines=19> */
.L_x_5721:
[----:B------:R-:W0:Y:S08]  /*1cc0*/  MUFU.RCP R3, R3 ;  /* 0x0000000300037308 */ /* 0x000e300000001000 */
[----:B------:R-:W1:Y:S01]  /*1cd0*/  MUFU.RCP R2, R2 ;  /* 0x0000000200027308 */ /* 0x000e620000001000 */
[----:B0-----:R-:W-:Y:S01]  /*1ce0*/  FMUL.FTZ R4, R4, R3 ;  /* 0x0000000304047220 */ /* 0x001fe20000410000 */
[----:B-1----:R-:W-:Y:S01]  /*1cf0*/  FMUL.FTZ R5, R5, R2 ;  /* 0x0000000205057220 */ /* 0x002fe20000410000 */
[----:B------:R-:W-:Y:S06]  /*1d00*/  BRA `(.L_x_5722) ;  /* 0x0000000000207947 */ /* 0x000fec0003800000 */
.L_x_5720:
        /* <DEDUP_REMOVED lines=8> */
.L_x_5722:
[----:B------:R-:W-:Y:S05]  /*1d90*/  BSYNC B0 ;  /* 0x0000000000007941 */ /* 0x000fea0003800000 */
.L_x_5719:
        /* <DEDUP_REMOVED lines=40> */
.L_x_5726:
        /* <DEDUP_REMOVED lines=10> */
.L_x_5725:
[----:B------:R-:W-:-:S04]  /*20c0*/  FMUL.RZ R2, R2, 0.15915493667125701904 ;  /* 0x3e22f98302027820 */ /* 0x000fc8000040c000 */
[----:B------:R1:W2:Y:S08]  /*20d0*/  MUFU.SIN R21, R2 ;  /* 0x0000000200157308 */ /* 0x0002b00000000400 */
[----:B------:R1:W3:Y:S01]  /*20e0*/  MUFU.COS R20, R2 ;  /* 0x0000000200147308 */ /* 0x0002e20000000000 */
[----:B------:R-:W-:Y:S05]  /*20f0*/  BRA `(.L_x_5727) ;  /* 0x00000000000c7947 */ /* 0x000fea0003800000 */
.L_x_5724:
[----:B------:R-:W-:Y:S01]  /*2100*/  FMUL.FTZ R20, R6, -1.4426950216293334961 ;  /* 0xbfb8aa3b06147820 */ /* 0x000fe20000410000 */
[----:B------:R-:W-:-:S05]  /*2110*/  MOV R21, R2 ;  /* 0x0000000200157202 */ /* 0x000fca0000000f00 */
[----:B------:R-:W0:Y:S02]  /*2120*/  MUFU.EX2 R20, R20 ;  /* 0x0000001400147308 */ /* 0x000e240000000800 */
.L_x_5727:
[----:B------:R-:W-:Y:S05]  /*2130*/  BSYNC B0 ;  /* 0x0000000000007941 */ /* 0x000fea0003800000 */
.L_x_5723:
        /* <DEDUP_REMOVED lines=19> */
.L_x_5730:
[----:B------:R-:W0:Y:S08]  /*2270*/  MUFU.RCP R3, R3 ;  /* 0x0000000300037308 */ /* 0x000e300000001000 */
[----:B------:R-:W1:Y:S01]  /*2280*/  MUFU.RCP R2, R2 ;  /* 0x0000000200027308 */ /* 0x000e620000001000 */
[----:B0-----:R-:W-:Y:S01]  /*2290*/  FMUL.FTZ R6, R6, R3 ;  /* 0x0000000306067220 */ /* 0x001fe20000410000 */
[----:B-1----:R-:W-:Y:S01]  /*22a0*/  FMUL.FTZ R7, R7, R2 ;  /* 0x0000000207077220 */ /* 0x002fe20000410000 */
[----:B------:R-:W-:Y:S06]  /*22b0*/  BRA `(.L_x_5731) ;  /* 0x0000000000207947 */ /* 0x000fec0003800000 */
.L_x_5729:
        /* <DEDUP_REMOVED lines=8> */
.L_x_5731:
[----:B------:R-:W-:Y:S05]  /*2340*/  BSYNC B0 ;  /* 0x0000000000007941 */ /* 0x000fea0003800000 */
.L_x_5728:
        /* <DEDUP_REMOVED lines=40> */
.L_x_5735:
        /* <DEDUP_REMOVED lines=10> */
.L_x_5734:
[----:B------:R-:W-:-:S04]  /*2670*/  FMUL.RZ R2, R2, 0.15915493667125701904 ;  /* 0x3e22f98302027820 */ /* 0x000fc8000040c000 */
[----:B------:R1:W2:Y:S08]  /*2680*/  MUFU.SIN R21, R2 ;  /* 0x0000000200157308 */ /* 0x0002b00000000400 */
[----:B------:R1:W3:Y:S01]  /*2690*/  MUFU.COS R20, R2 ;  /* 0x0000000200147308 */ /* 0x0002e20000000000 */
[----:B------:R-:W-:Y:S05]  /*26a0*/  BRA `(.L_x_5736) ;  /* 0x00000000000c7947 */ /* 0x000fea0003800000 */
.L_x_5733:
[----:B------:R-:W-:Y:S01]  /*26b0*/  FMUL.FTZ R20, R8, -1.4426950216293334961 ;  /* 0xbfb8aa3b08147820 */ /* 0x000fe20000410000 */
[----:B------:R-:W-:-:S05]  /*26c0*/  MOV R21, R2 ;  /* 0x0000000200157202 */ /* 0x000fca0000000f00 */
[----:B------:R-:W0:Y:S02]  /*26d0*/  MUFU.EX2 R20, R20 ;  /* 0x0000001400147308 */ /* 0x000e240000000800 */
.L_x_5736:
[----:B------:R-:W-:Y:S05]  /*26e0*/  BSYNC B0 ;  /* 0x0000000000007941 */ /* 0x000fea0003800000 */
.L_x_5732:
        /* <DEDUP_REMOVED lines=19> */
.L_x_5739:
[----:B------:R-:W0:Y:S08]  /*2820*/  MUFU.RCP R3, R3 ;  /* 0x0000000300037308 */ /* 0x000e300000001000 */
[----:B------:R-:W1:Y:S01]  /*2830*/  MUFU.RCP R2, R2 ;  /* 0x0000000200027308 */ /* 0x000e620000001000 */
[----:B0-----:R-:W-:Y:S01]  /*2840*/  FMUL.FTZ R8, R8, R3 ;  /* 0x0000000308087220 */ /* 0x001fe20000410000 */
[----:B-1----:R-:W-:Y:S01]  /*2850*/  FMUL.FTZ R9, R9, R2 ;  /* 0x0000000209097220 */ /* 0x002fe20000410000 */
[----:B------:R-:W-:Y:S06]  /*2860*/  BRA `(.L_x_5740) ;  /* 0x0000000000207947 */ /* 0x000fec0003800000 */
.L_x_5738:
        /* <DEDUP_REMOVED lines=8> */
.L_x_5740:
[----:B------:R-:W-:Y:S05]  /*28f0*/  BSYNC B0 ;  /* 0x0000000000007941 */ /* 0x000fea0003800000 */
.L_x_5737:
        /* <DEDUP_REMOVED lines=40> */
.L_x_5744:
        /* <DEDUP_REMOVED lines=10> */
.L_x_5743:
[----:B------:R-:W-:-:S04]  /*2c20*/  FMUL.RZ R2, R2, 0.15915493667125701904 ;  /* 0x3e22f98302027820 */ /* 0x000fc8000040c000 */
[----:B------:R1:W2:Y:S08]  /*2c30*/  MUFU.SIN R21, R2 ;  /* 0x0000000200157308 */ /* 0x0002b00000000400 */
[----:B------:R1:W3:Y:S01]  /*2c40*/  MUFU.COS R20, R2 ;  /* 0x0000000200147308 */ /* 0x0002e20000000000 */
[----:B------:R-:W-:Y:S05]  /*2c50*/  BRA `(.L_x_5745) ;  /* 0x00000000000c7947 */ /* 0x000fea0003800000 */
.L_x_5742:
[----:B------:R-:W-:Y:S01]  /*2c60*/  FMUL.FTZ R20, R10, -1.4426950216293334961 ;  /* 0xbfb8aa3b0a147820 */ /* 0x000fe20000410000 */
[----:B------:R-:W-:-:S05]  /*2c70*/  MOV R21, R2 ;  /* 0x0000000200157202 */ /* 0x000fca0000000f00 */
[----:B------:R-:W0:Y:S02]  /*2c80*/  MUFU.EX2 R20, R20 ;  /* 0x0000001400147308 */ /* 0x000e240000000800 */
.L_x_5745:
[----:B------:R-:W-:Y:S05]  /*2c90*/  BSYNC B0 ;  /* 0x0000000000007941 */ /* 0x000fea0003800000 */
.L_x_5741:
        /* <DEDUP_REMOVED lines=19> */
.L_x_5748:
[----:B------:R-:W0:Y:S08]  /*2dd0*/  MUFU.RCP R3, R3 ;  /* 0x0000000300037308 */ /* 0x000e300000001000 */
[----:B------:R-:W1:Y:S01]  /*2de0*/  MUFU.RCP R2, R2 ;  /* 0x0000000200027308 */ /* 0x000e620000001000 */
[----:B0-----:R-:W-:Y:S01]  /*2df0*/  FMUL.FTZ R10, R10, R3 ;  /* 0x000000030a0a7220 */ /* 0x001fe20000410000 */
[----:B-1----:R-:W-:Y:S01]  /*2e00*/  FMUL.FTZ R11, R11, R2 ;  /* 0x000000020b0b7220 */ /* 0x002fe20000410000 */
[----:B------:R-:W-:Y:S06]  /*2e10*/  BRA `(.L_x_5749) ;  /* 0x0000000000207947 */ /* 0x000fec0003800000 */
.L_x_5747:
        /* <DEDUP_REMOVED lines=8> */
.L_x_5749:
[----:B------:R-:W-:Y:S05]  /*2ea0*/  BSYNC B0 ;  /* 0x0000000000007941 */ /* 0x000fea0003800000 */
.L_x_5746:
[----:B------:R-:W-:Y:S01]  /*2eb0*/  HFMA2.MMA R3, -RZ, RZ, 0, 9.5367431640625e-07 ;  /* 0x00000010ff037435 */ /* 0x000fe200000001ff */
[----:B------:R-:W-:Y:S02]  /*2ec0*/  ULDC.64 UR4, c[0x0][0x218] ;  /* 0x0000860000047ab9 */ /* 0x000fe40000000a00 */
[----:B------:R-:W-:-:S07]  /*2ed0*/  UIMAD.WIDE.U32 UR4, UR6, 0x8, UR4 ;  /* 0x00000008060478a5 */ /* 0x000fce000f8e0004 */
[----:B------:R-:W-:-:S05]  /*2ee0*/  IMAD.WIDE R2, R0, R3, UR4 ;  /* 0x0000000400027e25 */ /* 0x000fca000f8e0203 */
[----:B------:R-:W-:Y:S04]  /*2ef0*/  STG.E.128 desc[UR8][R2.64], R12 ;  /* 0x0000000c02007986 */ /* 0x000fe8000c101d08 */
[----:B------:R-:W-:Y:S04]  /*2f00*/  STG.E.128 desc[UR8][R2.64+0x800], R16 ;  /* 0x0008001002007986 */ /* 0x000fe8000c101d08 */
[----:B------:R-:W-:Y:S04]  /*2f10*/  STG.E.128 desc[UR8][R2.64+0x1000], R4 ;  /* 0x0010000402007986 */ /* 0x000fe8000c101d08 */
[----:B------:R-:W-:Y:S01]  /*2f20*/  STG.E.128 desc[UR8][R2.64+0x1800], R8 ;  /* 0x0018000802007986 */ /* 0x000fe2000c101d08 */
[----:B------:R-:W-:Y:S05]  /*2f30*/  EXIT ;  /* 0x000000000000794d */ /* 0x000fea0003800000 */
.L_x_5677:
[----:B------:R-:W0:Y:S01]  /*2f40*/  S2R R0, SR_TID.X ;  /* 0x0000000000007919 */ /* 0x000e220000002100 */
[----:B------:R-:W-:Y:S02]  /*2f50*/  CS2R R8, SRZ ;  /* 0x0000000000087805 */ /* 0x000fe4000001ff00 */
[----:B0-----:R-:W-:Y:S02]  /*2f60*/  ISETP.GE.AND P0, PT, R0, UR4, PT ;  /* 0x0000000400007c0c */ /* 0x001fe4000bf06270 */
[----:B------:R-:W-:-:S11]  /*2f70*/  MOV R4, R0 ;  /* 0x0000000000047202 */ /* 0x000fd60000000f00 */
[C---:B------:R-:W-:Y:S01]  /*2f80*/  @!P0 IADD3 R2, R4.reuse, UR6, RZ ;  /* 0x0000000604028c10 */ /* 0x040fe2000fffe0ff */
[----:B------:R-:W0:Y:S01]  /*2f90*/  @!P0 LDC.64 R26, c[0x0][0x220] ;  /* 0x00008800ff1a8b82 */ /* 0x000e220000000a00 */
[----:B------:R-:W-:-:S04]  /*2fa0*/  @!P0 IADD3 R4, R4, 0x80, RZ ;  /* 0x0000008004048810 */ /* 0x000fc80007ffe0ff */
[----:B------:R-:W-:-:S13]  /*2fb0*/  ISETP.GE.AND P6, PT, R4, UR4, PT ;  /* 0x0000000404007c0c */ /* 0x000fda000bfc6270 */
[C---:B------:R-:W-:Y:S01]  /*2fc0*/  @!P6 IADD3 R25, R4.reuse, UR6, RZ ;  /* 0x000000060419ec10 */ /* 0x040fe2000fffe0ff */
[----:B------:R-:W1:Y:S01]  /*2fd0*/  @!P6 LDC.64 R10, c[0x0][0x220] ;  /* 0x00008800ff0aeb82 */ /* 0x000e620000000a00 */
[----:B------:R-:W-:-:S04]  /*2fe0*/  @!P6 IADD3 R4, R4, 0x80, RZ ;  /* 0x000000800404e810 */ /* 0x000fc80007ffe0ff */
[----:B------:R-:W-:-:S13]  /*2ff0*/  ISETP.GE.AND P5, PT, R4, UR4, PT ;  /* 0x0000000404007c0c */ /* 0x000fda000bfa6270 */
[C---:B------:R-:W-:Y:S01]  /*3000*/  @!P5 IADD3 R23, R4.reuse, UR6, RZ ;  /* 0x000000060417dc10 */ /* 0x040fe2000fffe0ff */
[----:B------:R-:W2:Y:S01]  /*3010*/  @!P5 LDC.64 R28, c[0x0][0x220] ;  /* 0x00008800ff1cdb82 */ /* 0x000ea20000000a00 */
[----:B------:R-:W-:-:S04]  /*3020*/  @!P5 IADD3 R4, R4, 0x80, RZ ;  /* 0x000000800404d810 */ /* 0x000fc80007ffe0ff */
[----:B------:R-:W-:Y:S01]  /*3030*/  ISETP.GE.AND P4, PT, R4, UR4, PT ;  /* 0x0000000404007c0c */ /* 0x000fe2000bf86270 */
[----:B-1----:R-:W-:-:S05]  /*3040*/  @!P6 IMAD.WIDE.U32 R24, R25, 0x8, R10 ;  /* 0x000000081918e825 */ /* 0x002fca00078e000a */
[----:B------:R1:W5:Y:S07]  /*3050*/  @!P6 LDG.E.64 R8, desc[UR8][R24.64] ;  /* 0x000000081808e981 */ /* 0x00036e000c1e1b00 */
[C---:B------:R-:W-:Y:S01]  /*3060*/  @!P4 IADD3 R7, R4.reuse, UR6, RZ ;  /* 0x000000060407cc10 */ /* 0x040fe2000fffe0ff */
[----:B------:R-:W3:Y:S01]  /*3070*/  @!P4 LDC.64 R18, c[0x0][0x220] ;  /* 0x00008800ff12cb82 */ /* 0x000ee20000000a00 */
[----:B------:R-:W-:-:S04]  /*3080*/  @!P4 IADD3 R4, R4, 0x80, RZ ;  /* 0x000000800404c810 */ /* 0x000fc80007ffe0ff */
[----:B------:R-:W-:-:S13]  /*3090*/  ISETP.GE.AND P3, PT, R4, UR4, PT ;  /* 0x0000000404007c0c */ /* 0x000fda000bf66270 */
[C---:B------:R-:W-:Y:S01]  /*30a0*/  @!P3 IADD3 R5, R4.reuse, UR6, RZ ;  /* 0x000000060405bc10 */ /* 0x040fe2000fffe0ff */
[----:B------:R-:W4:Y:S01]  /*30b0*/  @!P3 LDC.64 R10, c[0x0][0x220] ;  /* 0x00008800ff0abb82 */ /* 0x000f220000000a00 */
[----:B------:R-:W-:-:S04]  /*30c0*/  @!P3 IADD3 R4, R4, 0x80, RZ ;  /* 0x000000800404b810 */ /* 0x000fc80007ffe0ff */
[----:B------:R-:W-:-:S13]  /*30d0*/  ISETP.GE.AND P2, PT, R4, UR4, PT ;  /* 0x0000000404007c0c */ /* 0x000fda000bf46270 */
[C---:B------:R-:W-:Y:S01]  /*30e0*/  @!P2 IADD3 R3, R4.reuse, UR6, RZ ;  /* 0x000000060403ac10 */ /* 0x040fe2000fffe0ff */
[----:B------:R-:W0:Y:S01]  /*30f0*/  @!P2 LDC.64 R12, c[0x0][0x220] ;  /* 0x00008800ff0cab82 */ /* 0x000e220000000a00 */
[----:B------:R-:W-:-:S04]  /*3100*/  @!P2 IADD3 R4, R4, 0x80, RZ ;  /* 0x000000800404a810 */ /* 0x000fc80007ffe0ff */
[----:B------:R-:W-:-:S13]  /*3110*/  ISETP.GE.AND P1, PT, R4, UR4, PT ;  /* 0x0000000404007c0c */ /* 0x000fda000bf26270 */
[C---:B------:R-:W-:Y:S01]  /*3120*/  @!P1 IADD3 R21, R4.reuse, UR6, RZ ;  /* 0x0000000604159c10 */ /* 0x040fe2000fffe0ff */
[----:B------:R-:W0:Y:S01]  /*3130*/  @!P1 LDC.64 R14, c[0x0][0x220] ;  /* 0x00008800ff0e9b82 */ /* 0x000e220000000a00 */
[----:B------:R-:W-:-:S04]  /*3140*/  @!P1 IADD3 R4, R4, 0x80, RZ ;  /* 0x0000008004049810 */ /* 0x000fc80007ffe0ff */
[----:B------:R-:W-:-:S13]  /*3150*/  ISETP.GE.AND P6, PT, R4, UR4, PT ;  /* 0x0000000404007c0c */ /* 0x000fda000bfc6270 */
[----:B------:R-:W0:Y:S01]  /*3160*/  @!P6 LDC.64 R16, c[0x0][0x220] ;  /* 0x00008800ff10eb82 */ /* 0x000e220000000a00 */
[----:B--2---:R-:W-:Y:S01]  /*3170*/  @!P5 IMAD.WIDE.U32 R28, R23, 0x8, R28 ;  /* 0x00000008171cd825 */ /* 0x004fe200078e001c */
[----:B------:R-:W-:-:S03]  /*3180*/  @!P6 IADD3 R23, R4, UR6, RZ ;  /* 0x000000060417ec10 */ /* 0x000fc6000fffe0ff */
[----:B----4-:R-:W-:Y:S01]  /*3190*/  @!P3 IMAD.WIDE.U32 R10, R5, 0x8, R10 ;  /* 0x00000008050ab825 */ /* 0x010fe200078e000a */
[----:B------:R-:W-:-:S03]  /*31a0*/  CS2R R4, SRZ ;  /* 0x0000000000047805 */ /* 0x000fc6000001ff00 */
[----:B---3--:R-:W-:Y:S01]  /*31b0*/  @!P4 IMAD.WIDE.U32 R18, R7, 0x8, R18 ;  /* 0x000000080712c825 */ /* 0x008fe200078e0012 */
[----:B-1----:R-:W-:-:S03]  /*31c0*/  CS2R R24, SRZ ;  /* 0x0000000000187805 */ /* 0x002fc6000001ff00 */
[----:B0-----:R-:W-:Y:S01]  /*31d0*/  @!P1 IMAD.WIDE.U32 R14, R21, 0x8, R14 ;  /* 0x00000008150e9825 */ /* 0x001fe200078e000e */
[----:B------:R0:W5:Y:S01]  /*31e0*/  @!P4 LDG.E.64 R4, desc[UR8][R18.64] ;  /* 0x000000081204c981 */ /* 0x000162000c1e1b00 */
[----:B------:R-:W-:Y:S02]  /*31f0*/  CS2R R20, SRZ ;  /* 0x0000000000147805 */ /* 0x000fe4000001ff00 */
[----:B------:R-:W-:Y:S01]  /*3200*/  @!P2 IMAD.WIDE.U32 R12, R3, 0x8, R12 ;  /* 0x00000008030ca825 */ /* 0x000fe200078e000c */
[----:B------:R-:W5:Y:S04]  /*3210*/  @!P3 LDG.E.64 R24, desc[UR8][R10.64] ;  /* 0x000000080a18b981 */ /* 0x000f68000c1e1b00 */
[----:B------:R-:W5:Y:S01]  /*3220*/  @!P1 LDG.E.64 R20, desc[UR8][R14.64] ;  /* 0x000000080e149981 */ /* 0x000f62000c1e1b00 */
[----:B------:R-:W-:Y:S01]  /*3230*/  @!P6 IMAD.WIDE.U32 R16, R23, 0x8, R16 ;  /* 0x000000081710e825 */ /* 0x000fe200078e0010 */
[----:B------:R-:W-:-:S02]  /*3240*/  CS2R R22, SRZ ;  /* 0x0000000000167805 */ /* 0x000fc4000001ff00 */
[----:B0-----:R-:W-:-:S04]  /*3250*/  CS2R R18, SRZ ;  /* 0x0000000000127805 */ /* 0x001fc8000001ff00 */
[----:B------:R-:W5:Y:S04]  /*3260*/  @!P2 LDG.E.64 R22, desc[UR8][R12.64] ;  /* 0x000000080c16a981 */ /* 0x000f68000c1e1b00 */
[----:B------:R-:W5:Y:S01]  /*3270*/  @!P6 LDG.E.64 R18, desc[UR8][R16.64] ;  /* 0x000000081012e981 */ /* 0x000f62000c1e1b00 */
[----:B------:R-:W-:Y:S01]  /*3280*/  CS2R R6, SRZ ;  /* 0x0000000000067805 */ /* 0x000fe2000001ff00 */
[----:B------:R-:W-:Y:S01]  /*3290*/  @!P0 IMAD.WIDE.U32 R26, R2, 0x8, R26 ;  /* 0x00000008021a8825 */ /* 0x000fe200078e001a */
[----:B------:R-:W-:Y:S01]  /*32a0*/  CS2R R2, SRZ ;  /* 0x0000000000027805 */ /* 0x000fe2000001ff00 */
[----:B------:R-:W-:Y:S03]  /*32b0*/  BSSY B0, `(.L_x_5750) ;  /* 0x0000060000007945 */ /* 0x000fe60003800000 */
[----:B------:R0:W5:Y:S04]  /*32c0*/  @!P5 LDG.E.64 R6, desc[UR8][R28.64] ;  /* 0x000000081c06d981 */ /* 0x000168000c1e1b00 */
[----:B------:R1:W5:Y:S01]  /*32d0*/  @!P0 LDG.E.64 R2, desc[UR8][R26.64] ;  /* 0x000000081a028981 */ /* 0x000362000c1e1b00 */
[----:B0-----:R-:W-:Y:S01]  /*32e0*/  HFMA2.MMA R29, -RZ, RZ, 0, 0 ;  /* 0x00000000ff1d7435 */ /* 0x001fe200000001ff */
[----:B-1----:R-:W-:Y:S01]  /*32f0*/  CS2R R26, SRZ ;  /* 0x00000000001a7805 */ /* 0x002fe2000001ff00 */
[----:B------:R-:W-:Y:S09]  /*3300*/  @P0 BRA `(.L_x_5751) ;  /* 0x0000000400680947 */ /* 0x000ff20003800000 */
[----:B-----5:R-:W-:Y:S01]  /*3310*/  FADD.FTZ R10, -R3, -RZ ;  /* 0x800000ff030a7221 */ /* 0x020fe20000010100 */
[----:B------:R-:W-:Y:S04]  /*3320*/  BSSY B1, `(.L_x_5752) ;  /* 0x0000039000017945 */ /* 0x000fe80003800000 */
[----:B------:R-:W-:Y:S02]  /*3330*/  LOP3.LUT P0, R12, R10, 0x7fffffff, RZ, 0xc0, !PT ;  /* 0x7fffffff0a0c7812 */ /* 0x000fe4000780c0ff */
[----:B------:R-:W-:-:S11]  /*3340*/  MOV R11, R10 ;  /* 0x0000000a000b7202 */ /* 0x000fd60000000f00 */
        /* <DEDUP_REMOVED lines=37> */
.L_x_5755:
        /* <DEDUP_REMOVED lines=11> */
.L_x_5754:
[----:B------:R-:W-:-:S04]  /*3650*/  FMUL.RZ R10, R10, 0.15915493667125701904 ;  /* 0x3e22f9830a0a7820 */ /* 0x000fc8000040c000 */
[----:B------:R1:W2:Y:S08]  /*3660*/  MUFU.SIN R11, R10 ;  /* 0x0000000a000b7308 */ /* 0x0002b00000000400 */
[----:B------:R1:W3:Y:S01]  /*3670*/  MUFU.COS R12, R10 ;  /* 0x0000000a000c7308 */ /* 0x0002e20000000000 */
[----:B------:R-:W-:Y:S05]  /*3680*/  BRA `(.L_x_5756) ;  /* 0x0000000000087947 */ /* 0x000fea0003800000 */
.L_x_5753:
[----:B------:R-:W-:-:S06]  /*3690*/  FMUL.FTZ R12, R2, -1.4426950216293334961 ;  /* 0xbfb8aa3b020c7820 */ /* 0x000fcc0000410000 */
[----:B------:R-:W0:Y:S02]  /*36a0*/  MUFU.EX2 R12, R12 ;  /* 0x0000000c000c7308 */ /* 0x000e240000000800 */
.L_x_5756:
[----:B------:R-:W-:Y:S05]  /*36b0*/  BSYNC B1 ;  /* 0x0000000000017941 */ /* 0x000fea0003800000 */
.L_x_5752:
[----:B0--3--:R-:W-:Y:S01]  /*36c0*/  FADD.FTZ R15, R12, 1 ;  /* 0x3f8000000c0f7421 */ /* 0x009fe20000010000 */
[----:B--2---:R-:W-:-:S05]  /*36d0*/  FADD.FTZ R12, RZ, R11 ;  /* 0x0000000bff0c7221 */ /* 0x004fca0000010000 */
        /* <DEDUP_REMOVED lines=16> */
.L_x_5758:
[----:B------:R-:W0:Y:S08]  /*37e0*/  MUFU.RCP R11, R11 ;  /* 0x0000000b000b7308 */ /* 0x000e300000001000 */
[----:B------:R-:W1:Y:S01]  /*37f0*/  MUFU.RCP R10, R10 ;  /* 0x0000000a000a7308 */ /* 0x000e620000001000 */
[----:B0-----:R-:W-:Y:S01]  /*3800*/  FMUL.FTZ R26, R11, R2 ;  /* 0x000000020b1a7220 */ /* 0x001fe20000410000 */
[----:B-1----:R-:W-:Y:S01]  /*3810*/  FMUL.FTZ R27, R10, R3 ;  /* 0x000000030a1b7220 */ /* 0x002fe20000410000 */
[----:B------:R-:W-:Y:S06]  /*3820*/  BRA `(.L_x_5751) ;  /* 0x0000000000207947 */ /* 0x000fec0003800000 */
.L_x_5757:
[----:B-1----:R-:W0:Y:S02]  /*3830*/  MUFU.RCP R10, R12 ;  /* 0x0000000c000a7308 */ /* 0x002e240000001000 */
[----:B0-----:R-:W-:-:S04]  /*3840*/  FMUL.FTZ R10, R15, R10 ;  /* 0x0000000a0f0a7220 */ /* 0x001fc80000410000 */
[----:B------:R-:W-:Y:S01]  /*3850*/  FFMA.FTZ R11, R15, R10, R12 ;  /* 0x0000000a0f0b7223 */ /* 0x000fe2000001000c */
[C---:B------:R-:W-:Y:S01]  /*3860*/  FFMA.FTZ R26, R10.reuse, R2, R3 ;  /* 0x000000020a1a7223 */ /* 0x040fe20000010003 */
[----:B------:R-:W-:-:S04]  /*3870*/  FFMA.FTZ R2, R10, R3, -R2 ;  /* 0x000000030a027223 */ /* 0x000fc80000010802 */
[----:B------:R-:W0:Y:S02]  /*3880*/  MUFU.RCP R11, R11 ;  /* 0x0000000b000b7308 */ /* 0x000e240000001000 */
[C---:B0-----:R-:W-:Y:S01]  /*3890*/  FMUL.FTZ R26, R11.reuse, R26 ;  /* 0x0000001a0b1a7220 */ /* 0x041fe20000410000 */
[----:B------:R-:W-:-:S07]  /*38a0*/  FMUL.FTZ R27, R11, R2 ;  /* 0x000000020b1b7220 */ /* 0x000fce0000410000 */
.L_x_5751:
[----:B------:R-:W-:Y:S05]  /*38b0*/  BSYNC B0 ;  /* 0x0000000000007941 */ /* 0x000fea0003800000 */
.L_x_5750:
[----:B------:R-:W-:Y:S01]  /*38c0*/  IADD3 R10, R0, 0x80, RZ ;  /* 0x00000080000a7810 */ /* 0x000fe20007ffe0ff */
[----:B------:R-:W-:Y:S01]  /*38d0*/  BSSY B0, `(.L_x_5759) ;  /* 0x000005e000007945 */ /* 0x000fe20003800000 */
[----:B------:R-:W-:Y:S02]  /*38e0*/  HFMA2.MMA R28, -RZ, RZ, 0, 0 ;  /* 0x00000000ff1c7435 */ /* 0x000fe400000001ff */
[----:B------:R-:W-:-:S13]  /*38f0*/  ISETP.GE.AND P0, PT, R10, UR4, PT ;  /* 0x000000040a007c0c */ /* 0x000fda000bf06270 */
        /* <DEDUP_REMOVED lines=23> */
[----:B------:R-:W-:Y:S08]  /*3a70*/  MUFU.COS R2, R15 ;  /* 0x0000000f00027308 */ /* 0x000ff00000000000 */
[----:B------:R-:W0:Y:S08]  /*3a80*/  MUFU.EX2 R11, R11 ;  /* 0x0000000b000b7308 */ /* 0x000e300000000800 */
[----:B------:R-:W1:Y:S01]  /*3a90*/  MUFU.SIN R3, R15 ;  /* 0x0000000f00037308 */ /* 0x000e620000000400 */
[----:B0-----:R-:W-:-:S02]  /*3aa0*/  LEA.HI R13, R11, 0xffffffed, RZ, 0x9 ;  /* 0xffffffed0b0d7811 */ /* 0x001fc400078f48ff */
[----:B------:R-:W-:Y:S02]  /*3ab0*/  LOP3.LUT R12, R11, 0x7fffff, RZ, 0xc0, !PT ;  /* 0x007fffff0b0c7812 */ /* 0x000fe400078ec0ff */
[----:B------:R-:W-:Y:S02]  /*3ac0*/  LEA.HI R14, R13, R13, RZ, 0x1 ;  /* 0x0000000d0d0e7211 */ /* 0x000fe400078f08ff */
[----:B------:R-:W-:Y:S02]  /*3ad0*/  LOP3.LUT R12, R12, 0x7f000000, RZ, 0xfc, !PT ;  /* 0x7f0000000c0c7812 */ /* 0x000fe400078efcff */
[----:B------:R-:W-:-:S03]  /*3ae0*/  SHF.R.S32.HI R14, RZ, 0x1, R14 ;  /* 0x00000001ff0e7819 */ /* 0x000fc6000001140e */
[C---:B-1----:R-:W-:Y:S01]  /*3af0*/  FMUL.FTZ R11, R12.reuse, R3 ;  /* 0x000000030c0b7220 */ /* 0x042fe20000410000 */
[----:B------:R-:W-:Y:S01]  /*3b00*/  IADD3 R13, R13, -R14, RZ ;  /* 0x8000000e0d0d7210 */ /* 0x000fe20007ffe0ff */
[----:B------:R-:W-:Y:S01]  /*3b10*/  FMUL.FTZ R3, R12, R2 ;  /* 0x000000020c037220 */ /* 0x000fe20000410000 */
[----:B------:R-:W-:Y:S02]  /*3b20*/  LEA R14, R14, 0x3f800000, 0x17 ;  /* 0x3f8000000e0e7811 */ /* 0x000fe400078eb8ff */
[----:B------:R-:W-:-:S03]  /*3b30*/  LEA R13, R13, 0x3f800000, 0x17 ;  /* 0x3f8000000d0d7811 */ /* 0x000fc600078eb8ff */
[C---:B------:R-:W-:Y:S01]  /*3b40*/  FMUL.FTZ R2, R14.reuse, R11 ;  /* 0x0000000b0e027220 */ /* 0x040fe20000410000 */
[----:B------:R-:W-:-:S03]  /*3b50*/  FMUL.FTZ R14, R14, R3 ;  /* 0x000000030e0e7220 */ /* 0x000fc60000410000 */
[C---:B------:R-:W-:Y:S01]  /*3b60*/  FMUL.FTZ R11, R13.reuse, R2 ;  /* 0x000000020d0b7220 */ /* 0x040fe20000410000 */
[----:B------:R-:W-:Y:S01]  /*3b70*/  FMUL.FTZ R3, R13, R14 ;  /* 0x0000000e0d037220 */ /* 0x000fe20000410000 */
[----:B------:R-:W-:Y:S06]  /*3b80*/  BRA `(.L_x_5765) ;  /* 0x0000000000487947 */ /* 0x000fec0003800000 */
.L_x_5764:
        /* <DEDUP_REMOVED lines=11> */
.L_x_5763:
[----:B------:R-:W-:-:S04]  /*3c40*/  FMUL.RZ R2, R2, 0.15915493667125701904 ;  /* 0x3e22f98302027820 */ /* 0x000fc8000040c000 */
[----:B------:R1:W2:Y:S08]  /*3c50*/  MUFU.SIN R11, R2 ;  /* 0x00000002000b7308 */ /* 0x0002b00000000400 */
[----:B------:R1:W3:Y:S01]  /*3c60*/  MUFU.COS R3, R2 ;  /* 0x0000000200037308 */ /* 0x0002e20000000000 */
[----:B------:R-:W-:Y:S05]  /*3c70*/  BRA `(.L_x_5765) ;  /* 0x00000000000c7947 */ /* 0x000fea0003800000 */
.L_x_5762:
[----:B------:R-:W-:Y:S01]  /*3c80*/  FMUL.FTZ R3, R8, -1.4426950216293334961 ;  /* 0xbfb8aa3b08037820 */ /* 0x000fe20000410000 */
[----:B------:R-:W-:-:S05]  /*3c90*/  MOV R11, R2 ;  /* 0x00000002000b7202 */ /* 0x000fca0000000f00 */
[----:B------:R-:W0:Y:S02]  /*3ca0*/  MUFU.EX2 R3, R3 ;  /* 0x0000000300037308 */ /* 0x000e240000000800 */
.L_x_5765:
[----:B------:R-:W-:Y:S05]  /*3cb0*/  BSYNC B1 ;  /* 0x0000000000017941 */ /* 0x000fea0003800000 */
.L_x_5761:
        /* <DEDUP_REMOVED lines=18> */
.L_x_5767:
[----:B------:R-:W0:Y:S08]  /*3de0*/  MUFU.RCP R3, R3 ;  /* 0x0000000300037308 */ /* 0x000e300000001000 */
[----:B------:R-:W1:Y:S01]  /*3df0*/  MUFU.RCP R2, R2 ;  /* 0x0000000200027308 */ /* 0x000e620000001000 */
[----:B0-----:R-:W-:Y:S01]  /*3e00*/  FMUL.FTZ R28, R3, R8 ;  /* 0x00000008031c7220 */ /* 0x001fe20000410000 */
[----:B-1----:R-:W-:Y:S01]  /*3e10*/  FMUL.FTZ R29, R2, R9 ;  /* 0x00000009021d7220 */ /* 0x002fe20000410000 */
[----:B------:R-:W-:Y:S06]  /*3e20*/  BRA `(.L_x_5760) ;  /* 0x0000000000207947 */ /* 0x000fec0003800000 */
.L_x_5766:
        /* <DEDUP_REMOVED lines=8> */
.L_x_5760:
[----:B------:R-:W-:Y:S05]  /*3eb0*/  BSYNC B0 ;  /* 0x0000000000007941 */ /* 0x000fea0003800000 */
.L_x_5759:
[----:B-----5:R-:W-:Y:S01]  /*3ec0*/  IADD3 R2, R0, 0x100, RZ ;  /* 0x0000010000027810 */ /* 0x020fe20007ffe0ff */
[----:B------:R-:W-:Y:S01]  /*3ed0*/  BSSY B0, `(.L_x_5768) ;  /* 0x000005e000007945 */ /* 0x000fe20003800000 */
[----:B------:R-:W-:Y:S01]  /*3ee0*/  HFMA2.MMA R3, -RZ, RZ, 0, 0 ;  /* 0x00000000ff037435 */ /* 0x000fe200000001ff */
[----:B------:R-:W-:Y:S02]  /*3ef0*/  CS2R R8, SRZ ;  /* 0x0000000000087805 */ /* 0x000fe4000001ff00 */
[----:B------:R-:W-:-:S13]  /*3f00*/  ISETP.GE.AND P0, PT, R2, UR4, PT ;  /* 0x0000000402007c0c */ /* 0x000fda000bf06270 */
        /* <DEDUP_REMOVED lines=41> */
.L_x_5773:
        /* <DEDUP_REMOVED lines=10> */
.L_x_5772:
[----:B------:R-:W-:-:S04]  /*4240*/  FMUL.RZ R2, R2, 0.15915493667125701904 ;  /* 0x3e22f98302027820 */ /* 0x000fc8000040c000 */
[----:B------:R1:W2:Y:S08]  /*4250*/  MUFU.SIN R8, R2 ;  /* 0x0000000200087308 */ /* 0x0002b00000000400 */
[----:B------:R1:W3:Y:S01]  /*4260*/  MUFU.COS R9, R2 ;  /* 0x0000000200097308 */ /* 0x0002e20000000000 */
[----:B------:R-:W-:Y:S05]  /*4270*/  BRA `(.L_x_5774) ;  /* 0x00000000000c7947 */ /* 0x000fea0003800000 */
.L_x_5771:
[----:B------:R-:W-:Y:S01]  /*4280*/  FMUL.FTZ R9, R6, -1.4426950216293334961 ;  /* 0xbfb8aa3b06097820 */ /* 0x000fe20000410000 */
[----:B------:R-:W-:-:S05]  /*4290*/  MOV R8, R2 ;  /* 0x0000000200087202 */ /* 0x000fca0000000f00 */
[----:B------:R-:W0:Y:S02]  /*42a0*/  MUFU.EX2 R9, R9 ;  /* 0x0000000900097308 */ /* 0x000e240000000800 */
.L_x_5774:
[----:B------:R-:W-:Y:S05]  /*42b0*/  BSYNC B1 ;  /* 0x0000000000017941 */ /* 0x000fea0003800000 */
.L_x_5770:
        /* <DEDUP_REMOVED lines=18> */
.L_x_5776:
[----:B------:R-:W0:Y:S08]  /*43e0*/  MUFU.RCP R9, R11 ;  /* 0x0000000b00097308 */ /* 0x000e300000001000 */
[----:B------:R-:W1:Y:S01]  /*43f0*/  MUFU.RCP R2, R2 ;  /* 0x0000000200027308 */ /* 0x000e620000001000 */
[----:B0-----:R-:W-:Y:S01]  /*4400*/  FMUL.FTZ R8, R9, R6 ;  /* 0x0000000609087220 */ /* 0x001fe20000410000 */
[----:B-1----:R-:W-:Y:S01]  /*4410*/  FMUL.FTZ R9, R2, R7 ;  /* 0x0000000702097220 */ /* 0x002fe20000410000 */
[----:B------:R-:W-:Y:S06]  /*4420*/  BRA `(.L_x_5769) ;  /* 0x0000000000207947 */ /* 0x000fec0003800000 */
.L_x_5775:
        /* <DEDUP_REMOVED lines=8> */
.L_x_5769:
[----:B------:R-:W-:Y:S05]  /*44b0*/  BSYNC B0 ;  /* 0x0000000000007941 */ /* 0x000fea0003800000 */
.L_x_5768:
[----:B------:R-:W-:Y:S01]  /*44c0*/  IADD3 R2, R0, 0x180, RZ ;  /* 0x0000018000027810 */ /* 0x000fe20007ffe0ff */
[----:B------:R-:W-:Y:S03]  /*44d0*/  BSSY B0, `(.L_x_5777) ;  /* 0x000005e000007945 */ /* 0x000fe60003800000 */
[----:B------:R-:W-:Y:S01]  /*44e0*/  ISETP.GE.AND P0, PT, R2, UR4, PT ;  /* 0x0000000402007c0c */ /* 0x000fe2000bf06270 */
        /* <DEDUP_REMOVED lines=32> */
[----:B-1----:R-:W-:Y:S01]  /*46f0*/  FMUL.FTZ R3, R7, R3 ;  /* 0x0000000307037220 */ /* 0x002fe20000410000 */
        /* <DEDUP_REMOVED lines=9> */
.L_x_5782:
        /* <DEDUP_REMOVED lines=11> */
.L_x_5781:
[----:B------:R-:W-:-:S04]  /*4840*/  FMUL.RZ R2, R2, 0.15915493667125701904 ;  /* 0x3e22f98302027820 */ /* 0x000fc8000040c000 */
[----:B------:R1:W2:Y:S08]  /*4850*/  MUFU.SIN R6, R2 ;  /* 0x0000000200067308 */ /* 0x0002b00000000400 */
[----:B------:R1:W3:Y:S01]  /*4860*/  MUFU.COS R3, R2 ;  /* 0x0000000200037308 */ /* 0x0002e20000000000 */
[----:B------:R-:W-:Y:S05]  /*4870*/  BRA `(.L_x_5783) ;  /* 0x00000000000c7947 */ /* 0x000fea0003800000 */
.L_x_5780:
[----:B------:R-:W-:Y:S01]  /*4880*/  FMUL.FTZ R3, R4, -1.4426950216293334961 ;  /* 0xbfb8aa3b04037820 */ /* 0x000fe20000410000 */
[----:B------:R-:W-:-:S05]  /*4890*/  MOV R6, R2 ;  /* 0x0000000200067202 */ /* 0x000fca0000000f00 */
[----:B------:R-:W0:Y:S02]  /*48a0*/  MUFU.EX2 R3, R3 ;  /* 0x0000000300037308 */ /* 0x000e240000000800 */
.L_x_5783:
[----:B------:R-:W-:Y:S05]  /*48b0*/  BSYNC B1 ;  /* 0x0000000000017941 */ /* 0x000fea0003800000 */
.L_x_5779:
        /* <DEDUP_REMOVED lines=18> */
.L_x_5785:
[----:B------:R-:W1:Y:S08]  /*49e0*/  MUFU.RCP R3, R7 ;  /* 0x0000000700037308 */ /* 0x000e700000001000 */
[----:B------:R-:W0:Y:S01]  /*49f0*/  MUFU.RCP R6, R6 ;  /* 0x0000000600067308 */ /* 0x000e220000001000 */
[----:B-1----:R-:W-:Y:S01]  /*4a00*/  FMUL.FTZ R2, R3, R4 ;  /* 0x0000000403027220 */ /* 0x002fe20000410000 */
[----:B0-----:R-:W-:Y:S01]  /*4a10*/  FMUL.FTZ R3, R6, R5 ;  /* 0x0000000506037220 */ /* 0x001fe20000410000 */
[----:B------:R-:W-:Y:S06]  /*4a20*/  BRA `(.L_x_5778) ;  /* 0x0000000000207947 */ /* 0x000fec0003800000 */
.L_x_5784:
        /* <DEDUP_REMOVED lines=8> */
.L_x_5778:
[----:B------:R-:W-:Y:S05]  /*4ab0*/  BSYNC B0 ;  /* 0x0000000000007941 */ /* 0x000fea0003800000 */
.L_x_5777:
[----:B------:R-:W-:Y:S01]  /*4ac0*/  IADD3 R4, R0, 0x200, RZ ;  /* 0x0000020000047810 */ /* 0x000fe20007ffe0ff */
        /* <DEDUP_REMOVED lines=45> */
.L_x_5791:
        /* <DEDUP_REMOVED lines=10> */
.L_x_5790:
[----:B------:R-:W-:-:S04]  /*4e40*/  FMUL.RZ R4, R4, 0.15915493667125701904 ;  /* 0x3e22f98304047820 */ /* 0x000fc8000040c000 */
[----:B------:R1:W2:Y:S08]  /*4e50*/  MUFU.SIN R6, R4 ;  /* 0x0000000400067308 */ /* 0x0002b00000000400 */
[----:B------:R1:W3:Y:S01]  /*4e60*/  MUFU.COS R7, R4 ;  /* 0x0000000400077308 */ /* 0x0002e20000000000 */
[----:B------:R-:W-:Y:S05]  /*4e70*/  BRA `(.L_x_5792) ;  /* 0x00000000000c7947 */ /* 0x000fea0003800000 */
.L_x_5789:
[----:B------:R-:W-:Y:S01]  /*4e80*/  FMUL.FTZ R7, R24, -1.4426950216293334961 ;  /* 0xbfb8aa3b18077820 */ /* 0x000fe20000410000 */
[----:B------:R-:W-:-:S05]  /*4e90*/  MOV R6, R4 ;  /* 0x0000000400067202 */ /* 0x000fca0000000f00 */
[----:B------:R-:W0:Y:S02]  /*4ea0*/  MUFU.EX2 R7, R7 ;  /* 0x0000000700077308 */ /* 0x000e240000000800 */
.L_x_5792:
[----:B------:R-:W-:Y:S05]  /*4eb0*/  BSYNC B1 ;  /* 0x0000000000017941 */ /* 0x000fea0003800000 */
.L_x_5788:
        /* <DEDUP_REMOVED lines=18> */
.L_x_5794:
[----:B------:R-:W0:Y:S08]  /*4fe0*/  MUFU.RCP R7, R11 ;  /* 0x0000000b00077308 */ /* 0x000e300000001000 */
[----:B------:R-:W1:Y:S01]  /*4ff0*/  MUFU.RCP R4, R4 ;  /* 0x0000000400047308 */ /* 0x000e620000001000 */
[----:B0-----:R-:W-:Y:S01]  /*5000*/  FMUL.FTZ R6, R7, R24 ;  /* 0x0000001807067220 */ /* 0x001fe20000410000 */
[----:B-1----:R-:W-:Y:S01]  /*5010*/  FMUL.FTZ R7, R4, R25 ;  /* 0x0000001904077220 */ /* 0x002fe20000410000 */
[----:B------:R-:W-:Y:S06]  /*5020*/  BRA `(.L_x_5787) ;  /* 0x0000000000207947 */ /* 0x000fec0003800000 */
.L_x_5793:
        /* <DEDUP_REMOVED lines=8> */
.L_x_5787:
[----:B------:R-:W-:Y:S05]  /*50b0*/  BSYNC B0 ;  /* 0x0000000000007941 */ /* 0x000fea0003800000 */
.L_x_5786:
        /* <DEDUP_REMOVED lines=45> */
.L_x_5800:
        /* <DEDUP_REMOVED lines=11> */
.L_x_5799:
[----:B------:R-:W-:-:S04]  /*5440*/  FMUL.RZ R4, R4, 0.15915493667125701904 ;  /* 0x3e22f98304047820 */ /* 0x000fc8000040c000 */
[----:B------:R1:W2:Y:S08]  /*5450*/  MUFU.SIN R11, R4 ;  /* 0x00000004000b7308 */ /* 0x0002b00000000400 */
[----:B------:R1:W3:Y:S01]  /*5460*/  MUFU.COS R5, R4 ;  /* 0x0000000400057308 */ /* 0x0002e20000000000 */
[----:B------:R-:W-:Y:S05]  /*5470*/  BRA `(.L_x_5801) ;  /* 0x00000000000c7947 */ /* 0x000fea0003800000 */
.L_x_5798:
[----:B------:R-:W-:Y:S01]  /*5480*/  FMUL.FTZ R5, R22, -1.4426950216293334961 ;  /* 0xbfb8aa3b16057820 */ /* 0x000fe20000410000 */
[----:B------:R-:W-:-:S05]  /*5490*/  MOV R11, R4 ;  /* 0x00000004000b7202 */ /* 0x000fca0000000f00 */
[----:B------:R-:W0:Y:S02]  /*54a0*/  MUFU.EX2 R5, R5 ;  /* 0x0000000500057308 */ /* 0x000e240000000800 */
.L_x_5801:
[----:B------:R-:W-:Y:S05]  /*54b0*/  BSYNC B1 ;  /* 0x0000000000017941 */ /* 0x000fea0003800000 */
.L_x_5797:
        /* <DEDUP_REMOVED lines=18> */
.L_x_5803:
[----:B------:R-:W1:Y:S08]  /*55e0*/  MUFU.RCP R5, R11 ;  /* 0x0000000b00057308 */ /* 0x000e700000001000 */
[----:B------:R-:W0:Y:S01]  /*55f0*/  MUFU.RCP R12, R12 ;  /* 0x0000000c000c7308 */ /* 0x000e220000001000 */
[----:B-1----:R-:W-:Y:S01]  /*5600*/  FMUL.FTZ R4, R5, R22 ;  /* 0x0000001605047220 */ /* 0x002fe20000410000 */
[----:B0-----:R-:W-:Y:S01]  /*5610*/  FMUL.FTZ R5, R12, R23 ;  /* 0x000000170c057220 */ /* 0x001fe20000410000 */
[----:B------:R-:W-:Y:S06]  /*5620*/  BRA `(.L_x_5796) ;  /* 0x0000000000207947 */ /* 0x000fec0003800000 */
.L_x_5802:
        /* <DEDUP_REMOVED lines=8> */
.L_x_5796:
[----:B------:R-:W-:Y:S05]  /*56b0*/  BSYNC B0 ;  /* 0x0000000000007941 */ /* 0x000fea0003800000 */
.L_x_5795:
        /* <DEDUP_REMOVED lines=46> */
.L_x_5809:
        /* <DEDUP_REMOVED lines=11> */
.L_x_5808:
[----:B------:R-:W-:-:S04]  /*5a50*/  FMUL.RZ R11, R11, 0.15915493667125701904 ;  /* 0x3e22f9830b0b7820 */ /* 0x000fc8000040c000 */
[----:B------:R0:W1:Y:S08]  /*5a60*/  MUFU.SIN R12, R11 ;  /* 0x0000000b000c7308 */ /* 0x0000700000000400 */
[----:B------:R0:W2:Y:S01]  /*5a70*/  MUFU.COS R14, R11 ;  /* 0x0000000b000e7308 */ /* 0x0000a20000000000 */
[----:B------:R-:W-:Y:S05]  /*5a80*/  BRA `(.L_x_5810) ;  /* 0x00000000000c7947 */ /* 0x000fea0003800000 */
.L_x_5807:
[----:B------:R-:W-:Y:S01]  /*5a90*/  FMUL.FTZ R14, R20, -1.4426950216293334961 ;  /* 0xbfb8aa3b140e7820 */ /* 0x000fe20000410000 */
[----:B------:R-:W-:-:S05]  /*5aa0*/  MOV R12, R11 ;  /* 0x0000000b000c7202 */ /* 0x000fca0000000f00 */
[----:B------:R-:W3:Y:S02]  /*5ab0*/  MUFU.EX2 R14, R14 ;  /* 0x0000000e000e7308 */ /* 0x000ee40000000800 */
.L_x_5810:
[----:B------:R-:W-:Y:S05]  /*5ac0*/  BSYNC B1 ;  /* 0x0000000000017941 */ /* 0x000fea0003800000 */
.L_x_5806:
[----:B--23--:R-:W-:Y:S01]  /*5ad0*/  FADD.FTZ R17, R14, 1 ;  /* 0x3f8000000e117421 */ /* 0x00cfe20000010000 */
[----:B-1----:R-:W-:-:S05]  /*5ae0*/  FADD.FTZ R16, RZ, R12 ;  /* 0x0000000cff107221 */ /* 0x002fca0000010000 */
[----:B------:R-:W-:-:S13]  /*5af0*/  FSETP.GE.FTZ.AND P0, PT, |R17|, |R16|, PT ;  /* 0x400000101100720b */ /* 0x000fda0003f16200 */
[----:B------:R-:W-:Y:S05]  /*5b00*/  @!P0 BRA `(.L_x_5811) ;  /* 0x00000000004c8947 */ /* 0x000fea0003800000 */
[C---:B------:R-:W-:Y:S01]  /*5b10*/  FSETP.NEU.FTZ.AND P1, PT, |R17|.reuse, RZ, PT ;  /* 0x000000ff1100720b */ /* 0x040fe20003f3d200 */
[----:B0-----:R-:W-:Y:S01]  /*5b20*/  FADD.FTZ R11, |R17|, -RZ ;  /* 0x800000ff110b7221 */ /* 0x001fe20000010200 */
        /* <DEDUP_REMOVED lines=12> */
.L_x_5812:
[----:B------:R-:W0:Y:S08]  /*5bf0*/  MUFU.RCP R11, R11 ;  /* 0x0000000b000b7308 */ /* 0x000e300000001000 */
[----:B------:R-:W1:Y:S01]  /*5c00*/  MUFU.RCP R12, R12 ;  /* 0x0000000c000c7308 */ /* 0x000e620000001000 */
[----:B0-----:R-:W-:Y:S01]  /*5c10*/  FMUL.FTZ R14, R11, R20 ;  /* 0x000000140b0e7220 */ /* 0x001fe20000410000 */
[----:B-1----:R-:W-:Y:S01]  /*5c20*/  FMUL.FTZ R15, R12, R21 ;  /* 0x000000150c0f7220 */ /* 0x002fe20000410000 */
[----:B------:R-:W-:Y:S06]  /*5c30*/  BRA `(.L_x_5805) ;  /* 0x0000000000207947 */ /* 0x000fec0003800000 */
.L_x_5811:
[----:B------:R-:W1:Y:S02]  /*5c40*/  MUFU.RCP R12, R16 ;  /* 0x00000010000c7308 */ /* 0x000e640000001000 */
[----:B-1----:R-:W-:-:S04]  /*5c50*/  FMUL.FTZ R12, R17, R12 ;  /* 0x0000000c110c7220 */ /* 0x002fc80000410000 */
[----:B0-----:R-:W-:Y:S01]  /*5c60*/  FFMA.FTZ R11, R17, R12, R16 ;  /* 0x0000000c110b7223 */ /* 0x001fe20000010010 */
[C---:B------:R-:W-:Y:S01]  /*5c70*/  FFMA.FTZ R14, R12.reuse, R20, R21 ;  /* 0x000000140c0e7223 */ /* 0x040fe20000010015 */
[----:B------:R-:W-:-:S04]  /*5c80*/  FFMA.FTZ R12, R12, R21, -R20 ;  /* 0x000000150c0c7223 */ /* 0x000fc80000010814 */
[----:B------:R-:W0:Y:S02]  /*5c90*/  MUFU.RCP R11, R11 ;  /* 0x0000000b000b7308 */ /* 0x000e240000001000 */
[C---:B0-----:R-:W-:Y:S01]  /*5ca0*/  FMUL.FTZ R14, R11.reuse, R14 ;  /* 0x0000000e0b0e7220 */ /* 0x041fe20000410000 */
[----:B------:R-:W-:-:S07]  /*5cb0*/  FMUL.FTZ R15, R11, R12 ;  /* 0x0000000c0b0f7220 */ /* 0x000fce0000410000 */
.L_x_5805:
[----:B------:R-:W-:Y:S05]  /*5cc0*/  BSYNC B0 ;  /* 0x0000000000007941 */ /* 0x000fea0003800000 */
.L_x_5804:
[----:B------:R-:W-:Y:S01]  /*5cd0*/  IADD3 R11, R0, 0x380, RZ ;  /* 0x00000380000b7810 */ /* 0x000fe20007ffe0ff */
[----:B------:R-:W-:Y:S01]  /*5ce0*/  BSSY B0, `(.L_x_5813) ;  /* 0x000005d000007945 */ /* 0x000fe20003800000 */
[----:B------:R-:W-:Y:S02]  /*5cf0*/  HFMA2.MMA R12, -RZ, RZ, 0, 0 ;  /* 0x00000000ff0c7435 */ /* 0x000fe400000001ff */
        /* <DEDUP_REMOVED lines=42> */
.L_x_5818:
        /* <DEDUP_REMOVED lines=10> */
.L_x_5817:
[----:B------:R-:W-:-:S04]  /*6040*/  FMUL.RZ R11, R11, 0.15915493667125701904 ;  /* 0x3e22f9830b0b7820 */ /* 0x000fc8000040c000 */
[----:B------:R1:W2:Y:S08]  /*6050*/  MUFU.SIN R13, R11 ;  /* 0x0000000b000d7308 */ /* 0x0002b00000000400 */
[----:B------:R1:W3:Y:S01]  /*6060*/  MUFU.COS R12, R11 ;  /* 0x0000000b000c7308 */ /* 0x0002e20000000000 */
[----:B------:R-:W-:Y:S05]  /*6070*/  BRA `(.L_x_5819) ;  /* 0x00000000000c7947 */ /* 0x000fea0003800000 */
.L_x_5816:
[----:B------:R-:W-:Y:S01]  /*6080*/  FMUL.FTZ R12, R18, -1.4426950216293334961 ;  /* 0xbfb8aa3b120c7820 */ /* 0x000fe20000410000 */
[----:B------:R-:W-:-:S05]  /*6090*/  MOV R13, R11 ;  /* 0x0000000b000d7202 */ /* 0x000fca0000000f00 */
[----:B------:R-:W0:Y:S02]  /*60a0*/  MUFU.EX2 R12, R12 ;  /* 0x0000000c000c7308 */ /* 0x000e240000000800 */
.L_x_5819:
[----:B------:R-:W-:Y:S05]  /*60b0*/  BSYNC B1 ;  /* 0x0000000000017941 */ /* 0x000fea0003800000 */
.L_x_5815:
[----:B0--3--:R-:W-:Y:S01]  /*60c0*/  FADD.FTZ R17, R12, 1 ;  /* 0x3f8000000c117421 */ /* 0x009fe20000010000 */
[----:B--2---:R-:W-:-:S05]  /*60d0*/  FADD.FTZ R20, RZ, R13 ;  /* 0x0000000dff147221 */ /* 0x004fca0000010000 */
        /* <DEDUP_REMOVED lines=16> */
.L_x_5821:
[----:B------:R-:W0:Y:S08]  /*61e0*/  MUFU.RCP R11, R11 ;  /* 0x0000000b000b7308 */ /* 0x000e300000001000 */
[----:B------:R-:W1:Y:S01]  /*61f0*/  MUFU.RCP R16, R16 ;  /* 0x0000001000107308 */ /* 0x000e620000001000 */
[----:B0-----:R-:W-:Y:S01]  /*6200*/  FMUL.FTZ R12, R11, R18 ;  /* 0x000000120b0c7220 */ /* 0x001fe20000410000 */
[----:B-1----:R-:W-:Y:S01]  /*6210*/  FMUL.FTZ R13, R16, R19 ;  /* 0x00000013100d7220 */ /* 0x002fe20000410000 */
[----:B------:R-:W-:Y:S06]  /*6220*/  BRA `(.L_x_5814) ;  /* 0x0000000000207947 */ /* 0x000fec0003800000 */
.L_x_5820:
[----:B------:R-:W0:Y:S02]  /*6230*/  MUFU.RCP R12, R20 ;  /* 0x00000014000c7308 */ /* 0x000e240000001000 */
[----:B0-----:R-:W-:-:S04]  /*6240*/  FMUL.FTZ R12, R17, R12 ;  /* 0x0000000c110c7220 */ /* 0x001fc80000410000 */
[----:B-1----:R-:W-:Y:S01]  /*6250*/  FFMA.FTZ R11, R17, R12, R20 ;  /* 0x0000000c110b7223 */ /* 0x002fe20000010014 */
[C---:B------:R-:W-:Y:S01]  /*6260*/  FFMA.FTZ R16, R12.reuse, R18, R19 ;  /* 0x000000120c107223 */ /* 0x040fe20000010013 */
[----:B------:R-:W-:-:S04]  /*6270*/  FFMA.FTZ R18, R12, R19, -R18 ;  /* 0x000000130c127223 */ /* 0x000fc80000010812 */
[----:B------:R-:W0:Y:S02]  /*6280*/  MUFU.RCP R11, R11 ;  /* 0x0000000b000b7308 */ /* 0x000e240000001000 */
[C---:B0-----:R-:W-:Y:S01]  /*6290*/  FMUL.FTZ R12, R11.reuse, R16 ;  /* 0x000000100b0c7220 */ /* 0x041fe20000410000 */
[----:B------:R-:W-:-:S07]  /*62a0*/  FMUL.FTZ R13, R11, R18 ;  /* 0x000000120b0d7220 */ /* 0x000fce0000410000 */
.L_x_5814:
[----:B------:R-:W-:Y:S05]  /*62b0*/  BSYNC B0 ;  /* 0x0000000000007941 */ /* 0x000fea0003800000 */
.L_x_5813:
[----:B------:R-:W-:Y:S01]  /*62c0*/  ISETP.GE.AND P0, PT, R0, UR4, PT ;  /* 0x0000000400007c0c */ /* 0x000fe2000bf06270 */
[----:B------:R-:W-:Y:S04]  /*62d0*/  BSSY B0, `(.L_x_5822) ;  /* 0x0000033000007945 */ /* 0x000fe80003800000 */
[----:B------:R-:W-:Y:S08]  /*62e0*/  BSSY B1, `(.L_x_5823) ;  /* 0x000002b000017945 */ /* 0x000ff00003800000 */
[----:B------:R-:W-:Y:S05]  /*62f0*/  @P0 BRA `(.L_x_5824) ;  /* 0x0000000000300947 */ /* 0x000fea0003800000 */
[----:B------:R-:W0:Y:S01]  /*6300*/  LDC.64 R16, c[0x0][0x218] ;  /* 0x00008600ff107b82 */ /* 0x000e220000000a00 */
[----:B------:R-:W-:Y:S02]  /*6310*/  IADD3 R11, R0, UR6, RZ ;  /* 0x00000006000b7c10 */ /* 0x000fe4000fffe0ff */
[----:B------:R-:W-:-:S04]  /*6320*/  MOV R0, R10 ;  /* 0x0000000a00007202 */ /* 0x000fc80000000f00 */
[----:B------:R-:W-:Y:S01]  /*6330*/  ISETP.GE.AND P0, PT, R0, UR4, PT ;  /* 0x0000000400007c0c */ /* 0x000fe2000bf06270 */
[----:B0-----:R-:W-:-:S05]  /*6340*/  IMAD.WIDE.U32 R16, R11, 0x8, R16 ;  /* 0x000000080b107825 */ /* 0x001fca00078e0010 */
[----:B------:R0:W-:Y:S07]  /*6350*/  STG.E.64 desc[UR8][R16.64], R26 ;  /* 0x0000001a10007986 */ /* 0x0001ee000c101b08 */
[----:B------:R-:W-:Y:S05]  /*6360*/  @P0 BRA `(.L_x_5825) ;  /* 0x0000000000300947 */ /* 0x000fea0003800000 */
[----:B------:R-:W1:Y:S01]  /*6370*/  LDC.64 R10, c[0x0][0x218] ;  /* 0x00008600ff0a7b82 */ /* 0x000e620000000a00 */
[C---:B0-----:R-:W-:Y:S02]  /*6380*/  IADD3 R17, R0.reuse, UR6, RZ ;  /* 0x0000000600117c10 */ /* 0x041fe4000fffe0ff */
[----:B------:R-:W-:-:S03]  /*6390*/  IADD3 R0, R0, 0x80, RZ ;  /* 0x0000008000007810 */ /* 0x000fc60007ffe0ff */
[----:B-1----:R-:W-:-:S05]  /*63a0*/  IMAD.WIDE.U32 R10, R17, 0x8, R10 ;  /* 0x00000008110a7825 */ /* 0x002fca00078e000a */
[----:B------:R0:W-:Y:S02]  /*63b0*/  STG.E.64 desc[UR8][R10.64], R28 ;  /* 0x0000001c0a007986 */ /* 0x0001e4000c101b08 */
.L_x_5824:
[----:B------:R-:W-:-:S13]  /*63c0*/  ISETP.GE.AND P0, PT, R0, UR4, PT ;  /* 0x0000000400007c0c */ /* 0x000fda000bf06270 */
[----:B------:R-:W-:Y:S05]  /*63d0*/  @P0 BRA `(.L_x_5826) ;  /* 0x0000000000300947 */ /* 0x000fea0003800000 */
[----:B0-----:R-:W0:Y:S01]  /*63e0*/  LDC.64 R10, c[0x0][0x218] ;  /* 0x00008600ff0a7b82 */ /* 0x001e220000000a00 */
[C---:B------:R-:W-:Y:S02]  /*63f0*/  IADD3 R17, R0.reuse, UR6, RZ ;  /* 0x0000000600117c10 */ /* 0x040fe4000fffe0ff */
[----:B------:R-:W-:-:S03]  /*6400*/  IADD3 R0, R0, 0x80, RZ ;  /* 0x0000008000007810 */ /* 0x000fc60007ffe0ff */
[----:B0-----:R-:W-:-:S05]  /*6410*/  IMAD.WIDE.U32 R10, R17, 0x8, R10 ;  /* 0x00000008110a7825 */ /* 0x001fca00078e000a */
[----:B------:R1:W-:Y:S02]  /*6420*/  STG.E.64 desc[UR8][R10.64], R8 ;  /* 0x000000080a007986 */ /* 0x0003e4000c101b08 */
.L_x_5825:
[----:B------:R-:W-:-:S13]  /*6430*/  ISETP.GE.AND P0, PT, R0, UR4, PT ;  /* 0x0000000400007c0c */ /* 0x000fda000bf06270 */
[----:B------:R-:W-:Y:S05]  /*6440*/  @P0 BRA `(.L_x_5827) ;  /* 0x0000000000300947 */ /* 0x000fea0003800000 */
[----:B-1----:R-:W1:Y:S01]  /*6450*/  LDC.64 R8, c[0x0][0x218] ;  /* 0x00008600ff087b82 */ /* 0x002e620000000a00 */
[C---:B------:R-:W-:Y:S02]  /*6460*/  IADD3 R11, R0.reuse, UR6, RZ ;  /* 0x00000006000b7c10 */ /* 0x040fe4000fffe0ff */
[----:B------:R-:W-:-:S03]  /*6470*/  IADD3 R0, R0, 0x80, RZ ;  /* 0x0000008000007810 */ /* 0x000fc60007ffe0ff */
[----:B-1----:R-:W-:-:S05]  /*6480*/  IMAD.WIDE.U32 R8, R11, 0x8, R8 ;  /* 0x000000080b087825 */ /* 0x002fca00078e0008 */
[----:B------:R1:W-:Y:S02]  /*6490*/  STG.E.64 desc[UR8][R8.64], R2 ;  /* 0x0000000208007986 */ /* 0x0003e4000c101b08 */
.L_x_5826:
[----:B------:R-:W-:-:S13]  /*64a0*/  ISETP.GE.AND P0, PT, R0, UR4, PT ;  /* 0x0000000400007c0c */ /* 0x000fda000bf06270 */
[----:B------:R-:W-:Y:S05]  /*64b0*/  @P0 BRA `(.L_x_5828) ;  /* 0x0000000000340947 */ /* 0x000fea0003800000 */
[----:B-1----:R-:W1:Y:S01]  /*64c0*/  LDC.64 R2, c[0x0][0x218] ;  /* 0x00008600ff027b82 */ /* 0x002e620000000a00 */
[C---:B------:R-:W-:Y:S02]  /*64d0*/  IADD3 R9, R0.reuse, UR6, RZ ;  /* 0x0000000600097c10 */ /* 0x040fe4000fffe0ff */
[----:B------:R-:W-:-:S03]  /*64e0*/  IADD3 R0, R0, 0x80, RZ ;  /* 0x0000008000007810 */ /* 0x000fc60007ffe0ff */
[----:B-1----:R-:W-:-:S05]  /*64f0*/  IMAD.WIDE.U32 R2, R9, 0x8, R2 ;  /* 0x0000000809027825 */ /* 0x002fca00078e0002 */
[----:B------:R2:W-:Y:S02]  /*6500*/  STG.E.64 desc[UR8][R2.64], R6 ;  /* 0x0000000602007986 */ /* 0x0005e4000c101b08 */
.L_x_5827:
[----:B------:R-:W-:-:S13]  /*6510*/  ISETP.GE.AND P0, PT, R0, UR4, PT ;  /* 0x0000000400007c0c */ /* 0x000fda000bf06270 */
[----:B------:R-:W-:Y:S05]  /*6520*/  @P0 BREAK B1 ;  /* 0x0000000000010942 */ /* 0x000fea0003800000 */
[----:B------:R-:W-:Y:S05]  /*6530*/  @P0 BRA `(.L_x_5829) ;  /* 0x0000000000300947 */ /* 0x000fea0003800000 */
[----:B--2---:R-:W2:Y:S01]  /*6540*/  LDC.64 R2, c[0x0][0x218] ;  /* 0x00008600ff027b82 */ /* 0x004ea20000000a00 */
[C---:B------:R-:W-:Y:S02]  /*6550*/  IADD3 R7, R0.reuse, UR6, RZ ;  /* 0x0000000600077c10 */ /* 0x040fe4000fffe0ff */
[----:B------:R-:W-:-:S03]  /*6560*/  IADD3 R0, R0, 0x80, RZ ;  /* 0x0000008000007810 */ /* 0x000fc60007ffe0ff */
[----:B--2---:R-:W-:-:S05]  /*6570*/  IMAD.WIDE.U32 R2, R7, 0x8, R2 ;  /* 0x0000000807027825 */ /* 0x004fca00078e0002 */
[----:B------:R2:W-:Y:S02]  /*6580*/  STG.E.64 desc[UR8][R2.64], R4 ;  /* 0x0000000402007986 */ /* 0x0005e4000c101b08 */
.L_x_5828:
[----:B------:R-:W-:Y:S05]  /*6590*/  BSYNC B1 ;  /* 0x0000000000017941 */ /* 0x000fea0003800000 */
.L_x_5823:
[----:B------:R-:W-:-:S13]  /*65a0*/  ISETP.GE.AND P0, PT, R0, UR4, PT ;  /* 0x0000000400007c0c */ /* 0x000fda000bf06270 */
[----:B-12---:R-:W1:Y:S01]  /*65b0*/  @!P0 LDC.64 R2, c[0x0][0x218] ;  /* 0x00008600ff028b82 */ /* 0x006e620000000a00 */
[C---:B------:R-:W-:Y:S02]  /*65c0*/  @!P0 IADD3 R5, R0.reuse, UR6, RZ ;  /* 0x0000000600058c10 */ /* 0x040fe4000fffe0ff */
[----:B------:R-:W-:-:S03]  /*65d0*/  @!P0 IADD3 R0, R0, 0x80, RZ ;  /* 0x0000008000008810 */ /* 0x000fc60007ffe0ff */
[----:B-1----:R-:W-:-:S05]  /*65e0*/  @!P0 IMAD.WIDE.U32 R2, R5, 0x8, R2 ;  /* 0x0000000805028825 */ /* 0x002fca00078e0002 */
[----:B------:R3:W-:Y:S02]  /*65f0*/  @!P0 STG.E.64 desc[UR8][R2.64], R14 ;  /* 0x0000000e02008986 */ /* 0x0007e4000c101b08 */
.L_x_5829:
[----:B------:R-:W-:Y:S05]  /*6600*/  BSYNC B0 ;  /* 0x0000000000007941 */ /* 0x000fea0003800000 */
.L_x_5822:
[----:B------:R-:W-:Y:S05]  /*6610*/  WARPSYNC.ALL ;  /* 0x0000000000007948 */ /* 0x000fea0003800000 */
[----:B------:R-:W-:-:S13]  /*6620*/  ISETP.GE.AND P0, PT, R0, UR4, PT ;  /* 0x0000000400007c0c */ /* 0x000fda000bf06270 */
[----:B------:R-:W-:Y:S05]  /*6630*/  @P0 EXIT ;  /* 0x000000000000094d */ /* 0x000fea0003800000 */
[----:B--23--:R-:W2:Y:S01]  /*6640*/  LDC.64 R2, c[0x0][0x218] ;  /* 0x00008600ff027b82 */ /* 0x00cea20000000a00 */
[----:B------:R-:W-:-:S05]  /*6650*/  IADD3 R5, R0, UR6, RZ ;  /* 0x0000000600057c10 */ /* 0x000fca000fffe0ff */
[----:B--2---:R-:W-:-:S05]  /*6660*/  IMAD.WIDE.U32 R2, R5, 0x8, R2 ;  /* 0x0000000805027825 */ /* 0x004fca00078e0002 */
[----:B------:R-:W-:Y:S01]  /*6670*/  STG.E.64 desc[UR8][R2.64], R12 ;  /* 0x0000000c02007986 */ /* 0x000fe2000c101b08 */
[----:B------:R-:W-:Y:S05]  /*6680*/  EXIT ;  /* 0x000000000000794d */ /* 0x000fea0003800000 */
.L_x_5830:
        /* <DEDUP_REMOVED lines=15> */
.L_x_11127:


//--------------------- .text._ZN2at6native29vectorized_elementwise_kernelILi4EZZZNS0_61_GLOBAL__N__132982cb_23_ActivationSiluKernel_cu_f5210f67_354611silu_kernelERNS_18TensorIteratorBaseEENKUlvE_clEvENKUlvE2_clEvEUlN3c107complexIfEEE_St5arrayIPcLm2EEEEviT0_T1_ --------------------------
	.section	.text._ZN2at6native29vectorized_elementwise_kernelILi4EZZZNS0_61_GLOBAL__N__132982cb_23_ActivationSiluKernel_cu_f5210f67_354611silu_kernelERNS_18TensorIteratorBaseEENKUlvE_clEvENKUlvE2_clEvEUlN3c107complexIfEEE_St5arrayIPcLm2EEEEviT0_T1_,"ax",@progbits
	.align	128
        .global         _ZN2at6native29vectorized_elementwise_kernelILi4EZZZNS0_61_GLOBAL__N__132982cb_23_ActivationSiluKernel_cu_f5210f67_354611silu_kernelERNS_18TensorIteratorBaseEENKUlvE_clEvENKUlvE2_clEvEUlN3c107complexIfEEE_St5arrayIPcLm2EEEEviT0_T1_
        .type           _ZN2at6native29vectorized_elementwise_kernelILi4EZZZNS0_61_GLOBAL__N__132982cb_23_ActivationSiluKernel_cu_f5210f67_354611silu_kernelERNS_18TensorIteratorBaseEENKUlvE_clEvENKUlvE2_clEvEUlN3c107complexIfEEE_St5arrayIPcLm2EEEEviT0_T1_,@function
        .size           _ZN2at6native29vectorized_elementwise_kernelILi4EZZZNS0_61_GLOBAL__N__132982cb_23_ActivationSiluKernel_cu_f5210f67_354611silu_kernelERNS_18TensorIteratorBaseEENKUlvE_clEvENKUlvE2_clEvEUlN3c107complexIfEEE_St5arrayIPcLm2EEEEviT0_T1_,(.L_x_11128 - _ZN2at6native29vectorized_elementwise_kernelILi4EZZZNS0_61_GLOBAL__N__132982cb_23_ActivationSiluKernel_cu_f5210f67_354611silu_kernelERNS_18TensorIteratorBaseEENKUlvE_clEvENKUlvE2_clEvEUlN3c107complexIfEEE_St5arrayIPcLm2EEEEviT0_T1_)
        .other          _ZN2at6native29vectorized_elementwise_kernelILi4EZZZNS0_61_GLOBAL__N__132982cb_23_ActivationSiluKernel_cu_f5210f67_354611silu_kernelERNS_18TensorIteratorBaseEENKUlvE_clEvENKUlvE2_clEvEUlN3c107complexIfEEE_St5arrayIPcLm2EEEEviT0_T1_,@"STO_CUDA_ENTRY STV_DEFAULT"
_ZN2at6native29vectorized_elementwise_kernelILi4EZZZNS0_61_GLOBAL__N__132982cb_23_ActivationSiluKernel_cu_f5210f67_354611silu_kernelERNS_18TensorIteratorBaseEENKUlvE_clEvENKUlvE2_clEvEUlN3c107complexIfEEE_St5arrayIPcLm2EEEEviT0_T1_:
.text._ZN2at6native29vectorized_elementwise_kernelILi4EZZZNS0_61_GLOBAL__N__132982cb_23_ActivationSiluKernel_cu_f5210f67_354611silu_kernelERNS_18TensorIteratorBaseEENKUlvE_clEvENKUlvE2_clEvEUlN3c107complexIfEEE_St5arrayIPcLm2EEEEviT0_T1_:
        /* <DEDUP_REMOVED lines=59> */
.L_x_5835:
        /* <DEDUP_REMOVED lines=10> */
.L_x_5834:
[----:B------:R-:W-:-:S04]  /*0450*/  FMUL.RZ R2, R2, 0.15915493667125701904 ;  /* 0x3e22f98302027820 */ /* 0x000fc8000040c000 */
[----:B------:R1:W2:Y:S08]  /*0460*/  MUFU.SIN R21, R2 ;  /* 0x0000000200157308 */ /* 0x0002b00000000400 */
[----:B------:R1:W3:Y:S01]  /*0470*/  MUFU.COS R20, R2 ;  /* 0x0000000200147308 */ /* 0x0002e20000000000 */
[----:B------:R-:W-:Y:S05]  /*0480*/  BRA `(.L_x_5836) ;  /* 0x00000000000c7947 */ /* 0x000fea0003800000 */
.L_x_5833:
[----:B------:R-:W-:Y:S01]  /*0490*/  FMUL.FTZ R20, R12, -1.4426950216293334961 ;  /* 0xbfb8aa3b0c147820 */ /* 0x000fe20000410000 */
[----:B------:R-:W-:-:S05]  /*04a0*/  MOV R21, R2 ;  /* 0x0000000200157202 */ /* 0x000fca0000000f00 */
[----:B------:R-:W0:Y:S02]  /*04b0*/  MUFU.EX2 R20, R20 ;  /* 0x0000001400147308 */ /* 0x000e240000000800 */
.L_x_5836:
[----:B------:R-:W-:Y:S05]  /*04c0*/  BSYNC B0 ;  /* 0x0000000000007941 */ /* 0x000fea0003800000 */
.L_x_5832:
        /* <DEDUP_REMOVED lines=19> */
.L_x_5839:
[----:B------:R-:W0:Y:S08]  /*0600*/  MUFU.RCP R3, R3 ;  /* 0x0000000300037308 */ /* 0x000e300000001000 */
[----:B------:R-:W1:Y:S01]  /*0610*/  MUFU.RCP R2, R2 ;  /* 0x0000000200027308 */ /* 0x000e620000001000 */
[----:B0-----:R-:W-:Y:S01]  /*0620*/  FMUL.FTZ R12, R12, R3 ;  /* 0x000000030c0c7220 */ /* 0x001fe20000410000 */
[----:B-1----:R-:W-:Y:S01]  /*0630*/  FMUL.FTZ R13, R13, R2 ;  /* 0x000000020d0d7220 */ /* 0x002fe20000410000 */
[----:B------:R-:W-:Y:S06]  /*0640*/  BRA `(.L_x_5840) ;  /* 0x0000000000207947 */ /* 0x000fec0003800000 */
.L_x_5838:
        /* <DEDUP_REMOVED lines=8> */
.L_x_5840:
[----:B------:R-:W-:Y:S05]  /*06d0*/  BSYNC B0 ;  /* 0x0000000000007941 */ /* 0x000fea0003800000 */
.L_x_5837:
        /* <DEDUP_REMOVED lines=40> */
.L_x_5844:
        /* <DEDUP_REMOVED lines=10> */
.L_x_5843:
[----:B------:R-:W-:-:S04]  /*0a00*/  FMUL.RZ R2, R2, 0.15915493667125701904 ;  /* 0x3e22f98302027820 */ /* 0x000fc8000040c000 */
[----:B------:R1:W2:Y:S08]  /*0a10*/  MUFU.SIN R21, R2 ;  /* 0x0000000200157308 */ /* 0x0002b00000000400 */
[----:B------:R1:W3:Y:S01]  /*0a20*/  MUFU.COS R20, R2 ;  /* 0x0000000200147308 */ /* 0x0002e20000000000 */
[----:B------:R-:W-:Y:S05]  /*0a30*/  BRA `(.L_x_5845) ;  /* 0x00000000000c7947 */ /* 0x000fea0003800000 */
.L_x_5842:
[----:B------:R-:W-:Y:S01]  /*0a40*/  FMUL.FTZ R20, R14, -1.4426950216293334961 ;  /* 0xbfb8aa3b0e147820 */ /* 0x000fe20000410000 */
[----:B------:R-:W-:-:S05]  /*0a50*/  MOV R21, R2 ;  /* 0x0000000200157202 */ /* 0x000fca0000000f00 */
[----:B------:R-:W0:Y:S02]  /*0a60*/  MUFU.EX2 R20, R20 ;  /* 0x0000001400147308 */ /* 0x000e240000000800 */
.L_x_5845:
[----:B------:R-:W-:Y:S05]  /*0a70*/  BSYNC B0 ;  /* 0x0000000000007941 */ /* 0x000fea0003800000 */
.L_x_5841:
        /* <DEDUP_REMOVED lines=19> */
.L_x_5848:
[----:B------:R-:W0:Y:S08]  /*0bb0*/  MUFU.RCP R3, R3 ;  /* 0x0000000300037308 */ /* 0x000e300000001000 */
[----:B------:R-:W1:Y:S01]  /*0bc0*/  MUFU.RCP R2, R2 ;  /* 0x0000000200027308 */ /* 0x000e620000001000 */
[----:B0-----:R-:W-:Y:S01]  /*0bd0*/  FMUL.FTZ R14, R14, R3 ;  /* 0x000000030e0e7220 */ /* 0x001fe20000410000 */
[----:B-1----:R-:W-:Y:S01]  /*0be0*/  FMUL.FTZ R15, R15, R2 ;  /* 0x000000020f0f7220 */ /* 0x002fe20000410000 */
[----:B------:R-:W-:Y:S06]  /*0bf0*/  BRA `(.L_x_5849) ;  /* 0x0000000000207947 */ /* 0x000fec0003800000 */
.L_x_5847:
        /* <DEDUP_REMOVED lines=8> */
.L_x_5849:
[----:B------:R-:W-:Y:S05]  /*0c80*/  BSYNC B0 ;  /* 0x0000000000007941 */ /* 0x000fea0003800000 */
.L_x_5846:
        /* <DEDUP_REMOVED lines=40> */
.L_x_5853:
        /* <DEDUP_REMOVED lines=10> */
.L_x_5852:
[----:B------:R-:W-:-:S04]  /*0fb0*/  FMUL.RZ R2, R2, 0.15915493667125701904 ;  /* 0x3e22f98302027820 */ /* 0x000fc8000040c000 */
[----:B------:R1:W2:Y:S08]  /*0fc0*/  MUFU.SIN R21, R2 ;  /* 0x0000000200157308 */ /* 0x0002b00000000400 */
[----:B------:R1:W3:Y:S01]  /*0fd0*/  MUFU.COS R20, R2 ;  /* 0x0000000200147308 */ /* 0x0002e20000000000 */
[----:B------:R-:W-:Y:S05]  /*0fe0*/  BRA `(.L_x_5854) ;  /* 0x00000000000c7947 */ /* 0x000fea0003800000 */
.L_x_5851:
[----:B------:R-:W-:Y:S01]  /*0ff0*/  FMUL.FTZ R20, R16, -1.4426950216293334961 ;  /* 0xbfb8aa3b10147820 */ /* 0x000fe20000410000 */
[----:B------:R-:W-:-:S05]  /*1000*/  MOV R21, R2 ;  /* 0x0000000200157202 */ /* 0x000fca0000000f00 */
[----:B------:R-:W0:Y:S02]  /*1010*/  MUFU.EX2 R20, R20 ;  /* 0x0000001400147308 */ /* 0x000e240000000800 */
.L_x_5854:
[----:B------:R-:W-:Y:S05]  /*1020*/  BSYNC B0 ;  /* 0x0000000000007941 */ /* 0x000fea0003800000 */
.L_x_5850:
        /* <DEDUP_REMOVED lines=19> */
.L_x_5857:
[----:B------:R-:W0:Y:S08]  /*1160*/  MUFU.RCP R3, R3 ;  /* 0x0000000300037308 */ /* 0x000e300000001000 */
[----:B------:R-:W1:Y:S01]  /*1170*/  MUFU.RCP R2, R2 ;  /* 0x0000000200027308 */ /* 0x000e620000001000 */
[----:B0-----:R-:W-:Y:S01]  /*1180*/  FMUL.FTZ R16, R16, R3 ;  /* 0x0000000310107220 */ /* 0x001fe20000410000 */
[----:B-1----:R-:W-:Y:S01]  /*1190*/  FMUL.FTZ R17, R17, R2 ;  /* 0x0000000211117220 */ /* 0x002fe20000410000 */
[----:B------:R-:W-:Y:S06]  /*11a0*/  BRA `(.L_x_5858) ;  /* 0x0000000000207947 */ /* 0x000fec0003800000 */
.L_x_5856:
        /* <DEDUP_REMOVED lines=8> */
.L_x_5858:
[----:B------:R-:W-:Y:S05]  /*1230*/  BSYNC B0 ;  /* 0x0000000000007941 */ /* 0x000fea0003800000 */
.L_x_5855:
        /* <DEDUP_REMOVED lines=40> */
.L_x_5862:
        /* <DEDUP_REMOVED lines=10> */
.L_x_5861:
[----:B------:R-:W-:-:S04]  /*1560*/  FMUL.RZ R2, R2, 0.15915493667125701904 ;  /* 0x3e22f98302027820 */ /* 0x000fc8000040c000 */
[----:B------:R1:W2:Y:S08]  /*1570*/  MUFU.SIN R21, R2 ;  /* 0x0000000200157308 */ /* 0x0002b00000000400 */
[----:B------:R1:W3:Y:S01]  /*1580*/  MUFU.COS R20, R2 ;  /* 0x0000000200147308 */ /* 0x0002e20000000000 */
[----:B------:R-:W-:Y:S05]  /*1590*/  BRA `(.L_x_5863) ;  /* 0x00000000000c7947 */ /* 0x000fea0003800000 */
.L_x_5860:
[----:B------:R-:W-:Y:S01]  /*15a0*/  FMUL.FTZ R20, R18, -1.4426950216293334961 ;  /* 0xbfb8aa3b12147820 */ /* 0x000fe20000410000 */
[----:B------:R-:W-:-:S05]  /*15b0*/  MOV R21, R2 ;  /* 0x0000000200157202 */ /* 0x000fca0000000f00 */
[----:B------:R-:W0:Y:S02]  /*15c0*/  MUFU.EX2 R20, R20 ;  /* 0x0000001400147308 */ /* 0x000e240000000800 */
.L_x_5863:
[----:B------:R-:W-:Y:S05]  /*15d0*/  BSYNC B0 ;  /* 0x0000000000007941 */ /* 0x000fea0003800000 */
.L_x_5859:
        /* <DEDUP_REMOVED lines=19> */
.L_x_5866:
[----:B------:R-:W0:Y:S08]  /*1710*/  MUFU.RCP R3, R3 ;  /* 0x0000000300037308 */ /* 0x000e300000001000 */
[----:B------:R-:W1:Y:S01]  /*1720*/  MUFU.RCP R2, R2 ;  /* 0x0000000200027308 */ /* 0x000e620000001000 */
[----:B0-----:R-:W-:Y:S01]  /*1730*/  FMUL.FTZ R18, R18, R3 ;  /* 0x0000000312127220 */ /* 0x001fe20000410000 */
[----:B-1----:R-:W-:Y:S01]  /*1740*/  FMUL.FTZ R19, R19, R2 ;  /* 0x0000000213137220 */ /* 0x002fe20000410000 */
[----:B------:R-:W-:Y:S06]  /*1750*/  BRA `(.L_x_5867) ;  /* 0x0000000000207947 */ /* 0x000fec0003800000 */
.L_x_5865:
        /* <DEDUP_REMOVED lines=8> */
.L_x_5867:
[----:B------:R-:W-:Y:S05]  /*17e0*/  BSYNC B0 ;  /* 0x0000000000007941 */ /* 0x000fea0003800000 */
.L_x_5864:
        /* <DEDUP_REMOVED lines=40> */
.L_x_5871:
        /* <DEDUP_REMOVED lines=10> */
.L_x_5870:
[----:B------:R-:W-:-:S04]  /*1b10*/  FMUL.RZ R2, R2, 0.15915493667125701904 ;  /* 0x3e22f98302027820 */ /* 0x000fc8000040c000 */
[----:B------:R1:W2:Y:S08]  /*1b20*/  MUFU.SIN R21, R2 ;  /* 0x0000000200157308 */ /* 0x0002b00000000400 */
[----:B------:R1:W3:Y:S01]  /*1b30*/  MUFU.COS R20, R2 ;  /* 0x0000000200147308 */ /* 0x0002e20000000000 */
[----:B------:R-:W-:Y:S05]  /*1b40*/  BRA `(.L_x_5872) ;  /* 0x00000000000c7947 */ /* 0x000fea0003800000 */
.L_x_5869:
[----:B------:R-:W-:Y:S01]  /*1b50*/  FMUL.FTZ R20, R4, -1.4426950216293334961 ;  /* 0xbfb8aa3b04147820 */ /* 0x000fe20000410000 */
[----:B------:R-:W-:-:S05]  /*1b60*/  MOV R21, R2 ;  /* 0x0000000200157202 */ /* 0x000fca0000000f00 */
[----:B------:R-:W0:Y:S02]  /*1b70*/  MUFU.EX2 R20, R20 ;  /* 0x0000001400147308 */ /* 0x000e240000000800 */
.L_x_5872:
[----:B------:R-:W-:Y:S05]  /*1b80*/  BSYNC B0 ;  /* 0x0000000000007941 */ /* 0x000fea0003800000 */
.L_x_5868:
        /* <DEDUP_REMOVED lines=19> */
.L_x_5875:
[----:B------:R-:W0:Y:S08]  /*1cc0*/  MUFU.RCP R3, R3 ;  /* 0x0000000300037308 */ /* 0x000e300000001000 */
[----:B------:R-:W1:Y:S01]  /*1cd0*/  MUFU.RCP R2, R2 ;  /* 0x0000000200027308 */ /* 0x000e620000001000 */
[----:B0-----:R-:W-:Y:S01]  /*1ce0*/  FMUL.FTZ R4, R4, R3 ;  /* 0x0000000304047220 */ /* 0x001fe20000410000 */
[----:B-1----:R-:W-:Y:S01]  /*1cf0*/  FMUL.FTZ R5, R5, R2 ;  /* 0x0000000205057220 */ /* 0x002fe20000410000 */
[----:B------:R-:W-:Y:S06]  /*1d00*/  BRA `(.L_x_5876) ;  /* 0x0000000000207947 */ /* 0x000fec0003800000 */
.L_x_5874:
        /* <DEDUP_REMOVED lines=8> */
.L_x_5876:
[----:B------:R-:W-:Y:S05]  /*1d90*/  BSYNC B0 ;  /* 0x0000000000007941 */ /* 0x000fea0003800000 */
.L_x_5873:
        /* <DEDUP_REMOVED lines=40> */
.L_x_5880:
        /* <DEDUP_REMOVED lines=10> */
.L_x_5879:
[----:B------:R-:W-:-:S04]  /*20c0*/  FMUL.RZ R2, R2, 0.15915493667125701904 ;  /* 0x3e22f98302027820 */ /* 0x000fc8000040c000 */
[----:B------:R1:W2:Y:S08]  /*20d0*/  MUFU.SIN R21, R2 ;  /* 0x0000000200157308 */ /* 0x0002b00000000400 */
[----:B------:R1:W3:Y:S01]  /*20e0*/  MUFU.COS R20, R2 ;  /* 0x0000000200147308 */ /* 0x0002e20000000000 */
[----:B------:R-:W-:Y:S05]  /*20f0*/  BRA `(.L_x_5881) ;  /* 0x00000000000c7947 */ /* 0x000fea0003800000 */
.L_x_5878:
[----:B------:R-:W-:Y:S01]  /*2100*/  FMUL.FTZ R20, R6, -1.4426950216293334961 ;  /* 0xbfb8aa3b06147820 */ /* 0x000fe20000410000 */
[----:B------:R-:W-:-:S05]  /*2110*/  MOV R21, R2 ;  /* 0x0000000200157202 */ /* 0x000fca0000000f00 */
[----:B------:R-:W0:Y:S02]  /*2120*/  MUFU.EX2 R20, R20 ;  /* 0x0000001400147308 */ /* 0x000e240000000800 */
.L_x_5881:
[----:B------:R-:W-:Y:S05]  /*2130*/  BSYNC B0 ;  /* 0x0000000000007941 */ /* 0x000fea0003800000 */
.L_x_5877:
        /* <DEDUP_REMOVED lines=19> */
.L_x_5884:
[----:B------:R-:W0:Y:S08]  /*2270*/  MUFU.RCP R3, R3 ;  /* 0x0000000300037308 */ /* 0x000e300000001000 */
[----:B------:R-:W1:Y:S01]  /*2280*/  MUFU.RCP R2, R2 ;  /* 0x0000000200027308 */ /* 0x000e620000001000 */
[----:B0-----:R-:W-:Y:S01]  /*2290*/  FMUL.FTZ R6, R6, R3 ;  /* 0x0000000306067220 */ /* 0x001fe20000410000 */
[----:B-1----:R-:W-:Y:S01]  /*22a0*/  FMUL.FTZ R7, R7, R2 ;  /* 0x0000000207077220 */ /* 0x002fe20000410000 */
[----:B------:R-:W-:Y:S06]  /*22b0*/  BRA `(.L_x_5885) ;  /* 0x0000000000207947 */ /* 0x000fec0003800000 */
.L_x_5883:
        /* <DEDUP_REMOVED lines=8> */
.L_x_5885:
[----:B------:R-:W-:Y:S05]  /*2340*/  BSYNC B0 ;  /* 0x0000000000007941 */ /* 0x000fea0003800000 */
.L_x_5882:
        /* <DEDUP_REMOVED lines=40> */
.L_x_5889:
        /* <DEDUP_REMOVED lines=10> */
.L_x_5888:
[----:B------:R-:W-:-:S04]  /*2670*/  FMUL.RZ R2, R2, 0.15915493667125701904 ;  /* 0x3e22f98302027820 */ /* 0x000fc8000040c000 */
[----:B------:R1:W2:Y:S08]  /*2680*/  MUFU.SIN R21, R2 ;  /* 0x0000000200157308 */ /* 0x0002b00000000400 */
[----:B------:R1:W3:Y:S01]  /*2690*/  MUFU.COS R20, R2 ;  /* 0x0000000200147308 */ /* 0x0002e20000000000 */
[----:B------:R-:W-:Y:S05]  /*26a0*/  BRA `(.L_x_5890) ;  /* 0x00000000000c7947 */ /* 0x000fea0003800000 */
.L_x_5887:
[----:B------:R-:W-:Y:S01]  /*26b0*/  FMUL.FTZ R20, R8, -1.4426950216293334961 ;  /* 0xbfb8aa3b08147820 */ /* 0x000fe20000410000 */
[----:B------:R-:W-:-:S05]  /*26c0*/  MOV R21, R2 ;  /* 0x0000000200157202 */ /* 0x000fca0000000f00 */
[----:B------:R-:W0:Y:S02]  /*26d0*/  MUFU.EX2 R20, R20 ;  /* 0x0000001400147308 */ /* 0x000e240000000800 */
.L_x_5890:
[----:B------:R-:W-:Y:S05]  /*26e0*/  BSYNC B0 ;  /* 0x0000000000007941 */ /* 0x000fea0003800000 */
.L_x_5886:
        /* <DEDUP_REMOVED lines=19> */
.L_x_5893:
[----:B------:R-:W0:Y:S08]  /*2820*/  MUFU.RCP R3, R3 ;  /* 0x0000000300037308 */ /* 0x000e300000001000 */
[----:B------:R-:W1:Y:S01]  /*2830*/  MUFU.RCP R2, R2 ;  /* 0x0000000200027308 */ /* 0x000e620000001000 */
[----:B0-----:R-:W-:Y:S01]  /*2840*/  FMUL.FTZ R8, R8, R3 ;  /* 0x0000000308087220 */ /* 0x001fe20000410000 */
[----:B-1----:R-:W-:Y:S01]  /*2850*/  FMUL.FTZ R9, R9, R2 ;  /* 0x0000000209097220 */ /* 0x002fe20000410000 */
[----:B------:R-:W-:Y:S06]  /*2860*/  BRA `(.L_x_5894) ;  /* 0x0000000000207947 */ /* 0x000fec0003800000 */
.L_x_5892:
        /* <DEDUP_REMOVED lines=8> */
.L_x_5894:
[----:B------:R-:W-:Y:S05]  /*28f0*/  BSYNC B0 ;  /* 0x0000000000007941 */ /* 0x000fea0003800000 */
.L_x_5891:
        /* <DEDUP_REMOVED lines=40> */
.L_x_5898:
        /* <DEDUP_REMOVED lines=10> */
.L_x_5897:
[----:B------:R-:W-:-:S04]  /*2c20*/  FMUL.RZ R2, R2, 0.15915493667125701904 ;  /* 0x3e22f98302027820 */ /* 0x000fc8000040c000 */
[----:B------:R1:W2:Y:S08]  /*2c30*/  MUFU.SIN R21, R2 ;  /* 0x0000000200157308 */ /* 0x0002b00000000400 */
[----:B------:R1:W3:Y:S01]  /*2c40*/  MUFU.COS R20, R2 ;  /* 0x0000000200147308 */ /* 0x0002e20000000000 */
[----:B------:R-:W-:Y:S05]  /*2c50*/  BRA `(.L_x_5899) ;  /* 0x00000000000c7947 */ /* 0x000fea0003800000 */
.L_x_5896:
[----:B------:R-:W-:Y:S01]  /*2c60*/  FMUL.FTZ R20, R10, -1.4426950216293334961 ;  /* 0xbfb8aa3b0a147820 */ /* 0x000fe20000410000 */
[----:B------:R-:W-:-:S05]  /*2c70*/  MOV R21, R2 ;  /* 0x0000000200157202 */ /* 0x000fca0000000f00 */
[----:B------:R-:W0:Y:S02]  /*2c80*/  MUFU.EX2 R20, R20 ;  /* 0x0000001400147308 */ /* 0x000e240000000800 */
.L_x_5899:
[----:B------:R-:W-:Y:S05]  /*2c90*/  BSYNC B0 ;  /* 0x0000000000007941 */ /* 0x000fea0003800000 */
.L_x_5895:
        /* <DEDUP_REMOVED lines=19> */
.L_x_5902:
[----:B------:R-:W0:Y:S08]  /*2dd0*/  MUFU.RCP R3, R3 ;  /* 0x0000000300037308 */ /* 0x000e300000001000 */
[----:B------:R-:W1:Y:S01]  /*2de0*/  MUFU.RCP R2, R2 ;  /* 0x0000000200027308 */ /* 0x000e620000001000 */
[----:B0-----:R-:W-:Y:S01]  /*2df0*/  FMUL.FTZ R10, R10, R3 ;  /* 0x000000030a0a7220 */ /* 0x001fe20000410000 */
[----:B-1----:R-:W-:Y:S01]  /*2e00*/  FMUL.FTZ R11, R11, R2 ;  /* 0x000000020b0b7220 */ /* 0x002fe20000410000 */
[----:B------:R-:W-:Y:S06]  /*2e10*/  BRA `(.L_x_5903) ;  /* 0x0000000000207947 */ /* 0x000fec0003800000 */
.L_x_5901:
        /* <DEDUP_REMOVED lines=8> */
.L_x_5903:
[----:B------:R-:W-:Y:S05]  /*2ea0*/  BSYNC B0 ;  /* 0x0000000000007941 */ /* 0x000fea0003800000 */
.L_x_5900:
[----:B------:R-:W-:Y:S01]  /*2eb0*/  HFMA2.MMA R3, -RZ, RZ, 0, 1.9073486328125e-06 ;  /* 0x00000020ff037435 */ /* 0x000fe200000001ff */
        /* <DEDUP_REMOVED lines=8> */
.L_x_5831:
        /* <DEDUP_REMOVED lines=102> */
.L_x_5909:
        /* <DEDUP_REMOVED lines=11> */
.L_x_5908:
[----:B------:R-:W-:-:S04]  /*3650*/  FMUL.RZ R10, R10, 0.15915493667125701904 ;  /* 0x3e22f9830a0a7820 */ /* 0x000fc8000040c000 */
[----:B------:R1:W2:Y:S08]  /*3660*/  MUFU.SIN R11, R10 ;  /* 0x0000000a000b7308 */ /* 0x0002b00000000400 */
[----:B------:R1:W3:Y:S01]  /*3670*/  MUFU.COS R12, R10 ;  /* 0x0000000a000c7308 */ /* 0x0002e20000000000 */
[----:B------:R-:W-:Y:S05]  /*3680*/  BRA `(.L_x_5910) ;  /* 0x0000000000087947 */ /* 0x000fea0003800000 */
.L_x_5907:
[----:B------:R-:W-:-:S06]  /*3690*/  FMUL.FTZ R12, R2, -1.4426950216293334961 ;  /* 0xbfb8aa3b020c7820 */ /* 0x000fcc0000410000 */
[----:B------:R-:W0:Y:S02]  /*36a0*/  MUFU.EX2 R12, R12 ;  /* 0x0000000c000c7308 */ /* 0x000e240000000800 */
.L_x_5910:
[----:B------:R-:W-:Y:S05]  /*36b0*/  BSYNC B1 ;  /* 0x0000000000017941 */ /* 0x000fea0003800000 */
.L_x_5906:
        /* <DEDUP_REMOVED lines=18> */
.L_x_5912:
[----:B------:R-:W0:Y:S08]  /*37e0*/  MUFU.RCP R11, R11 ;  /* 0x0000000b000b7308 */ /* 0x000e300000001000 */
[----:B------:R-:W1:Y:S01]  /*37f0*/  MUFU.RCP R10, R10 ;  /* 0x0000000a000a7308 */ /* 0x000e620000001000 */
[----:B0-----:R-:W-:Y:S01]  /*3800*/  FMUL.FTZ R26, R11, R2 ;  /* 0x000000020b1a7220 */ /* 0x001fe20000410000 */
[----:B-1----:R-:W-:Y:S01]  /*3810*/  FMUL.FTZ R27, R10, R3 ;  /* 0x000000030a1b7220 */ /* 0x002fe20000410000 */
[----:B------:R-:W-:Y:S06]  /*3820*/  BRA `(.L_x_5905) ;  /* 0x0000000000207947 */ /* 0x000fec0003800000 */
.L_x_5911:
        /* <DEDUP_REMOVED lines=8> */
.L_x_5905:
[----:B------:R-:W-:Y:S05]  /*38b0*/  BSYNC B0 ;  /* 0x0000000000007941 */ /* 0x000fea0003800000 */
.L_x_5904:
        /* <DEDUP_REMOVED lines=45> */
.L_x_5918:
        /* <DEDUP_REMOVED lines=11> */
.L_x_5917:
[----:B------:R-:W-:-:S04]  /*3c40*/  FMUL.RZ R2, R2, 0.15915493667125701904 ;  /* 0x3e22f98302027820 */ /* 0x000fc8000040c000 */
[----:B------:R1:W2:Y:S08]  /*3c50*/  MUFU.SIN R11, R2 ;  /* 0x00000002000b7308 */ /* 0x0002b00000000400 */
[----:B------:R1:W3:Y:S01]  /*3c60*/  MUFU.COS R3, R2 ;  /* 0x0000000200037308 */ /* 0x0002e20000000000 */
[----:B------:R-:W-:Y:S05]  /*3c70*/  BRA `(.L_x_5919) ;  /* 0x00000000000c7947 */ /* 0x000fea0003800000 */
.L_x_5916:
[----:B------:R-:W-:Y:S01]  /*3c80*/  FMUL.FTZ R3, R8, -1.4426950216293334961 ;  /* 0xbfb8aa3b08037820 */ /* 0x000fe20000410000 */
[----:B------:R-:W-:-:S05]  /*3c90*/  MOV R11, R2 ;  /* 0x00000002000b7202 */ /* 0x000fca0000000f00 */
[----:B------:R-:W0:Y:S02]  /*3ca0*/  MUFU.EX2 R3, R3 ;  /* 0x0000000300037308 */ /* 0x000e240000000800 */
.L_x_5919:
[----:B------:R-:W-:Y:S05]  /*3cb0*/  BSYNC B1 ;  /* 0x0000000000017941 */ /* 0x000fea0003800000 */
.L_x_5915:
        /* <DEDUP_REMOVED lines=18> */
.L_x_5921:
[----:B------:R-:W0:Y:S08]  /*3de0*/  MUFU.RCP R3, R3 ;  /* 0x0000000300037308 */ /* 0x000e300000001000 */
[----:B------:R-:W1:Y:S01]  /*3df0*/  MUFU.RCP R2, R2 ;  /* 0x0000000200027308 */ /* 0x000e620000001000 */
[----:B0-----:R-:W-:Y:S01]  /*3e00*/  FMUL.FTZ R28, R3, R8 ;  /* 0x00000008031c7220 */ /* 0x001fe20000410000 */
[----:B-1----:R-:W-:Y:S01]  /*3e10*/  FMUL.FTZ R29, R2, R9 ;  /* 0x00000009021d7220 */ /* 0x002fe20000410000 */
[----:B------:R-:W-:Y:S06]  /*3e20*/  BRA `(.L_x_5914) ;  /* 0x0000000000207947 */ /* 0x000fec0003800000 */
.L_x_5920:
        /* <DEDUP_REMOVED lines=8> */
.L_x_5914:
[----:B------:R-:W-:Y:S05]  /*3eb0*/  BSYNC B0 ;  /* 0x0000000000007941 */ /* 0x000fea0003800000 */
.L_x_5913:
        /* <DEDUP_REMOVED lines=46> */
.L_x_5927:
        /* <DEDUP_REMOVED lines=10> */
.L_x_5926:
[----:B------:R-:W-:-:S04]  /*4240*/  FMUL.RZ R2, R2, 0.15915493667125701904 ;  /* 0x3e22f98302027820 */ /* 0x000fc8000040c000 */
[----:B------:R1:W2:Y:S08]  /*4250*/  MUFU.SIN R8, R2 ;  /* 0x0000000200087308 */ /* 0x0002b00000000400 */
[----:B------:R1:W3:Y:S01]  /*4260*/  MUFU.COS R9, R2 ;  /* 0x0000000200097308 */ /* 0x0002e20000000000 */
[----:B------:R-:W-:Y:S05]  /*4270*/  BRA `(.L_x_5928) ;  /* 0x00000000000c7947 */ /* 0x000fea0003800000 */
.L_x_5925:
[----:B------:R-:W-:Y:S01]  /*4280*/  FMUL.FTZ R9, R6, -1.4426950216293334961 ;  /* 0xbfb8aa3b06097820 */ /* 0x000fe20000410000 */
[----:B------:R-:W-:-:S05]  /*4290*/  MOV R8, R2 ;  /* 0x0000000200087202 */ /* 0x000fca0000000f00 */
[----:B------:R-:W0:Y:S02]  /*42a0*/  MUFU.EX2 R9, R9 ;  /* 0x0000000900097308 */ /* 0x000e240000000800 */
.L_x_5928:
[----:B------:R-:W-:Y:S05]  /*42b0*/  BSYNC B1 ;  /* 0x0000000000017941 */ /* 0x000fea0003800000 */
.L_x_5924:
        /* <DEDUP_REMOVED lines=18> */
.L_x_5930:
[----:B------:R-:W0:Y:S08]  /*43e0*/  MUFU.RCP R9, R11 ;  /* 0x0000000b00097308 */ /* 0x000e300000001000 */
[----:B------:R-:W1:Y:S01]  /*43f0*/  MUFU.RCP R2, R2 ;  /* 0x0000000200027308 */ /* 0x000e620000001000 */
[----:B0-----:R-:W-:Y:S01]  /*4400*/  FMUL.FTZ R8, R9, R6 ;  /* 0x0000000609087220 */ /* 0x001fe20000410000 */
[----:B-1----:R-:W-:Y:S01]  /*4410*/  FMUL.FTZ R9, R2, R7 ;  /* 0x0000000702097220 */ /* 0x002fe20000410000 */
[----:B------:R-:W-:Y:S06]  /*4420*/  BRA `(.L_x_5923) ;  /* 0x0000000000207947 */ /* 0x000fec0003800000 */
.L_x_5929:
        /* <DEDUP_REMOVED lines=8> */
.L_x_5923:
[----:B------:R-:W-:Y:S05]  /*44b0*/  BSYNC B0 ;  /* 0x0000000000007941 */ /* 0x000fea0003800000 */
.L_x_5922:
        /* <DEDUP_REMOVED lines=45> */
.L_x_5936:
        /* <DEDUP_REMOVED lines=11> */
.L_x_5935:
[----:B------:R-:W-:-:S04]  /*4840*/  FMUL.RZ R2, R2, 0.15915493667125701904 ;  /* 0x3e22f98302027820 */ /* 0x000fc8000040c000 */
[----:B------:R1:W2:Y:S08]  /*4850*/  MUFU.SIN R6, R2 ;  /* 0x0000000200067308 */ /* 0x0002b00000000400 */
[----:B------:R1:W3:Y:S01]  /*4860*/  MUFU.COS R3, R2 ;  /* 0x0000000200037308 */ /* 0x0002e20000000000 */
[----:B------:R-:W-:Y:S05]  /*4870*/  BRA `(.L_x_5937) ;  /* 0x00000000000c7947 */ /* 0x000fea0003800000 */
.L_x_5934:
[----:B------:R-:W-:Y:S01]  /*4880*/  FMUL.FTZ R3, R4, -1.4426950216293334961 ;  /* 0xbfb8aa3b04037820 */ /* 0x000fe20000410000 */
[----:B------:R-:W-:-:S05]  /*4890*/  MOV R6, R2 ;  /* 0x0000000200067202 */ /* 0x000fca0000000f00 */
[----:B------:R-:W0:Y:S02]  /*48a0*/  MUFU.EX2 R3, R3 ;  /* 0x0000000300037308 */ /* 0x000e240000000800 */
.L_x_5937:
[----:B------:R-:W-:Y:S05]  /*48b0*/  BSYNC B1 ;  /* 0x0000000000017941 */ /* 0x000fea0003800000 */
.L_x_5933:
        /* <DEDUP_REMOVED lines=18> */
.L_x_5939:
[----:B------:R-:W1:Y:S08]  /*49e0*/  MUFU.RCP R3, R7 ;  /* 0x0000000700037308 */ /* 0x000e700000001000 */
[----:B------:R-:W0:Y:S01]  /*49f0*/  MUFU.RCP R6, R6 ;  /* 0x0000000600067308 */ /* 0x000e220000001000 */
[----:B-1----:R-:W-:Y:S01]  /*4a00*/  FMUL.FTZ R2, R3, R4 ;  /* 0x0000000403027220 */ /* 0x002fe20000410000 */
[----:B0-----:R-:W-:Y:S01]  /*4a10*/  FMUL.FTZ R3, R6, R5 ;  /* 0x0000000506037220 */ /* 0x001fe20000410000 */
[----:B------:R-:W-:Y:S06]  /*4a20*/  BRA `(.L_x_5932) ;  /* 0x0000000000207947 */ /* 0x000fec0003800000 */
.L_x_5938:
        /* <DEDUP_REMOVED lines=8> */
.L_x_5932:
[----:B------:R-:W-:Y:S05]  /*4ab0*/  BSYNC B0 ;  /* 0x0000000000007941 */ /* 0x000fea0003800000 */
.L_x_5931:
        /* <DEDUP_REMOVED lines=46> */
.L_x_5945:
        /* <DEDUP_REMOVED lines=10> */
.L_x_5944:
[----:B------:R-:W-:-:S04]  /*4e40*/  FMUL.RZ R4, R4, 0.15915493667125701904 ;  /* 0x3e22f98304047820 */ /* 0x000fc8000040c000 */
[----:B------:R1:W2:Y:S08]  /*4e50*/  MUFU.SIN R6, R4 ;  /* 0x0000000400067308 */ /* 0x0002b00000000400 */
[----:B------:R1:W3:Y:S01]  /*4e60*/  MUFU.COS R7, R4 ;  /* 0x0000000400077308 */ /* 0x0002e20000000000 */
[----:B------:R-:W-:Y:S05]  /*4e70*/  BRA `(.L_x_5946) ;  /* 0x00000000000c7947 */ /* 0x000fea0003800000 */
.L_x_5943:
[----:B------:R-:W-:Y:S01]  /*4e80*/  FMUL.FTZ R7, R24, -1.4426950216293334961 ;  /* 0xbfb8aa3b18077820 */ /* 0x000fe20000410000 */
[----:B------:R-:W-:-:S05]  /*4e90*/  MOV R6, R4 ;  /* 0x0000000400067202 */ /* 0x000fca0000000f00 */
[----:B------:R-:W0:Y:S02]  /*4ea0*/  MUFU.EX2 R7, R7 ;  /* 0x0000000700077308 */ /* 0x000e240000000800 */
.L_x_5946:
[----:B------:R-:W-:Y:S05]  /*4eb0*/  BSYNC B1 ;  /* 0x0000000000017941 */ /* 0x000fea0003800000 */
.L_x_5942:
        /* <DEDUP_REMOVED lines=18> */
.L_x_5948:
[----:B------:R-:W0:Y:S08]  /*4fe0*/  MUFU.RCP R7, R11 ;  /* 0x0000000b00077308 */ /* 0x000e300000001000 */
[----:B------:R-:W1:Y:S01]  /*4ff0*/  MUFU.RCP R4, R4 ;  /* 0x0000000400047308 */ /* 0x000e620000001000 */
[----:B0-----:R-:W-:Y:S01]  /*5000*/  FMUL.FTZ R6, R7, R24 ;  /* 0x0000001807067220 */ /* 0x001fe20000410000 */
[----:B-1----:R-:W-:Y:S01]  /*5010*/  FMUL.FTZ R7, R4, R25 ;  /* 0x0000001904077220 */ /* 0x002fe20000410000 */
[----:B------:R-:W-:Y:S06]  /*5020*/  BRA `(.L_x_5941) ;  /* 0x0000000000207947 */ /* 0x000fec0003800000 */
.L_x_5947:
        /* <DEDUP_REMOVED lines=8> */
.L_x_5941:
[----:B------:R-:W-:Y:S05]  /*50b0*/  BSYNC B0 ;  /* 0x0000000000007941 */ /* 0x000fea0003800000 */
.L_x_5940:
        /* <DEDUP_REMOVED lines=45> */
.L_x_5954:
        /* <DEDUP_REMOVED lines=11> */
.L_x_5953:
[----:B------:R-:W-:-:S04]  /*5440*/  FMUL.RZ R4, R4, 0.15915493667125701904 ;  /* 0x3e22f98304047820 */ /* 0x000fc8000040c000 */
[----:B------:R1:W2:Y:S08]  /*5450*/  MUFU.SIN R11, R4 ;  /* 0x00000004000b7308 */ /* 0x0002b00000000400 */
[----:B------:R1:W3:Y:S01]  /*5460*/  MUFU.COS R5, R4 ;  /* 0x0000000400057308 */ /* 0x0002e20000000000 */
[----:B------:R-:W-:Y:S05]  /*5470*/  BRA `(.L_x_5955) ;  /* 0x00000000000c7947 */ /* 0x000fea0003800000 */
.L_x_5952:
[----:B------:R-:W-:Y:S01]  /*5480*/  FMUL.FTZ R5, R22, -1.4426950216293334961 ;  /* 0xbfb8aa3b16057820 */ /* 0x000fe20000410000 */
[----:B------:R-:W-:-:S05]  /*5490*/  MOV R11, R4 ;  /* 0x00000004000b7202 */ /* 0x000fca0000000f00 */
[----:B------:R-:W0:Y:S02]  /*54a0*/  MUFU.EX2 R5, R5 ;  /* 0x0000000500057308 */ /* 0x000e240000000800 */
.L_x_5955:
[----:B------:R-:W-:Y:S05]  /*54b0*/  BSYNC B1 ;  /* 0x0000000000017941 */ /* 0x000fea0003800000 */
.L_x_5951:
        /* <DEDUP_REMOVED lines=18> */
.L_x_5957:
[----:B------:R-:W1:Y:S08]  /*55e0*/  MUFU.RCP R5, R11 ;  /* 0x0000000b00057308 */ /* 0x000e700000001000 */
[----:B------:R-:W0:Y:S01]  /*55f0*/  MUFU.RCP R12, R12 ;  /* 0x0000000c000c7308 */ /* 0x000e220000001000 */
[----:B-1----:R-:W-:Y:S01]  /*5600*/  FMUL.FTZ R4, R5, R22 ;  /* 0x0000001605047220 */ /* 0x002fe20000410000 */
[----:B0-----:R-:W-:Y:S01]  /*5610*/  FMUL.FTZ R5, R12, R23 ;  /* 0x000000170c057220 */ /* 0x001fe20000410000 */
[----:B------:R-:W-:Y:S06]  /*5620*/  BRA `(.L_x_5950) ;  /* 0x0000000000207947 */ /* 0x000fec0003800000 */
.L_x_5956:
        /* <DEDUP_REMOVED lines=8> */
.L_x_5950:
[----:B------:R-:W-:Y:S05]  /*56b0*/  BSYNC B0 ;  /* 0x0000000000007941 */ /* 0x000fea0003800000 */
.L_x_5949:
        /* <DEDUP_REMOVED lines=46> */
.L_x_5963:
        /* <DEDUP_REMOVED lines=11> */
.L_x_5962:
[----:B------:R-:W-:-:S04]  /*5a50*/  FMUL.RZ R11, R11, 0.15915493667125701904 ;  /* 0x3e22f9830b0b7820 */ /* 0x000fc8000040c000 */
[----:B------:R0:W1:Y:S08]  /*5a60*/  MUFU.SIN R12, R11 ;  /* 0x0000000b000c7308 */ /* 0x0000700000000400 */
[----:B------:R0:W2:Y:S01]  /*5a70*/  MUFU.COS R14, R11 ;  /* 0x0000000b000e7308 */ /* 0x0000a20000000000 */
[----:B------:R-:W-:Y:S05]  /*5a80*/  BRA `(.L_x_5964) ;  /* 0x00000000000c7947 */ /* 0x000fea0003800000 */
.L_x_5961:
[----:B------:R-:W-:Y:S01]  /*5a90*/  FMUL.FTZ R14, R20, -1.4426950216293334961 ;  /* 0xbfb8aa3b140e7820 */ /* 0x000fe20000410000 */
[----:B------:R-:W-:-:S05]  /*5aa0*/  MOV R12, R11 ;  /* 0x0000000b000c7202 */ /* 0x000fca0000000f00 */
[----:B------:R-:W3:Y:S02]  /*5ab0*/  MUFU.EX2 R14, R14 ;  /* 0x0000000e000e7308 */ /* 0x000ee40000000800 */
.L_x_5964:
[----:B------:R-:W-:Y:S05]  /*5ac0*/  BSYNC B1 ;  /* 0x0000000000017941 */ /* 0x000fea0003800000 */
.L_x_5960:
        /* <DEDUP_REMOVED lines=18> */
.L_x_5966:
[----:B------:R-:W0:Y:S08]  /*5bf0*/  MUFU.RCP R11, R11 ;  /* 0x0000000b000b7308 */ /* 0x000e300000001000 */
[----:B------:R-:W1:Y:S01]  /*5c00*/  MUFU.RCP R12, R12 ;  /* 0x0000000c000c7308 */ /* 0x000e620000001000 */
[----:B0-----:R-:W-:Y:S01]  /*5c10*/  FMUL.FTZ R14, R11, R20 ;  /* 0x000000140b0e7220 */ /* 0x001fe20000410000 */
[----:B-1----:R-:W-:Y:S01]  /*5c20*/  FMUL.FTZ R15, R12, R21 ;  /* 0x000000150c0f7220 */ /* 0x002fe20000410000 */
[----:B------:R-:W-:Y:S06]  /*5c30*/  BRA `(.L_x_5959) ;  /* 0x0000000000207947 */ /* 0x000fec0003800000 */
.L_x_5965:
        /* <DEDUP_REMOVED lines=8> */
.L_x_5959:
[----:B------:R-:W-:Y:S05]  /*5cc0*/  BSYNC B0 ;  /* 0x0000000000007941 */ /* 0x000fea0003800000 */
.L_x_5958:
        /* <DEDUP_REMOVED lines=45> */
.L_x_5972:
        /* <DEDUP_REMOVED lines=10> */
.L_x_5971:
[----:B------:R-:W-:-:S04]  /*6040*/  FMUL.RZ R11, R11, 0.15915493667125701904 ;  /* 0x3e22f9830b0b7820 */ /* 0x000fc8000040c000 */
[----:B------:R1:W2:Y:S08]  /*6050*/  MUFU.SIN R13, R11 ;  /* 0x0000000b000d7308 */ /* 0x0002b00000000400 */
[----:B------:R1:W3:Y:S01]  /*6060*/  MUFU.COS R12, R11 ;  /* 0x0000000b000c7308 */ /* 0x0002e20000000000 */
[----:B------:R-:W-:Y:S05]  /*6070*/  BRA `(.L_x_5973) ;  /* 0x00000000000c7947 */ /* 0x000fea0003800000 */
.L_x_5970:
[----:B------:R-:W-:Y:S01]  /*6080*/  FMUL.FTZ R12, R18, -1.4426950216293334961 ;  /* 0xbfb8aa3b120c7820 */ /* 0x000fe20000410000 */
[----:B------:R-:W-:-:S05]  /*6090*/  MOV R13, R11 ;  /* 0x0000000b000d7202 */ /* 0x000fca0000000f00 */
[----:B------:R-:W0:Y:S02]  /*60a0*/  MUFU.EX2 R12, R12 ;  /* 0x0000000c000c7308 */ /* 0x000e240000000800 */
.L_x_5973:
[----:B------:R-:W-:Y:S05]  /*60b0*/  BSYNC B1 ;  /* 0x0000000000017941 */ /* 0x000fea0003800000 */
.L_x_5969:
        /* <DEDUP_REMOVED lines=18> */
.L_x_5975:
[----:B------:R-:W0:Y:S08]  /*61e0*/  MUFU.RCP R11, R11 ;  /* 0x0000000b000b7308 */ /* 0x000e300000001000 */
[----:B------:R-:W1:Y:S01]  /*61f0*/  MUFU.RCP R16, R16 ;  /* 0x0000001000107308 */ /* 0x000e620000001000 */
[----:B0-----:R-:W-:Y:S01]  /*6200*/  FMUL.FTZ R12, R11, R18 ;  /* 0x000000120b0c7220 */ /* 0x001fe20000410000 */
[----:B-1----:R-:W-:Y:S01]  /*6210*/  FMUL.FTZ R13, R16, R19 ;  /* 0x00000013100d7220 */ /* 0x002fe20000410000 */
[----:B------:R-:W-:Y:S06]  /*6220*/  BRA `(.L_x_5968) ;  /* 0x0000000000207947 */ /* 0x000fec0003800000 */
.L_x_5974:
        /* <DEDUP_REMOVED lines=8> */
.L_x_5968:
[----:B------:R-:W-:Y:S05]  /*62b0*/  BSYNC B0 ;  /* 0x0000000000007941 */ /* 0x000fea0003800000 */
.L_x_5967:
        /* <DEDUP_REMOVED lines=16> */
.L_x_5978:
[----:B------:R-:W-:-:S13]  /*63c0*/  ISETP.GE.AND P0, PT, R0, UR4, PT ;  /* 0x0000000400007c0c */ /* 0x000fda000bf06270 */
[----:B------:R-:W-:Y:S05]  /*63d0*/  @P0 BRA `(.L_x_5980) ;  /* 0x0000000000300947 */ /* 0x000fea0003800000 */
[----:B0-----:R-:W0:Y:S01]  /*63e0*/  LDC.64 R10, c[0x0][0x218] ;  /* 0x00008600ff0a7b82 */ /* 0x001e220000000a00 */
[C---:B------:R-:W-:Y:S02]  /*63f0*/  IADD3 R17, R0.reuse, UR6, RZ ;  /* 0x0000000600117c10 */ /* 0x040fe4000fffe0ff */
[----:B------:R-:W-:-:S03]  /*6400*/  IADD3 R0, R0, 0x80, RZ ;  /* 0x0000008000007810 */ /* 0x000fc60007ffe0ff */
[----:B0-----:R-:W-:-:S05]  /*6410*/  IMAD.WIDE.U32 R10, R17, 0x8, R10 ;  /* 0x00000008110a7825 */ /* 0x001fca00078e000a */
[----:B------:R1:W-:Y:S02]  /*6420*/  STG.E.64 desc[UR8][R10.64], R8 ;  /* 0x000000080a007986 */ /* 0x0003e4000c101b08 */
.L_x_5979:
[----:B------:R-:W-:-:S13]  /*6430*/  ISETP.GE.AND P0, PT, R0, UR4, PT ;  /* 0x0000000400007c0c */ /* 0x000fda000bf06270 */
[----:B------:R-:W-:Y:S05]  /*6440*/  @P0 BRA `(.L_x_5981) ;  /* 0x0000000000300947 */ /* 0x000fea0003800000 */
[----:B-1----:R-:W1:Y:S01]  /*6450*/  LDC.64 R8, c[0x0][0x218] ;  /* 0x00008600ff087b82 */ /* 0x002e620000000a00 */
[C---:B------:R-:W-:Y:S02]  /*6460*/  IADD3 R11, R0.reuse, UR6, RZ ;  /* 0x00000006000b7c10 */ /* 0x040fe4000fffe0ff */
[----:B------:R-:W-:-:S03]  /*6470*/  IADD3 R0, R0, 0x80, RZ ;  /* 0x0000008000007810 */ /* 0x000fc60007ffe0ff */
[----:B-1----:R-:W-:-:S05]  /*6480*/  IMAD.WIDE.U32 R8, R11, 0x8, R8 ;  /* 0x000000080b087825 */ /* 0x002fca00078e0008 */
[----:B------:R1:W-:Y:S02]  /*6490*/  STG.E.64 desc[UR8][R8.64], R2 ;  /* 0x0000000208007986 */ /* 0x0003e4000c101b08 */
.L_x_5980:
[----:B------:R-:W-:-:S13]  /*64a0*/  ISETP.GE.AND P0, PT, R0, UR4, PT ;  /* 0x0000000400007c0c */ /* 0x000fda000bf06270 */
[----:B------:R-:W-:Y:S05]  /*64b0*/  @P0 BRA `(.L_x_5982) ;  /* 0x0000000000340947 */ /* 0x000fea0003800000 */
[----:B-1----:R-:W1:Y:S01]  /*64c0*/  LDC.64 R2, c[0x0][0x218] ;  /* 0x00008600ff027b82 */ /* 0x002e620000000a00 */
[C---:B------:R-:W-:Y:S02]  /*64d0*/  IADD3 R9, R0.reuse, UR6, RZ ;  /* 0x0000000600097c10 */ /* 0x040fe4000fffe0ff */
[----:B------:R-:W-:-:S03]  /*64e0*/  IADD3 R0, R0, 0x80, RZ ;  /* 0x0000008000007810 */ /* 0x000fc60007ffe0ff */
[----:B-1----:R-:W-:-:S05]  /*64f0*/  IMAD.WIDE.U32 R2, R9, 0x8, R2 ;  /* 0x0000000809027825 */ /* 0x002fca00078e0002 */
[----:B------:R2:W-:Y:S02]  /*6500*/  STG.E.64 desc[UR8][R2.64], R6 ;  /* 0x0000000602007986 */ /* 0x0005e4000c101b08 */
.L_x_5981:
        /* <DEDUP_REMOVED lines=8> */
.L_x_5982:
[----:B------:R-:W-:Y:S05]  /*6590*/  BSYNC B1 ;  /* 0x0000000000017941 */ /* 0x000fea0003800000 */
.L_x_5977:
[----:B------:R-:W-:-:S13]  /*65a0*/  ISETP.GE.AND P0, PT, R0, UR4, PT ;  /* 0x0000000400007c0c */ /* 0x000fda000bf06270 */
[----:B-12---:R-:W1:Y:S01]  /*65b0*/  @!P0 LDC.64 R2, c[0x0][0x218] ;  /* 0x00008600ff028b82 */ /* 0x006e620000000a00 */
[C---:B------:R-:W-:Y:S02]  /*65c0*/  @!P0 IADD3 R5, R0.reuse, UR6, RZ ;  /* 0x0000000600058c10 */ /* 0x040fe4000fffe0ff */
[----:B------:R-:W-:-:S03]  /*65d0*/  @!P0 IADD3 R0, R0, 0x80, RZ ;  /* 0x0000008000008810 */ /* 0x000fc60007ffe0ff */
[----:B-1----:R-:W-:-:S05]  /*65e0*/  @!P0 IMAD.WIDE.U32 R2, R5, 0x8, R2 ;  /* 0x0000000805028825 */ /* 0x002fca00078e0002 */
[----:B------:R3:W-:Y:S02]  /*65f0*/  @!P0 STG.E.64 desc[UR8][R2.64], R14 ;  /* 0x0000000e02008986 */ /* 0x0007e4000c101b08 */
.L_x_5983:
[----:B------:R-:W-:Y:S05]  /*6600*/  BSYNC B0 ;  /* 0x0000000000007941 */ /* 0x000fea0003800000 */
.L_x_5976:
        /* <DEDUP_REMOVED lines=8> */
.L_x_5984:
        /* <DEDUP_REMOVED lines=15> */
.L_x_11128:


//--------------------- .text._ZN2at6native29vectorized_elementwise_kernelILi8EZZZNS0_61_GLOBAL__N__132982cb_23_ActivationSiluKernel_cu_f5210f67_354611silu_kernelERNS_18TensorIteratorBaseEENKUlvE_clEvENKUlvE2_clEvEUlN3c107complexIfEEE_St5arrayIPcLm2EEEEviT0_T1_ --------------------------
	.section	.text._ZN2at6native29vectorized_elementwise_kernelILi8EZZZNS0_61_GLOBAL__N__132982cb_23_ActivationSiluKernel_cu_f5210f67_354611silu_kernelERNS_18TensorIteratorBaseEENKUlvE_clEvENKUlvE2_clEvEUlN3c107complexIfEEE_St5arrayIPcLm2EEEEviT0_T1_,"ax",@progbits
	.align	128
        .global         _ZN2at6native29vectorized_elementwise_kernelILi8EZZZNS0_61_GLOBAL__N__132982cb_23_ActivationSiluKernel_cu_f5210f67_354611silu_kernelERNS_18TensorIteratorBaseEENKUlvE_clEvENKUlvE2_clEvEUlN3c107complexIfEEE_St5arrayIPcLm2EEEEviT0_T1_
        .type           _ZN2at6native29vectorized_elementwise_kernelILi8EZZZNS0_61_GLOBAL__N__132982cb_23_ActivationSiluKernel_cu_f5210f67_354611silu_kernelERNS_18TensorIteratorBaseEENKUlvE_clEvENKUlvE2_clEvEUlN3c107complexIfEEE_St5arrayIPcLm2EEEEviT0_T1_,@function
        .size           _ZN2at6native29vectorized_elementwise_kernelILi8EZZZNS0_61_GLOBAL__N__132982cb_23_ActivationSiluKernel_cu_f5210f67_354611silu_kernelERNS_18TensorIteratorBaseEENKUlvE_clEvENKUlvE2_clEvEUlN3c107complexIfEEE_St5arrayIPcLm2EEEEviT0_T1_,(.L_x_11129 - _ZN2at6native29vectorized_elementwise_kernelILi8EZZZNS0_61_GLOBAL__N__132982cb_23_ActivationSiluKernel_cu_f5210f67_354611silu_kernelERNS_18TensorIteratorBaseEENKUlvE_clEvENKUlvE2_clEvEUlN3c107complexIfEEE_St5arrayIPcLm2EEEEviT0_T1_)
        .other          _ZN2at6native29vectorized_elementwise_kernelILi8EZZZNS0_61_GLOBAL__N__132982cb_23_ActivationSiluKernel_cu_f5210f67_354611silu_kernelERNS_18TensorIteratorBaseEENKUlvE_clEvENKUlvE2_clEvEUlN3c107complexIfEEE_St5arrayIPcLm2EEEEviT0_T1_,@"STO_CUDA_ENTRY STV_DEFAULT"
_ZN2at6native29vectorized_elementwise_kernelILi8EZZZNS0_61_GLOBAL__N__132982cb_23_ActivationSiluKernel_cu_f5210f67_354611silu_kernelERNS_18TensorIteratorBaseEENKUlvE_clEvENKUlvE2_clEvEUlN3c107complexIfEEE_St5arrayIPcLm2EEEEviT0_T1_:
.text._ZN2at6native29vectorized_elementwise_kernelILi8EZZZNS0_61_GLOBAL__N__132982cb_23_ActivationSiluKernel_cu_f5210f67_354611silu_kernelERNS_18TensorIteratorBaseEENKUlvE_clEvENKUlvE2_clEvEUlN3c107complexIfEEE_St5arrayIPcLm2EEEEviT0_T1_:
        /* <DEDUP_REMOVED lines=59> */
.L_x_5989:
        /* <DEDUP_REMOVED lines=10> */
.L_x_5988:
[----:B------:R-:W-:-:S04]  /*0450*/  FMUL.RZ R2, R2, 0.15915493667125701904 ;  /* 0x3e22f98302027820 */ /* 0x000fc8000040c000 */
[----:B------:R1:W2:Y:S08]  /*0460*/  MUFU.SIN R21, R2 ;  /* 0x0000000200157308 */ /* 0x0002b00000000400 */
[----:B------:R1:W3:Y:S01]  /*0470*/  MUFU.COS R20, R2 ;  /* 0x0000000200147308 */ /* 0x0002e20000000000 */
[----:B------:R-:W-:Y:S05]  /*0480*/  BRA `(.L_x_5990) ;  /* 0x00000000000c7947 */ /* 0x000fea0003800000 */
.L_x_5987:
[----:B------:R-:W-:Y:S01]  /*0490*/  FMUL.FTZ R20, R12, -1.4426950216293334961 ;  /* 0xbfb8aa3b0c147820 */ /* 0x000fe20000410000 */
[----:B------:R-:W-:-:S05]  /*04a0*/  MOV R21, R2 ;  /* 0x0000000200157202 */ /* 0x000fca0000000f00 */
[----:B------:R-:W0:Y:S02]  /*04b0*/  MUFU.EX2 R20, R20 ;  /* 0x0000001400147308 */ /* 0x000e240000000800 */
.L_x_5990:
[----:B------:R-:W-:Y:S05]  /*04c0*/  BSYNC B0 ;  /* 0x0000000000007941 */ /* 0x000fea0003800000 */
.L_x_5986:
        /* <DEDUP_REMOVED lines=19> */
.L_x_5993:
[----:B------:R-:W0:Y:S08]  /*0600*/  MUFU.RCP R3, R3 ;  /* 0x0000000300037308 */ /* 0x000e300000001000 */
[----:B------:R-:W1:Y:S01]  /*0610*/  MUFU.RCP R2, R2 ;  /* 0x0000000200027308 */ /* 0x000e620000001000 */
[----:B0-----:R-:W-:Y:S01]  /*0620*/  FMUL.FTZ R12, R12, R3 ;  /* 0x000000030c0c7220 */ /* 0x001fe20000410000 */
[----:B-1----:R-:W-:Y:S01]  /*0630*/  FMUL.FTZ R13, R13, R2 ;  /* 0x000000020d0d7220 */ /* 0x002fe20000410000 */
[----:B------:R-:W-:Y:S06]  /*0640*/  BRA `(.L_x_5994) ;  /* 0x0000000000207947 */ /* 0x000fec0003800000 */
.L_x_5992:
        /* <DEDUP_REMOVED lines=8> */
.L_x_5994:
[----:B------:R-:W-:Y:S05]  /*06d0*/  BSYNC B0 ;  /* 0x0000000000007941 */ /* 0x000fea0003800000 */
.L_x_5991:
        /* <DEDUP_REMOVED lines=40> */
.L_x_5998:
        /* <DEDUP_REMOVED lines=10> */
.L_x_5997:
[----:B------:R-:W-:-:S04]  /*0a00*/  FMUL.RZ R2, R2, 0.15915493667125701904 ;  /* 0x3e22f98302027820 */ /* 0x000fc8000040c000 */
[----:B------:R1:W2:Y:S08]  /*0a10*/  MUFU.SIN R21, R2 ;  /* 0x0000000200157308 */ /* 0x0002b00000000400 */
[----:B------:R1:W3:Y:S01]  /*0a20*/  MUFU.COS R20, R2 ;  /* 0x0000000200147308 */ /* 0x0002e20000000000 */
[----:B------:R-:W-:Y:S05]  /*0a30*/  BRA `(.L_x_5999) ;  /* 0x00000000000c7947 */ /* 0x000fea0003800000 */
.L_x_5996:
[----:B------:R-:W-:Y:S01]  /*0a40*/  FMUL.FTZ R20, R14, -1.4426950216293334961 ;  /* 0xbfb8aa3b0e147820 */ /* 0x000fe20000410000 */
[----:B------:R-:W-:-:S05]  /*0a50*/  MOV R21, R2 ;  /* 0x0000000200157202 */ /* 0x000fca0000000f00 */
[----:B------:R-:W0:Y:S02]  /*0a60*/  MUFU.EX2 R20, R20 ;  /* 0x0000001400147308 */ /* 0x000e240000000800 */
.L_x_5999:
[----:B------:R-:W-:Y:S05]  /*0a70*/  BSYNC B0 ;  /* 0x0000000000007941 */ /* 0x000fea0003800000 */
.L_x_5995:
        /* <DEDUP_REMOVED lines=19> */
.L_x_6002:
[----:B------:R-:W0:Y:S08]  /*0bb0*/  MUFU.RCP R3, R3 ;  /* 0x0000000300037308 */ /* 0x000e300000001000 */
[----:B------:R-:W1:Y:S01]  /*0bc0*/  MUFU.RCP R2, R2 ;  /* 0x0000000200027308 */ /* 0x000e620000001000 */
[----:B0-----:R-:W-:Y:S01]  /*0bd0*/  FMUL.FTZ R14, R14, R3 ;  /* 0x000000030e0e7220 */ /* 0x001fe20000410000 */
[----:B-1----:R-:W-:Y:S01]  /*0be0*/  FMUL.FTZ R15, R15, R2 ;  /* 0x000000020f0f7220 */ /* 0x002fe20000410000 */
[----:B------:R-:W-:Y:S06]  /*0bf0*/  BRA `(.L_x_6003) ;  /* 0x0000000000207947 */ /* 0x000fec0003800000 */
.L_x_6001:
        /* <DEDUP_REMOVED lines=8> */
.L_x_6003:
[----:B------:R-:W-:Y:S05]  /*0c80*/  BSYNC B0 ;  /* 0x0000000000007941 */ /* 0x000fea0003800000 */
.L_x_6000:
        /* <DEDUP_REMOVED lines=40> */
.L_x_6007:
        /* <DEDUP_REMOVED lines=10> */
.L_x_6006:
[----:B------:R-:W-:-:S04]  /*0fb0*/  FMUL.RZ R2, R2, 0.15915493667125701904 ;  /* 0x3e22f98302027820 */ /* 0x000fc8000040c000 */
[----:B------:R1:W2:Y:S08]  /*0fc0*/  MUFU.SIN R21, R2 ;  /* 0x0000000200157308 */ /* 0x0002b00000000400 */
[----:B------:R1:W3:Y:S01]  /*0fd0*/  MUFU.COS R20, R2 ;  /* 0x0000000200147308 */ /* 0x0002e20000000000 */
[----:B------:R-:W-:Y:S05]  /*0fe0*/  BRA `(.L_x_6008) ;  /* 0x00000000000c7947 */ /* 0x000fea0003800000 */
.L_x_6005:
[----:B------:R-:W-:Y:S01]  /*0ff0*/  FMUL.FTZ R20, R16, -1.4426950216293334961 ;  /* 0xbfb8aa3b10147820 */ /* 0x000fe20000410000 */
[----:B------:R-:W-:-:S05]  /*1000*/  MOV R21, R2 ;  /* 0x0000000200157202 */ /* 0x000fca0000000f00 */
[----:B------:R-:W0:Y:S02]  /*1010*/  MUFU.EX2 R20, R20 ;  /* 0x0000001400147308 */ /* 0x000e240000000800 */
.L_x_6008:
[----:B------:R-:W-:Y:S05]  /*1020*/  BSYNC B0 ;  /* 0x0000000000007941 */ /* 0x000fea0003800000 */
.L_x_6004:
        /* <DEDUP_REMOVED lines=19> */
.L_x_6011:
[----:B------:R-:W0:Y:S08]  /*1160*/  MUFU.RCP R3, R3 ;  /* 0x0000000300037308 */ /* 0x000e300000001000 */
[----:B------:R-:W1:Y:S01]  /*1170*/  MUFU.RCP R2, R2 ;  /* 0x0000000200027308 */ /* 0x000e620000001000 */
[----:B0-----:R-:W-:Y:S01]  /*1180*/  FMUL.FTZ R16, R16, R3 ;  /* 0x0000000310107220 */ /* 0x001fe20000410000 */
[----:B-1----:R-:W-:Y:S01]  /*1190*/  FMUL.FTZ R17, R17, R2 ;  /* 0x0000000211117220 */ /* 0x002fe20000410000 */
[----:B------:R-:W-:Y:S06]  /*11a0*/  BRA `(.L_x_6012) ;  /* 0x0000000000207947 */ /* 0x000fec0003800000 */
.L_x_6010:
        /* <DEDUP_REMOVED lines=8> */
.L_x_6012:
[----:B------:R-:W-:Y:S05]  /*1230*/  BSYNC B0 ;  /* 0x0000000000007941 */ /* 0x000fea0003800000 */
.L_x_6009:
        /* <DEDUP_REMOVED lines=40> */
.L_x_6016:
        /* <DEDUP_REMOVED lines=10> */
.L_x_6015:
[----:B------:R-:W-:-:S04]  /*1560*/  FMUL.RZ R2, R2, 0.15915493667125701904 ;  /* 0x3e22f98302027820 */ /* 0x000fc8000040c000 */
[----:B------:R1:W2:Y:S08]  /*1570*/  MUFU.SIN R21, R2 ;  /* 0x0000000200157308 */ /* 0x0002b00000000400 */
[----:B------:R1:W3:Y:S01]  /*1580*/  MUFU.COS R20, R2 ;  /* 0x0000000200147308 */ /* 0x0002e20000000000 */
[----:B------:R-:W-:Y:S05]  /*1590*/  BRA `(.L_x_6017) ;  /* 0x00000000000c7947 */ /* 0x000fea0003800000 */
.L_x_6014:
[----:B------:R-:W-:Y:S01]  /*15a0*/  FMUL.FTZ R20, R18, -1.4426950216293334961 ;  /* 0xbfb8aa3b12147820 */ /* 0x000fe20000410000 */
[----:B------:R-:W-:-:S05]  /*15b0*/  MOV R21, R2 ;  /* 0x0000000200157202 */ /* 0x000fca0000000f00 */
[----:B------:R-:W0:Y:S02]  /*15c0*/  MUFU.EX2 R20, R20 ;  /* 0x0000001400147308 */ /* 0x000e240000000800 */
.L_x_6017:
[----:B------:R-:W-:Y:S05]  /*15d0*/  BSYNC B0 ;  /* 0x0000000000007941 */ /* 0x000fea0003800000 */
.L_x_6013:
        /* <DEDUP_REMOVED lines=19> */
.L_x_6020:
[----:B------:R-:W0:Y:S08]  /*1710*/  MUFU.RCP R3, R3 ;  /* 0x0000000300037308 */ /* 0x000e300000001000 */
[----:B------:R-:W1:Y:S01]  /*1720*/  MUFU.RCP R2, R2 ;  /* 0x0000000200027308 */ /* 0x000e620000001000 */
[----:B0-----:R-:W-:Y:S01]  /*1730*/  FMUL.FTZ R18, R18, R3 ;  /* 0x0000000312127220 */ /* 0x001fe20000410000 */
[----:B-1----:R-:W-:Y:S01]  /*1740*/  FMUL.FTZ R19, R19, R2 ;  /* 0x0000000213137220 */ /* 0x002fe20000410000 */
[----:B------:R-:W-:Y:S06]  /*1750*/  BRA `(.L_x_6021) ;  /* 0x0000000000207947 */ /* 0x000fec0003800000 */
.L_x_6019:
        /* <DEDUP_REMOVED lines=8> */
.L_x_6021:
[----:B------:R-:W-:Y:S05]  /*17e0*/  BSYNC B0 ;  /* 0x0000000000007941 */ /* 0x000fea0003800000 */
.L_x_6018:
        /* <DEDUP_REMOVED lines=40> */
.L_x_6025:
        /* <DEDUP_REMOVED lines=10> */
.L_x_6024:
[----:B------:R-:W-:-:S04]  /*1b10*/  FMUL.RZ R2, R2, 0.15915493667125701904 ;  /* 0x3e22f98302027820 */ /* 0x000fc8000040c000 */
[----:B------:R1:W2:Y:S08]  /*1b20*/  MUFU.SIN R21, R2 ;  /* 0x0000000200157308 */ /* 0x0002b00000000400 */
[----:B------:R1:W3:Y:S01]  /*1b30*/  MUFU.COS R20, R2 ;  /* 0x0000000200147308 */ /* 0x0002e20000000000 */
[----:B------:R-:W-:Y:S05]  /*1b40*/  BRA `(.L_x_6026) ;  /* 0x00000000000c7947 */ /* 0x000fea0003800000 */
.L_x_6023:
[----:B------:R-:W-:Y:S01]  /*1b50*/  FMUL.FTZ R20, R4, -1.4426950216293334961 ;  /* 0xbfb8aa3b04147820 */ /* 0x000fe20000410000 */
[----:B------:R-:W-:-:S05]  /*1b60*/  MOV R21, R2 ;  /* 0x0000000200157202 */ /* 0x000fca0000000f00 */
[----:B------:R-:W0:Y:S02]  /*1b70*/  MUFU.EX2 R20, R20 ;  /* 0x0000001400147308 */ /* 0x000e240000000800 */
.L_x_6026:
[----:B------:R-:W-:Y:S05]  /*1b80*/  BSYNC B0 ;  /* 0x0000000000007941 */ /* 0x000fea0003800000 */
.L_x_6022:
        /* <DEDUP_REMOVED lines=19> */
.L_x_6029:
[----:B------:R-:W0:Y:S08]  /*1cc0*/  MUFU.RCP R3, R3 ;  /* 0x0000000300037308 */ /* 0x000e300000001000 */
[----:B------:R-:W1:Y:S01]  /*1cd0*/  MUFU.RCP R2, R2 ;  /* 0x0000000200027308 */ /* 0x000e620000001000 */
[----:B0-----:R-:W-:Y:S01]  /*1ce0*/  FMUL.FTZ R4, R4, R3 ;  /* 0x0000000304047220 */ /* 0x001fe20000410000 */
[----:B-1----:R-:W-:Y:S01]  /*1cf0*/  FMUL.FTZ R5, R5, R2 ;  /* 0x0000000205057220 */ /* 0x002fe20000410000 */
[----:B------:R-:W-:Y:S06]  /*1d00*/  BRA `(.L_x_6030) ;  /* 0x0000000000207947 */ /* 0x000fec0003800000 */
.L_x_6028:
        /* <DEDUP_REMOVED lines=8> */
.L_x_6030:
[----:B------:R-:W-:Y:S05]  /*1d90*/  BSYNC B0 ;  /* 0x0000000000007941 */ /* 0x000fea0003800000 */
.L_x_6027:
        /* <DEDUP_REMOVED lines=40> */
.L_x_6034:
        /* <DEDUP_REMOVED lines=10> */
.L_x_6033:
[----:B------:R-:W-:-:S04]  /*20c0*/  FMUL.RZ R2, R2, 0.15915493667125701904 ;  /* 0x3e22f98302027820 */ /* 0x000fc8000040c000 */
[----:B------:R1:W2:Y:S08]  /*20d0*/  MUFU.SIN R21, R2 ;  /* 0x0000000200157308 */ /* 0x0002b00000000400 */
[----:B------:R1:W3:Y:S01]  /*20e0*/  MUFU.COS R20, R2 ;  /* 0x0000000200147308 */ /* 0x0002e20000000000 */
[----:B------:R-:W-:Y:S05]  /*20f0*/  BRA `(.L_x_6035) ;  /* 0x00000000000c7947 */ /* 0x000fea0003800000 */
.L_x_6032:
[----:B------:R-:W-:Y:S01]  /*2100*/  FMUL.FTZ R20, R6, -1.4426950216293334961 ;  /* 0xbfb8aa3b06147820 */ /* 0x000fe20000410000 */
[----:B------:R-:W-:-:S05]  /*2110*/  MOV R21, R2 ;  /* 0x0000000200157202 */ /* 0x000fca0000000f00 */
[----:B------:R-:W0:Y:S02]  /*2120*/  MUFU.EX2 R20, R20 ;  /* 0x0000001400147308 */ /* 0x000e240000000800 */
.L_x_6035:
[----:B------:R-:W-:Y:S05]  /*2130*/  BSYNC B0 ;  /* 0x0000000000007941 */ /* 0x000fea0003800000 */
.L_x_6031:
        /* <DEDUP_REMOVED lines=19> */
.L_x_6038:
[----:B------:R-:W0:Y:S08]  /*2270*/  MUFU.RCP R3, R3 ;  /* 0x0000000300037308 */ /* 0x000e300000001000 */
[----:B------:R-:W1:Y:S01]  /*2280*/  MUFU.RCP R2, R2 ;  /* 0x0000000200027308 */ /* 0x000e620000001000 */
[----:B0-----:R-:W-:Y:S01]  /*2290*/  FMUL.FTZ R6, R6, R3 ;  /* 0x0000000306067220 */ /* 0x001fe20000410000 */
[----:B-1----:R-:W-:Y:S01]  /*22a0*/  FMUL.FTZ R7, R7, R2 ;  /* 0x0000000207077220 */ /* 0x002fe20000410000 */
[----:B------:R-:W-:Y:S06]  /*22b0*/  BRA `(.L_x_6039) ;  /* 0x0000000000207947 */ /* 0x000fec0003800000 */
.L_x_6037:
        /* <DEDUP_REMOVED lines=8> */
.L_x_6039:
[----:B------:R-:W-:Y:S05]  /*2340*/  BSYNC B0 ;  /* 0x0000000000007941 */ /* 0x000fea0003800000 */
.L_x_6036:
        /* <DEDUP_REMOVED lines=40> */
.L_x_6043:
        /* <DEDUP_REMOVED lines=10> */
.L_x_6042:
[----:B------:R-:W-:-:S04]  /*2670*/  FMUL.RZ R2, R2, 0.15915493667125701904 ;  /* 0x3e22f98302027820 */ /* 0x000fc8000040c000 */
[----:B------:R1:W2:Y:S08]  /*2680*/  MUFU.SIN R21, R2 ;  /* 0x0000000200157308 */ /* 0x0002b00000000400 */
[----:B------:R1:W3:Y:S01]  /*2690*/  MUFU.COS R20, R2 ;  /* 0x0000000200147308 */ /* 0x0002e20000000000 */
[----:B------:R-:W-:Y:S05]  /*26a0*/  BRA `(.L_x_6044) ;  /* 0x00000000000c7947 */ /* 0x000fea0003800000 */
.L_x_6041:
[----:B------:R-:W-:Y:S01]  /*26b0*/  FMUL.FTZ R20, R8, -1.4426950216293334961 ;  /* 0xbfb8aa3b08147820 */ /* 0x000fe20000410000 */
[----:B------:R-:W-:-:S05]  /*26c0*/  MOV R21, R2 ;  /* 0x0000000200157202 */ /* 0x000fca0000000f00 */
[----:B------:R-:W0:Y:S02]  /*26d0*/  MUFU.EX2 R20, R20 ;  /* 0x0000001400147308 */ /* 0x000e240000000800 */
.L_x_6044:
[----:B------:R-:W-:Y:S05]  /*26e0*/  BSYNC B0 ;  /* 0x0000000000007941 */ /* 0x000fea0003800000 */
.L_x_6040:
        /* <DEDUP_REMOVED lines=19> */
.L_x_6047:
[----:B------:R-:W0:Y:S08]  /*2820*/  MUFU.RCP R3, R3 ;  /* 0x0000000300037308 */ /* 0x000e300000001000 */
[----:B------:R-:W1:Y:S01]  /*2830*/  MUFU.RCP R2, R2 ;  /* 0x0000000200027308 */ /* 0x000e620000001000 */
[----:B0-----:R-:W-:Y:S01]  /*2840*/  FMUL.FTZ R8, R8, R3 ;  /* 0x0000000308087220 */ /* 0x001fe20000410000 */
[----:B-1----:R-:W-:Y:S01]  /*2850*/  FMUL.FTZ R9, R9, R2 ;  /* 0x0000000209097220 */ /* 0x002fe20000410000 */
[----:B------:R-:W-:Y:S06]  /*2860*/  BRA `(.L_x_6048) ;  /* 0x0000000000207947 */ /* 0x000fec0003800000 */
.L_x_6046:
        /* <DEDUP_REMOVED lines=8> */
.L_x_6048:
[----:B------:R-:W-:Y:S05]  /*28f0*/  BSYNC B0 ;  /* 0x0000000000007941 */ /* 0x000fea0003800000 */
.L_x_6045:
        /* <DEDUP_REMOVED lines=40> */
.L_x_6052:
        /* <DEDUP_REMOVED lines=10> */
.L_x_6051:
[----:B------:R-:W-:-:S04]  /*2c20*/  FMUL.RZ R2, R2, 0.15915493667125701904 ;  /* 0x3e22f98302027820 */ /* 0x000fc8000040c000 */
[----:B------:R1:W2:Y:S08]  /*2c30*/  MUFU.SIN R21, R2 ;  /* 0x0000000200157308 */ /* 0x0002b00000000400 */
[----:B------:R1:W3:Y:S01]  /*2c40*/  MUFU.COS R20, R2 ;  /* 0x0000000200147308 */ /* 0x0002e20000000000 */
[----:B------:R-:W-:Y:S05]  /*2c50*/  BRA `(.L_x_6053) ;  /* 0x00000000000c7947 */ /* 0x000fea0003800000 */
.L_x_6050:
[----:B------:R-:W-:Y:S01]  /*2c60*/  FMUL.FTZ R20, R10, -1.4426950216293334961 ;  /* 0xbfb8aa3b0a147820 */ /* 0x000fe20000410000 */
[----:B------:R-:W-:-:S05]  /*2c70*/  MOV R21, R2 ;  /* 0x0000000200157202 */ /* 0x000fca0000000f00 */
[----:B------:R-:W0:Y:S02]  /*2c80*/  MUFU.EX2 R20, R20 ;  /* 0x0000001400147308 */ /* 0x000e240000000800 */
.L_x_6053:
[----:B------:R-:W-:Y:S05]  /*2c90*/  BSYNC B0 ;  /* 0x0000000000007941 */ /* 0x000fea0003800000 */
.L_x_6049:
        /* <DEDUP_REMOVED lines=19> */
.L_x_6056:
[----:B------:R-:W0:Y:S08]  /*2dd0*/  MUFU.RCP R3, R3 ;  /* 0x0000000300037308 */ /* 0x000e300000001000 */
[----:B------:R-:W1:Y:S01]  /*2de0*/  MUFU.RCP R2, R2 ;  /* 0x0000000200027308 */ /* 0x000e620000001000 */
[----:B0-----:R-:W-:Y:S01]  /*2df0*/  FMUL.FTZ R10, R10, R3 ;  /* 0x000000030a0a7220 */ /* 0x001fe20000410000 */
[----:B-1----:R-:W-:Y:S01]  /*2e00*/  FMUL.FTZ R11, R11, R2 ;  /* 0x000000020b0b7220 */ /* 0x002fe20000410000 */
[----:B------:R-:W-:Y:S06]  /*2e10*/  BRA `(.L_x_6057) ;  /* 0x0000000000207947 */ /* 0x000fec0003800000 */
.L_x_6055:
        /* <DEDUP_REMOVED lines=8> */
.L_x_6057:
[----:B------:R-:W-:Y:S05]  /*2ea0*/  BSYNC B0 ;  /* 0x0000000000007941 */ /* 0x000fea0003800000 */
.L_x_6054:
[----:B------:R-:W-:Y:S01]  /*2eb0*/  HFMA2.MMA R3, -RZ, RZ, 0, 3.814697265625e-06 ;  /* 0x00000040ff037435 */ /* 0x000fe200000001ff */
        /* <DEDUP_REMOVED lines=8> */
.L_x_5985:
        /* <DEDUP_REMOVED lines=102> */
.L_x_6063:
        /* <DEDUP_REMOVED lines=11> */
.L_x_6062:
[----:B------:R-:W-:-:S04]  /*3650*/  FMUL.RZ R10, R10, 0.15915493667125701904 ;  /* 0x3e22f9830a0a7820 */ /* 0x000fc8000040c000 */
[----:B------:R1:W2:Y:S08]  /*3660*/  MUFU.SIN R11, R10 ;  /* 0x0000000a000b7308 */ /* 0x0002b00000000400 */
[----:B------:R1:W3:Y:S01]  /*3670*/  MUFU.COS R12, R10 ;  /* 0x0000000a000c7308 */ /* 0x0002e20000000000 */
[----:B------:R-:W-:Y:S05]  /*3680*/  BRA `(.L_x_6064) ;  /* 0x0000000000087947 */ /* 0x000fea0003800000 */
.L_x_6061:
[----:B------:R-:W-:-:S06]  /*3690*/  FMUL.FTZ R12, R2, -1.4426950216293334961 ;  /* 0xbfb8aa3b020c7820 */ /* 0x000fcc0000410000 */
[----:B------:R-:W0:Y:S02]  /*36a0*/  MUFU.EX2 R12, R12 ;  /* 0x0000000c000c7308 */ /* 0x000e240000000800 */
.L_x_6064:
[----:B------:R-:W-:Y:S05]  /*36b0*/  BSYNC B1 ;  /* 0x0000000000017941 */ /* 0x000fea0003800000 */
.L_x_6060:
        /* <DEDUP_REMOVED lines=18> */
.L_x_6066:
[----:B------:R-:W0:Y:S08]  /*37e0*/  MUFU.RCP R11, R11 ;  /* 0x0000000b000b7308 */ /* 0x000e300000001000 */
[----:B------:R-:W1:Y:S01]  /*37f0*/  MUFU.RCP R10, R10 ;  /* 0x0000000a000a7308 */ /* 0x000e620000001000 */
[----:B0-----:R-:W-:Y:S01]  /*3800*/  FMUL.FTZ R26, R11, R2 ;  /* 0x000000020b1a7220 */ /* 0x001fe20000410000 */
[----:B-1----:R-:W-:Y:S01]  /*3810*/  FMUL.FTZ R27, R10, R3 ;  /* 0x000000030a1b7220 */ /* 0x002fe20000410000 */
[----:B------:R-:W-:Y:S06]  /*3820*/  BRA `(.L_x_6059) ;  /* 0x0000000000207947 */ /* 0x000fec0003800000 */
.L_x_6065:
        /* <DEDUP_REMOVED lines=8> */
.L_x_6059:
[----:B------:R-:W-:Y:S05]  /*38b0*/  BSYNC B0 ;  /* 0x0000000000007941 */ /* 0x000fea0003800000 */
.L_x_6058:
        /* <DEDUP_REMOVED lines=45> */
.L_x_6072:
        /* <DEDUP_REMOVED lines=11> */
.L_x_6071:
[----:B------:R-:W-:-:S04]  /*3c40*/  FMUL.RZ R2, R2, 0.15915493667125701904 ;  /* 0x3e22f98302027820 */ /* 0x000fc8000040c000 */
[----:B------:R1:W2:Y:S08]  /*3c50*/  MUFU.SIN R11, R2 ;  /* 0x00000002000b7308 */ /* 0x0002b00000000400 */
[----:B------:R1:W3:Y:S01]  /*3c60*/  MUFU.COS R3, R2 ;  /* 0x0000000200037308 */ /* 0x0002e20000000000 */
[----:B------:R-:W-:Y:S05]  /*3c70*/  BRA `(.L_x_6073) ;  /* 0x00000000000c7947 */ /* 0x000fea0003800000 */
.L_x_6070:
[----:B------:R-:W-:Y:S01]  /*3c80*/  FMUL.FTZ R3, R8, -1.4426950216293334961 ;  /* 0xbfb8aa3b08037820 */ /* 0x000fe20000410000 */
[----:B------:R-:W-:-:S05]  /*3c90*/  MOV R11, R2 ;  /* 0x00000002000b7202 */ /* 0x000fca0000000f00 */
[----:B------:R-:W0:Y:S02]  /*3ca0*/  MUFU.EX2 R3, R3 ;  /* 0x0000000300037308 */ /* 0x000e240000000800 */
.L_x_6073:
[----:B------:R-:W-:Y:S05]  /*3cb0*/  BSYNC B1 ;  /* 0x0000000000017941 */ /* 0x000fea0003800000 */
.L_x_6069:
        /* <DEDUP_REMOVED lines=18> */
.L_x_6075:
[----:B------:R-:W0:Y:S08]  /*3de0*/  MUFU.RCP R3, R3 ;  /* 0x0000000300037308 */ /* 0x000e300000001000 */
[----:B------:R-:W1:Y:S01]  /*3df0*/  MUFU.RCP R2, R2 ;  /* 0x0000000200027308 */ /* 0x000e620000001000 */
[----:B0-----:R-:W-:Y:S01]  /*3e00*/  FMUL.FTZ R28, R3, R8 ;  /* 0x00000008031c7220 */ /* 0x001fe20000410000 */
[----:B-1----:R-:W-:Y:S01]  /*3e10*/  FMUL.FTZ R29, R2, R9 ;  /* 0x00000009021d7220 */ /* 0x002fe20000410000 */
[----:B------:R-:W-:Y:S06]  /*3e20*/  BRA `(.L_x_6068) ;  /* 0x0000000000207947 */ /* 0x000fec0003800000 */
.L_x_6074:
        /* <DEDUP_REMOVED lines=8> */
.L_x_6068:
[----:B------:R-:W-:Y:S05]  /*3eb0*/  BSYNC B0 ;  /* 0x0000000000007941 */ /* 0x000fea0003800000 */
.L_x_6067:
        /* <DEDUP_REMOVED lines=46> */
.L_x_6081:
        /* <DEDUP_REMOVED lines=10> */
.L_x_6080:
[----:B------:R-:W-:-:S04]  /*4240*/  FMUL.RZ R2, R2, 0.15915493667125701904 ;  /* 0x3e22f98302027820 */ /* 0x000fc8000040c000 */
[----:B------:R1:W2:Y:S08]  /*4250*/  MUFU.SIN R8, R2 ;  /* 0x0000000200087308 */ /* 0x0002b00000000400 */
[----:B------:R1:W3:Y:S01]  /*4260*/  MUFU.COS R9, R2 ;  /* 0x0000000200097308 */ /* 0x0002e20000000000 */
[----:B------:R-:W-:Y:S05]  /*4270*/  BRA `(.L_x_6082) ;  /* 0x00000000000c7947 */ /* 0x000fea0003800000 */
.L_x_6079:
[----:B------:R-:W-:Y:S01]  /*4280*/  FMUL.FTZ R9, R6, -1.4426950216293334961 ;  /* 0xbfb8aa3b06097820 */ /* 0x000fe20000410000 */
[----:B------:R-:W-:-:S05]  /*4290*/  MOV R8, R2 ;  /* 0x0000000200087202 */ /* 0x000fca0000000f00 */
[----:B------:R-:W0:Y:S02]  /*42a0*/  MUFU.EX2 R9, R9 ;  /* 0x0000000900097308 */ /* 0x000e240000000800 */
.L_x_6082:
[----:B------:R-:W-:Y:S05]  /*42b0*/  BSYNC B1 ;  /* 0x0000000000017941 */ /* 0x000fea0003800000 */
.L_x_6078:
        /* <DEDUP_REMOVED lines=18> */
.L_x_6084:
[----:B------:R-:W0:Y:S08]  /*43e0*/  MUFU.RCP R9, R11 ;  /* 0x0000000b00097308 */ /* 0x000e300000001000 */
[----:B------:R-:W1:Y:S01]  /*43f0*/  MUFU.RCP R2, R2 ;  /* 0x0000000200027308 */ /* 0x000e620000001000 */
[----:B0-----:R-:W-:Y:S01]  /*4400*/  FMUL.FTZ R8, R9, R6 ;  /* 0x0000000609087220 */ /* 0x001fe20000410000 */
[----:B-1----:R-:W-:Y:S01]  /*4410*/  FMUL.FTZ R9, R2, R7 ;  /* 0x0000000702097220 */ /* 0x002fe20000410000 */
[----:B------:R-:W-:Y:S06]  /*4420*/  BRA `(.L_x_6077) ;  /* 0x0000000000207947 */ /* 0x000fec0003800000 */
.L_x_6083:
        /* <DEDUP_REMOVED lines=8> */
.L_x_6077:
[----:B------:R-:W-:Y:S05]  /*44b0*/  BSYNC B0 ;  /* 0x0000000000007941 */ /* 0x000fea0003800000 */
.L_x_6076:
        /* <DEDUP_REMOVED lines=45> */
.L_x_6090:
        /* <DEDUP_REMOVED lines=11> */
.L_x_6089:
[----:B------:R-:W-:-:S04]  /*4840*/  FMUL.RZ R2, R2, 0.15915493667125701904 ;  /* 0x3e22f98302027820 */ /* 0x000fc8000040c000 */
[----:B------:R1:W2:Y:S08]  /*4850*/  MUFU.SIN R6, R2 ;  /* 0x0000000200067308 */ /* 0x0002b00000000400 */
[----:B------:R1:W3:Y:S01]  /*4860*/  MUFU.COS R3, R2 ;  /* 0x0000000200037308 */ /* 0x0002e20000000000 */
[----:B------:R-:W-:Y:S05]  /*4870*/  BRA `(.L_x_6091) ;  /* 0x00000000000c7947 */ /* 0x000fea0003800000 */
.L_x_6088:
[----:B------:R-:W-:Y:S01]  /*4880*/  FMUL.FTZ R3, R4, -1.4426950216293334961 ;  /* 0xbfb8aa3b04037820 */ /* 0x000fe20000410000 */
[----:B------:R-:W-:-:S05]  /*4890*/  MOV R6, R2 ;  /* 0x0000000200067202 */ /* 0x000fca0000000f00 */
[----:B------:R-:W0:Y:S02]  /*48a0*/  MUFU.EX2 R3, R3 ;  /* 0x0000000300037308 */ /* 0x000e240000000800 */
.L_x_6091:
[----:B------:R-:W-:Y:S05]  /*48b0*/  BSYNC B1 ;  /* 0x0000000000017941 */ /* 0x000fea0003800000 */
.L_x_6087:
        /* <DEDUP_REMOVED lines=18> */
.L_x_6093:
[----:B------:R-:W1:Y:S08]  /*49e0*/  MUFU.RCP R3, R7 ;  /* 0x0000000700037308 */ /* 0x000e700000001000 */
[----:B------:R-:W0:Y:S01]  /*49f0*/  MUFU.RCP R6, R6 ;  /* 0x0000000600067308 */ /* 0x000e220000001000 */
[----:B-1----:R-:W-:Y:S01]  /*4a00*/  FMUL.FTZ R2, R3, R4 ;  /* 0x0000000403027220 */ /* 0x002fe20000410000 */
[----:B0-----:R-:W-:Y:S01]  /*4a10*/  FMUL.FTZ R3, R6, R5 ;  /* 0x0000000506037220 */ /* 0x001fe20000410000 */
[----:B------:R-:W-:Y:S06]  /*4a20*/  BRA `(.L_x_6086) ;  /* 0x0000000000207947 */ /* 0x000fec0003800000 */
.L_x_6092:
        /* <DEDUP_REMOVED lines=8> */
.L_x_6086:
[----:B------:R-:W-:Y:S05]  /*4ab0*/  BSYNC B0 ;  /* 0x0000000000007941 */ /* 0x000fea0003800000 */
.L_x_6085:
        /* <DEDUP_REMOVED lines=46> */
.L_x_6099:
        /* <DEDUP_REMOVED lines=10> */
.L_x_6098:
[----:B------:R-:W-:-:S04]  /*4e40*/  FMUL.RZ R4, R4, 0.15915493667125701904 ;  /* 0x3e22f98304047820 */ /* 0x000fc8000040c000 */
[----:B------:R1:W2:Y:S08]  /*4e50*/  MUFU.SIN R6, R4 ;  /* 0x0000000400067308 */ /* 0x0002b00000000400 */
[----:B------:R1:W3:Y:S01]  /*4e60*/  MUFU.COS R7, R4 ;  /* 0x0000000400077308 */ /* 0x0002e20000000000 */
[----:B------:R-:W-:Y:S05]  /*4e70*/  BRA `(.L_x_6100) ;  /* 0x00000000000c7947 */ /* 0x000fea0003800000 */
.L_x_6097:
[----:B------:R-:W-:Y:S01]  /*4e80*/  FMUL.FTZ R7, R24, -1.4426950216293334961 ;  /* 0xbfb8aa3b18077820 */ /* 0x000fe20000410000 */
[----:B------:R-:W-:-:S05]  /*4e90*/  MOV R6, R4 ;  /* 0x0000000400067202 */ /* 0x000fca0000000f00 */
[----:B------:R-:W0:Y:S02]  /*4ea0*/  MUFU.EX2 R7, R7 ;  /* 0x0000000700077308 */ /* 0x000e240000000800 */
.L_x_6100:
[----:B------:R-:W-:Y:S05]  /*4eb0*/  BSYNC B1 ;  /* 0x0000000000017941 */ /* 0x000fea0003800000 */
.L_x_6096:
        /* <DEDUP_REMOVED lines=18> */
.L_x_6102:
[----:B------:R-:W0:Y:S08]  /*4fe0*/  MUFU.RCP R7, R11 ;  /* 0x0000000b00077308 */ /* 0x000e300000001000 */
[----:B------:R-:W1:Y:S01]  /*4ff0*/  MUFU.RCP R4, R4 ;  /* 0x0000000400047308 */ /* 0x000e620000001000 */
[----:B0-----:R-:W-:Y:S01]  /*5000*/  FMUL.FTZ R6, R7, R24 ;  /* 0x0000001807067220 */ /* 0x001fe20000410000 */
[----:B-1----:R-:W-:Y:S01]  /*5010*/  FMUL.FTZ R7, R4, R25 ;  /* 0x0000001904077220 */ /* 0x002fe20000410000 */
[----:B------:R-:W-:Y:S06]  /*5020*/  BRA `(.L_x_6095) ;  /* 0x0000000000207947 */ /* 0x000fec0003800000 */
.L_x_6101:
        /* <DEDUP_REMOVED lines=8> */
.L_x_6095:
[----:B------:R-:W-:Y:S05]  /*50b0*/  BSYNC B0 ;  /* 0x0000000000007941 */ /* 0x000fea0003800000 */
.L_x_6094:
        /* <DEDUP_REMOVED lines=45> */
.L_x_6108:
        /* <DEDUP_REMOVED lines=11> */
.L_x_6107:
[----:B------:R-:W-:-:S04]  /*5440*/  FMUL.RZ R4, R4, 0.15915493667125701904 ;  /* 0x3e22f98304047820 */ /* 0x000fc8000040c000 */
[----:B------:R1:W2:Y:S08]  /*5450*/  MUFU.SIN R11, R4 ;  /* 0x00000004000b7308 */ /* 0x0002b00000000400 */
[----:B------:R1:W3:Y:S01]  /*5460*/  MUFU.COS R5, R4 ;  /* 0x0000000400057308 */ /* 0x0002e20000000000 */
[----:B------:R-:W-:Y:S05]  /*5470*/  BRA `(.L_x_6109) ;  /* 0x00000000000c7947 */ /* 0x000fea0003800000 */
.L_x_6106:
[----:B------:R-:W-:Y:S01]  /*5480*/  FMUL.FTZ R5, R22, -1.4426950216293334961 ;  /* 0xbfb8aa3b16057820 */ /* 0x000fe20000410000 */
[----:B------:R-:W-:-:S05]  /*5490*/  MOV R11, R4 ;  /* 0x00000004000b7202 */ /* 0x000fca0000000f00 */
[----:B------:R-:W0:Y:S02]  /*54a0*/  MUFU.EX2 R5, R5 ;  /* 0x0000000500057308 */ /* 0x000e240000000800 */
.L_x_6109:
[----:B------:R-:W-:Y:S05]  /*54b0*/  BSYNC B1 ;  /* 0x0000000000017941 */ /* 0x000fea0003800000 */
.L_x_6105:
        /* <DEDUP_REMOVED lines=18> */
.L_x_6111:
[----:B------:R-:W1:Y:S08]  /*55e0*/  MUFU.RCP R5, R11 ;  /* 0x0000000b00057308 */ /* 0x000e700000001000 */
[----:B------:R-:W0:Y:S01]  /*55f0*/  MUFU.RCP R12, R12 ;  /* 0x0000000c000c7308 */ /* 0x000e220000001000 */
[----:B-1----:R-:W-:Y:S01]  /*5600*/  FMUL.FTZ R4, R5, R22 ;  /* 0x0000001605047220 */ /* 0x002fe20000410000 */
[----:B0-----:R-:W-:Y:S01]  /*5610*/  FMUL.FTZ R5, R12, R23 ;  /* 0x000000170c057220 */ /* 0x001fe20000410000 */
[----:B------:R-:W-:Y:S06]  /*5620*/  BRA `(.L_x_6104) ;  /* 0x0000000000207947 */ /* 0x000fec0003800000 */
.L_x_6110:
        /* <DEDUP_REMOVED lines=8> */
.L_x_6104:
[----:B------:R-:W-:Y:S05]  /*56b0*/  BSYNC B0 ;  /* 0x0000000000007941 */ /* 0x000fea0003800000 */
.L_x_6103:
        /* <DEDUP_REMOVED lines=46> */
.L_x_6117:
        /* <DEDUP_REMOVED lines=11> */
.L_x_6116:
[----:B------:R-:W-:-:S04]  /*5a50*/  FMUL.RZ R11, R11, 0.15915493667125701904 ;  /* 0x3e22f9830b0b7820 */ /* 0x000fc8000040c000 */
[----:B------:R0:W1:Y:S08]  /*5a60*/  MUFU.SIN R12, R11 ;  /* 0x0000000b000c7308 */ /* 0x0000700000000400 */
[----:B------:R0:W2:Y:S01]  /*5a70*/  MUFU.COS R14, R11 ;  /* 0x0000000b000e7308 */ /* 0x0000a20000000000 */
[----:B------:R-:W-:Y:S05]  /*5a80*/  BRA `(.L_x_6118) ;  /* 0x00000000000c7947 */ /* 0x000fea0003800000 */
.L_x_6115:
[----:B------:R-:W-:Y:S01]  /*5a90*/  FMUL.FTZ R14, R20, -1.4426950216293334961 ;  /* 0xbfb8aa3b140e7820 */ /* 0x000fe20000410000 */
[----:B------:R-:W-:-:S05]  /*5aa0*/  MOV R12, R11 ;  /* 0x0000000b000c7202 */ /* 0x000fca0000000f00 */
[----:B------:R-:W3:Y:S02]  /*5ab0*/  MUFU.EX2 R14, R14 ;  /* 0x0000000e000e7308 */ /* 0x000ee40000000800 */
.L_x_6118:
[----:B------:R-:W-:Y:S05]  /*5ac0*/  BSYNC B1 ;  /* 0x0000000000017941 */ /* 0x000fea0003800000 */
.L_x_6114:
        /* <DEDUP_REMOVED lines=18> */
.L_x_6120:
[----:B------:R-:W0:Y:S08]  /*5bf0*/  MUFU.RCP R11, R11 ;  /* 0x0000000b000b7308 */ /* 0x000e300000001000 */
[----:B------:R-:W1:Y:S01]  /*5c00*/  MUFU.RCP R12, R12 ;  /* 0x0000000c000c7308 */ /* 0x000e620000001000 */
[----:B0-----:R-:W-:Y:S01]  /*5c10*/  FMUL.FTZ R14, R11, R20 ;  /* 0x000000140b0e7220 */ /* 0x001fe20000410000 */
[----:B-1----:R-:W-:Y:S01]  /*5c20*/  FMUL.FTZ R15, R12, R21 ;  /* 0x000000150c0f7220 */ /* 0x002fe20000410000 */
[----:B------:R-:W-:Y:S06]  /*5c30*/  BRA `(.L_x_6113) ;  /* 0x0000000000207947 */ /* 0x000fec0003800000 */
.L_x_6119:
        /* <DEDUP_REMOVED lines=8> */
.L_x_6113:
[----:B------:R-:W-:Y:S05]  /*5cc0*/  BSYNC B0 ;  /* 0x0000000000007941 */ /* 0x000fea0003800000 */
.L_x_6112:
        /* <DEDUP_REMOVED lines=45> */
.L_x_6126:
        /* <DEDUP_REMOVED lines=10> */
.L_x_6125:
[----:B------:R-:W-:-:S04]  /*6040*/  FMUL.RZ R11, R11, 0.15915493667125701904 ;  /* 0x3e22f9830b0b7820 */ /* 0x000fc8000040c000 */
[----:B------:R1:W2:Y:S08]  /*6050*/  MUFU.SIN R13, R11 ;  /* 0x0000000b000d7308 */ /* 0x0002b00000000400 */
[----:B------:R1:W3:Y:S01]  /*6060*/  MUFU.COS R12, R11 ;  /* 0x0000000b000c7308 */ /* 0x0002e20000000000 */
[----:B------:R-:W-:Y:S05]  /*6070*/  BRA `(.L_x_6127) ;  /* 0x00000000000c7947 */ /* 0x000fea0003800000 */
.L_x_6124:
[----:B------:R-:W-:Y:S01]  /*6080*/  FMUL.FTZ R12, R18, -1.4426950216293334961 ;  /* 0xbfb8aa3b120c7820 */ /* 0x000fe20000410000 */
[----:B------:R-:W-:-:S05]  /*6090*/  MOV R13, R11 ;  /* 0x0000000b000d7202 */ /* 0x000fca0000000f00 */
[----:B------:R-:W0:Y:S02]  /*60a0*/  MUFU.EX2 R12, R12 ;  /* 0x0000000c000c7308 */ /* 0x000e240000000800 */
.L_x_6127:
[----:B------:R-:W-:Y:S05]  /*60b0*/  BSYNC B1 ;  /* 0x0000000000017941 */ /* 0x000fea0003800000 */
.L_x_6123:
        /* <DEDUP_REMOVED lines=18> */
.L_x_6129:
[----:B------:R-:W0:Y:S08]  /*61e0*/  MUFU.RCP R11, R11 ;  /* 0x0000000b000b7308 */ /* 0x000e300000001000 */
[----:B------:R-:W1:Y:S01]  /*61f0*/  MUFU.RCP R16, R16 ;  /* 0x0000001000107308 */ /* 0x000e620000001000 */
[----:B0-----:R-:W-:Y:S01]  /*6200*/  FMUL.FTZ R12, R11, R18 ;  /* 0x000000120b0c7220 */ /* 0x001fe20000410000 */
[----:B-1----:R-:W-:Y:S01]  /*6210*/  FMUL.FTZ R13, R16, R19 ;  /* 0x00000013100d7220 */ /* 0x002fe20000410000 */
[----:B------:R-:W-:Y:S06]  /*6220*/  BRA `(.L_x_6122) ;  /* 0x0000000000207947 */ /* 0x000fec0003800000 */
.L_x_6128:
        /* <DEDUP_REMOVED lines=8> */
.L_x_6122:
[----:B------:R-:W-:Y:S05]  /*62b0*/  BSYNC B0 ;  /* 0x0000000000007941 */ /* 0x000fea0003800000 */
.L_x_6121:
        /* <DEDUP_REMOVED lines=16> */
.L_x_6132:
[----:B------:R-:W-:-:S13]  /*63c0*/  ISETP.GE.AND P0, PT, R0, UR4, PT ;  /* 0x0000000400007c0c */ /* 0x000fda000bf06270 */
[----:B------:R-:W-:Y:S05]  /*63d0*/  @P0 BRA `(.L_x_6134) ;  /* 0x0000000000300947 */ /* 0x000fea0003800000 */
[----:B0-----:R-:W0:Y:S01]  /*63e0*/  LDC.64 R10, c[0x0][0x218] ;  /* 0x00008600ff0a7b82 */ /* 0x001e220000000a00 */
[C---:B------:R-:W-:Y:S02]  /*63f0*/  IADD3 R17, R0.reuse, UR6, RZ ;  /* 0x0000000600117c10 */ /* 0x040fe4000fffe0ff */
[----:B------:R-:W-:-:S03]  /*6400*/  IADD3 R0, R0, 0x80, RZ ;  /* 0x0000008000007810 */ /* 0x000fc60007ffe0ff */
[----:B0-----:R-:W-:-:S05]  /*6410*/  IMAD.WIDE.U32 R10, R17, 0x8, R10 ;  /* 0x00000008110a7825 */ /* 0x001fca00078e000a */
[----:B------:R1:W-:Y:S02]  /*6420*/  STG.E.64 desc[UR8][R10.64], R8 ;  /* 0x000000080a007986 */ /* 0x0003e4000c101b08 */
.L_x_6133:
[----:B------:R-:W-:-:S13]  /*6430*/  ISETP.GE.AND P0, PT, R0, UR4, PT ;  /* 0x0000000400007c0c */ /* 0x000fda000bf06270 */
[----:B------:R-:W-:Y:S05]  /*6440*/  @P0 BRA `(.L_x_6135) ;  /* 0x0000000000300947 */ /* 0x000fea0003800000 */
[----:B-1----:R-:W1:Y:S01]  /*6450*/  LDC.64 R8, c[0x0][0x218] ;  /* 0x00008600ff087b82 */ /* 0x002e620000000a00 */
[C---:B------:R-:W-:Y:S02]  /*6460*/  IADD3 R11, R0.reuse, UR6, RZ ;  /* 0x00000006000b7c10 */ /* 0x040fe4000fffe0ff */
[----:B------:R-:W-:-:S03]  /*6470*/  IADD3 R0, R0, 0x80, RZ ;  /* 0x0000008000007810 */ /* 0x000fc60007ffe0ff */
[----:B-1----:R-:W-:-:S05]  /*6480*/  IMAD.WIDE.U32 R8, R11, 0x8, R8 ;  /* 0x000000080b087825 */ /* 0x002fca00078e0008 */
[----:B------:R1:W-:Y:S02]  /*6490*/  STG.E.64 desc[UR8][R8.64], R2 ;  /* 0x0000000208007986 */ /* 0x0003e4000c101b08 */
.L_x_6134:
[----:B------:R-:W-:-:S13]  /*64a0*/  ISETP.GE.AND P0, PT, R0, UR4, PT ;  /* 0x0000000400007c0c */ /* 0x000fda000bf06270 */
[----:B------:R-:W-:Y:S05]  /*64b0*/  @P0 BRA `(.L_x_6136) ;  /* 0x0000000000340947 */ /* 0x000fea0003800000 */
[----:B-1----:R-:W1:Y:S01]  /*64c0*/  LDC.64 R2, c[0x0][0x218] ;  /* 0x00008600ff027b82 */ /* 0x002e620000000a00 */
[C---:B------:R-:W-:Y:S02]  /*64d0*/  IADD3 R9, R0.reuse, UR6, RZ ;  /* 0x0000000600097c10 */ /* 0x040fe4000fffe0ff */
[----:B------:R-:W-:-:S03]  /*64e0*/  IADD3 R0, R0, 0x80, RZ ;  /* 0x0000008000007810 */ /* 0x000fc60007ffe0ff */
[----:B-1----:R-:W-:-:S05]  /*64f0*/  IMAD.WIDE.U32 R2, R9, 0x8, R2 ;  /* 0x0000000809027825 */ /* 0x002fca00078e0002 */
[----:B------:R2:W-:Y:S02]  /*6500*/  STG.E.64 desc[UR8][R2.64], R6 ;  /* 0x0000000602007986 */ /* 0x0005e4000c101b08 */
.L_x_6135:
        /* <DEDUP_REMOVED lines=8> */
.L_x_6136:
[----:B------:R-:W-:Y:S05]  /*6590*/  BSYNC B1 ;  /* 0x0000000000017941 */ /* 0x000fea0003800000 */
.L_x_6131:
[----:B------:R-:W-:-:S13]  /*65a0*/  ISETP.GE.AND P0, PT, R0, UR4, PT ;  /* 0x0000000400007c0c */ /* 0x000fda000bf06270 */
[----:B-12---:R-:W1:Y:S01]  /*65b0*/  @!P0 LDC.64 R2, c[0x0][0x218] ;  /* 0x00008600ff028b82 */ /* 0x006e620000000a00 */
[C---:B------:R-:W-:Y:S02]  /*65c0*/  @!P0 IADD3 R5, R0.reuse, UR6, RZ ;  /* 0x0000000600058c10 */ /* 0x040fe4000fffe0ff */
[----:B------:R-:W-:-:S03]  /*65d0*/  @!P0 IADD3 R0, R0, 0x80, RZ ;  /* 0x0000008000008810 */ /* 0x000fc60007ffe0ff */
[----:B-1----:R-:W-:-:S05]  /*65e0*/  @!P0 IMAD.WIDE.U32 R2, R5, 0x8, R2 ;  /* 0x0000000805028825 */ /* 0x002fca00078e0002 */
[----:B------:R3:W-:Y:S02]  /*65f0*/  @!P0 STG.E.64 desc[UR8][R2.64], R14 ;  /* 0x0000000e02008986 */ /* 0x0007e4000c101b08 */
.L_x_6137:
[----:B------:R-:W-:Y:S05]  /*6600*/  BSYNC B0 ;  /* 0x0000000000007941 */ /* 0x000fea0003800000 */
.L_x_6130:
        /* <DEDUP_REMOVED lines=8> */
.L_x_6138:
        /* <DEDUP_REMOVED lines=15> */
.L_x_11129:


//--------------------- .text._ZN2at6native18elementwise_kernelILi128ELi4EZNS0_15gpu_kernel_implIZZZNS0_61_GLOBAL__N__132982cb_23_ActivationSiluKernel_cu_f5210f67_354611silu_kernelERNS_18TensorIteratorBaseEENKUlvE_clEvENKUlvE1_clEvEUlN3c107complexIdEEE_EEvS5_RKT_EUliE_EEviT1_ --------------------------
	.section	.text._ZN2at6native18elementwise_kernelILi128ELi4EZNS0_15gpu_kernel_implIZZZNS0_61_GLOBAL__N__132982cb_23_ActivationSiluKernel_cu_f5210f67_354611silu_kernelERNS_18TensorIteratorBaseEENKUlvE_clEvENKUlvE1_clEvEUlN3c107complexIdEEE_EEvS5_RKT_EUliE_EEviT1_,"ax",@progbits
	.align	128
        .global         _ZN2at6native18elementwise_kernelILi128ELi4EZNS0_15gpu_kernel_implIZZZNS0_61_GLOBAL__N__132982cb_23_ActivationSiluKernel_cu_f5210f67_354611silu_kernelERNS_18TensorIteratorBaseEENKUlvE_clEvENKUlvE1_clEvEUlN3c107complexIdEEE_EEvS5_RKT_EUliE_EEviT1_
        .type           _ZN2at6native18elementwise_kernelILi128ELi4EZNS0_15gpu_kernel_implIZZZNS0_61_GLOBAL__N__132982cb_23_ActivationSiluKernel_cu_f5210f67_354611silu_kernelERNS_18TensorIteratorBaseEENKUlvE_clEvENKUlvE1_clEvEUlN3c107complexIdEEE_EEvS5_RKT_EUliE_EEviT1_,@function
        .size           _ZN2at6native18elementwise_kernelILi128ELi4EZNS0_15gpu_kernel_implIZZZNS0_61_GLOBAL__N__132982cb_23_ActivationSiluKernel_cu_f5210f67_354611silu_kernelERNS_18TensorIteratorBaseEENKUlvE_clEvENKUlvE1_clEvEUlN3c107complexIdEEE_EEvS5_RKT_EUliE_EEviT1_,(.L_x_11055 - _ZN2at6native18elementwise_kernelILi128ELi4EZNS0_15gpu_kernel_implIZZZNS0_61_GLOBAL__N__132982cb_23_ActivationSiluKernel_cu_f5210f67_354611silu_kernelERNS_18TensorIteratorBaseEENKUlvE_clEvENKUlvE1_clEvEUlN3c107complexIdEEE_EEvS5_RKT_EUliE_EEviT1_)
        .other          _ZN2at6native18elementwise_kernelILi128ELi4EZNS0_15gpu_kernel_implIZZZNS0_61_GLOBAL__N__132982cb_23_ActivationSiluKernel_cu_f5210f67_354611silu_kernelERNS_18TensorIteratorBaseEENKUlvE_clEvENKUlvE1_clEvEUlN3c107complexIdEEE_EEvS5_RKT_EUliE_EEviT1_,@"STO_CUDA_ENTRY STV_DEFAULT"
_ZN2at6native18elementwise_kernelILi128ELi4EZNS0_15gpu_kernel_implIZZZNS0_61_GLOBAL__N__132982cb_23_ActivationSiluKernel_cu_f5210f67_354611silu_kernelERNS_18TensorIteratorBaseEENKUlvE_clEvENKUlvE1_clEvEUlN3c107complexIdEEE_EEvS5_RKT_EUliE_EEviT1_:
.text._ZN2at6native18elementwise_kernelILi128ELi4EZNS0_15gpu_kernel_implIZZZNS0_61_GLOBAL__N__132982cb_23_ActivationSiluKernel_cu_f5210f67_354611silu_kernelERNS_18TensorIteratorBaseEENKUlvE_clEvENKUlvE1_clEvEUlN3c107complexIdEEE_EEvS5_RKT_EUliE_EEviT1_:
[----:B------:R-:W0:Y:S01]  /*0000*/  LDC R1, c[0x0][0x28] ;  /* 0x00000a00ff017b82 */ /* 0x000e220000000800 */
[----:B------:R-:W1:Y:S01]  /*0010*/  S2R R19, SR_CTAID.X ;  /* 0x0000000000137919 */ /* 0x000e620000002500 */
[----:B------:R-:W-:Y:S01]  /*0020*/  ULDC UR4, c[0x0][0x210] ;  /* 0x0000840000047ab9 */ /* 0x000fe20000000800 */
[----:B------:R-:W-:Y:S01]  /*0030*/  ULDC.64 UR36, c[0x0][0x208] ;  /* 0x0000820000247ab9 */ /* 0x000fe20000000a00 */
[----:B------:R-:W-:Y:S01]  /*0040*/  BSSY B6, `(.L_x_6139) ;  /* 0x0000600000067945 */ /* 0x000fe20003800000 */
[----:B------:R-:W1:Y:S01]  /*0050*/  S2R R0, SR_TID.X ;  /* 0x0000000000007919 */ /* 0x000e620000002100 */
[----:B0-----:R-:W-:Y:S02]  /*0060*/  VIADD R1, R1, 0xffffffd8 ;  /* 0xffffffd801017836 */ /* 0x001fe40000000000 */
[----:B-1----:R-:W-:-:S05]  /*0070*/  IMAD R19, R19, 0x200, R0 ;  /* 0x0000020013137824 */ /* 0x002fca00078e0200 */
[----:B------:R-:W-:-:S13]  /*0080*/  ISETP.GE.AND P0, PT, R19, UR4, PT ;  /* 0x0000000413007c0c */ /* 0x000fda000bf06270 */
[----:B------:R-:W-:Y:S05]  /*0090*/  @P0 BRA `(.L_x_6140) ;  /* 0x0000005c00e80947 */ /* 0x000fea0003800000 */
[----:B------:R-:W0:Y:S01]  /*00a0*/  LDC R6, c[0x0][0x218] ;  /* 0x00008600ff067b82 */ /* 0x000e220000000800 */
[----:B------:R-:W-:Y:S02]  /*00b0*/  IMAD.MOV.U32 R0, RZ, RZ, RZ ;  /* 0x000000ffff007224 */ /* 0x000fe400078e00ff */
[----:B------:R-:W-:Y:S01]  /*00c0*/  IMAD.MOV.U32 R16, RZ, RZ, RZ ;  /* 0x000000ffff107224 */ /* 0x000fe200078e00ff */
        /* <DEDUP_REMOVED lines=300> */
.L_x_6141:
        /* <DEDUP_REMOVED lines=19> */
[----:B------:R-:W-:Y:S01]  /*14c0*/  CS2R R14, SRZ ;  /* 0x00000000000e7805 */ /* 0x000fe2000001ff00 */
[----:B--2---:R0:W1:Y:S01]  /*14d0*/  I2F.F64.S16 R12, R2 ;  /* 0x00000002000c7312 */ /* 0x0040620000101c00 */
[----:B------:R-:W-:Y:S05]  /*14e0*/  BRA `(.L_x_6147) ;  /* 0x0000000c00d87947 */ /* 0x000fea0003800000 */
.L_x_6145:
[----:B------:R-:W2:Y:S01]  /*14f0*/  LDG.E.U8 R2, desc[UR36][R2.64] ;  /* 0x0000002402027981 */ /* 0x000ea2000c1e1100 */
[----:B------:R-:W-:Y:S01]  /*1500*/  CS2R R14, SRZ ;  /* 0x00000000000e7805 */ /* 0x000fe2000001ff00 */
[----:B--2---:R0:W1:Y:S01]  /*1510*/  I2F.F64.U16 R12, R2 ;  /* 0x00000002000c7312 */ /* 0x0040620000101800 */
[----:B------:R-:W-:Y:S05]  /*1520*/  BRA `(.L_x_6147) ;  /* 0x0000000c00c87947 */ /* 0x000fea0003800000 */
.L_x_6144:
[----:B------:R-:W-:-:S13]  /*1530*/  ISETP.NE.AND P0, PT, R4, 0x2, PT ;  /* 0x000000020400780c */ /* 0x000fda0003f05270 */
[----:B------:R-:W-:Y:S05]  /*1540*/  @!P0 BRA `(.L_x_6148) ;  /* 0x0000000000308947 */ /* 0x000fea0003800000 */
[----:B------:R-:W-:-:S13]  /*1550*/  ISETP.NE.AND P0, PT, R4, 0x3, PT ;  /* 0x000000030400780c */ /* 0x000fda0003f05270 */
[----:B------:R-:W-:Y:S05]  /*1560*/  @!P0 BRA `(.L_x_6149) ;  /* 0x0000000000188947 */ /* 0x000fea0003800000 */
[----:B------:R-:W-:-:S13]  /*1570*/  ISETP.NE.AND P0, PT, R4, 0x4, PT ;  /* 0x000000040400780c */ /* 0x000fda0003f05270 */
[----:B------:R-:W-:Y:S05]  /*1580*/  @P0 BRA `(.L_x_6146) ;  /* 0x0000000c00480947 */ /* 0x000fea0003800000 */
[----:B------:R-:W2:Y:S01]  /*1590*/  LDG.E.64 R12, desc[UR36][R2.64] ;  /* 0x00000024020c7981 */ /* 0x000ea2000c1e1b00 */
[----:B------:R-:W-:Y:S01]  /*15a0*/  CS2R R14, SRZ ;  /* 0x00000000000e7805 */ /* 0x000fe2000001ff00 */
[----:B--2---:R-:W0:Y:S01]  /*15b0*/  I2F.F64.S64 R12, R12 ;  /* 0x0000000c000c7312 */ /* 0x004e220000301c00 */
[----:B------:R-:W-:Y:S05]  /*15c0*/  BRA `(.L_x_6147) ;  /* 0x0000000c00a07947 */ /* 0x000fea0003800000 */
.L_x_6149:
[----:B------:R-:W2:Y:S01]  /*15d0*/  LDG.E R2, desc[UR36][R2.64] ;  /* 0x0000002402027981 */ /* 0x000ea2000c1e1900 */
[----:B------:R-:W-:Y:S01]  /*15e0*/  CS2R R14, SRZ ;  /* 0x00000000000e7805 */ /* 0x000fe2000001ff00 */
[----:B--2---:R0:W1:Y:S01]  /*15f0*/  I2F.F64 R12, R2 ;  /* 0x00000002000c7312 */ /* 0x0040620000201c00 */
[----:B------:R-:W-:Y:S05]  /*1600*/  BRA `(.L_x_6147) ;  /* 0x0000000c00907947 */ /* 0x000fea0003800000 */
.L_x_6148:
[----:B------:R-:W2:Y:S01]  /*1610*/  LDG.E.U16 R2, desc[UR36][R2.64] ;  /* 0x0000002402027981 */ /* 0x000ea2000c1e1500 */
[----:B------:R-:W-:Y:S01]  /*1620*/  CS2R R14, SRZ ;  /* 0x00000000000e7805 */ /* 0x000fe2000001ff00 */
[----:B--2---:R0:W1:Y:S01]  /*1630*/  I2F.F64.S16 R12, R2 ;  /* 0x00000002000c7312 */ /* 0x0040620000101c00 */
[----:B------:R-:W-:Y:S05]  /*1640*/  BRA `(.L_x_6147) ;  /* 0x0000000c00807947 */ /* 0x000fea0003800000 */
.L_x_6143:
[----:B------:R-:W-:-:S13]  /*1650*/  ISETP.GT.AND P0, PT, R4, 0x6, PT ;  /* 0x000000060400780c */ /* 0x000fda0003f04270 */
[----:B------:R-:W-:Y:S05]  /*1660*/  @P0 BRA `(.L_x_6150) ;  /* 0x00000000003c0947 */ /* 0x000fea0003800000 */
[----:B------:R-:W-:-:S13]  /*1670*/  ISETP.NE.AND P0, PT, R4, 0x5, PT ;  /* 0x000000050400780c */ /* 0x000fda0003f05270 */
[----:B------:R-:W-:Y:S05]  /*1680*/  @!P0 BRA `(.L_x_6151) ;  /* 0x00000000001c8947 */ /* 0x000fea0003800000 */
[----:B------:R-:W-:-:S13]  /*1690*/  ISETP.NE.AND P0, PT, R4, 0x6, PT ;  /* 0x000000060400780c */ /* 0x000fda0003f05270 */
[----:B------:R-:W-:Y:S05]  /*16a0*/  @P0 BRA `(.L_x_6146) ;  /* 0x0000000c00000947 */ /* 0x000fea0003800000 */
[----:B------:R-:W2:Y:S01]  /*16b0*/  LDG.E R12, desc[UR36][R2.64] ;  /* 0x00000024020c7981 */ /* 0x000ea2000c1e1900 */
[----:B------:R-:W-:Y:S01]  /*16c0*/  CS2R R14, SRZ ;  /* 0x00000000000e7805 */ /* 0x000fe2000001ff00 */
[----:B--2---:R-:W-:-:S06]  /*16d0*/  FMUL.FTZ R12, R12, 1 ;  /* 0x3f8000000c0c7820 */ /* 0x004fcc0000410000 */
[----:B------:R-:W0:Y:S01]  /*16e0*/  F2F.F64.F32 R12, R12 ;  /* 0x0000000c000c7310 */ /* 0x000e220000201800 */
[----:B------:R-:W-:Y:S05]  /*16f0*/  BRA `(.L_x_6147) ;  /* 0x0000000c00547947 */ /* 0x000fea0003800000 */
.L_x_6151:
[----:B------:R-:W2:Y:S01]  /*1700*/  LDG.E.U16 R0, desc[UR36][R2.64] ;  /* 0x0000002402007981 */ /* 0x000ea2000c1e1500 */
[----:B------:R-:W-:Y:S01]  /*1710*/  CS2R R14, SRZ ;  /* 0x00000000000e7805 */ /* 0x000fe2000001ff00 */
[----:B--2---:R-:W-:-:S05]  /*1720*/  HADD2.F32 R0, -RZ, R0.H0_H0 ;  /* 0x20000000ff007230 */ /* 0x004fca0000004100 */
[----:B------:R-:W-:-:S04]  /*1730*/  FMUL.FTZ R0, R0, 1 ;  /* 0x3f80000000007820 */ /* 0x000fc80000410000 */
[----:B------:R0:W1:Y:S01]  /*1740*/  F2F.F64.F32 R12, R0 ;  /* 0x00000000000c7310 */ /* 0x0000620000201800 */
[----:B------:R-:W-:Y:S05]  /*1750*/  BRA `(.L_x_6147) ;  /* 0x0000000c003c7947 */ /* 0x000fea0003800000 */
.L_x_6150:
[----:B------:R-:W-:-:S13]  /*1760*/  ISETP.NE.AND P0, PT, R4, 0x7, PT ;  /* 0x000000070400780c */ /* 0x000fda0003f05270 */
[----:B------:R-:W-:Y:S05]  /*1770*/  @!P0 BRA `(.L_x_6152) ;  /* 0x0000000000488947 */ /* 0x000fea0003800000 */
[----:B------:R-:W-:-:S13]  /*1780*/  ISETP.NE.AND P0, PT, R4, 0x8, PT ;  /* 0x000000080400780c */ /* 0x000fda0003f05270 */
[----:B------:R-:W-:Y:S05]  /*1790*/  @!P0 BRA `(.L_x_6153) ;  /* 0x0000000000208947 */ /* 0x000fea0003800000 */
[----:B------:R-:W-:-:S13]  /*17a0*/  ISETP.NE.AND P0, PT, R4, 0x9, PT ;  /* 0x000000090400780c */ /* 0x000fda0003f05270 */
[----:B------:R-:W-:Y:S05]  /*17b0*/  @P0 BRA `(.L_x_6146) ;  /* 0x0000000800bc0947 */ /* 0x000fea0003800000 */
[----:B------:R-:W2:Y:S02]  /*17c0*/  LDG.E.64 R2, desc[UR36][R2.64] ;  /* 0x0000002402027981 */ /* 0x000ea4000c1e1b00 */
[----:B--2---:R-:W-:Y:S01]  /*17d0*/  FMUL.FTZ R14, R3, 1 ;  /* 0x3f800000030e7820 */ /* 0x004fe20000410000 */
[----:B------:R-:W-:-:S05]  /*17e0*/  FMUL.FTZ R12, R2, 1 ;  /* 0x3f800000020c7820 */ /* 0x000fca0000410000 */
[----:B------:R-:W0:Y:S08]  /*17f0*/  F2F.F64.F32 R14, R14 ;  /* 0x0000000e000e7310 */ /* 0x000e300000201800 */
[----:B------:R-:W1:Y:S01]  /*1800*/  F2F.F64.F32 R12, R12 ;  /* 0x0000000c000c7310 */ /* 0x000e620000201800 */
[----:B------:R-:W-:Y:S05]  /*1810*/  BRA `(.L_x_6147) ;  /* 0x0000000c000c7947 */ /* 0x000fea0003800000 */
.L_x_6153:
[----:B------:R-:W2:Y:S02]  /*1820*/  LDG.E R0, desc[UR36][R2.64] ;  /* 0x0000002402007981 */ /* 0x000ea4000c1e1900 */
[--C-:B--2---:R-:W-:Y:S02]  /*1830*/  HADD2.F32 R4, -RZ, R0.reuse.H1_H1 ;  /* 0x30000000ff047230 */ /* 0x104fe40000004100 */
[----:B------:R-:W-:-:S03]  /*1840*/  HADD2.F32 R0, -RZ, R0.H0_H0 ;  /* 0x20000000ff007230 */ /* 0x000fc60000004100 */
[----:B------:R-:W-:Y:S02]  /*1850*/  FMUL.FTZ R4, R4, 1 ;  /* 0x3f80000004047820 */ /* 0x000fe40000410000 */
[----:B------:R-:W-:Y:S02]  /*1860*/  FMUL.FTZ R0, R0, 1 ;  /* 0x3f80000000007820 */ /* 0x000fe40000410000 */
[----:B------:R0:W1:Y:S08]  /*1870*/  F2F.F64.F32 R14, R4 ;  /* 0x00000004000e7310 */ /* 0x0000700000201800 */
[----:B------:R0:W2:Y:S01]  /*1880*/  F2F.F64.F32 R12, R0 ;  /* 0x00000000000c7310 */ /* 0x0000a20000201800 */
[----:B------:R-:W-:Y:S05]  /*1890*/  BRA `(.L_x_6147) ;  /* 0x0000000800ec7947 */ /* 0x000fea0003800000 */
.L_x_6152:
[----:B------:R0:W5:Y:S01]  /*18a0*/  LDG.E.64 R12, desc[UR36][R2.64] ;  /* 0x00000024020c7981 */ /* 0x000162000c1e1b00 */
[----:B------:R-:W-:Y:S01]  /*18b0*/  CS2R R14, SRZ ;  /* 0x00000000000e7805 */ /* 0x000fe2000001ff00 */
[----:B------:R-:W-:Y:S06]  /*18c0*/  BRA `(.L_x_6147) ;  /* 0x0000000800e07947 */ /* 0x000fec0003800000 */
.L_x_6142:
        /* <DEDUP_REMOVED lines=9> */
[----:B------:R-:W-:Y:S01]  /*1960*/  CS2R R14, SRZ ;  /* 0x00000000000e7805 */ /* 0x000fe2000001ff00 */
[----:B------:R-:W-:Y:S01]  /*1970*/  IMAD.MOV.U32 R12, RZ, RZ, RZ ;  /* 0x000000ffff0c7224 */ /* 0x000fe200078e00ff */
[----:B--2---:R-:W-:-:S04]  /*1980*/  ISETP.NE.AND P0, PT, R2, RZ, PT ;  /* 0x000000ff0200720c */ /* 0x004fc80003f05270 */
[----:B------:R-:W-:Y:S01]  /*1990*/  FSEL R13, RZ, 1.875, !P0 ;  /* 0x3ff00000ff0d7808 */ /* 0x000fe20004000000 */
[----:B------:R-:W-:Y:S08]  /*19a0*/  BRA `(.L_x_6147) ;  /* 0x0000000800a87947 */ /* 0x000ff00003800000 */
.L_x_6156:
[----:B------:R0:W5:Y:S01]  /*19b0*/  LDG.E.128 R12, desc[UR36][R2.64] ;  /* 0x00000024020c7981 */ /* 0x000162000c1e1d00 */
[----:B------:R-:W-:Y:S05]  /*19c0*/  BRA `(.L_x_6147) ;  /* 0x0000000800a07947 */ /* 0x000fea0003800000 */
.L_x_6155:
        /* <DEDUP_REMOVED lines=8> */
[----:B------:R-:W-:Y:S01]  /*1a50*/  CS2R R14, SRZ ;  /* 0x00000000000e7805 */ /* 0x000fe2000001ff00 */
        /* <DEDUP_REMOVED lines=20> */
.L_x_6158:
[----:B------:R-:W2:Y:S01]  /*1ba0*/  LDG.E.U8 R2, desc[UR36][R2.64] ;  /* 0x0000002402027981 */ /* 0x000ea2000c1e1100 */
[----:B------:R-:W-:Y:S01]  /*1bb0*/  CS2R R14, SRZ ;  /* 0x00000000000e7805 */ /* 0x000fe2000001ff00 */
        /* <DEDUP_REMOVED lines=14> */
.L_x_6157:
[----:B------:R-:W2:Y:S01]  /*1ca0*/  LDG.E.U16 R0, desc[UR36][R2.64] ;  /* 0x0000002402007981 */ /* 0x000ea2000c1e1500 */
[----:B------:R-:W-:Y:S01]  /*1cb0*/  CS2R R14, SRZ ;  /* 0x00000000000e7805 */ /* 0x000fe2000001ff00 */
[----:B--2---:R-:W-:-:S04]  /*1cc0*/  IMAD.U32 R0, R0, 0x10000, RZ ;  /* 0x0001000000007824 */ /* 0x004fc800078e00ff */
[----:B------:R-:W-:-:S04]  /*1cd0*/  FMUL.FTZ R0, R0, 1 ;  /* 0x3f80000000007820 */ /* 0x000fc80000410000 */
[----:B------:R0:W1:Y:S01]  /*1ce0*/  F2F.F64.F32 R12, R0 ;  /* 0x00000000000c7310 */ /* 0x0000620000201800 */
[----:B------:R-:W-:Y:S05]  /*1cf0*/  BRA `(.L_x_6147) ;  /* 0x0000000400d47947 */ /* 0x000fea0003800000 */
.L_x_6154:
        /* <DEDUP_REMOVED lines=9> */
[----:B------:R-:W-:Y:S01]  /*1d90*/  CS2R R14, SRZ ;  /* 0x00000000000e7805 */ /* 0x000fe2000001ff00 */
[----:B--2---:R0:W1:Y:S01]  /*1da0*/  I2F.F64.U16 R12, R2 ;  /* 0x00000002000c7312 */ /* 0x0040620000101800 */
[----:B------:R-:W-:Y:S05]  /*1db0*/  BRA `(.L_x_6147) ;  /* 0x0000000400a47947 */ /* 0x000fea0003800000 */
.L_x_6161:
        /* <DEDUP_REMOVED lines=21> */
.L_x_6165:
[----:B------:R-:W-:Y:S05]  /*1f10*/  BSYNC B1 ;  /* 0x0000000000017941 */ /* 0x000fea0003800000 */
.L_x_6164:
[----:B------:R-:W-:Y:S01]  /*1f20*/  LEA R3, R0, 0x3b800000, 0x17 ;  /* 0x3b80000000037811 */ /* 0x000fe200078eb8ff */
[----:B------:R-:W-:-:S05]  /*1f30*/  IMAD.SHL.U32 R0, R2, 0x100000, RZ ;  /* 0x0010000002007824 */ /* 0x000fca00078e00ff */
[----:B------:R-:W-:-:S07]  /*1f40*/  LOP3.LUT R0, R3, R0, R4, 0xfe, !PT ;  /* 0x0000000003007212 */ /* 0x000fce00078efe04 */
.L_x_6163:
[----:B------:R-:W-:Y:S05]  /*1f50*/  BSYNC B0 ;  /* 0x0000000000007941 */ /* 0x000fea0003800000 */
.L_x_6162:
[----:B------:R-:W-:Y:S01]  /*1f60*/  FMUL.FTZ R0, R0, 1 ;  /* 0x3f80000000007820 */ /* 0x000fe20000410000 */
[----:B------:R-:W-:-:S03]  /*1f70*/  CS2R R14, SRZ ;  /* 0x00000000000e7805 */ /* 0x000fc6000001ff00 */
[----:B------:R2:W3:Y:S01]  /*1f80*/  F2F.F64.F32 R12, R0 ;  /* 0x00000000000c7310 */ /* 0x0004e20000201800 */
[----:B------:R-:W-:Y:S05]  /*1f90*/  BRA `(.L_x_6147) ;  /* 0x00000004002c7947 */ /* 0x000fea0003800000 */
.L_x_6160:
        /* <DEDUP_REMOVED lines=21> */
.L_x_6169:
[----:B------:R-:W-:Y:S05]  /*20f0*/  BSYNC B1 ;  /* 0x0000000000017941 */ /* 0x000fea0003800000 */
.L_x_6168:
[----:B------:R-:W-:Y:S01]  /*2100*/  LEA R3, R0, 0x37800000, 0x17 ;  /* 0x3780000000037811 */ /* 0x000fe200078eb8ff */
[----:B------:R-:W-:-:S05]  /*2110*/  IMAD.SHL.U32 R0, R2, 0x200000, RZ ;  /* 0x0020000002007824 */ /* 0x000fca00078e00ff */
[----:B------:R-:W-:-:S07]  /*2120*/  LOP3.LUT R0, R3, R0, R4, 0xfe, !PT ;  /* 0x0000000003007212 */ /* 0x000fce00078efe04 */
.L_x_6167:
[----:B------:R-:W-:Y:S05]  /*2130*/  BSYNC B0 ;  /* 0x0000000000007941 */ /* 0x000fea0003800000 */
.L_x_6166:
[----:B------:R-:W-:Y:S01]  /*2140*/  FMUL.FTZ R0, R0, 1 ;  /* 0x3f80000000007820 */ /* 0x000fe20000410000 */
[----:B------:R-:W-:-:S03]  /*2150*/  CS2R R14, SRZ ;  /* 0x00000000000e7805 */ /* 0x000fc6000001ff00 */
[----:B------:R4:W0:Y:S01]  /*2160*/  F2F.F64.F32 R12, R0 ;  /* 0x00000000000c7310 */ /* 0x0008220000201800 */
[----:B------:R-:W-:Y:S05]  /*2170*/  BRA `(.L_x_6147) ;  /* 0x0000000000b47947 */ /* 0x000fea0003800000 */
.L_x_6159:
        /* <DEDUP_REMOVED lines=14> */
.L_x_6173:
[----:B------:R-:W-:Y:S05]  /*2260*/  BSYNC B0 ;  /* 0x0000000000007941 */ /* 0x000fea0003800000 */
.L_x_6172:
[----:B------:R-:W-:Y:S01]  /*2270*/  FMUL.FTZ R0, R0, 1 ;  /* 0x3f80000000007820 */ /* 0x000fe20000410000 */
[----:B------:R-:W-:-:S03]  /*2280*/  CS2R R14, SRZ ;  /* 0x00000000000e7805 */ /* 0x000fc6000001ff00 */
[----:B------:R0:W1:Y:S01]  /*2290*/  F2F.F64.F32 R12, R0 ;  /* 0x00000000000c7310 */ /* 0x0000620000201800 */
[----:B------:R-:W-:Y:S05]  /*22a0*/  BRA `(.L_x_6147) ;  /* 0x0000000000687947 */ /* 0x000fea0003800000 */
.L_x_6146:
[----:B------:R-:W-:Y:S01]  /*22b0*/  MOV R0, 0x0 ;  /* 0x0000000000007802 */ /* 0x000fe20000000f00 */
[----:B------:R-:W-:Y:S01]  /*22c0*/  ULDC.64 UR4, c[0x4][0x148] ;  /* 0x0100520000047ab9 */ /* 0x000fe20000000a00 */
[----:B------:R-:W-:Y:S01]  /*22d0*/  ULDC.64 UR6, c[0x4][0x28] ;  /* 0x01000a0000067ab9 */ /* 0x000fe20000000a00 */
[----:B------:R-:W-:Y:S01]  /*22e0*/  IMAD.U32 R4, RZ, RZ, UR4 ;  /* 0x00000004ff047e24 */ /* 0x000fe2000f8e00ff */
[----:B------:R0:W1:Y:S01]  /*22f0*/  LDC.64 R2, c[0x4][R0] ;  /* 0x0100000000027b82 */ /* 0x0000620000000a00 */
[----:B------:R-:W-:Y:S01]  /*2300*/  IMAD.U32 R5, RZ, RZ, UR5 ;  /* 0x00000005ff057e24 */ /* 0x000fe2000f8e00ff */
[----:B------:R-:W-:Y:S01]  /*2310*/  ULDC.64 UR4, c[0x4][0x150] ;  /* 0x0100540000047ab9 */ /* 0x000fe20000000a00 */
[----:B------:R-:W-:Y:S01]  /*2320*/  HFMA2.MMA R12, -RZ, RZ, 0, 5.9604644775390625e-08 ;  /* 0x00000001ff0c7435 */ /* 0x000fe200000001ff */
        /* <DEDUP_REMOVED lines=8> */
.L_x_6174:
[----:B------:R-:W-:Y:S02]  /*23b0*/  CS2R R12, SRZ ;  /* 0x00000000000c7805 */ /* 0x000fe4000001ff00 */
[----:B------:R-:W-:Y:S01]  /*23c0*/  CS2R R14, SRZ ;  /* 0x00000000000e7805 */ /* 0x000fe2000001ff00 */
[----:B------:R-:W-:Y:S06]  /*23d0*/  BRA `(.L_x_6147) ;  /* 0x00000000001c7947 */ /* 0x000fec0003800000 */
.L_x_6171:
[----:B------:R-:W2:Y:S01]  /*23e0*/  LDG.E.64 R12, desc[UR36][R2.64] ;  /* 0x00000024020c7981 */ /* 0x000ea2000c1e1b00 */
[----:B------:R-:W-:Y:S01]  /*23f0*/  CS2R R14, SRZ ;  /* 0x00000000000e7805 */ /* 0x000fe2000001ff00 */
[----:B--2---:R-:W0:Y:S01]  /*2400*/  I2F.F64.U64 R12, R12 ;  /* 0x0000000c000c7312 */ /* 0x004e220000301800 */
[----:B------:R-:W-:Y:S05]  /*2410*/  BRA `(.L_x_6147) ;  /* 0x00000000000c7947 */ /* 0x000fea0003800000 */
.L_x_6170:
[----:B------:R-:W2:Y:S01]  /*2420*/  LDG.E R2, desc[UR36][R2.64] ;  /* 0x0000002402027981 */ /* 0x000ea2000c1e1900 */
[----:B------:R-:W-:Y:S01]  /*2430*/  CS2R R14, SRZ ;  /* 0x00000000000e7805 */ /* 0x000fe2000001ff00 */
[----:B--2---:R0:W1:Y:S06]  /*2440*/  I2F.F64.U32 R12, R2 ;  /* 0x00000002000c7312 */ /* 0x00406c0000201800 */
.L_x_6147:
[----:B01---5:R-:W-:Y:S01]  /*2450*/  DADD R10, -RZ, -R14 ;  /* 0x00000000ff0a7229 */ /* 0x023fe2000000090e */
[----:B------:R-:W-:Y:S09]  /*2460*/  BSSY B1, `(.L_x_6175) ;  /* 0x0000207000017945 */ /* 0x000ff20003800000 */
[----:B------:R-:W-:-:S13]  /*2470*/  LOP3.LUT P0, RZ, R10, 0x7fffffff, R11, 0xf8, !PT ;  /* 0x7fffffff0aff7812 */ /* 0x000fda000780f80b */
[----:B------:R-:W-:Y:S05]  /*2480*/  @!P0 BRA `(.L_x_6176) ;  /* 0x0000001c001c8947 */ /* 0x000fea0003800000 */
[----:B--23--:R-:W-:-:S10]  /*2490*/  DADD R8, -RZ, -R12 ;  /* 0x00000000ff087229 */ /* 0x00cfd4000000090c */
[----:B------:R-:W-:-:S04]  /*24a0*/  LOP3.LUT R3, R9, 0x7fffffff, RZ, 0xc0, !PT ;  /* 0x7fffffff09037812 */ /* 0x000fc800078ec0ff */
[----:B------:R-:W-:-:S13]  /*24b0*/  LOP3.LUT P0, RZ, R3, R8, RZ, 0xfc, !PT ;  /* 0x0000000803ff7212 */ /* 0x000fda000780fcff */
[----:B------:R-:W-:Y:S05]  /*24c0*/  @!P0 BRA `(.L_x_6177) ;  /* 0x0000001400888947 */ /* 0x000fea0003800000 */
[----:B----4-:R-:W-:-:S04]  /*24d0*/  LOP3.LUT R0, R11, 0x7fffffff, RZ, 0xc0, !PT ;  /* 0x7fffffff0b007812 */ /* 0x010fc800078ec0ff */
[----:B------:R-:W-:-:S13]  /*24e0*/  ISETP.GT.U32.AND P0, PT, R0, 0x7fefffff, PT ;  /* 0x7fefffff0000780c */ /* 0x000fda0003f04070 */
[----:B------:R-:W-:Y:S05]  /*24f0*/  @P0 BRA `(.L_x_6178) ;  /* 0x0000001400400947 */ /* 0x000fea0003800000 */
[----:B------:R-:W-:-:S05]  /*2500*/  VIADD R0, R9, 0xbf79d1be ;  /* 0xbf79d1be09007836 */ /* 0x000fca0000000000 */
[----:B------:R-:W-:-:S13]  /*2510*/  ISETP.GE.U32.AND P0, PT, R0, 0x108aa3, PT ;  /* 0x00108aa30000780c */ /* 0x000fda0003f06070 */
[----:B------:R-:W-:Y:S05]  /*2520*/  @!P0 BRA `(.L_x_6179) ;  /* 0x0000000800788947 */ /* 0x000fea0003800000 */
[----:B------:R-:W-:Y:S01]  /*2530*/  IMAD.MOV.U32 R2, RZ, RZ, 0x652b82fe ;  /* 0x652b82feff027424 */ /* 0x000fe200078e00ff */
[----:B------:R-:W-:Y:S01]  /*2540*/  UMOV UR4, 0xfefa39ef ;  /* 0xfefa39ef00047882 */ /* 0x000fe20000000000 */
[----:B------:R-:W-:Y:S01]  /*2550*/  IMAD.MOV.U32 R3, RZ, RZ, 0x3ff71547 ;  /* 0x3ff71547ff037424 */ /* 0x000fe200078e00ff */
[----:B------:R-:W-:Y:S01]  /*2560*/  UMOV UR5, 0x3fe62e42 ;  /* 0x3fe62e4200057882 */ /* 0x000fe20000000000 */
[----:B------:R-:W-:Y:S01]  /*2570*/  FSETP.GEU.FTZ.AND P0, PT, |R9|, 4.1917929649353027344, PT ;  /* 0x4086232b0900780b */ /* 0x000fe20003f1e200 */
[----:B------:R-:W-:Y:S01]  /*2580*/  BSSY B0, `(.L_x_6180) ;  /* 0x0000037000007945 */ /* 0x000fe20003800000 */
[----:B------:R-:W-:Y:S02]  /*2590*/  DSETP.NEU.AND P2, PT, |R14|, +INF , PT ;  /* 0x7ff000000e00742a */ /* 0x000fe40003f4d200 */
[----:B------:R-:W-:-:S08]  /*25a0*/  DFMA R2, -R12, R2, 6.75539944105574400000e+15 ;  /* 0x433800000c02742b */ /* 0x000fd00000000102 */
        /* <DEDUP_REMOVED lines=52> */
.L_x_6181:
[----:B------:R-:W-:Y:S05]  /*28f0*/  BSYNC B0 ;  /* 0x0000000000007941 */ /* 0x000fea0003800000 */
.L_x_6180:
[----:B------:R-:W-:Y:S04]  /*2900*/  BSSY B2, `(.L_x_6182) ;  /* 0x0000017000027945 */ /* 0x000fe80003800000 */
[----:B------:R-:W-:Y:S05]  /*2910*/  @!P2 BRA `(.L_x_6183) ;  /* 0x00000000004ca947 */ /* 0x000fea0003800000 */
[----:B------:R-:W-:Y:S01]  /*2920*/  UMOV UR4, 0x6dc9c883 ;  /* 0x6dc9c88300047882 */ /* 0x000fe20000000000 */
[----:B------:R-:W-:Y:S01]  /*2930*/  UMOV UR5, 0x3fe45f30 ;  /* 0x3fe45f3000057882 */ /* 0x000fe20000000000 */
[C---:B------:R-:W-:Y:S02]  /*2940*/  DSETP.GE.AND P0, PT, |R14|.reuse, 2.14748364800000000000e+09, PT ;  /* 0x41e000000e00742a */ /* 0x040fe40003f06200 */
[----:B------:R-:W-:Y:S01]  /*2950*/  DMUL R4, R14, -UR4 ;  /* 0x800000040e047c28 */ /* 0x000fe20008000000 */
[----:B------:R-:W-:Y:S01]  /*2960*/  UMOV UR4, 0x54442d18 ;  /* 0x54442d1800047882 */ /* 0x000fe20000000000 */
[----:B------:R-:W-:-:S04]  /*2970*/  UMOV UR5, 0x3ff921fb ;  /* 0x3ff921fb00057882 */ /* 0x000fc80000000000 */
[----:B------:R-:W0:Y:S08]  /*2980*/  F2I.F64 R0, R4 ;  /* 0x0000000400007311 */ /* 0x000e300000301100 */
[----:B0-----:R-:W0:Y:S02]  /*2990*/  I2F.F64 R2, R0 ;  /* 0x0000000000027312 */ /* 0x001e240000201c00 */
[----:B0-----:R-:W-:Y:S01]  /*29a0*/  DFMA R6, -R2, UR4, -R14 ;  /* 0x0000000402067c2b */ /* 0x001fe2000800090e */
[----:B------:R-:W-:Y:S01]  /*29b0*/  UMOV UR4, 0x33145c00 ;  /* 0x33145c0000047882 */ /* 0x000fe20000000000 */
[----:B------:R-:W-:-:S06]  /*29c0*/  UMOV UR5, 0x3c91a626 ;  /* 0x3c91a62600057882 */ /* 0x000fcc0000000000 */
[----:B------:R-:W-:Y:S01]  /*29d0*/  DFMA R6, -R2, UR4, R6 ;  /* 0x0000000402067c2b */ /* 0x000fe20008000106 */
[----:B------:R-:W-:Y:S01]  /*29e0*/  UMOV UR4, 0x252049c0 ;  /* 0x252049c000047882 */ /* 0x000fe20000000000 */
[----:B------:R-:W-:-:S06]  /*29f0*/  UMOV UR5, 0x397b839a ;  /* 0x397b839a00057882 */ /* 0x000fcc0000000000 */
[----:B------:R-:W-:Y:S01]  /*2a00*/  DFMA R2, -R2, UR4, R6 ;  /* 0x0000000402027c2b */ /* 0x000fe20008000106 */
[----:B------:R-:W-:Y:S10]  /*2a10*/  @!P0 BRA `(.L_x_6184) ;  /* 0x0000000000148947 */ /* 0x000ff40003800000 */
[----:B------:R-:W-:-:S07]  /*2a20*/  MOV R18, 0x2a40 ;  /* 0x00002a4000127802 */ /* 0x000fce0000000f00 */
[----:B------:R-:W-:Y:S05]  /*2a30*/  CALL.REL.NOINC `($_ZN2at6native18elementwise_kernelILi128ELi4EZNS0_15gpu_kernel_implIZZZNS0_61_GLOBAL__N__132982cb_23_ActivationSiluKernel_cu_f5210f67_354611silu_kernelERNS_18TensorIteratorBaseEENKUlvE_clEvENKUlvE1_clEvEUlN3c107complexIdEEE_EEvS5_RKT_EUliE_EEviT1_$__internal_trig_reduction_slowpathd) ;  /* 0x0000015c005c7944 */ /* 0x000fea0003c00000 */
[----:B------:R-:W-:Y:S05]  /*2a40*/  BRA `(.L_x_6184) ;  /* 0x0000000000087947 */ /* 0x000fea0003800000 */
.L_x_6183:
[----:B------:R-:W-:Y:S01]  /*2a50*/  DMUL R2, RZ, -R14 ;  /* 0x8000000eff027228 */ /* 0x000fe20000000000 */
[----:B------:R-:W-:-:S10]  /*2a60*/  IMAD.MOV.U32 R0, RZ, RZ, RZ ;  /* 0x000000ffff007224 */ /* 0x000fd400078e00ff */
.L_x_6184:
[----:B------:R-:W-:Y:S05]  /*2a70*/  BSYNC B2 ;  /* 0x0000000000027941 */ /* 0x000fea0003800000 */
.L_x_6182:
[----:B------:R-:W0:Y:S01]  /*2a80*/  LDC.64 R4, c[0x4][0x158] ;  /* 0x01005600ff047b82 */ /* 0x000e220000000a00 */
[----:B------:R-:W-:-:S04]  /*2a90*/  VIADD R6, R0, 0x1 ;  /* 0x0000000100067836 */ /* 0x000fc80000000000 */
[----:B------:R-:W-:-:S05]  /*2aa0*/  IMAD.SHL.U32 R0, R6, 0x8, RZ ;  /* 0x0000000806007824 */ /* 0x000fca00078e00ff */
[----:B------:R-:W-:-:S05]  /*2ab0*/  LOP3.LUT R7, R0, 0x8, RZ, 0xc0, !PT ;  /* 0x0000000800077812 */ /* 0x000fca00078ec0ff */
[----:B0-----:R-:W-:-:S05]  /*2ac0*/  IMAD.WIDE.U32 R4, R7, 0x8, R4 ;  /* 0x0000000807047825 */ /* 0x001fca00078e0004 */
[----:B------:R-:W2:Y:S04]  /*2ad0*/  LDG.E.128.CONSTANT R8, desc[UR36][R4.64] ;  /* 0x0000002404087981 */ /* 0x000ea8000c1e9d00 */
[----:B------:R-:W3:Y:S04]  /*2ae0*/  LDG.E.128.CONSTANT R20, desc[UR36][R4.64+0x10] ;  /* 0x0000102404147981 */ /* 0x000ee8000c1e9d00 */
[----:B------:R-:W4:Y:S01]  /*2af0*/  LDG.E.128.CONSTANT R24, desc[UR36][R4.64+0x20] ;  /* 0x0000202404187981 */ /* 0x000f22000c1e9d00 */
[----:B------:R-:W-:Y:S01]  /*2b00*/  R2P PR, R6, 0x3 ;  /* 0x0000000306007804 */ /* 0x000fe20000000000 */
[----:B------:R-:W-:Y:S01]  /*2b10*/  IMAD.MOV.U32 R6, RZ, RZ, 0x79785eba ;  /* 0x79785ebaff067424 */ /* 0x000fe200078e00ff */
[----:B------:R-:W-:Y:S01]  /*2b20*/  DMUL R18, R2, R2 ;  /* 0x0000000202127228 */ /* 0x000fe20000000000 */
[----:B------:R-:W-:Y:S01]  /*2b30*/  IMAD.MOV.U32 R0, RZ, RZ, 0x3de5db65 ;  /* 0x3de5db65ff007424 */ /* 0x000fe200078e00ff */
[----:B------:R-:W-:Y:S02]  /*2b40*/  BSSY B2, `(.L_x_6185) ;  /* 0x0000023000027945 */ /* 0x000fe40003800000 */
[----:B------:R-:W-:-:S02]  /*2b50*/  FSEL R6, -R6, 4.2945490664224492434e-19, !P0 ;  /* 0x20fd816406067808 */ /* 0x000fc40004000100 */
[----:B------:R-:W-:-:S06]  /*2b60*/  FSEL R7, R0, -0.082518599927425384521, !P0 ;  /* 0xbda8ff8300077808 */ /* 0x000fcc0004000000 */
[----:B--2---:R-:W-:-:S08]  /*2b70*/  DFMA R8, R18, R6, R8 ;  /* 0x000000061208722b */ /* 0x004fd00000000008 */
[----:B------:R-:W-:-:S08]  /*2b80*/  DFMA R8, R18, R8, R10 ;  /* 0x000000081208722b */ /* 0x000fd0000000000a */
[----:B---3--:R-:W-:-:S08]  /*2b90*/  DFMA R8, R18, R8, R20 ;  /* 0x000000081208722b */ /* 0x008fd00000000014 */
[----:B------:R-:W-:-:S08]  /*2ba0*/  DFMA R8, R18, R8, R22 ;  /* 0x000000081208722b */ /* 0x000fd00000000016 */
[----:B----4-:R-:W-:-:S08]  /*2bb0*/  DFMA R8, R18, R8, R24 ;  /* 0x000000081208722b */ /* 0x010fd00000000018 */
[----:B------:R-:W-:-:S08]  /*2bc0*/  DFMA R8, R18, R8, R26 ;  /* 0x000000081208722b */ /* 0x000fd0000000001a */
[----:B------:R-:W-:Y:S02]  /*2bd0*/  DFMA R30, R8, R2, R2 ;  /* 0x00000002081e722b */ /* 0x000fe40000000002 */
[----:B------:R-:W-:-:S08]  /*2be0*/  @P0 DFMA R30, R18, R8, 1 ;  /* 0x3ff00000121e042b */ /* 0x000fd00000000008 */
[----:B------:R-:W-:Y:S01]  /*2bf0*/  @P1 DFMA R30, R30, -1, RZ ;  /* 0xbff000001e1e182b */ /* 0x000fe200000000ff */
[----:B------:R-:W-:Y:S10]  /*2c00*/  @!P2 BRA `(.L_x_6186) ;  /* 0x000000000050a947 */ /* 0x000ff40003800000 */
        /* <DEDUP_REMOVED lines=16> */
[----:B------:R-:W-:Y:S01]  /*2d10*/  DADD R10, -RZ, -R14 ;  /* 0x00000000ff0a7229 */ /* 0x000fe2000000090e */
[----:B------:R-:W-:-:S10]  /*2d20*/  MOV R18, 0x2d40 ;  /* 0x00002d4000127802 */ /* 0x000fd40000000f00 */
[----:B------:R-:W-:Y:S05]  /*2d30*/  CALL.REL.NOINC `($_ZN2at6native18elementwise_kernelILi128ELi4EZNS0_15gpu_kernel_implIZZZNS0_61_GLOBAL__N__132982cb_23_ActivationSiluKernel_cu_f5210f67_354611silu_kernelERNS_18TensorIteratorBaseEENKUlvE_clEvENKUlvE1_clEvEUlN3c107complexIdEEE_EEvS5_RKT_EUliE_EEviT1_$__internal_trig_reduction_slowpathd) ;  /* 0x00000158009c7944 */ /* 0x000fea0003c00000 */
[----:B------:R-:W-:Y:S05]  /*2d40*/  BRA `(.L_x_6187) ;  /* 0x0000000000087947 */ /* 0x000fea0003800000 */
.L_x_6186:
[----:B------:R-:W-:Y:S01]  /*2d50*/  DMUL R2, RZ, -R14 ;  /* 0x8000000eff027228 */ /* 0x000fe20000000000 */
[----:B------:R-:W-:-:S10]  /*2d60*/  IMAD.MOV.U32 R0, RZ, RZ, RZ ;  /* 0x000000ffff007224 */ /* 0x000fd400078e00ff */
.L_x_6187:
[----:B------:R-:W-:Y:S05]  /*2d70*/  BSYNC B2 ;  /* 0x0000000000027941 */ /* 0x000fea0003800000 */
.L_x_6185:
[----:B------:R-:W0:Y:S01]  /*2d80*/  LDC.64 R4, c[0x4][0x158] ;  /* 0x01005600ff047b82 */ /* 0x000e220000000a00 */
        /* <DEDUP_REMOVED lines=10> */
[----:B------:R-:W-:-:S02]  /*2e30*/  DMUL R30, R30, R28 ;  /* 0x0000001c1e1e7228 */ /* 0x000fc40000000000 */
[----:B------:R-:W-:Y:S02]  /*2e40*/  FSEL R6, -R6, 4.2945490664224492434e-19, !P0 ;  /* 0x20fd816406067808 */ /* 0x000fe40004000100 */
        /* <DEDUP_REMOVED lines=9> */
[----:B------:R-:W-:-:S08]  /*2ee0*/  @P1 DFMA R2, R2, -1, RZ ;  /* 0xbff000000202182b */ /* 0x000fd000000000ff */
[----:B------:R-:W-:Y:S01]  /*2ef0*/  DMUL R10, R2, R28 ;  /* 0x0000001c020a7228 */ /* 0x000fe20000000000 */
[----:B------:R-:W-:Y:S10]  /*2f00*/  BRA `(.L_x_6188) ;  /* 0x0000001400707947 */ /* 0x000ff40003800000 */
.L_x_6179:
[----:B------:R-:W-:Y:S01]  /*2f10*/  UMOV UR4, 0x19ba0da4 ;  /* 0x19ba0da400047882 */ /* 0x000fe20000000000 */
[----:B------:R-:W-:Y:S01]  /*2f20*/  UMOV UR5, 0x40937be3 ;  /* 0x40937be300057882 */ /* 0x000fe20000000000 */
[----:B------:R-:W-:Y:S01]  /*2f30*/  MOV R2, 0x652b82fe ;  /* 0x652b82fe00027802 */ /* 0x000fe20000000f00 */
[----:B------:R-:W-:Y:S01]  /*2f40*/  DADD R8, -R12, -UR4 ;  /* 0x800000040c087e29 */ /* 0x000fe20008000100 */
[----:B------:R-:W-:Y:S01]  /*2f50*/  IMAD.MOV.U32 R3, RZ, RZ, 0x3ff71547 ;  /* 0x3ff71547ff037424 */ /* 0x000fe200078e00ff */
[----:B------:R-:W-:Y:S01]  /*2f60*/  UMOV UR4, 0xfefa39ef ;  /* 0xfefa39ef00047882 */ /* 0x000fe20000000000 */
[----:B------:R-:W-:Y:S01]  /*2f70*/  UMOV UR5, 0x3fe62e42 ;  /* 0x3fe62e4200057882 */ /* 0x000fe20000000000 */
[----:B------:R-:W-:Y:S01]  /*2f80*/  BSSY B0, `(.L_x_6189) ;  /* 0x0000038000007945 */ /* 0x000fe20003800000 */
[----:B------:R-:W-:-:S03]  /*2f90*/  DSETP.NEU.AND P2, PT, |R14|, +INF , PT ;  /* 0x7ff000000e00742a */ /* 0x000fc60003f4d200 */
[----:B------:R-:W-:Y:S02]  /*2fa0*/  DFMA R2, R8, R2, 6.75539944105574400000e+15 ;  /* 0x433800000802742b */ /* 0x000fe40000000002 */
[----:B------:R-:W-:-:S06]  /*2fb0*/  FSETP.GEU.FTZ.AND P0, PT, |R9|, 4.1917929649353027344, PT ;  /* 0x4086232b0900780b */ /* 0x000fcc0003f1e200 */
[----:B------:R-:W-:-:S08]  /*2fc0*/  DADD R4, R2, -6.75539944105574400000e+15 ;  /* 0xc338000002047429 */ /* 0x000fd00000000000 */
[----:B------:R-:W-:Y:S01]  /*2fd0*/  DFMA R6, R4, -UR4, R8 ;  /* 0x8000000404067c2b */ /* 0x000fe20008000008 */
        /* <DEDUP_REMOVED lines=38> */
[C---:B------:R-:W-:Y:S02]  /*3240*/  DADD R6, R8.reuse, +INF ;  /* 0x7ff0000008067429 */ /* 0x040fe40000000000 */
[----:B------:R-:W-:-:S08]  /*3250*/  DSETP.GEU.AND P1, PT, R8, RZ, PT ;  /* 0x000000ff0800722a */ /* 0x000fd00003f2e000 */
[----:B------:R-:W-:Y:S02]  /*3260*/  FSEL R28, R6, RZ, P1 ;  /* 0x000000ff061c7208 */ /* 0x000fe40000800000 */
[----:B------:R-:W-:Y:S02]  /*3270*/  @!P0 LEA.HI R0, R2, R2, RZ, 0x1 ;  /* 0x0000000202008211 */ /* 0x000fe400078f08ff */
[----:B------:R-:W-:Y:S02]  /*3280*/  FSEL R29, R7, RZ, P1 ;  /* 0x000000ff071d7208 */ /* 0x000fe40000800000 */
[----:B------:R-:W-:-:S05]  /*3290*/  @!P0 SHF.R.S32.HI R3, RZ, 0x1, R0 ;  /* 0x00000001ff038819 */ /* 0x000fca0000011400 */
[----:B------:R-:W-:Y:S02]  /*32a0*/  @!P0 IMAD.IADD R2, R2, 0x1, -R3 ;  /* 0x0000000102028824 */ /* 0x000fe400078e0a03 */
[----:B------:R-:W-:-:S03]  /*32b0*/  @!P0 IMAD R3, R3, 0x100000, R5 ;  /* 0x0010000003038824 */ /* 0x000fc600078e0205 */
[----:B------:R-:W-:Y:S01]  /*32c0*/  @!P0 LEA R5, R2, 0x3ff00000, 0x14 ;  /* 0x3ff0000002058811 */ /* 0x000fe200078ea0ff */
[----:B------:R-:W-:Y:S02]  /*32d0*/  @!P0 IMAD.MOV.U32 R2, RZ, RZ, R4 ;  /* 0x000000ffff028224 */ /* 0x000fe400078e0004 */
[----:B------:R-:W-:-:S06]  /*32e0*/  @!P0 IMAD.MOV.U32 R4, RZ, RZ, RZ ;  /* 0x000000ffff048224 */ /* 0x000fcc00078e00ff */
[----:B------:R-:W-:-:S11]  /*32f0*/  @!P0 DMUL R28, R2, R4 ;  /* 0x00000004021c8228 */ /* 0x000fd60000000000 */
.L_x_6190:
[----:B------:R-:W-:Y:S05]  /*3300*/  BSYNC B0 ;  /* 0x0000000000007941 */ /* 0x000fea0003800000 */
.L_x_6189:
        /* <DEDUP_REMOVED lines=21> */
.L_x_6192:
[----:B------:R-:W-:Y:S01]  /*3460*/  DMUL R2, RZ, -R14 ;  /* 0x8000000eff027228 */ /* 0x000fe20000000000 */
[----:B------:R-:W-:-:S10]  /*3470*/  IMAD.MOV.U32 R0, RZ, RZ, RZ ;  /* 0x000000ffff007224 */ /* 0x000fd400078e00ff */
.L_x_6193:
[----:B------:R-:W-:Y:S05]  /*3480*/  BSYNC B2 ;  /* 0x0000000000027941 */ /* 0x000fea0003800000 */
.L_x_6191:
        /* <DEDUP_REMOVED lines=45> */
.L_x_6195:
[----:B------:R-:W-:Y:S01]  /*3760*/  DMUL R2, RZ, -R14 ;  /* 0x8000000eff027228 */ /* 0x000fe20000000000 */
[----:B------:R-:W-:-:S10]  /*3770*/  IMAD.MOV.U32 R0, RZ, RZ, RZ ;  /* 0x000000ffff007224 */ /* 0x000fd400078e00ff */
.L_x_6196:
[----:B------:R-:W-:Y:S05]  /*3780*/  BSYNC B2 ;  /* 0x0000000000027941 */ /* 0x000fea0003800000 */
.L_x_6194:
[----:B------:R-:W0:Y:S01]  /*3790*/  LDC.64 R4, c[0x4][0x158] ;  /* 0x01005600ff047b82 */ /* 0x000e220000000a00 */
[----:B------:R-:W-:-:S05]  /*37a0*/  IMAD.SHL.U32 R6, R0, 0x8, RZ ;  /* 0x0000000800067824 */ /* 0x000fca00078e00ff */
[----:B------:R-:W-:-:S05]  /*37b0*/  LOP3.LUT R7, R6, 0x8, RZ, 0xc0, !PT ;  /* 0x0000000806077812 */ /* 0x000fca00078ec0ff */
[----:B0-----:R-:W-:-:S05]  /*37c0*/  IMAD.WIDE.U32 R4, R7, 0x8, R4 ;  /* 0x0000000807047825 */ /* 0x001fca00078e0004 */
[----:B------:R-:W2:Y:S04]  /*37d0*/  LDG.E.128.CONSTANT R8, desc[UR36][R4.64] ;  /* 0x0000002404087981 */ /* 0x000ea8000c1e9d00 */
[----:B------:R-:W3:Y:S04]  /*37e0*/  LDG.E.128.CONSTANT R20, desc[UR36][R4.64+0x10] ;  /* 0x0000102404147981 */ /* 0x000ee8000c1e9d00 */
[----:B------:R0:W4:Y:S01]  /*37f0*/  LDG.E.128.CONSTANT R24, desc[UR36][R4.64+0x20] ;  /* 0x0000202404187981 */ /* 0x000122000c1e9d00 */
[----:B------:R-:W-:Y:S01]  /*3800*/  R2P PR, R0, 0x3 ;  /* 0x0000000300007804 */ /* 0x000fe20000000000 */
[----:B------:R-:W-:Y:S01]  /*3810*/  IMAD.MOV.U32 R6, RZ, RZ, 0x79785eba ;  /* 0x79785ebaff067424 */ /* 0x000fe200078e00ff */
[----:B------:R-:W-:Y:S01]  /*3820*/  DMUL R18, R2, R2 ;  /* 0x0000000202127228 */ /* 0x000fe20000000000 */
[----:B------:R-:W-:-:S03]  /*3830*/  IMAD.MOV.U32 R0, RZ, RZ, 0x3de5db65 ;  /* 0x3de5db65ff007424 */ /* 0x000fc600078e00ff */
[----:B------:R-:W-:Y:S02]  /*3840*/  FSEL R6, -R6, 4.2945490664224492434e-19, !P0 ;  /* 0x20fd816406067808 */ /* 0x000fe40004000100 */
[----:B------:R-:W-:Y:S02]  /*3850*/  FSEL R7, R0, -0.082518599927425384521, !P0 ;  /* 0xbda8ff8300077808 */ /* 0x000fe40004000000 */
[C---:B------:R-:W-:Y:S02]  /*3860*/  LOP3.LUT R0, R29.reuse, 0xfffff, RZ, 0xc0, !PT ;  /* 0x000fffff1d007812 */ /* 0x040fe400078ec0ff */
[----:B0-----:R-:W-:Y:S02]  /*3870*/  LEA.HI R4, R29, 0xffffff09, RZ, 0xc ;  /* 0xffffff091d047811 */ /* 0x001fe400078f60ff */
[----:B------:R-:W-:Y:S02]  /*3880*/  LOP3.LUT R29, R0, 0x7fe00000, RZ, 0xfc, !PT ;  /* 0x7fe00000001d7812 */ /* 0x000fe400078efcff */
[----:B------:R-:W-:-:S04]  /*3890*/  LEA.HI R0, R4, R4, RZ, 0x1 ;  /* 0x0000000404007211 */ /* 0x000fc800078f08ff */
[----:B------:R-:W-:Y:S01]  /*38a0*/  SHF.R.S32.HI R5, RZ, 0x1, R0 ;  /* 0x00000001ff057819 */ /* 0x000fe20000011400 */
[----:B------:R-:W-:-:S04]  /*38b0*/  DMUL R30, R28, R30 ;  /* 0x0000001e1c1e7228 */ /* 0x000fc80000000000 */
[----:B------:R-:W-:Y:S01]  /*38c0*/  IMAD.IADD R4, R4, 0x1, -R5 ;  /* 0x0000000104047824 */ /* 0x000fe200078e0a05 */
[----:B--2---:R-:W-:-:S08]  /*38d0*/  DFMA R8, R18, R6, R8 ;  /* 0x000000061208722b */ /* 0x004fd00000000008 */
[----:B------:R-:W-:Y:S01]  /*38e0*/  DFMA R8, R18, R8, R10 ;  /* 0x000000081208722b */ /* 0x000fe2000000000a */
[----:B------:R-:W-:Y:S01]  /*38f0*/  LEA R11, R4, 0x3ff00000, 0x14 ;  /* 0x3ff00000040b7811 */ /* 0x000fe200078ea0ff */
[----:B------:R-:W-:-:S06]  /*3900*/  IMAD.MOV.U32 R10, RZ, RZ, RZ ;  /* 0x000000ffff0a7224 */ /* 0x000fcc00078e00ff */
        /* <DEDUP_REMOVED lines=8> */
[----:B------:R-:W-:Y:S01]  /*3990*/  LEA R3, R5, 0x3ff00000, 0x14 ;  /* 0x3ff0000005037811 */ /* 0x000fe200078ea0ff */
[----:B------:R-:W-:-:S06]  /*39a0*/  IMAD.MOV.U32 R2, RZ, RZ, RZ ;  /* 0x000000ffff027224 */ /* 0x000fcc00078e00ff */
[C---:B------:R-:W-:Y:S02]  /*39b0*/  DMUL R30, R2.reuse, R30 ;  /* 0x0000001e021e7228 */ /* 0x040fe40000000000 */
[----:B------:R-:W-:-:S06]  /*39c0*/  DMUL R28, R2, R28 ;  /* 0x0000001c021c7228 */ /* 0x000fcc0000000000 */
[C---:B------:R-:W-:Y:S02]  /*39d0*/  DMUL R30, R10.reuse, R30 ;  /* 0x0000001e0a1e7228 */ /* 0x040fe40000000000 */
[----:B------:R-:W-:Y:S01]  /*39e0*/  DMUL R10, R10, R28 ;  /* 0x0000001c0a0a7228 */ /* 0x000fe20000000000 */
[----:B------:R-:W-:Y:S10]  /*39f0*/  BRA `(.L_x_6188) ;  /* 0x0000000800b47947 */ /* 0x000ff40003800000 */
.L_x_6178:
[----:B------:R-:W-:-:S04]  /*3a00*/  ISETP.NE.AND P0, PT, R3, 0x7ff00000, PT ;  /* 0x7ff000000300780c */ /* 0x000fc80003f05270 */
[----:B------:R-:W-:-:S13]  /*3a10*/  ISETP.NE.OR P0, PT, R8, RZ, P0 ;  /* 0x000000ff0800720c */ /* 0x000fda0000705670 */
[----:B------:R-:W-:Y:S05]  /*3a20*/  @P0 BRA `(.L_x_6197) ;  /* 0x0000000000200947 */ /* 0x000fea0003800000 */
[----:B------:R-:W-:Y:S02]  /*3a30*/  ISETP.GE.AND P0, PT, R9, RZ, PT ;  /* 0x000000ff0900720c */ /* 0x000fe40003f06270 */
[----:B------:R-:W-:Y:S02]  /*3a40*/  CS2R R30, SRZ ;  /* 0x00000000001e7805 */ /* 0x000fe4000001ff00 */
[----:B------:R-:W-:-:S09]  /*3a50*/  CS2R R10, SRZ ;  /* 0x00000000000a7805 */ /* 0x000fd2000001ff00 */
[----:B------:R-:W-:Y:S05]  /*3a60*/  @!P0 BRA `(.L_x_6188) ;  /* 0x0000000800988947 */ /* 0x000fea0003800000 */
[----:B------:R-:W-:Y:S01]  /*3a70*/  DADD R10, R14, -R14 ;  /* 0x000000000e0a7229 */ /* 0x000fe2000000080e */
[----:B------:R-:W-:Y:S01]  /*3a80*/  MOV R30, R8 ;  /* 0x00000008001e7202 */ /* 0x000fe20000000f00 */
[----:B------:R-:W-:Y:S01]  /*3a90*/  IMAD.MOV.U32 R31, RZ, RZ, R9 ;  /* 0x000000ffff1f7224 */ /* 0x000fe200078e0009 */
[----:B------:R-:W-:Y:S08]  /*3aa0*/  BRA `(.L_x_6188) ;  /* 0x0000000800887947 */ /* 0x000ff00003800000 */
.L_x_6197:
[----:B------:R-:W-:-:S10]  /*3ab0*/  DADD R30, R14, -R14 ;  /* 0x000000000e1e7229 */ /* 0x000fd4000000080e */
[----:B------:R-:W-:Y:S02]  /*3ac0*/  IMAD.MOV.U32 R10, RZ, RZ, R30 ;  /* 0x000000ffff0a7224 */ /* 0x000fe400078e001e */
[----:B------:R-:W-:Y:S01]  /*3ad0*/  IMAD.MOV.U32 R11, RZ, RZ, R31 ;  /* 0x000000ffff0b7224 */ /* 0x000fe200078e001f */
[----:B------:R-:W-:Y:S06]  /*3ae0*/  BRA `(.L_x_6188) ;  /* 0x0000000800787947 */ /* 0x000fec0003800000 */
.L_x_6177:
[----:B------:R-:W-:Y:S01]  /*3af0*/  DSETP.NEU.AND P2, PT, |R14|, +INF , PT ;  /* 0x7ff000000e00742a */ /* 0x000fe20003f4d200 */
[----:B------:R-:W-:-:S13]  /*3b00*/  BSSY B2, `(.L_x_6198) ;  /* 0x0000017000027945 */ /* 0x000fda0003800000 */
[----:B------:R-:W-:Y:S05]  /*3b10*/  @!P2 BRA `(.L_x_6199) ;  /* 0x00000000004ca947 */ /* 0x000fea0003800000 */
[----:B------:R-:W-:Y:S01]  /*3b20*/  UMOV UR4, 0x6dc9c883 ;  /* 0x6dc9c88300047882 */ /* 0x000fe20000000000 */
[----:B------:R-:W-:Y:S01]  /*3b30*/  UMOV UR5, 0x3fe45f30 ;  /* 0x3fe45f3000057882 */ /* 0x000fe20000000000 */
[C---:B------:R-:W-:Y:S02]  /*3b40*/  DSETP.GE.AND P0, PT, |R14|.reuse, 2.14748364800000000000e+09, PT ;  /* 0x41e000000e00742a */ /* 0x040fe40003f06200 */
[----:B------:R-:W-:Y:S01]  /*3b50*/  DMUL R4, R14, -UR4 ;  /* 0x800000040e047c28 */ /* 0x000fe20008000000 */
[----:B------:R-:W-:Y:S01]  /*3b60*/  UMOV UR4, 0x54442d18 ;  /* 0x54442d1800047882 */ /* 0x000fe20000000000 */
[----:B------:R-:W-:-:S04]  /*3b70*/  UMOV UR5, 0x3ff921fb ;  /* 0x3ff921fb00057882 */ /* 0x000fc80000000000 */
[----:B----4-:R-:W0:Y:S08]  /*3b80*/  F2I.F64 R0, R4 ;  /* 0x0000000400007311 */ /* 0x010e300000301100 */
        /* <DEDUP_REMOVED lines=12> */
.L_x_6199:
[----:B------:R-:W-:Y:S01]  /*3c50*/  DMUL R2, RZ, -R14 ;  /* 0x8000000eff027228 */ /* 0x000fe20000000000 */
[----:B----4-:R-:W-:-:S10]  /*3c60*/  IMAD.MOV.U32 R0, RZ, RZ, RZ ;  /* 0x000000ffff007224 */ /* 0x010fd400078e00ff */
.L_x_6200:
[----:B------:R-:W-:Y:S05]  /*3c70*/  BSYNC B2 ;  /* 0x0000000000027941 */ /* 0x000fea0003800000 */
.L_x_6198:
        /* <DEDUP_REMOVED lines=45> */
.L_x_6202:
[----:B------:R-:W-:Y:S01]  /*3f50*/  DMUL R2, RZ, -R14 ;  /* 0x8000000eff027228 */ /* 0x000fe20000000000 */
[----:B------:R-:W-:-:S10]  /*3f60*/  IMAD.MOV.U32 R0, RZ, RZ, RZ ;  /* 0x000000ffff007224 */ /* 0x000fd400078e00ff */
.L_x_6203:
[----:B------:R-:W-:Y:S05]  /*3f70*/  BSYNC B2 ;  /* 0x0000000000027941 */ /* 0x000fea0003800000 */
.L_x_6201:
        /* <DEDUP_REMOVED lines=10> */
[----:B------:R-:W-:-:S03]  /*4020*/  IMAD.MOV.U32 R0, RZ, RZ, 0x3de5db65 ;  /* 0x3de5db65ff007424 */ /* 0x000fc600078e00ff */
        /* <DEDUP_REMOVED lines=9> */
[----:B------:R-:W-:Y:S01]  /*40c0*/  @P0 DFMA R10, R18, R8, 1 ;  /* 0x3ff00000120a042b */ /* 0x000fe20000000008 */
[----:B------:R-:W-:Y:S10]  /*40d0*/  @!P1 BRA `(.L_x_6188) ;  /* 0x0000000000fc9947 */ /* 0x000ff40003800000 */
[----:B------:R-:W-:Y:S01]  /*40e0*/  DFMA R10, R10, -1, RZ ;  /* 0xbff000000a0a782b */ /* 0x000fe200000000ff */
[----:B------:R-:W-:Y:S10]  /*40f0*/  BRA `(.L_x_6188) ;  /* 0x0000000000f47947 */ /* 0x000ff40003800000 */
.L_x_6176:
[----:B------:R-:W-:Y:S01]  /*4100*/  IMAD.MOV.U32 R2, RZ, RZ, 0x652b82fe ;  /* 0x652b82feff027424 */ /* 0x000fe200078e00ff */
[----:B------:R-:W-:Y:S01]  /*4110*/  UMOV UR4, 0xfefa39ef ;  /* 0xfefa39ef00047882 */ /* 0x000fe20000000000 */
[----:B------:R-:W-:Y:S01]  /*4120*/  IMAD.MOV.U32 R3, RZ, RZ, 0x3ff71547 ;  /* 0x3ff71547ff037424 */ /* 0x000fe200078e00ff */
[----:B------:R-:W-:Y:S01]  /*4130*/  UMOV UR5, 0x3fe62e42 ;  /* 0x3fe62e4200057882 */ /* 0x000fe20000000000 */
[----:B--23--:R-:W-:Y:S01]  /*4140*/  DADD R8, -RZ, -R12 ;  /* 0x00000000ff087229 */ /* 0x00cfe2000000090c */
        /* <DEDUP_REMOVED lines=46> */
[----:B----4-:R-:W-:Y:S02]  /*4430*/  @!P0 LEA.HI R0, R2, R2, RZ, 0x1 ;  /* 0x0000000202008211 */ /* 0x010fe400078f08ff */
        /* <DEDUP_REMOVED lines=8> */
.L_x_6204:
[----:B------:R-:W-:Y:S05]  /*44c0*/  BSYNC B0 ;  /* 0x0000000000007941 */ /* 0x000fea0003800000 */
.L_x_6188:
[----:B------:R-:W-:Y:S05]  /*44d0*/  BSYNC B1 ;  /* 0x0000000000017941 */ /* 0x000fea0003800000 */
.L_x_6175:
[----:B------:R-:W-:Y:S01]  /*44e0*/  DADD R6, R30, 1 ;  /* 0x3ff000001e067429 */ /* 0x000fe20000000000 */
[----:B------:R-:W-:Y:S01]  /*44f0*/  BSSY B1, `(.L_x_6205) ;  /* 0x000009b000017945 */ /* 0x000fe20003800000 */
[----:B------:R-:W-:-:S08]  /*4500*/  DADD R4, RZ, R10 ;  /* 0x00000000ff047229 */ /* 0x000fd0000000000a */
[----:B------:R-:W-:-:S14]  /*4510*/  DSETP.GE.AND P0, PT, |R6|, |R4|, PT ;  /* 0x400000040600722a */ /* 0x000fdc0003f06200 */
[----:B------:R-:W-:Y:S05]  /*4520*/  @!P0 BRA `(.L_x_6206) ;  /* 0x0000000400a48947 */ /* 0x000fea0003800000 */
[----:B------:R-:W-:Y:S02]  /*4530*/  DSETP.NEU.AND P0, PT, |R4|, RZ, PT ;  /* 0x000000ff0400722a */ /* 0x000fe40003f0d200 */
[----:B------:R-:W-:-:S14]  /*4540*/  DSETP.EQ.AND P1, PT, |R6|, RZ, PT ;  /* 0x000000ff0600722a */ /* 0x000fdc0003f22200 */
[----:B------:R-:W-:Y:S05]  /*4550*/  @!P0 BRA P1, `(.L_x_6207) ;  /* 0x0000000000bc8947 */ /* 0x000fea0000800000 */
[----:B------:R-:W0:Y:S01]  /*4560*/  MUFU.RCP64H R3, R7 ;  /* 0x0000000700037308 */ /* 0x000e220000001800 */
[----:B------:R-:W-:Y:S01]  /*4570*/  IMAD.MOV.U32 R2, RZ, RZ, 0x1 ;  /* 0x00000001ff027424 */ /* 0x000fe200078e00ff */
[----:B------:R-:W-:Y:S01]  /*4580*/  FSETP.GEU.AND P1, PT, |R5|, 6.5827683646048100446e-37, PT ;  /* 0x036000000500780b */ /* 0x000fe20003f2e200 */
[----:B------:R-:W-:Y:S04]  /*4590*/  BSSY B2, `(.L_x_6208) ;  /* 0x0000014000027945 */ /* 0x000fe80003800000 */
[----:B0-----:R-:W-:-:S08]  /*45a0*/  DFMA R8, -R6, R2, 1 ;  /* 0x3ff000000608742b */ /* 0x001fd00000000102 */
[----:B------:R-:W-:-:S08]  /*45b0*/  DFMA R8, R8, R8, R8 ;  /* 0x000000080808722b */ /* 0x000fd00000000008 */
[----:B------:R-:W-:-:S08]  /*45c0*/  DFMA R8, R2, R8, R2 ;  /* 0x000000080208722b */ /* 0x000fd00000000002 */
[----:B------:R-:W-:-:S08]  /*45d0*/  DFMA R2, -R6, R8, 1 ;  /* 0x3ff000000602742b */ /* 0x000fd00000000108 */
[----:B------:R-:W-:-:S08]  /*45e0*/  DFMA R2, R8, R2, R8 ;  /* 0x000000020802722b */ /* 0x000fd00000000008 */
[----:B------:R-:W-:-:S08]  /*45f0*/  DMUL R8, R4, R2 ;  /* 0x0000000204087228 */ /* 0x000fd00000000000 */
[----:B------:R-:W-:-:S08]  /*4600*/  DFMA R10, -R6, R8, R4 ;  /* 0x00000008060a722b */ /* 0x000fd00000000104 */
[----:B------:R-:W-:-:S10]  /*4610*/  DFMA R2, R2, R10, R8 ;  /* 0x0000000a0202722b */ /* 0x000fd40000000008 */
[----:B----4-:R-:W-:-:S05]  /*4620*/  FFMA R0, RZ, R7, R3 ;  /* 0x00000007ff007223 */ /* 0x010fca0000000003 */
[----:B------:R-:W-:-:S13]  /*4630*/  FSETP.GT.AND P0, PT, |R0|, 1.469367938527859385e-39, PT ;  /* 0x001000000000780b */ /* 0x000fda0003f04200 */
[----:B------:R-:W-:Y:S05]  /*4640*/  @P0 BRA P1, `(.L_x_6209) ;  /* 0x0000000000200947 */ /* 0x000fea0000800000 */
[----:B------:R-:W-:Y:S01]  /*4650*/  IMAD.MOV.U32 R20, RZ, RZ, R4 ;  /* 0x000000ffff147224 */ /* 0x000fe200078e0004 */
[----:B------:R-:W-:Y:S01]  /*4660*/  MOV R0, 0x46b0 ;  /* 0x000046b000007802 */ /* 0x000fe20000000f00 */
[----:B------:R-:W-:Y:S02]  /*4670*/  IMAD.MOV.U32 R21, RZ, RZ, R5 ;  /* 0x000000ffff157224 */ /* 0x000fe400078e0005 */
[----:B------:R-:W-:Y:S02]  /*4680*/  IMAD.MOV.U32 R2, RZ, RZ, R6 ;  /* 0x000000ffff027224 */ /* 0x000fe400078e0006 */
[----:B------:R-:W-:-:S07]  /*4690*/  IMAD.MOV.U32 R3, RZ, RZ, R7 ;  /* 0x000000ffff037224 */ /* 0x000fce00078e0007 */
[----:B------:R-:W-:Y:S05]  /*46a0*/  CALL.REL.NOINC `($__internal_8_$__cuda_sm20_div_rn_f64_full) ;  /* 0x0000013800d07944 */ /* 0x000fea0003c00000 */
[----:B------:R-:W-:Y:S02]  /*46b0*/  IMAD.MOV.U32 R2, RZ, RZ, R26 ;  /* 0x000000ffff027224 */ /* 0x000fe400078e001a */
[----:B------:R-:W-:-:S07]  /*46c0*/  IMAD.MOV.U32 R3, RZ, RZ, R27 ;  /* 0x000000ffff037224 */ /* 0x000fce00078e001b */
.L_x_6209:
[----:B------:R-:W-:Y:S05]  /*46d0*/  BSYNC B2 ;  /* 0x0000000000027941 */ /* 0x000fea0003800000 */
.L_x_6208:
[----:B------:R-:W-:Y:S01]  /*46e0*/  DFMA R10, R4, R2, R6 ;  /* 0x00000002040a722b */ /* 0x000fe20000000006 */
        /* <DEDUP_REMOVED lines=11> */
[----:B------:R-:W-:Y:S02]  /*47a0*/  IMAD.MOV.U32 R28, RZ, RZ, R10 ;  /* 0x000000ffff1c7224 */ /* 0x000fe400078e000a */
[----:B------:R-:W-:Y:S02]  /*47b0*/  IMAD.MOV.U32 R29, RZ, RZ, R11 ;  /* 0x000000ffff1d7224 */ /* 0x000fe400078e000b */
[----:B------:R-:W-:Y:S01]  /*47c0*/  VIADD R9, R0, 0xfff00000 ;  /* 0xfff0000000097836 */ /* 0x000fe20000000000 */
[----:B------:R-:W-:-:S07]  /*47d0*/  MOV R0, 0x47f0 ;  /* 0x000047f000007802 */ /* 0x000fce0000000f00 */
[----:B------:R-:W-:Y:S05]  /*47e0*/  CALL.REL.NOINC `($__internal_7_$__cuda_sm20_dblrcp_rn_slowpath_v3) ;  /* 0x0000013400cc7944 */ /* 0x000fea0003c00000 */
.L_x_6211:
[----:B------:R-:W-:Y:S05]  /*47f0*/  BSYNC B2 ;  /* 0x0000000000027941 */ /* 0x000fea0003800000 */
.L_x_6210:
[C---:B------:R-:W-:Y:S02]  /*4800*/  DFMA R8, R2.reuse, R14, R12 ;  /* 0x0000000e0208722b */ /* 0x040fe4000000000c */
[----:B------:R-:W-:-:S06]  /*4810*/  DFMA R2, R2, -R12, R14 ;  /* 0x8000000c0202722b */ /* 0x000fcc000000000e */
[-C--:B------:R-:W-:Y:S02]  /*4820*/  DMUL R8, R8, R6.reuse ;  /* 0x0000000608087228 */ /* 0x080fe40000000000 */
[----:B------:R-:W-:Y:S01]  /*4830*/  DMUL R10, R2, R6 ;  /* 0x00000006020a7228 */ /* 0x000fe20000000000 */
[----:B------:R-:W-:Y:S10]  /*4840*/  BRA `(.L_x_6212) ;  /* 0x0000000400947947 */ /* 0x000ff40003800000 */
.L_x_6207:
[----:B------:R-:W-:Y:S01]  /*4850*/  DADD R10, -RZ, |R6| ;  /* 0x00000000ff0a7229 */ /* 0x000fe20000000506 */
[----:B------:R-:W-:Y:S01]  /*4860*/  IMAD.MOV.U32 R2, RZ, RZ, 0x1 ;  /* 0x00000001ff027424 */ /* 0x000fe200078e00ff */
[----:B------:R-:W-:Y:S01]  /*4870*/  FSETP.GEU.AND P1, PT, |R13|, 6.5827683646048100446e-37, PT ;  /* 0x036000000d00780b */ /* 0x000fe20003f2e200 */
[----:B------:R-:W-:Y:S03]  /*4880*/  BSSY B2, `(.L_x_6213) ;  /* 0x0000015000027945 */ /* 0x000fe60003800000 */
[----:B------:R-:W0:Y:S02]  /*4890*/  MUFU.RCP64H R3, R11 ;  /* 0x0000000b00037308 */ /* 0x000e240000001800 */
[----:B0-----:R-:W-:-:S08]  /*48a0*/  DFMA R8, -|R6|, R2, 1 ;  /* 0x3ff000000608742b */ /* 0x001fd00000000302 */
[----:B------:R-:W-:-:S08]  /*48b0*/  DFMA R8, R8, R8, R8 ;  /* 0x000000080808722b */ /* 0x000fd00000000008 */
[----:B------:R-:W-:-:S08]  /*48c0*/  DFMA R8, R2, R8, R2 ;  /* 0x000000080208722b */ /* 0x000fd00000000002 */
[----:B------:R-:W-:-:S08]  /*48d0*/  DFMA R2, -|R6|, R8, 1 ;  /* 0x3ff000000602742b */ /* 0x000fd00000000308 */
[----:B------:R-:W-:-:S08]  /*48e0*/  DFMA R2, R8, R2, R8 ;  /* 0x000000020802722b */ /* 0x000fd00000000008 */
[----:B------:R-:W-:-:S08]  /*48f0*/  DMUL R8, R2, R12 ;  /* 0x0000000c02087228 */ /* 0x000fd00000000000 */
[----:B------:R-:W-:-:S08]  /*4900*/  DFMA R6, -|R6|, R8, R12 ;  /* 0x000000080606722b */ /* 0x000fd0000000030c */
        /* <DEDUP_REMOVED lines=12> */
.L_x_6214:
[----:B------:R-:W-:Y:S05]  /*49d0*/  BSYNC B2 ;  /* 0x0000000000027941 */ /* 0x000fea0003800000 */
.L_x_6213:
        /* <DEDUP_REMOVED lines=12> */
[----:B------:R-:W-:Y:S01]  /*4aa0*/  DFMA R4, R6, R4, R8 ;  /* 0x000000040604722b */ /* 0x000fe20000000008 */
[----:B------:R-:W-:Y:S02]  /*4ab0*/  IMAD.MOV.U32 R8, RZ, RZ, R2 ;  /* 0x000000ffff087224 */ /* 0x000fe400078e0002 */
[----:B------:R-:W-:-:S07]  /*4ac0*/  IMAD.MOV.U32 R9, RZ, RZ, R3 ;  /* 0x000000ffff097224 */ /* 0x000fce00078e0003 */
[----:B------:R-:W-:-:S05]  /*4ad0*/  FFMA R0, RZ, R11, R5 ;  /* 0x0000000bff007223 */ /* 0x000fca0000000005 */
[----:B------:R-:W-:-:S13]  /*4ae0*/  FSETP.GT.AND P0, PT, |R0|, 1.469367938527859385e-39, PT ;  /* 0x001000000000780b */ /* 0x000fda0003f04200 */
[----:B------:R-:W-:Y:S05]  /*4af0*/  @P0 BRA P1, `(.L_x_6216) ;  /* 0x0000000000200947 */ /* 0x000fea0000800000 */
[----:B------:R-:W-:Y:S01]  /*4b00*/  MOV R20, R14 ;  /* 0x0000000e00147202 */ /* 0x000fe20000000f00 */
[----:B------:R-:W-:Y:S01]  /*4b10*/  IMAD.MOV.U32 R21, RZ, RZ, R15 ;  /* 0x000000ffff157224 */ /* 0x000fe200078e000f */
[----:B------:R-:W-:Y:S01]  /*4b20*/  MOV R0, 0x4b60 ;  /* 0x00004b6000007802 */ /* 0x000fe20000000f00 */
[----:B------:R-:W-:Y:S02]  /*4b30*/  IMAD.MOV.U32 R2, RZ, RZ, R10 ;  /* 0x000000ffff027224 */ /* 0x000fe400078e000a */
[----:B------:R-:W-:-:S07]  /*4b40*/  IMAD.MOV.U32 R3, RZ, RZ, R11 ;  /* 0x000000ffff037224 */ /* 0x000fce00078e000b */
[----:B------:R-:W-:Y:S05]  /*4b50*/  CALL.REL.NOINC `($__internal_8_$__cuda_sm20_div_rn_f64_full) ;  /* 0x0000013400a47944 */ /* 0x000fea0003c00000 */
[----:B------:R-:W-:Y:S02]  /*4b60*/  IMAD.MOV.U32 R4, RZ, RZ, R26 ;  /* 0x000000ffff047224 */ /* 0x000fe400078e001a */
[----:B------:R-:W-:-:S07]  /*4b70*/  IMAD.MOV.U32 R5, RZ, RZ, R27 ;  /* 0x000000ffff057224 */ /* 0x000fce00078e001b */
.L_x_6216:
[----:B------:R-:W-:Y:S05]  /*4b80*/  BSYNC B2 ;  /* 0x0000000000027941 */ /* 0x000fea0003800000 */
.L_x_6215:
[----:B------:R-:W-:Y:S02]  /*4b90*/  IMAD.MOV.U32 R10, RZ, RZ, R4 ;  /* 0x000000ffff0a7224 */ /* 0x000fe400078e0004 */
[----:B------:R-:W-:Y:S01]  /*4ba0*/  IMAD.MOV.U32 R11, RZ, RZ, R5 ;  /* 0x000000ffff0b7224 */ /* 0x000fe200078e0005 */
[----:B------:R-:W-:Y:S06]  /*4bb0*/  BRA `(.L_x_6212) ;  /* 0x0000000000b87947 */ /* 0x000fec0003800000 */
.L_x_6206:
        /* <DEDUP_REMOVED lines=23> */
.L_x_6218:
[----:B------:R-:W-:Y:S05]  /*4d30*/  BSYNC B2 ;  /* 0x0000000000027941 */ /* 0x000fea0003800000 */
.L_x_6217:
        /* <DEDUP_REMOVED lines=17> */
.L_x_6220:
[----:B------:R-:W-:Y:S05]  /*4e50*/  BSYNC B2 ;  /* 0x0000000000027941 */ /* 0x000fea0003800000 */
.L_x_6219:
[C---:B------:R-:W-:Y:S02]  /*4e60*/  DFMA R8, R2.reuse, R12, R14 ;  /* 0x0000000c0208722b */ /* 0x040fe4000000000e */
[----:B------:R-:W-:-:S06]  /*4e70*/  DFMA R2, R2, R14, -R12 ;  /* 0x0000000e0202722b */ /* 0x000fcc000000080c */
[-C--:B------:R-:W-:Y:S02]  /*4e80*/  DMUL R8, R8, R6.reuse ;  /* 0x0000000608087228 */ /* 0x080fe40000000000 */
[----:B------:R-:W-:-:S11]  /*4e90*/  DMUL R10, R2, R6 ;  /* 0x00000006020a7228 */ /* 0x000fd60000000000 */
.L_x_6212:
[----:B------:R-:W-:Y:S05]  /*4ea0*/  BSYNC B1 ;  /* 0x0000000000017941 */ /* 0x000fea0003800000 */
.L_x_6205:
        /* <DEDUP_REMOVED lines=15> */
.L_x_6224:
[----:B------:R-:W0:Y:S02]  /*4fa0*/  F2I.S64.F64.TRUNC R8, R8 ;  /* 0x0000000800087311 */ /* 0x000e24000030d900 */
[----:B0-----:R-:W-:-:S05]  /*4fb0*/  IMAD.MOV.U32 R3, RZ, RZ, R8 ;  /* 0x000000ffff037224 */ /* 0x001fca00078e0008 */
[----:B------:R0:W-:Y:S01]  /*4fc0*/  STG.E.U8 desc[UR36][R16.64], R3 ;  /* 0x0000000310007986 */ /* 0x0001e2000c101124 */
[----:B------:R-:W-:Y:S05]  /*4fd0*/  BRA `(.L_x_6226) ;  /* 0x0000001000087947 */ /* 0x000fea0003800000 */
.L_x_6223:
        /* <DEDUP_REMOVED lines=9> */
.L_x_6228:
[----:B------:R-:W0:Y:S02]  /*5070*/  F2I.F64.TRUNC R9, R8 ;  /* 0x0000000800097311 */ /* 0x000e24000030d100 */
[----:B0-----:R0:W-:Y:S01]  /*5080*/  STG.E desc[UR36][R16.64], R9 ;  /* 0x0000000910007986 */ /* 0x0011e2000c101924 */
[----:B------:R-:W-:Y:S05]  /*5090*/  BRA `(.L_x_6226) ;  /* 0x0000000c00d87947 */ /* 0x000fea0003800000 */
.L_x_6227:
[----:B------:R-:W0:Y:S02]  /*50a0*/  F2I.F64.TRUNC R9, R8 ;  /* 0x0000000800097311 */ /* 0x000e24000030d100 */
[----:B0-----:R0:W-:Y:S01]  /*50b0*/  STG.E.U16 desc[UR36][R16.64], R9 ;  /* 0x0000000910007986 */ /* 0x0011e2000c101524 */
[----:B------:R-:W-:Y:S05]  /*50c0*/  BRA `(.L_x_6226) ;  /* 0x0000000c00cc7947 */ /* 0x000fea0003800000 */
.L_x_6222:
        /* <DEDUP_REMOVED lines=13> */
.L_x_6230:
        /* <DEDUP_REMOVED lines=8> */
.L_x_6229:
        /* <DEDUP_REMOVED lines=9> */
[----:B------:R-:W-:Y:S02]  /*52b0*/  DSETP.GEU.AND P0, PT, |R10|, UR4, PT ;  /* 0x000000040a007e2a */ /* 0x000fe4000bf0e200 */
[----:B------:R-:W-:-:S05]  /*52c0*/  DSETP.GEU.AND P1, PT, |R8|, UR4, PT ;  /* 0x0000000408007e2a */ /* 0x000fca000bf2e200 */
[----:B------:R-:W1:Y:S07]  /*52d0*/  F2F.F32.F64 R2, R8 ;  /* 0x0000000800027310 */ /* 0x000e6e0000301000 */
[----:B0-----:R-:W-:Y:S02]  /*52e0*/  @!P0 FMUL R3, R3, 1.175494350822287508e-38 ;  /* 0x0080000003038820 */ /* 0x001fe40000400000 */
[----:B-1----:R-:W-:-:S05]  /*52f0*/  @!P1 FMUL R2, R2, 1.175494350822287508e-38 ;  /* 0x0080000002029820 */ /* 0x002fca0000400000 */
[----:B------:R0:W-:Y:S01]  /*5300*/  STG.E.64 desc[UR36][R16.64], R2 ;  /* 0x0000000210007986 */ /* 0x0001e2000c101b24 */
[----:B------:R-:W-:Y:S05]  /*5310*/  BRA `(.L_x_6226) ;  /* 0x0000000c00387947 */ /* 0x000fea0003800000 */
.L_x_6232:
        /* <DEDUP_REMOVED lines=8> */
[----:B------:R-:W-:-:S05]  /*53a0*/  F2FP.F16.F32.PACK_AB R3, R0, R3 ;  /* 0x000000030003723e */ /* 0x000fca00000000ff */
[----:B------:R0:W-:Y:S01]  /*53b0*/  STG.E desc[UR36][R16.64], R3 ;  /* 0x0000000310007986 */ /* 0x0001e2000c101924 */
[----:B------:R-:W-:Y:S05]  /*53c0*/  BRA `(.L_x_6226) ;  /* 0x0000000c000c7947 */ /* 0x000fea0003800000 */
.L_x_6231:
[----:B------:R0:W-:Y:S01]  /*53d0*/  STG.E.64 desc[UR36][R16.64], R8 ;  /* 0x0000000810007986 */ /* 0x0001e2000c101b24 */
[----:B------:R-:W-:Y:S05]  /*53e0*/  BRA `(.L_x_6226) ;  /* 0x0000000c00047947 */ /* 0x000fea0003800000 */
.L_x_6221:
        /* <DEDUP_REMOVED lines=9> */
[----:B------:R-:W-:-:S06]  /*5480*/  DSETP.NEU.OR P0, PT, R8, RZ, P0 ;  /* 0x000000ff0800722a */ /* 0x000fcc000070d400 */
[----:B------:R-:W-:-:S05]  /*5490*/  SEL R3, RZ, 0x1, !P0 ;  /* 0x00000001ff037807 */ /* 0x000fca0004000000 */
[----:B------:R0:W-:Y:S01]  /*54a0*/  STG.E.U8 desc[UR36][R16.64], R3 ;  /* 0x0000000310007986 */ /* 0x0001e2000c101124 */
[----:B------:R-:W-:Y:S05]  /*54b0*/  BRA `(.L_x_6226) ;  /* 0x0000000800d07947 */ /* 0x000fea0003800000 */
.L_x_6235:
[----:B------:R0:W-:Y:S01]  /*54c0*/  STG.E.128 desc[UR36][R16.64], R8 ;  /* 0x0000000810007986 */ /* 0x0001e2000c101d24 */
[----:B------:R-:W-:Y:S05]  /*54d0*/  BRA `(.L_x_6226) ;  /* 0x0000000800c87947 */ /* 0x000fea0003800000 */
.L_x_6234:
        /* <DEDUP_REMOVED lines=25> */
.L_x_6239:
[----:B------:R-:W-:Y:S05]  /*5670*/  BSYNC B0 ;  /* 0x0000000000007941 */ /* 0x000fea0003800000 */
.L_x_6238:
[----:B------:R-:W-:-:S05]  /*5680*/  LOP3.LUT R3, R0, R3, RZ, 0xfc, !PT ;  /* 0x0000000300037212 */ /* 0x000fca00078efcff */
[----:B------:R0:W-:Y:S01]  /*5690*/  STG.E.U8 desc[UR36][R16.64], R3 ;  /* 0x0000000310007986 */ /* 0x0001e2000c101124 */
[----:B------:R-:W-:Y:S05]  /*56a0*/  BRA `(.L_x_6226) ;  /* 0x0000000800547947 */ /* 0x000fea0003800000 */
.L_x_6237:
        /* <DEDUP_REMOVED lines=14> */
[----:B------:R-:W-:Y:S02]  /*5790*/  @P0 SHF.R.U32.HI R0, RZ, 0x15, R0 ;  /* 0x00000015ff000819 */ /* 0x000fe40000011600 */
[----:B------:R-:W-:Y:S01]  /*57a0*/  @!P0 IADD3 R0, R2, -0x43000000, RZ ;  /* 0xbd00000002008810 */ /* 0x000fe20007ffe0ff */
[----:B------:R-:W-:Y:S06]  /*57b0*/  BRA `(.L_x_6242) ;  /* 0x00000000000c7947 */ /* 0x000fec0003800000 */
.L_x_6241:
[----:B------:R-:W-:Y:S01]  /*57c0*/  IMAD.MOV.U32 R0, RZ, RZ, 0x7f ;  /* 0x0000007fff007424 */ /* 0x000fe200078e00ff */
[----:B------:R-:W-:-:S04]  /*57d0*/  ISETP.GT.U32.AND P0, PT, R2, 0x7f800000, PT ;  /* 0x7f8000000200780c */ /* 0x000fc80003f04070 */
[----:B------:R-:W-:-:S09]  /*57e0*/  SEL R0, R0, 0x7c, P0 ;  /* 0x0000007c00007807 */ /* 0x000fd20000000000 */
.L_x_6242:
[----:B------:R-:W-:Y:S05]  /*57f0*/  BSYNC B0 ;  /* 0x0000000000007941 */ /* 0x000fea0003800000 */
.L_x_6240:
[----:B------:R-:W-:-:S04]  /*5800*/  LOP3.LUT R2, R3, 0x80000000, RZ, 0xc0, !PT ;  /* 0x8000000003027812 */ /* 0x000fc800078ec0ff */
[----:B------:R-:W-:-:S04]  /*5810*/  SHF.R.U32.HI R3, RZ, 0x18, R2 ;  /* 0x00000018ff037819 */ /* 0x000fc80000011602 */
[----:B------:R-:W-:-:S05]  /*5820*/  LOP3.LUT R3, R0, R3, RZ, 0xfc, !PT ;  /* 0x0000000300037212 */ /* 0x000fca00078efcff */
[----:B------:R0:W-:Y:S01]  /*5830*/  STG.E.U8 desc[UR36][R16.64], R3 ;  /* 0x0000000310007986 */ /* 0x0001e2000c101124 */
[----:B------:R-:W-:Y:S05]  /*5840*/  BRA `(.L_x_6226) ;  /* 0x0000000400ec7947 */ /* 0x000fea0003800000 */
.L_x_6236:
        /* <DEDUP_REMOVED lines=8> */
.L_x_6233:
        /* <DEDUP_REMOVED lines=11> */
.L_x_6245:
        /* <DEDUP_REMOVED lines=21> */
.L_x_6248:
[----:B------:R-:W-:-:S04]  /*5ad0*/  LOP3.LUT R0, R5, 0x80000000, RZ, 0xc0, !PT ;  /* 0x8000000005007812 */ /* 0x000fc800078ec0ff */
[----:B------:R-:W-:-:S04]  /*5ae0*/  SHF.R.U32.HI R3, RZ, 0x18, R0 ;  /* 0x00000018ff037819 */ /* 0x000fc80000011600 */
[----:B------:R-:W-:-:S04]  /*5af0*/  LOP3.LUT R2, R2, R3, RZ, 0xfc, !PT ;  /* 0x0000000302027212 */ /* 0x000fc800078efcff */
[----:B------:R-:W-:-:S07]  /*5b00*/  PRMT R0, R2, 0x7610, R0 ;  /* 0x0000761002007816 */ /* 0x000fce0000000000 */
.L_x_6247:
[----:B------:R-:W-:Y:S05]  /*5b10*/  BSYNC B0 ;  /* 0x0000000000007941 */ /* 0x000fea0003800000 */
.L_x_6246:
[----:B------:R3:W-:Y:S01]  /*5b20*/  STG.E.U8 desc[UR36][R16.64], R0 ;  /* 0x0000000010007986 */ /* 0x0007e2000c101124 */
[----:B------:R-:W-:Y:S05]  /*5b30*/  BRA `(.L_x_6226) ;  /* 0x0000000400307947 */ /* 0x000fea0003800000 */
.L_x_6244:
        /* <DEDUP_REMOVED lines=21> */
.L_x_6251:
[----:B------:R-:W-:-:S04]  /*5c90*/  LOP3.LUT R0, R5, 0x80000000, RZ, 0xc0, !PT ;  /* 0x8000000005007812 */ /* 0x000fc800078ec0ff */
[----:B------:R-:W-:-:S04]  /*5ca0*/  SHF.R.U32.HI R3, RZ, 0x18, R0 ;  /* 0x00000018ff037819 */ /* 0x000fc80000011600 */
[----:B------:R-:W-:-:S04]  /*5cb0*/  LOP3.LUT R2, R2, R3, RZ, 0xfc, !PT ;  /* 0x0000000302027212 */ /* 0x000fc800078efcff */
[----:B------:R-:W-:-:S07]  /*5cc0*/  PRMT R0, R2, 0x7610, R0 ;  /* 0x0000761002007816 */ /* 0x000fce0000000000 */
.L_x_6250:
[----:B------:R-:W-:Y:S05]  /*5cd0*/  BSYNC B0 ;  /* 0x0000000000007941 */ /* 0x000fea0003800000 */
.L_x_6249:
[----:B------:R0:W-:Y:S01]  /*5ce0*/  STG.E.U8 desc[UR36][R16.64], R0 ;  /* 0x0000000010007986 */ /* 0x0001e2000c101124 */
[----:B------:R-:W-:Y:S05]  /*5cf0*/  BRA `(.L_x_6226) ;  /* 0x0000000000c07947 */ /* 0x000fea0003800000 */
.L_x_6243:
        /* <DEDUP_REMOVED lines=26> */
.L_x_6225:
        /* <DEDUP_REMOVED lines=16> */
.L_x_6254:
[----:B------:R-:W-:Y:S05]  /*5fa0*/  BRA `(.L_x_6226) ;  /* 0x0000000000147947 */ /* 0x000fea0003800000 */
.L_x_6253:
[----:B------:R-:W0:Y:S02]  /*5fb0*/  F2I.U64.F64.TRUNC R8, R8 ;  /* 0x0000000800087311 */ /* 0x000e24000030d800 */
[----:B0-----:R2:W-:Y:S01]  /*5fc0*/  STG.E.64 desc[UR36][R16.64], R8 ;  /* 0x0000000810007986 */ /* 0x0015e2000c101b24 */
[----:B------:R-:W-:Y:S05]  /*5fd0*/  BRA `(.L_x_6226) ;  /* 0x0000000000087947 */ /* 0x000fea0003800000 */
.L_x_6252:
[----:B------:R-:W0:Y:S02]  /*5fe0*/  F2I.U32.F64.TRUNC R9, R8 ;  /* 0x0000000800097311 */ /* 0x000e24000030d000 */
[----:B0-----:R0:W-:Y:S02]  /*5ff0*/  STG.E desc[UR36][R16.64], R9 ;  /* 0x0000000910007986 */ /* 0x0011e4000c101924 */
.L_x_6226:
[----:B0--3--:R-:W0:Y:S01]  /*6000*/  S2R R0, SR_TID.X ;  /* 0x0000000000007919 */ /* 0x009e220000002100 */
[----:B-1----:R-:W0:Y:S02]  /*6010*/  S2R R3, SR_CTAID.X ;  /* 0x0000000000037919 */ /* 0x002e240000002500 */
[----:B0-----:R-:W-:-:S04]  /*6020*/  IMAD R0, R3, 0x200, R0 ;  /* 0x0000020003007824 */ /* 0x001fc800078e0200 */
[----:B------:R-:W-:-:S07]  /*6030*/  VIADD R19, R0, 0x80 ;  /* 0x0000008000137836 */ /* 0x000fce0000000000 */
.L_x_6140:
[----:B------:R-:W-:Y:S05]  /*6040*/  BSYNC B6 ;  /* 0x0000000000067941 */ /* 0x000fea0003800000 */
.L_x_6139:
[----:B------:R-:W-:Y:S01]  /*6050*/  ULDC UR4, c[0x0][0x210] ;  /* 0x0000840000047ab9 */ /* 0x000fe20000000800 */
[----:B------:R-:W-:Y:S01]  /*6060*/  BSSY B6, `(.L_x_6255) ;  /* 0x00005f7000067945 */ /* 0x000fe20003800000 */
[----:B------:R-:W-:-:S13]  /*6070*/  ISETP.GE.AND P0, PT, R19, UR4, PT ;  /* 0x0000000413007c0c */ /* 0x000fda000bf06270 */
[----:B------:R-:W-:Y:S05]  /*6080*/  @P0 BRA `(.L_x_6256) ;  /* 0x0000005c00d00947 */ /* 0x000fea0003800000 */
[----:B------:R-:W0:Y:S01]  /*6090*/  LDC R6, c[0x0][0x218] ;  /* 0x00008600ff067b82 */ /* 0x000e220000000800 */
[----:B------:R-:W-:Y:S02]  /*60a0*/  IMAD.MOV.U32 R0, RZ, RZ, RZ ;  /* 0x000000ffff007224 */ /* 0x000fe400078e00ff */
[----:B--2-4-:R-:W-:Y:S01]  /*60b0*/  IMAD.MOV.U32 R16, RZ, RZ, RZ ;  /* 0x000000ffff107224 */ /* 0x014fe200078e00ff */
[----:B0-----:R-:W-:-:S13]  /*60c0*/  ISETP.NE.AND P0, PT, R6, RZ, PT ;  /* 0x000000ff0600720c */ /* 0x001fda0003f05270 */
[----:B------:R-:W-:Y:S05]  /*60d0*/  @!P0 BRA `(.L_x_6257) ;  /* 0x0000001000a88947 */ /* 0x000fea0003800000 */
        /* <DEDUP_REMOVED lines=298> */
.L_x_6257:
        /* <DEDUP_REMOVED lines=20> */
[----:B--2---:R2:W3:Y:S01]  /*74c0*/  I2F.F64.S16 R12, R2 ;  /* 0x00000002000c7312 */ /* 0x0044e20000101c00 */
[----:B------:R-:W-:Y:S05]  /*74d0*/  BRA `(.L_x_6263) ;  /* 0x0000000c00d87947 */ /* 0x000fea0003800000 */
.L_x_6261:
[----:B------:R-:W2:Y:S01]  /*74e0*/  LDG.E.U8 R2, desc[UR36][R2.64] ;  /* 0x0000002402027981 */ /* 0x000ea2000c1e1100 */
[----:B------:R-:W-:Y:S01]  /*74f0*/  CS2R R14, SRZ ;  /* 0x00000000000e7805 */ /* 0x000fe2000001ff00 */
[----:B--2---:R0:W1:Y:S01]  /*7500*/  I2F.F64.U16 R12, R2 ;  /* 0x00000002000c7312 */ /* 0x0040620000101800 */
[----:B------:R-:W-:Y:S05]  /*7510*/  BRA `(.L_x_6263) ;  /* 0x0000000c00c87947 */ /* 0x000fea0003800000 */
.L_x_6260:
        /* <DEDUP_REMOVED lines=10> */
.L_x_6265:
[----:B------:R-:W2:Y:S01]  /*75c0*/  LDG.E R2, desc[UR36][R2.64] ;  /* 0x0000002402027981 */ /* 0x000ea2000c1e1900 */
[----:B------:R-:W-:Y:S01]  /*75d0*/  CS2R R14, SRZ ;  /* 0x00000000000e7805 */ /* 0x000fe2000001ff00 */
[----:B--2---:R0:W1:Y:S01]  /*75e0*/  I2F.F64 R12, R2 ;  /* 0x00000002000c7312 */ /* 0x0040620000201c00 */
[----:B------:R-:W-:Y:S05]  /*75f0*/  BRA `(.L_x_6263) ;  /* 0x0000000c00907947 */ /* 0x000fea0003800000 */
.L_x_6264:
[----:B------:R-:W2:Y:S01]  /*7600*/  LDG.E.U16 R2, desc[UR36][R2.64] ;  /* 0x0000002402027981 */ /* 0x000ea2000c1e1500 */
[----:B------:R-:W-:Y:S01]  /*7610*/  CS2R R14, SRZ ;  /* 0x00000000000e7805 */ /* 0x000fe2000001ff00 */
[----:B--2---:R4:W0:Y:S01]  /*7620*/  I2F.F64.S16 R12, R2 ;  /* 0x00000002000c7312 */ /* 0x0048220000101c00 */
[----:B------:R-:W-:Y:S05]  /*7630*/  BRA `(.L_x_6263) ;  /* 0x0000000c00807947 */ /* 0x000fea0003800000 */
.L_x_6259:
        /* <DEDUP_REMOVED lines=11> */
.L_x_6267:
[----:B------:R-:W2:Y:S01]  /*76f0*/  LDG.E.U16 R0, desc[UR36][R2.64] ;  /* 0x0000002402007981 */ /* 0x000ea2000c1e1500 */
[----:B------:R-:W-:Y:S01]  /*7700*/  CS2R R14, SRZ ;  /* 0x00000000000e7805 */ /* 0x000fe2000001ff00 */
[----:B--2---:R-:W-:-:S05]  /*7710*/  HADD2.F32 R0, -RZ, R0.H0_H0 ;  /* 0x20000000ff007230 */ /* 0x004fca0000004100 */
[----:B------:R-:W-:-:S04]  /*7720*/  FMUL.FTZ R0, R0, 1 ;  /* 0x3f80000000007820 */ /* 0x000fc80000410000 */
[----:B------:R0:W1:Y:S01]  /*7730*/  F2F.F64.F32 R12, R0 ;  /* 0x00000000000c7310 */ /* 0x0000620000201800 */
[----:B------:R-:W-:Y:S05]  /*7740*/  BRA `(.L_x_6263) ;  /* 0x0000000c003c7947 */ /* 0x000fea0003800000 */
.L_x_6266:
        /* <DEDUP_REMOVED lines=12> */
.L_x_6269:
        /* <DEDUP_REMOVED lines=8> */
.L_x_6268:
[----:B------:R0:W5:Y:S01]  /*7890*/  LDG.E.64 R12, desc[UR36][R2.64] ;  /* 0x00000024020c7981 */ /* 0x000162000c1e1b00 */
[----:B------:R-:W-:Y:S01]  /*78a0*/  CS2R R14, SRZ ;  /* 0x00000000000e7805 */ /* 0x000fe2000001ff00 */
[----:B------:R-:W-:Y:S06]  /*78b0*/  BRA `(.L_x_6263) ;  /* 0x0000000800e07947 */ /* 0x000fec0003800000 */
.L_x_6258:
        /* <DEDUP_REMOVED lines=14> */
.L_x_6272:
[----:B------:R0:W5:Y:S01]  /*79a0*/  LDG.E.128 R12, desc[UR36][R2.64] ;  /* 0x00000024020c7981 */ /* 0x000162000c1e1d00 */
[----:B------:R-:W-:Y:S05]  /*79b0*/  BRA `(.L_x_6263) ;  /* 0x0000000800a07947 */ /* 0x000fea0003800000 */
.L_x_6271:
        /* <DEDUP_REMOVED lines=29> */
.L_x_6274:
[----:B------:R-:W2:Y:S01]  /*7b90*/  LDG.E.U8 R2, desc[UR36][R2.64] ;  /* 0x0000002402027981 */ /* 0x000ea2000c1e1100 */
[----:B------:R-:W-:Y:S01]  /*7ba0*/  CS2R R14, SRZ ;  /* 0x00000000000e7805 */ /* 0x000fe2000001ff00 */
        /* <DEDUP_REMOVED lines=14> */
.L_x_6273:
[----:B------:R-:W2:Y:S01]  /*7c90*/  LDG.E.U16 R0, desc[UR36][R2.64] ;  /* 0x0000002402007981 */ /* 0x000ea2000c1e1500 */
[----:B------:R-:W-:Y:S01]  /*7ca0*/  CS2R R14, SRZ ;  /* 0x00000000000e7805 */ /* 0x000fe2000001ff00 */
[----:B--2---:R-:W-:-:S04]  /*7cb0*/  IMAD.U32 R0, R0, 0x10000, RZ ;  /* 0x0001000000007824 */ /* 0x004fc800078e00ff */
[----:B------:R-:W-:-:S04]  /*7cc0*/  FMUL.FTZ R0, R0, 1 ;  /* 0x3f80000000007820 */ /* 0x000fc80000410000 */
[----:B------:R0:W1:Y:S01]  /*7cd0*/  F2F.F64.F32 R12, R0 ;  /* 0x00000000000c7310 */ /* 0x0000620000201800 */
[----:B------:R-:W-:Y:S05]  /*7ce0*/  BRA `(.L_x_6263) ;  /* 0x0000000400d47947 */ /* 0x000fea0003800000 */
.L_x_6270:
        /* <DEDUP_REMOVED lines=12> */
.L_x_6277:
        /* <DEDUP_REMOVED lines=21> */
.L_x_6281:
[----:B------:R-:W-:Y:S05]  /*7f00*/  BSYNC B1 ;  /* 0x0000000000017941 */ /* 0x000fea0003800000 */
.L_x_6280:
[----:B------:R-:W-:Y:S02]  /*7f10*/  LEA R3, R0, 0x3b800000, 0x17 ;  /* 0x3b80000000037811 */ /* 0x000fe400078eb8ff */
[----:B------:R-:W-:-:S04]  /*7f20*/  SHF.L.U32 R0, R2, 0x14, RZ ;  /* 0x0000001402007819 */ /* 0x000fc800000006ff */
[----:B------:R-:W-:-:S07]  /*7f30*/  LOP3.LUT R0, R3, R0, R4, 0xfe, !PT ;  /* 0x0000000003007212 */ /* 0x000fce00078efe04 */
.L_x_6279:
[----:B------:R-:W-:Y:S05]  /*7f40*/  BSYNC B0 ;  /* 0x0000000000007941 */ /* 0x000fea0003800000 */
.L_x_6278:
[----:B------:R-:W-:Y:S01]  /*7f50*/  FMUL.FTZ R0, R0, 1 ;  /* 0x3f80000000007820 */ /* 0x000fe20000410000 */
[----:B------:R-:W-:-:S03]  /*7f60*/  CS2R R14, SRZ ;  /* 0x00000000000e7805 */ /* 0x000fc6000001ff00 */
[----:B------:R0:W1:Y:S01]  /*7f70*/  F2F.F64.F32 R12, R0 ;  /* 0x00000000000c7310 */ /* 0x0000620000201800 */
[----:B------:R-:W-:Y:S05]  /*7f80*/  BRA `(.L_x_6263) ;  /* 0x00000004002c7947 */ /* 0x000fea0003800000 */
.L_x_6276:
        /* <DEDUP_REMOVED lines=21> */
.L_x_6285:
[----:B------:R-:W-:Y:S05]  /*80e0*/  BSYNC B1 ;  /* 0x0000000000017941 */ /* 0x000fea0003800000 */
.L_x_6284:
[----:B------:R-:W-:Y:S01]  /*80f0*/  LEA R3, R0, 0x37800000, 0x17 ;  /* 0x3780000000037811 */ /* 0x000fe200078eb8ff */
[----:B------:R-:W-:-:S05]  /*8100*/  IMAD.SHL.U32 R0, R2, 0x200000, RZ ;  /* 0x0020000002007824 */ /* 0x000fca00078e00ff */
[----:B------:R-:W-:-:S07]  /*8110*/  LOP3.LUT R0, R3, R0, R4, 0xfe, !PT ;  /* 0x0000000003007212 */ /* 0x000fce00078efe04 */
.L_x_6283:
[----:B------:R-:W-:Y:S05]  /*8120*/  BSYNC B0 ;  /* 0x0000000000007941 */ /* 0x000fea0003800000 */
.L_x_6282:
[----:B------:R-:W-:Y:S01]  /*8130*/  FMUL.FTZ R0, R0, 1 ;  /* 0x3f80000000007820 */ /* 0x000fe20000410000 */
[----:B------:R-:W-:-:S03]  /*8140*/  CS2R R14, SRZ ;  /* 0x00000000000e7805 */ /* 0x000fc6000001ff00 */
[----:B------:R0:W1:Y:S01]  /*8150*/  F2F.F64.F32 R12, R0 ;  /* 0x00000000000c7310 */ /* 0x0000620000201800 */
[----:B------:R-:W-:Y:S05]  /*8160*/  BRA `(.L_x_6263) ;  /* 0x0000000000b47947 */ /* 0x000fea0003800000 */
.L_x_6275:
        /* <DEDUP_REMOVED lines=14> */
.L_x_6289:
[----:B------:R-:W-:Y:S05]  /*8250*/  BSYNC B0 ;  /* 0x0000000000007941 */ /* 0x000fea0003800000 */
.L_x_6288:
[----:B------:R-:W-:Y:S01]  /*8260*/  FMUL.FTZ R0, R0, 1 ;  /* 0x3f80000000007820 */ /* 0x000fe20000410000 */
[----:B------:R-:W-:-:S03]  /*8270*/  CS2R R14, SRZ ;  /* 0x00000000000e7805 */ /* 0x000fc6000001ff00 */
[----:B------:R0:W1:Y:S01]  /*8280*/  F2F.F64.F32 R12, R0 ;  /* 0x00000000000c7310 */ /* 0x0000620000201800 */
[----:B------:R-:W-:Y:S05]  /*8290*/  BRA `(.L_x_6263) ;  /* 0x0000000000687947 */ /* 0x000fea0003800000 */
.L_x_6262:
        /* <DEDUP_REMOVED lines=16> */
.L_x_6290:
[----:B------:R-:W-:Y:S02]  /*83a0*/  CS2R R12, SRZ ;  /* 0x00000000000c7805 */ /* 0x000fe4000001ff00 */
[----:B------:R-:W-:Y:S01]  /*83b0*/  CS2R R14, SRZ ;  /* 0x00000000000e7805 */ /* 0x000fe2000001ff00 */
[----:B------:R-:W-:Y:S06]  /*83c0*/  BRA `(.L_x_6263) ;  /* 0x00000000001c7947 */ /* 0x000fec0003800000 */
.L_x_6287:
[----:B------:R-:W2:Y:S01]  /*83d0*/  LDG.E.64 R12, desc[UR36][R2.64] ;  /* 0x00000024020c7981 */ /* 0x000ea2000c1e1b00 */
[----:B------:R-:W-:Y:S01]  /*83e0*/  CS2R R14, SRZ ;  /* 0x00000000000e7805 */ /* 0x000fe2000001ff00 */
[----:B--2---:R-:W0:Y:S01]  /*83f0*/  I2F.F64.U64 R12, R12 ;  /* 0x0000000c000c7312 */ /* 0x004e220000301800 */
[----:B------:R-:W-:Y:S05]  /*8400*/  BRA `(.L_x_6263) ;  /* 0x00000000000c7947 */ /* 0x000fea0003800000 */
.L_x_6286:
[----:B------:R-:W2:Y:S01]  /*8410*/  LDG.E R2, desc[UR36][R2.64] ;  /* 0x0000002402027981 */ /* 0x000ea2000c1e1900 */
[----:B------:R-:W-:Y:S01]  /*8420*/  CS2R R14, SRZ ;  /* 0x00000000000e7805 */ /* 0x000fe2000001ff00 */
[----:B--2---:R0:W1:Y:S06]  /*8430*/  I2F.F64.U32 R12, R2 ;  /* 0x00000002000c7312 */ /* 0x00406c0000201800 */
.L_x_6263:
[----:B01---5:R-:W-:Y:S01]  /*8440*/  DADD R10, -RZ, -R14 ;  /* 0x00000000ff0a7229 */ /* 0x023fe2000000090e */
[----:B------:R-:W-:Y:S01]  /*8450*/  BSSY B1, `(.L_x_6291) ;  /* 0x0000208000017945 */ /* 0x000fe20003800000 */
[----:B--23--:R-:W-:-:S08]  /*8460*/  DADD R8, -RZ, -R12 ;  /* 0x00000000ff087229 */ /* 0x00cfd0000000090c */
[----:B------:R-:W-:Y:S01]  /*8470*/  LOP3.LUT R3, R11, 0x7fffffff, RZ, 0xc0, !PT ;  /* 0x7fffffff0b037812 */ /* 0x000fe200078ec0ff */
[----:B------:R-:W-:Y:S02]  /*8480*/  IMAD.MOV.U32 R28, RZ, RZ, R10 ;  /* 0x000000ffff1c7224 */ /* 0x000fe400078e000a */
[----:B------:R-:W-:Y:S01]  /*8490*/  IMAD.MOV.U32 R29, RZ, RZ, R11 ;  /* 0x000000ffff1d7224 */ /* 0x000fe200078e000b */
[----:B------:R-:W-:-:S13]  /*84a0*/  LOP3.LUT P0, RZ, R3, R10, RZ, 0xfc, !PT ;  /* 0x0000000a03ff7212 */ /* 0x000fda000780fcff */
[----:B------:R-:W-:Y:S05]  /*84b0*/  @!P0 BRA `(.L_x_6292) ;  /* 0x0000001c00208947 */ /* 0x000fea0003800000 */
[----:B------:R-:W-:-:S04]  /*84c0*/  LOP3.LUT R5, R9, 0x7fffffff, RZ, 0xc0, !PT ;  /* 0x7fffffff09057812 */ /* 0x000fc800078ec0ff */
[----:B------:R-:W-:-:S13]  /*84d0*/  LOP3.LUT P0, RZ, R5, R8, RZ, 0xfc, !PT ;  /* 0x0000000805ff7212 */ /* 0x000fda000780fcff */
[----:B------:R-:W-:Y:S05]  /*84e0*/  @!P0 BRA `(.L_x_6293) ;  /* 0x0000001400848947 */ /* 0x000fea0003800000 */
[----:B------:R-:W-:-:S13]  /*84f0*/  ISETP.GT.U32.AND P0, PT, R3, 0x7fefffff, PT ;  /* 0x7fefffff0300780c */ /* 0x000fda0003f04070 */
[----:B------:R-:W-:Y:S05]  /*8500*/  @P0 BRA `(.L_x_6294) ;  /* 0x0000001400400947 */ /* 0x000fea0003800000 */
[----:B------:R-:W-:-:S05]  /*8510*/  VIADD R0, R9, 0xbf79d1be ;  /* 0xbf79d1be09007836 */ /* 0x000fca0000000000 */
[----:B------:R-:W-:-:S13]  /*8520*/  ISETP.GE.U32.AND P0, PT, R0, 0x108aa3, PT ;  /* 0x00108aa30000780c */ /* 0x000fda0003f06070 */
[----:B------:R-:W-:Y:S05]  /*8530*/  @!P0 BRA `(.L_x_6295) ;  /* 0x0000000800788947 */ /* 0x000fea0003800000 */
[----:B----4-:R-:W-:Y:S01]  /*8540*/  IMAD.MOV.U32 R2, RZ, RZ, 0x652b82fe ;  /* 0x652b82feff027424 */ /* 0x010fe200078e00ff */
[----:B------:R-:W-:Y:S01]  /*8550*/  MOV R3, 0x3ff71547 ;  /* 0x3ff7154700037802 */ /* 0x000fe20000000f00 */
[----:B------:R-:W-:Y:S01]  /*8560*/  UMOV UR4, 0xfefa39ef ;  /* 0xfefa39ef00047882 */ /* 0x000fe20000000000 */
        /* <DEDUP_REMOVED lines=57> */
.L_x_6297:
[----:B------:R-:W-:Y:S05]  /*8900*/  BSYNC B0 ;  /* 0x0000000000007941 */ /* 0x000fea0003800000 */
.L_x_6296:
        /* <DEDUP_REMOVED lines=21> */
.L_x_6299:
[----:B------:R-:W-:Y:S01]  /*8a60*/  DMUL R2, RZ, -R14 ;  /* 0x8000000eff027228 */ /* 0x000fe20000000000 */
[----:B------:R-:W-:-:S10]  /*8a70*/  IMAD.MOV.U32 R0, RZ, RZ, RZ ;  /* 0x000000ffff007224 */ /* 0x000fd400078e00ff */
.L_x_6300:
[----:B------:R-:W-:Y:S05]  /*8a80*/  BSYNC B2 ;  /* 0x0000000000027941 */ /* 0x000fea0003800000 */
.L_x_6298:
        /* <DEDUP_REMOVED lines=45> */
.L_x_6302:
[----:B------:R-:W-:Y:S01]  /*8d60*/  DMUL R2, RZ, -R14 ;  /* 0x8000000eff027228 */ /* 0x000fe20000000000 */
[----:B------:R-:W-:-:S10]  /*8d70*/  IMAD.MOV.U32 R0, RZ, RZ, RZ ;  /* 0x000000ffff007224 */ /* 0x000fd400078e00ff */
.L_x_6303:
[----:B------:R-:W-:Y:S05]  /*8d80*/  BSYNC B2 ;  /* 0x0000000000027941 */ /* 0x000fea0003800000 */
.L_x_6301:
        /* <DEDUP_REMOVED lines=25> */
.L_x_6295:
[----:B------:R-:W-:Y:S01]  /*8f20*/  UMOV UR4, 0x19ba0da4 ;  /* 0x19ba0da400047882 */ /* 0x000fe20000000000 */
[----:B------:R-:W-:Y:S01]  /*8f30*/  UMOV UR5, 0x40937be3 ;  /* 0x40937be300057882 */ /* 0x000fe20000000000 */
[----:B----4-:R-:W-:Y:S01]  /*8f40*/  IMAD.MOV.U32 R2, RZ, RZ, 0x652b82fe ;  /* 0x652b82feff027424 */ /* 0x010fe200078e00ff */
        /* <DEDUP_REMOVED lines=60> */
.L_x_6306:
[----:B------:R-:W-:Y:S05]  /*9310*/  BSYNC B0 ;  /* 0x0000000000007941 */ /* 0x000fea0003800000 */
.L_x_6305:
        /* <DEDUP_REMOVED lines=21> */
.L_x_6308:
[----:B------:R-:W-:Y:S01]  /*9470*/  DMUL R2, RZ, -R14 ;  /* 0x8000000eff027228 */ /* 0x000fe20000000000 */
[----:B------:R-:W-:-:S10]  /*9480*/  IMAD.MOV.U32 R0, RZ, RZ, RZ ;  /* 0x000000ffff007224 */ /* 0x000fd400078e00ff */
.L_x_6309:
[----:B------:R-:W-:Y:S05]  /*9490*/  BSYNC B2 ;  /* 0x0000000000027941 */ /* 0x000fea0003800000 */
.L_x_6307:
        /* <DEDUP_REMOVED lines=45> */
.L_x_6311:
[----:B------:R-:W-:Y:S01]  /*9770*/  DMUL R2, RZ, -R14 ;  /* 0x8000000eff027228 */ /* 0x000fe20000000000 */
[----:B------:R-:W-:-:S10]  /*9780*/  IMAD.MOV.U32 R0, RZ, RZ, RZ ;  /* 0x000000ffff007224 */ /* 0x000fd400078e00ff */
.L_x_6312:
[----:B------:R-:W-:Y:S05]  /*9790*/  BSYNC B2 ;  /* 0x0000000000027941 */ /* 0x000fea0003800000 */
.L_x_6310:
        /* <DEDUP_REMOVED lines=33> */
[----:B------:R-:W-:Y:S01]  /*99b0*/  DMUL R2, R2, R28 ;  /* 0x0000001c02027228 */ /* 0x000fe20000000000 */
[----:B------:R-:W-:Y:S01]  /*99c0*/  LEA R29, R4, 0x3ff00000, 0x14 ;  /* 0x3ff00000041d7811 */ /* 0x000fe200078ea0ff */
[----:B------:R-:W-:-:S06]  /*99d0*/  IMAD.MOV.U32 R28, RZ, RZ, RZ ;  /* 0x000000ffff1c7224 */ /* 0x000fcc00078e00ff */
[C---:B------:R-:W-:Y:S02]  /*99e0*/  DMUL R30, R28.reuse, R30 ;  /* 0x0000001e1c1e7228 */ /* 0x040fe40000000000 */
[----:B------:R-:W-:Y:S01]  /*99f0*/  DMUL R28, R28, R2 ;  /* 0x000000021c1c7228 */ /* 0x000fe20000000000 */
[----:B------:R-:W-:Y:S10]  /*9a00*/  BRA `(.L_x_6304) ;  /* 0x0000000800b07947 */ /* 0x000ff40003800000 */
.L_x_6294:
        /* <DEDUP_REMOVED lines=8> */
[----:B------:R-:W-:Y:S02]  /*9a90*/  IMAD.MOV.U32 R30, RZ, RZ, R8 ;  /* 0x000000ffff1e7224 */ /* 0x000fe400078e0008 */
[----:B------:R-:W-:Y:S01]  /*9aa0*/  IMAD.MOV.U32 R31, RZ, RZ, R9 ;  /* 0x000000ffff1f7224 */ /* 0x000fe200078e0009 */
[----:B------:R-:W-:Y:S07]  /*9ab0*/  BRA `(.L_x_6304) ;  /* 0x0000000800847947 */ /* 0x000fee0003800000 */
.L_x_6313:
[----:B------:R-:W-:-:S10]  /*9ac0*/  DADD R30, R14, -R14 ;  /* 0x000000000e1e7229 */ /* 0x000fd4000000080e */
[----:B------:R-:W-:Y:S02]  /*9ad0*/  IMAD.MOV.U32 R28, RZ, RZ, R30 ;  /* 0x000000ffff1c7224 */ /* 0x000fe400078e001e */
[----:B------:R-:W-:Y:S01]  /*9ae0*/  IMAD.MOV.U32 R29, RZ, RZ, R31 ;  /* 0x000000ffff1d7224 */ /* 0x000fe200078e001f */
[----:B------:R-:W-:Y:S06]  /*9af0*/  BRA `(.L_x_6304) ;  /* 0x0000000800747947 */ /* 0x000fec0003800000 */
.L_x_6293:
[----:B------:R-:W-:Y:S01]  /*9b00*/  DSETP.NEU.AND P2, PT, |R28|, +INF , PT ;  /* 0x7ff000001c00742a */ /* 0x000fe20003f4d200 */
[----:B------:R-:W-:-:S13]  /*9b10*/  BSSY B2, `(.L_x_6314) ;  /* 0x0000019000027945 */ /* 0x000fda0003800000 */
[----:B------:R-:W-:Y:S05]  /*9b20*/  @!P2 BRA `(.L_x_6315) ;  /* 0x000000000054a947 */ /* 0x000fea0003800000 */
[----:B------:R-:W-:Y:S01]  /*9b30*/  UMOV UR4, 0x6dc9c883 ;  /* 0x6dc9c88300047882 */ /* 0x000fe20000000000 */
[----:B------:R-:W-:Y:S01]  /*9b40*/  UMOV UR5, 0x3fe45f30 ;  /* 0x3fe45f3000057882 */ /* 0x000fe20000000000 */
[----:B------:R-:W-:Y:S02]  /*9b50*/  DSETP.GE.AND P0, PT, |R28|, 2.14748364800000000000e+09, PT ;  /* 0x41e000001c00742a */ /* 0x000fe40003f06200 */
[----:B------:R-:W-:Y:S01]  /*9b60*/  DMUL R4, R14, -UR4 ;  /* 0x800000040e047c28 */ /* 0x000fe20008000000 */
[----:B------:R-:W-:Y:S01]  /*9b70*/  UMOV UR4, 0x54442d18 ;  /* 0x54442d1800047882 */ /* 0x000fe20000000000 */
[----:B------:R-:W-:-:S04]  /*9b80*/  UMOV UR5, 0x3ff921fb ;  /* 0x3ff921fb00057882 */ /* 0x000fc80000000000 */
[----:B------:R-:W0:Y:S08]  /*9b90*/  F2I.F64 R0, R4 ;  /* 0x0000000400007311 */ /* 0x000e300000301100 */
[----:B0-----:R-:W4:Y:S02]  /*9ba0*/  I2F.F64 R6, R0 ;  /* 0x0000000000067312 */ /* 0x001f240000201c00 */
[----:B----4-:R-:W-:Y:S01]  /*9bb0*/  DFMA R2, -R6, UR4, R28 ;  /* 0x0000000406027c2b */ /* 0x010fe2000800011c */
[----:B------:R-:W-:Y:S01]  /*9bc0*/  UMOV UR4, 0x33145c00 ;  /* 0x33145c0000047882 */ /* 0x000fe20000000000 */
[----:B------:R-:W-:-:S06]  /*9bd0*/  UMOV UR5, 0x3c91a626 ;  /* 0x3c91a62600057882 */ /* 0x000fcc0000000000 */
[----:B------:R-:W-:Y:S01]  /*9be0*/  DFMA R2, -R6, UR4, R2 ;  /* 0x0000000406027c2b */ /* 0x000fe20008000102 */
[----:B------:R-:W-:Y:S01]  /*9bf0*/  UMOV UR4, 0x252049c0 ;  /* 0x252049c000047882 */ /* 0x000fe20000000000 */
[----:B------:R-:W-:-:S06]  /*9c00*/  UMOV UR5, 0x397b839a ;  /* 0x397b839a00057882 */ /* 0x000fcc0000000000 */
[----:B------:R-:W-:Y:S01]  /*9c10*/  DFMA R2, -R6, UR4, R2 ;  /* 0x0000000406027c2b */ /* 0x000fe20008000102 */
[----:B------:R-:W-:Y:S10]  /*9c20*/  @!P0 BRA `(.L_x_6316) ;  /* 0x00000000001c8947 */ /* 0x000ff40003800000 */
[----:B------:R-:W-:Y:S01]  /*9c30*/  MOV R10, R28 ;  /* 0x0000001c000a7202 */ /* 0x000fe20000000f00 */
[----:B------:R-:W-:Y:S01]  /*9c40*/  IMAD.MOV.U32 R11, RZ, RZ, R29 ;  /* 0x000000ffff0b7224 */ /* 0x000fe200078e001d */
[----:B------:R-:W-:-:S07]  /*9c50*/  MOV R18, 0x9c70 ;  /* 0x00009c7000127802 */ /* 0x000fce0000000f00 */
[----:B------:R-:W-:Y:S05]  /*9c60*/  CALL.REL.NOINC `($_ZN2at6native18elementwise_kernelILi128ELi4EZNS0_15gpu_kernel_implIZZZNS0_61_GLOBAL__N__132982cb_23_ActivationSiluKernel_cu_f5210f67_354611silu_kernelERNS_18TensorIteratorBaseEENKUlvE_clEvENKUlvE1_clEvEUlN3c107complexIdEEE_EEvS5_RKT_EUliE_EEviT1_$__internal_trig_reduction_slowpathd) ;  /* 0x000000e800d07944 */ /* 0x000fea0003c00000 */
[----:B------:R-:W-:Y:S05]  /*9c70*/  BRA `(.L_x_6316) ;  /* 0x0000000000087947 */ /* 0x000fea0003800000 */
.L_x_6315:
[----:B----4-:R-:W-:Y:S01]  /*9c80*/  DMUL R2, RZ, R28 ;  /* 0x0000001cff027228 */ /* 0x010fe20000000000 */
[----:B------:R-:W-:-:S10]  /*9c90*/  IMAD.MOV.U32 R0, RZ, RZ, RZ ;  /* 0x000000ffff007224 */ /* 0x000fd400078e00ff */
.L_x_6316:
[----:B------:R-:W-:Y:S05]  /*9ca0*/  BSYNC B2 ;  /* 0x0000000000027941 */ /* 0x000fea0003800000 */
.L_x_6314:
        /* <DEDUP_REMOVED lines=27> */
[----:B------:R-:W-:Y:S02]  /*9e60*/  DSETP.GE.AND P0, PT, |R28|, 2.14748364800000000000e+09, PT ;  /* 0x41e000001c00742a */ /* 0x000fe40003f06200 */
[----:B------:R-:W-:Y:S01]  /*9e70*/  DMUL R4, R14, -UR4 ;  /* 0x800000040e047c28 */ /* 0x000fe20008000000 */
[----:B------:R-:W-:Y:S01]  /*9e80*/  UMOV UR4, 0x54442d18 ;  /* 0x54442d1800047882 */ /* 0x000fe20000000000 */
[----:B------:R-:W-:-:S04]  /*9e90*/  UMOV UR5, 0x3ff921fb ;  /* 0x3ff921fb00057882 */ /* 0x000fc80000000000 */
[----:B------:R-:W0:Y:S08]  /*9ea0*/  F2I.F64 R0, R4 ;  /* 0x0000000400007311 */ /* 0x000e300000301100 */
[----:B0-----:R-:W0:Y:S02]  /*9eb0*/  I2F.F64 R2, R0 ;  /* 0x0000000000027312 */ /* 0x001e240000201c00 */
[----:B0-----:R-:W-:Y:S01]  /*9ec0*/  DFMA R6, -R2, UR4, R28 ;  /* 0x0000000402067c2b */ /* 0x001fe2000800011c */
[----:B------:R-:W-:Y:S01]  /*9ed0*/  UMOV UR4, 0x33145c00 ;  /* 0x33145c0000047882 */ /* 0x000fe20000000000 */
[----:B------:R-:W-:-:S06]  /*9ee0*/  UMOV UR5, 0x3c91a626 ;  /* 0x3c91a62600057882 */ /* 0x000fcc0000000000 */
[----:B------:R-:W-:Y:S01]  /*9ef0*/  DFMA R6, -R2, UR4, R6 ;  /* 0x0000000402067c2b */ /* 0x000fe20008000106 */
[----:B------:R-:W-:Y:S01]  /*9f00*/  UMOV UR4, 0x252049c0 ;  /* 0x252049c000047882 */ /* 0x000fe20000000000 */
[----:B------:R-:W-:-:S06]  /*9f10*/  UMOV UR5, 0x397b839a ;  /* 0x397b839a00057882 */ /* 0x000fcc0000000000 */
[----:B------:R-:W-:Y:S01]  /*9f20*/  DFMA R2, -R2, UR4, R6 ;  /* 0x0000000402027c2b */ /* 0x000fe20008000106 */
[----:B------:R-:W-:Y:S10]  /*9f30*/  @!P0 BRA `(.L_x_6319) ;  /* 0x00000000001c8947 */ /* 0x000ff40003800000 */
[----:B------:R-:W-:Y:S01]  /*9f40*/  IMAD.MOV.U32 R10, RZ, RZ, R28 ;  /* 0x000000ffff0a7224 */ /* 0x000fe200078e001c */
[----:B------:R-:W-:Y:S01]  /*9f50*/  MOV R18, 0x9f80 ;  /* 0x00009f8000127802 */ /* 0x000fe20000000f00 */
[----:B------:R-:W-:-:S07]  /*9f60*/  IMAD.MOV.U32 R11, RZ, RZ, R29 ;  /* 0x000000ffff0b7224 */ /* 0x000fce00078e001d */
[----:B------:R-:W-:Y:S05]  /*9f70*/  CALL.REL.NOINC `($_ZN2at6native18elementwise_kernelILi128ELi4EZNS0_15gpu_kernel_implIZZZNS0_61_GLOBAL__N__132982cb_23_ActivationSiluKernel_cu_f5210f67_354611silu_kernelERNS_18TensorIteratorBaseEENKUlvE_clEvENKUlvE1_clEvEUlN3c107complexIdEEE_EEvS5_RKT_EUliE_EEviT1_$__internal_trig_reduction_slowpathd) ;  /* 0x000000e8000c7944 */ /* 0x000fea0003c00000 */
[----:B------:R-:W-:Y:S05]  /*9f80*/  BRA `(.L_x_6319) ;  /* 0x0000000000087947 */ /* 0x000fea0003800000 */
.L_x_6318:
[----:B------:R-:W-:Y:S01]  /*9f90*/  DMUL R2, RZ, R28 ;  /* 0x0000001cff027228 */ /* 0x000fe20000000000 */
[----:B------:R-:W-:-:S10]  /*9fa0*/  IMAD.MOV.U32 R0, RZ, RZ, RZ ;  /* 0x000000ffff007224 */ /* 0x000fd400078e00ff */
.L_x_6319:
[----:B------:R-:W-:Y:S05]  /*9fb0*/  BSYNC B2 ;  /* 0x0000000000027941 */ /* 0x000fea0003800000 */
.L_x_6317:
        /* <DEDUP_REMOVED lines=24> */
.L_x_6292:
[----:B----4-:R-:W-:Y:S01]  /*a140*/  IMAD.MOV.U32 R2, RZ, RZ, 0x652b82fe ;  /* 0x652b82feff027424 */ /* 0x010fe200078e00ff */
[----:B------:R-:W-:Y:S01]  /*a150*/  UMOV UR4, 0xfefa39ef ;  /* 0xfefa39ef00047882 */ /* 0x000fe20000000000 */
[----:B------:R-:W-:Y:S01]  /*a160*/  IMAD.MOV.U32 R3, RZ, RZ, 0x3ff71547 ;  /* 0x3ff71547ff037424 */ /* 0x000fe200078e00ff */
[----:B------:R-:W-:Y:S01]  /*a170*/  UMOV UR5, 0x3fe62e42 ;  /* 0x3fe62e4200057882 */ /* 0x000fe20000000000 */
[----:B------:R-:W-:-:S04]  /*a180*/  FSETP.GEU.FTZ.AND P0, PT, |R9|, 4.1917929649353027344, PT ;  /* 0x4086232b0900780b */ /* 0x000fc80003f1e200 */
        /* <DEDUP_REMOVED lines=52> */
.L_x_6304:
[----:B------:R-:W-:Y:S05]  /*a4d0*/  BSYNC B1 ;  /* 0x0000000000017941 */ /* 0x000fea0003800000 */
.L_x_6291:
        /* <DEDUP_REMOVED lines=9> */
[----:B----4-:R-:W-:Y:S01]  /*a570*/  MOV R2, 0x1 ;  /* 0x0000000100027802 */ /* 0x010fe20000000f00 */
[----:B------:R-:W-:Y:S01]  /*a580*/  BSSY B2, `(.L_x_6323) ;  /* 0x0000015000027945 */ /* 0x000fe20003800000 */
[----:B------:R-:W-:-:S04]  /*a590*/  FSETP.GEU.AND P1, PT, |R29|, 6.5827683646048100446e-37, PT ;  /* 0x036000001d00780b */ /* 0x000fc80003f2e200 */
        /* <DEDUP_REMOVED lines=8> */
[----:B------:R-:W-:-:S05]  /*a620*/  FFMA R0, RZ, R5, R3 ;  /* 0x00000005ff007223 */ /* 0x000fca0000000003 */
        /* <DEDUP_REMOVED lines=10> */
.L_x_6324:
[----:B------:R-:W-:Y:S05]  /*a6d0*/  BSYNC B2 ;  /* 0x0000000000027941 */ /* 0x000fea0003800000 */
.L_x_6323:
        /* <DEDUP_REMOVED lines=11> */
[----:B------:R-:W-:-:S05]  /*a790*/  LOP3.LUT R0, R29, 0x7fffffff, RZ, 0xc0, !PT ;  /* 0x7fffffff1d007812 */ /* 0x000fca00078ec0ff */
[----:B------:R-:W-:Y:S01]  /*a7a0*/  VIADD R9, R0, 0xfff00000 ;  /* 0xfff0000000097836 */ /* 0x000fe20000000000 */
[----:B------:R-:W-:-:S07]  /*a7b0*/  MOV R0, 0xa7d0 ;  /* 0x0000a7d000007802 */ /* 0x000fce0000000f00 */
[----:B------:R-:W-:Y:S05]  /*a7c0*/  CALL.REL.NOINC `($__internal_7_$__cuda_sm20_dblrcp_rn_slowpath_v3) ;  /* 0x000000d400d47944 */ /* 0x000fea0003c00000 */
.L_x_6326:
[----:B------:R-:W-:Y:S05]  /*a7d0*/  BSYNC B2 ;  /* 0x0000000000027941 */ /* 0x000fea0003800000 */
.L_x_6325:
[C---:B------:R-:W-:Y:S02]  /*a7e0*/  DFMA R8, R2.reuse, R14, R12 ;  /* 0x0000000e0208722b */ /* 0x040fe4000000000c */
[----:B------:R-:W-:-:S06]  /*a7f0*/  DFMA R2, R2, -R12, R14 ;  /* 0x8000000c0202722b */ /* 0x000fcc000000000e */
[-C--:B------:R-:W-:Y:S02]  /*a800*/  DMUL R8, R8, R6.reuse ;  /* 0x0000000608087228 */ /* 0x080fe40000000000 */
[----:B------:R-:W-:Y:S01]  /*a810*/  DMUL R10, R2, R6 ;  /* 0x00000006020a7228 */ /* 0x000fe20000000000 */
[----:B------:R-:W-:Y:S10]  /*a820*/  BRA `(.L_x_6327) ;  /* 0x00000004008c7947 */ /* 0x000ff40003800000 */
.L_x_6322:
[----:B------:R-:W-:Y:S01]  /*a830*/  DADD R8, -RZ, |R4| ;  /* 0x00000000ff087229 */ /* 0x000fe20000000504 */
[----:B----4-:R-:W-:Y:S01]  /*a840*/  IMAD.MOV.U32 R2, RZ, RZ, 0x1 ;  /* 0x00000001ff027424 */ /* 0x010fe200078e00ff */
        /* <DEDUP_REMOVED lines=22> */
.L_x_6329:
[----:B------:R-:W-:Y:S05]  /*a9b0*/  BSYNC B2 ;  /* 0x0000000000027941 */ /* 0x000fea0003800000 */
.L_x_6328:
[----:B------:R-:W-:Y:S01]  /*a9c0*/  DADD R10, -RZ, |R28| ;  /* 0x00000000ff0a7229 */ /* 0x000fe2000000051c */
[----:B------:R-:W-:Y:S01]  /*a9d0*/  IMAD.MOV.U32 R4, RZ, RZ, 0x1 ;  /* 0x00000001ff047424 */ /* 0x000fe200078e00ff */
[----:B------:R-:W-:Y:S01]  /*a9e0*/  FSETP.GEU.AND P1, PT, |R15|, 6.5827683646048100446e-37, PT ;  /* 0x036000000f00780b */ /* 0x000fe20003f2e200 */
[----:B------:R-:W-:Y:S01]  /*a9f0*/  BSSY B2, `(.L_x_6330) ;  /* 0x0000017000027945 */ /* 0x000fe20003800000 */
[----:B------:R-:W-:Y:S02]  /*aa00*/  IMAD.MOV.U32 R8, RZ, RZ, R2 ;  /* 0x000000ffff087224 */ /* 0x000fe400078e0002 */
[----:B------:R-:W0:Y:S01]  /*aa10*/  MUFU.RCP64H R5, R11 ;  /* 0x0000000b00057308 */ /* 0x000e220000001800 */
[----:B------:R-:W-:Y:S01]  /*aa20*/  IMAD.MOV.U32 R9, RZ, RZ, R3 ;  /* 0x000000ffff097224 */ /* 0x000fe200078e0003 */
        /* <DEDUP_REMOVED lines=12> */
[----:B------:R-:W-:Y:S01]  /*aaf0*/  MOV R3, R11 ;  /* 0x0000000b00037202 */ /* 0x000fe20000000f00 */
[----:B------:R-:W-:Y:S01]  /*ab00*/  IMAD.MOV.U32 R21, RZ, RZ, R15 ;  /* 0x000000ffff157224 */ /* 0x000fe200078e000f */
[----:B------:R-:W-:Y:S01]  /*ab10*/  MOV R0, 0xab40 ;  /* 0x0000ab4000007802 */ /* 0x000fe20000000f00 */
[----:B------:R-:W-:-:S07]  /*ab20*/  IMAD.MOV.U32 R2, RZ, RZ, R10 ;  /* 0x000000ffff027224 */ /* 0x000fce00078e000a */
[----:B------:R-:W-:Y:S05]  /*ab30*/  CALL.REL.NOINC `($__internal_8_$__cuda_sm20_div_rn_f64_full) ;  /* 0x000000d400ac7944 */ /* 0x000fea0003c00000 */
[----:B------:R-:W-:Y:S02]  /*ab40*/  IMAD.MOV.U32 R4, RZ, RZ, R26 ;  /* 0x000000ffff047224 */ /* 0x000fe400078e001a */
[----:B------:R-:W-:-:S07]  /*ab50*/  IMAD.MOV.U32 R5, RZ, RZ, R27 ;  /* 0x000000ffff057224 */ /* 0x000fce00078e001b */
.L_x_6331:
[----:B------:R-:W-:Y:S05]  /*ab60*/  BSYNC B2 ;  /* 0x0000000000027941 */ /* 0x000fea0003800000 */
.L_x_6330:
[----:B------:R-:W-:Y:S02]  /*ab70*/  IMAD.MOV.U32 R10, RZ, RZ, R4 ;  /* 0x000000ffff0a7224 */ /* 0x000fe400078e0004 */
[----:B------:R-:W-:Y:S01]  /*ab80*/  IMAD.MOV.U32 R11, RZ, RZ, R5 ;  /* 0x000000ffff0b7224 */ /* 0x000fe200078e0005 */
[----:B------:R-:W-:Y:S06]  /*ab90*/  BRA `(.L_x_6327) ;  /* 0x0000000000b07947 */ /* 0x000fec0003800000 */
.L_x_6321:
[----:B------:R-:W0:Y:S01]  /*aba0*/  MUFU.RCP64H R3, R29 ;  /* 0x0000001d00037308 */ /* 0x000e220000001800 */
[----:B----4-:R-:W-:Y:S01]  /*abb0*/  IMAD.MOV.U32 R2, RZ, RZ, 0x1 ;  /* 0x00000001ff027424 */ /* 0x010fe200078e00ff */
        /* <DEDUP_REMOVED lines=21> */
.L_x_6333:
[----:B------:R-:W-:Y:S05]  /*ad10*/  BSYNC B2 ;  /* 0x0000000000027941 */ /* 0x000fea0003800000 */
.L_x_6332:
        /* <DEDUP_REMOVED lines=15> */
.L_x_6335:
[----:B------:R-:W-:Y:S05]  /*ae10*/  BSYNC B2 ;  /* 0x0000000000027941 */ /* 0x000fea0003800000 */
.L_x_6334:
[C---:B------:R-:W-:Y:S02]  /*ae20*/  DFMA R8, R2.reuse, R12, R14 ;  /* 0x0000000c0208722b */ /* 0x040fe4000000000e */
[----:B------:R-:W-:-:S06]  /*ae30*/  DFMA R2, R2, R14, -R12 ;  /* 0x0000000e0202722b */ /* 0x000fcc000000080c */
[-C--:B------:R-:W-:Y:S02]  /*ae40*/  DMUL R8, R8, R6.reuse ;  /* 0x0000000608087228 */ /* 0x080fe40000000000 */
[----:B------:R-:W-:-:S11]  /*ae50*/  DMUL R10, R2, R6 ;  /* 0x00000006020a7228 */ /* 0x000fd60000000000 */
.L_x_6327:
[----:B------:R-:W-:Y:S05]  /*ae60*/  BSYNC B1 ;  /* 0x0000000000017941 */ /* 0x000fea0003800000 */
.L_x_6320:
        /* <DEDUP_REMOVED lines=15> */
.L_x_6339:
[----:B------:R-:W0:Y:S02]  /*af60*/  F2I.S64.F64.TRUNC R8, R8 ;  /* 0x0000000800087311 */ /* 0x000e24000030d900 */
[----:B0-----:R-:W-:-:S05]  /*af70*/  IMAD.MOV.U32 R3, RZ, RZ, R8 ;  /* 0x000000ffff037224 */ /* 0x001fca00078e0008 */
[----:B------:R0:W-:Y:S01]  /*af80*/  STG.E.U8 desc[UR36][R16.64], R3 ;  /* 0x0000000310007986 */ /* 0x0001e2000c101124 */
[----:B------:R-:W-:Y:S05]  /*af90*/  BRA `(.L_x_6341) ;  /* 0x0000001000087947 */ /* 0x000fea0003800000 */
.L_x_6338:
        /* <DEDUP_REMOVED lines=9> */
.L_x_6343:
[----:B------:R-:W0:Y:S02]  /*b030*/  F2I.F64.TRUNC R9, R8 ;  /* 0x0000000800097311 */ /* 0x000e24000030d100 */
[----:B0-----:R0:W-:Y:S01]  /*b040*/  STG.E desc[UR36][R16.64], R9 ;  /* 0x0000000910007986 */ /* 0x0011e2000c101924 */
[----:B------:R-:W-:Y:S05]  /*b050*/  BRA `(.L_x_6341) ;  /* 0x0000000c00d87947 */ /* 0x000fea0003800000 */
.L_x_6342:
[----:B------:R-:W0:Y:S02]  /*b060*/  F2I.F64.TRUNC R9, R8 ;  /* 0x0000000800097311 */ /* 0x000e24000030d100 */
[----:B0-----:R0:W-:Y:S01]  /*b070*/  STG.E.U16 desc[UR36][R16.64], R9 ;  /* 0x0000000910007986 */ /* 0x0011e2000c101524 */
[----:B------:R-:W-:Y:S05]  /*b080*/  BRA `(.L_x_6341) ;  /* 0x0000000c00cc7947 */ /* 0x000fea0003800000 */
.L_x_6337:
        /* <DEDUP_REMOVED lines=13> */
.L_x_6345:
        /* <DEDUP_REMOVED lines=8> */
.L_x_6344:
        /* <DEDUP_REMOVED lines=16> */
.L_x_6347:
        /* <DEDUP_REMOVED lines=11> */
.L_x_6346:
[----:B------:R0:W-:Y:S01]  /*b390*/  STG.E.64 desc[UR36][R16.64], R8 ;  /* 0x0000000810007986 */ /* 0x0001e2000c101b24 */
[----:B------:R-:W-:Y:S05]  /*b3a0*/  BRA `(.L_x_6341) ;  /* 0x0000000c00047947 */ /* 0x000fea0003800000 */
.L_x_6336:
        /* <DEDUP_REMOVED lines=13> */
.L_x_6350:
[----:B------:R0:W-:Y:S01]  /*b480*/  STG.E.128 desc[UR36][R16.64], R8 ;  /* 0x0000000810007986 */ /* 0x0001e2000c101d24 */
[----:B------:R-:W-:Y:S05]  /*b490*/  BRA `(.L_x_6341) ;  /* 0x0000000800c87947 */ /* 0x000fea0003800000 */
.L_x_6349:
        /* <DEDUP_REMOVED lines=25> */
.L_x_6354:
[----:B------:R-:W-:Y:S05]  /*b630*/  BSYNC B0 ;  /* 0x0000000000007941 */ /* 0x000fea0003800000 */
.L_x_6353:
[----:B------:R-:W-:-:S05]  /*b640*/  LOP3.LUT R3, R0, R3, RZ, 0xfc, !PT ;  /* 0x0000000300037212 */ /* 0x000fca00078efcff */
[----:B------:R0:W-:Y:S01]  /*b650*/  STG.E.U8 desc[UR36][R16.64], R3 ;  /* 0x0000000310007986 */ /* 0x0001e2000c101124 */
[----:B------:R-:W-:Y:S05]  /*b660*/  BRA `(.L_x_6341) ;  /* 0x0000000800547947 */ /* 0x000fea0003800000 */
.L_x_6352:
        /* <DEDUP_REMOVED lines=17> */
.L_x_6356:
[----:B------:R-:W-:Y:S01]  /*b780*/  IMAD.MOV.U32 R0, RZ, RZ, 0x7f ;  /* 0x0000007fff007424 */ /* 0x000fe200078e00ff */
[----:B------:R-:W-:-:S04]  /*b790*/  ISETP.GT.U32.AND P0, PT, R2, 0x7f800000, PT ;  /* 0x7f8000000200780c */ /* 0x000fc80003f04070 */
[----:B------:R-:W-:-:S09]  /*b7a0*/  SEL R0, R0, 0x7c, P0 ;  /* 0x0000007c00007807 */ /* 0x000fd20000000000 */
.L_x_6357:
[----:B------:R-:W-:Y:S05]  /*b7b0*/  BSYNC B0 ;  /* 0x0000000000007941 */ /* 0x000fea0003800000 */
.L_x_6355:
[----:B------:R-:W-:-:S04]  /*b7c0*/  LOP3.LUT R2, R3, 0x80000000, RZ, 0xc0, !PT ;  /* 0x8000000003027812 */ /* 0x000fc800078ec0ff */
[----:B------:R-:W-:-:S04]  /*b7d0*/  SHF.R.U32.HI R3, RZ, 0x18, R2 ;  /* 0x00000018ff037819 */ /* 0x000fc80000011602 */
[----:B------:R-:W-:-:S05]  /*b7e0*/  LOP3.LUT R3, R0, R3, RZ, 0xfc, !PT ;  /* 0x0000000300037212 */ /* 0x000fca00078efcff */
[----:B------:R0:W-:Y:S01]  /*b7f0*/  STG.E.U8 desc[UR36][R16.64], R3 ;  /* 0x0000000310007986 */ /* 0x0001e2000c101124 */
[----:B------:R-:W-:Y:S05]  /*b800*/  BRA `(.L_x_6341) ;  /* 0x0000000400ec7947 */ /* 0x000fea0003800000 */
.L_x_6351:
        /* <DEDUP_REMOVED lines=8> */
.L_x_6348:
        /* <DEDUP_REMOVED lines=11> */
.L_x_6360:
        /* <DEDUP_REMOVED lines=21> */
.L_x_6363:
[----:B------:R-:W-:-:S04]  /*ba90*/  LOP3.LUT R0, R5, 0x80000000, RZ, 0xc0, !PT ;  /* 0x8000000005007812 */ /* 0x000fc800078ec0ff */
[----:B------:R-:W-:-:S04]  /*baa0*/  SHF.R.U32.HI R3, RZ, 0x18, R0 ;  /* 0x00000018ff037819 */ /* 0x000fc80000011600 */
[----:B------:R-:W-:-:S04]  /*bab0*/  LOP3.LUT R2, R2, R3, RZ, 0xfc, !PT ;  /* 0x0000000302027212 */ /* 0x000fc800078efcff */
[----:B------:R-:W-:-:S07]  /*bac0*/  PRMT R0, R2, 0x7610, R0 ;  /* 0x0000761002007816 */ /* 0x000fce0000000000 */
.L_x_6362:
[----:B------:R-:W-:Y:S05]  /*bad0*/  BSYNC B0 ;  /* 0x0000000000007941 */ /* 0x000fea0003800000 */
.L_x_6361:
[----:B------:R0:W-:Y:S01]  /*bae0*/  STG.E.U8 desc[UR36][R16.64], R0 ;  /* 0x0000000010007986 */ /* 0x0001e2000c101124 */
[----:B------:R-:W-:Y:S05]  /*baf0*/  BRA `(.L_x_6341) ;  /* 0x0000000400307947 */ /* 0x000fea0003800000 */
.L_x_6359:
        /* <DEDUP_REMOVED lines=21> */
.L_x_6366:
[----:B------:R-:W-:-:S04]  /*bc50*/  LOP3.LUT R0, R5, 0x80000000, RZ, 0xc0, !PT ;  /* 0x8000000005007812 */ /* 0x000fc800078ec0ff */
[----:B------:R-:W-:-:S04]  /*bc60*/  SHF.R.U32.HI R3, RZ, 0x18, R0 ;  /* 0x00000018ff037819 */ /* 0x000fc80000011600 */
[----:B------:R-:W-:-:S04]  /*bc70*/  LOP3.LUT R2, R2, R3, RZ, 0xfc, !PT ;  /* 0x0000000302027212 */ /* 0x000fc800078efcff */
[----:B------:R-:W-:-:S07]  /*bc80*/  PRMT R0, R2, 0x7610, R0 ;  /* 0x0000761002007816 */ /* 0x000fce0000000000 */
.L_x_6365:
[----:B------:R-:W-:Y:S05]  /*bc90*/  BSYNC B0 ;  /* 0x0000000000007941 */ /* 0x000fea0003800000 */
.L_x_6364:
[----:B------:R2:W-:Y:S01]  /*bca0*/  STG.E.U8 desc[UR36][R16.64], R0 ;  /* 0x0000000010007986 */ /* 0x0005e2000c101124 */
[----:B------:R-:W-:Y:S05]  /*bcb0*/  BRA `(.L_x_6341) ;  /* 0x0000000000c07947 */ /* 0x000fea0003800000 */
.L_x_6358:
        /* <DEDUP_REMOVED lines=18> */
[----:B------:R-:W-:Y:S02]  /*bde0*/  @P2 ISETP.EQ.U32.AND P1, PT, R0, 0x1, P0 ;  /* 0x000000010000280c */ /* 0x000fe40000722070 */
[----:B------:R-:W-:Y:S02]  /*bdf0*/  PLOP3.LUT P0, PT, PT, PT, PT, 0x80, 0x0 ;  /* 0x000000000000781c */ /* 0x000fe40003f0f070 */
[----:B------:R-:W-:Y:S02]  /*be00*/  @P2 PLOP3.LUT P0, PT, P1, PT, PT, 0x80, 0x0 ;  /* 0x000000000000281c */ /* 0x000fe40000f0f070 */
[----:B------:R-:W-:-:S11]  /*be10*/  @P2 IADD3 R0, R2, 0x1, RZ ;  /* 0x0000000102002810 */ /* 0x000fd60007ffe0ff */
[----:B------:R-:W-:-:S04]  /*be20*/  @!P0 IMAD.MOV R0, RZ, RZ, R2 ;  /* 0x000000ffff008224 */ /* 0x000fc800078e0202 */
[----:B------:R-:W-:-:S05]  /*be30*/  @P2 IMAD.MOV.U32 R3, RZ, RZ, R0 ;  /* 0x000000ffff032224 */ /* 0x000fca00078e0000 */
[----:B------:R0:W-:Y:S01]  /*be40*/  STG.E.U8 desc[UR36][R16.64], R3 ;  /* 0x0000000310007986 */ /* 0x0001e2000c101124 */
[----:B------:R-:W-:Y:S05]  /*be50*/  BRA `(.L_x_6341) ;  /* 0x0000000000587947 */ /* 0x000fea0003800000 */
.L_x_6340:
        /* <DEDUP_REMOVED lines=16> */
.L_x_6369:
[----:B------:R-:W-:Y:S05]  /*bf60*/  BRA `(.L_x_6341) ;  /* 0x0000000000147947 */ /* 0x000fea0003800000 */
.L_x_6368:
[----:B------:R-:W0:Y:S02]  /*bf70*/  F2I.U64.F64.TRUNC R8, R8 ;  /* 0x0000000800087311 */ /* 0x000e24000030d800 */
[----:B0-----:R4:W-:Y:S01]  /*bf80*/  STG.E.64 desc[UR36][R16.64], R8 ;  /* 0x0000000810007986 */ /* 0x0019e2000c101b24 */
[----:B------:R-:W-:Y:S05]  /*bf90*/  BRA `(.L_x_6341) ;  /* 0x0000000000087947 */ /* 0x000fea0003800000 */
.L_x_6367:
[----:B------:R-:W0:Y:S02]  /*bfa0*/  F2I.U32.F64.TRUNC R9, R8 ;  /* 0x0000000800097311 */ /* 0x000e24000030d000 */
[----:B0-----:R3:W-:Y:S02]  /*bfb0*/  STG.E desc[UR36][R16.64], R9 ;  /* 0x0000000910007986 */ /* 0x0017e4000c101924 */
.L_x_6341:
[----:B------:R-:W-:-:S07]  /*bfc0*/  VIADD R19, R19, 0x80 ;  /* 0x0000008013137836 */ /* 0x000fce0000000000 */
.L_x_6256:
[----:B------:R-:W-:Y:S05]  /*bfd0*/  BSYNC B6 ;  /* 0x0000000000067941 */ /* 0x000fea0003800000 */
.L_x_6255:
[----:B------:R-:W-:Y:S01]  /*bfe0*/  ULDC UR4, c[0x0][0x210] ;  /* 0x0000840000047ab9 */ /* 0x000fe20000000800 */
[----:B------:R-:W-:Y:S01]  /*bff0*/  BSSY B6, `(.L_x_6370) ;  /* 0x00005f9000067945 */ /* 0x000fe20003800000 */
[----:B------:R-:W-:-:S13]  /*c000*/  ISETP.GE.AND P0, PT, R19, UR4, PT ;  /* 0x0000000413007c0c */ /* 0x000fda000bf06270 */
[----:B------:R-:W-:Y:S05]  /*c010*/  @P0 BRA `(.L_x_6371) ;  /* 0x0000005c00d80947 */ /* 0x000fea0003800000 */
[----:B------:R-:W5:Y:S01]  /*c020*/  LDC R6, c[0x0][0x218] ;  /* 0x00008600ff067b82 */ /* 0x000f620000000800 */
[----:B0-2---:R-:W-:Y:S02]  /*c030*/  IMAD.MOV.U32 R0, RZ, RZ, RZ ;  /* 0x000000ffff007224 */ /* 0x005fe400078e00ff */
[----:B-1-34-:R-:W-:Y:S01]  /*c040*/  IMAD.MOV.U32 R16, RZ, RZ, RZ ;  /* 0x000000ffff107224 */ /* 0x01afe200078e00ff */
[----:B-----5:R-:W-:-:S13]  /*c050*/  ISETP.NE.AND P0, PT, R6, RZ, PT ;  /* 0x000000ff0600720c */ /* 0x020fda0003f05270 */
        /* <DEDUP_REMOVED lines=290> */
[----:B------:R-:W-:-:S04]  /*d280*/  ULDC.64 UR4, c[0x0][0x340] ;  /* 0x0000d00000047ab9 */ /* 0x000fc80000000a00 */
        /* <DEDUP_REMOVED lines=8> */
.L_x_6372:
        /* <DEDUP_REMOVED lines=22> */
.L_x_6376:
[----:B------:R-:W2:Y:S01]  /*d470*/  LDG.E.U8 R2, desc[UR36][R2.64] ;  /* 0x0000002402027981 */ /* 0x000ea2000c1e1100 */
[----:B------:R-:W-:Y:S01]  /*d480*/  CS2R R14, SRZ ;  /* 0x00000000000e7805 */ /* 0x000fe2000001ff00 */
[----:B--2---:R0:W1:Y:S01]  /*d490*/  I2F.F64.U16 R12, R2 ;  /* 0x00000002000c7312 */ /* 0x0040620000101800 */
[----:B------:R-:W-:Y:S05]  /*d4a0*/  BRA `(.L_x_6378) ;  /* 0x0000000c00c87947 */ /* 0x000fea0003800000 */
.L_x_6375:
        /* <DEDUP_REMOVED lines=10> */
.L_x_6380:
[----:B------:R-:W2:Y:S01]  /*d550*/  LDG.E R2, desc[UR36][R2.64] ;  /* 0x0000002402027981 */ /* 0x000ea2000c1e1900 */
[----:B------:R-:W-:Y:S01]  /*d560*/  CS2R R14, SRZ ;  /* 0x00000000000e7805 */ /* 0x000fe2000001ff00 */
[----:B--2---:R0:W1:Y:S01]  /*d570*/  I2F.F64 R12, R2 ;  /* 0x00000002000c7312 */ /* 0x0040620000201c00 */
[----:B------:R-:W-:Y:S05]  /*d580*/  BRA `(.L_x_6378) ;  /* 0x0000000c00907947 */ /* 0x000fea0003800000 */
.L_x_6379:
[----:B------:R-:W2:Y:S01]  /*d590*/  LDG.E.U16 R2, desc[UR36][R2.64] ;  /* 0x0000002402027981 */ /* 0x000ea2000c1e1500 */
[----:B------:R-:W-:Y:S01]  /*d5a0*/  CS2R R14, SRZ ;  /* 0x00000000000e7805 */ /* 0x000fe2000001ff00 */
[----:B--2---:R0:W1:Y:S01]  /*d5b0*/  I2F.F64.S16 R12, R2 ;  /* 0x00000002000c7312 */ /* 0x0040620000101c00 */
[----:B------:R-:W-:Y:S05]  /*d5c0*/  BRA `(.L_x_6378) ;  /* 0x0000000c00807947 */ /* 0x000fea0003800000 */
.L_x_6374:
        /* <DEDUP_REMOVED lines=11> */
.L_x_6382:
[----:B------:R-:W2:Y:S01]  /*d680*/  LDG.E.U16 R0, desc[UR36][R2.64] ;  /* 0x0000002402007981 */ /* 0x000ea2000c1e1500 */
[----:B------:R-:W-:Y:S01]  /*d690*/  CS2R R14, SRZ ;  /* 0x00000000000e7805 */ /* 0x000fe2000001ff00 */
[----:B--2---:R-:W-:-:S05]  /*d6a0*/  HADD2.F32 R0, -RZ, R0.H0_H0 ;  /* 0x20000000ff007230 */ /* 0x004fca0000004100 */
[----:B------:R-:W-:-:S04]  /*d6b0*/  FMUL.FTZ R0, R0, 1 ;  /* 0x3f80000000007820 */ /* 0x000fc80000410000 */
[----:B------:R0:W1:Y:S01]  /*d6c0*/  F2F.F64.F32 R12, R0 ;  /* 0x00000000000c7310 */ /* 0x0000620000201800 */
[----:B------:R-:W-:Y:S05]  /*d6d0*/  BRA `(.L_x_6378) ;  /* 0x0000000c003c7947 */ /* 0x000fea0003800000 */
.L_x_6381:
        /* <DEDUP_REMOVED lines=12> */
.L_x_6384:
        /* <DEDUP_REMOVED lines=8> */
.L_x_6383:
[----:B------:R0:W5:Y:S01]  /*d820*/  LDG.E.64 R12, desc[UR36][R2.64] ;  /* 0x00000024020c7981 */ /* 0x000162000c1e1b00 */
[----:B------:R-:W-:Y:S01]  /*d830*/  CS2R R14, SRZ ;  /* 0x00000000000e7805 */ /* 0x000fe2000001ff00 */
[----:B------:R-:W-:Y:S06]  /*d840*/  BRA `(.L_x_6378) ;  /* 0x0000000800e07947 */ /* 0x000fec0003800000 */
.L_x_6373:
        /* <DEDUP_REMOVED lines=14> */
.L_x_6387:
[----:B------:R0:W5:Y:S01]  /*d930*/  LDG.E.128 R12, desc[UR36][R2.64] ;  /* 0x00000024020c7981 */ /* 0x000162000c1e1d00 */
[----:B------:R-:W-:Y:S05]  /*d940*/  BRA `(.L_x_6378) ;  /* 0x0000000800a07947 */ /* 0x000fea0003800000 */
.L_x_6386:
        /* <DEDUP_REMOVED lines=29> */
.L_x_6389:
        /* <DEDUP_REMOVED lines=16> */
.L_x_6388:
[----:B------:R-:W2:Y:S01]  /*dc20*/  LDG.E.U16 R0, desc[UR36][R2.64] ;  /* 0x0000002402007981 */ /* 0x000ea2000c1e1500 */
[----:B------:R-:W-:Y:S01]  /*dc30*/  CS2R R14, SRZ ;  /* 0x00000000000e7805 */ /* 0x000fe2000001ff00 */
[----:B--2---:R-:W-:-:S04]  /*dc40*/  IMAD.U32 R0, R0, 0x10000, RZ ;  /* 0x0001000000007824 */ /* 0x004fc800078e00ff */
[----:B------:R-:W-:-:S04]  /*dc50*/  FMUL.FTZ R0, R0, 1 ;  /* 0x3f80000000007820 */ /* 0x000fc80000410000 */
[----:B------:R0:W1:Y:S01]  /*dc60*/  F2F.F64.F32 R12, R0 ;  /* 0x00000000000c7310 */ /* 0x0000620000201800 */
[----:B------:R-:W-:Y:S05]  /*dc70*/  BRA `(.L_x_6378) ;  /* 0x0000000400d47947 */ /* 0x000fea0003800000 */
.L_x_6385:
        /* <DEDUP_REMOVED lines=10> */
[----:B--2---:R2:W3:Y:S01]  /*dd20*/  I2F.F64.U16 R12, R2 ;  /* 0x00000002000c7312 */ /* 0x0044e20000101800 */
[----:B------:R-:W-:Y:S05]  /*dd30*/  BRA `(.L_x_6378) ;  /* 0x0000000400a47947 */ /* 0x000fea0003800000 */
.L_x_6392:
        /* <DEDUP_REMOVED lines=21> */
.L_x_6396:
[----:B------:R-:W-:Y:S05]  /*de90*/  BSYNC B1 ;  /* 0x0000000000017941 */ /* 0x000fea0003800000 */
.L_x_6395:
[----:B------:R-:W-:Y:S01]  /*dea0*/  LEA R3, R0, 0x3b800000, 0x17 ;  /* 0x3b80000000037811 */ /* 0x000fe200078eb8ff */
[----:B------:R-:W-:-:S05]  /*deb0*/  IMAD.SHL.U32 R0, R2, 0x100000, RZ ;  /* 0x0010000002007824 */ /* 0x000fca00078e00ff */
[----:B------:R-:W-:-:S07]  /*dec0*/  LOP3.LUT R0, R3, R0, R4, 0xfe, !PT ;  /* 0x0000000003007212 */ /* 0x000fce00078efe04 */
.L_x_6394:
[----:B------:R-:W-:Y:S05]  /*ded0*/  BSYNC B0 ;  /* 0x0000000000007941 */ /* 0x000fea0003800000 */
.L_x_6393:
[----:B------:R-:W-:Y:S01]  /*dee0*/  FMUL.FTZ R0, R0, 1 ;  /* 0x3f80000000007820 */ /* 0x000fe20000410000 */
[----:B------:R-:W-:-:S03]  /*def0*/  CS2R R14, SRZ ;  /* 0x00000000000e7805 */ /* 0x000fc6000001ff00 */
[----:B------:R4:W0:Y:S01]  /*df00*/  F2F.F64.F32 R12, R0 ;  /* 0x00000000000c7310 */ /* 0x0008220000201800 */
[----:B------:R-:W-:Y:S05]  /*df10*/  BRA `(.L_x_6378) ;  /* 0x00000004002c7947 */ /* 0x000fea0003800000 */
.L_x_6391:
[----:B------:R-:W2:Y:S01]  /*df20*/  LDG.E.U8 R2, desc[UR36][R2.64] ;  /* 0x0000002402027981 */ /* 0x000ea2000c1e1100 */
[----:B------:R-:W-:Y:S01]  /*df30*/  BSSY B0, `(.L_x_6397) ;  /* 0x0000018000007945 */ /* 0x000fe20003800000 */
[----:B------:R-:W-:Y:S01]  /*df40*/  IMAD.MOV.U32 R0, RZ, RZ, RZ ;  /* 0x000000ffff007224 */ /* 0x000fe200078e00ff */
        /* <DEDUP_REMOVED lines=18> */
.L_x_6400:
[----:B------:R-:W-:Y:S05]  /*e070*/  BSYNC B1 ;  /* 0x0000000000017941 */ /* 0x000fea0003800000 */
.L_x_6399:
[----:B------:R-:W-:Y:S01]  /*e080*/  LEA R3, R0, 0x37800000, 0x17 ;  /* 0x3780000000037811 */ /* 0x000fe200078eb8ff */
[----:B------:R-:W-:-:S05]  /*e090*/  IMAD.SHL.U32 R0, R2, 0x200000, RZ ;  /* 0x0020000002007824 */ /* 0x000fca00078e00ff */
[----:B------:R-:W-:-:S07]  /*e0a0*/  LOP3.LUT R0, R3, R0, R4, 0xfe, !PT ;  /* 0x0000000003007212 */ /* 0x000fce00078efe04 */
.L_x_6398:
[----:B------:R-:W-:Y:S05]  /*e0b0*/  BSYNC B0 ;  /* 0x0000000000007941 */ /* 0x000fea0003800000 */
.L_x_6397:
[----:B------:R-:W-:Y:S01]  /*e0c0*/  FMUL.FTZ R0, R0, 1 ;  /* 0x3f80000000007820 */ /* 0x000fe20000410000 */
[----:B------:R-:W-:-:S03]  /*e0d0*/  CS2R R14, SRZ ;  /* 0x00000000000e7805 */ /* 0x000fc6000001ff00 */
[----:B------:R0:W1:Y:S01]  /*e0e0*/  F2F.F64.F32 R12, R0 ;  /* 0x00000000000c7310 */ /* 0x0000620000201800 */
[----:B------:R-:W-:Y:S05]  /*e0f0*/  BRA `(.L_x_6378) ;  /* 0x0000000000b47947 */ /* 0x000fea0003800000 */
.L_x_6390:
        /* <DEDUP_REMOVED lines=14> */
.L_x_6404:
[----:B------:R-:W-:Y:S05]  /*e1e0*/  BSYNC B0 ;  /* 0x0000000000007941 */ /* 0x000fea0003800000 */
.L_x_6403:
[----:B------:R-:W-:Y:S01]  /*e1f0*/  FMUL.FTZ R0, R0, 1 ;  /* 0x3f80000000007820 */ /* 0x000fe20000410000 */
[----:B------:R-:W-:-:S03]  /*e200*/  CS2R R14, SRZ ;  /* 0x00000000000e7805 */ /* 0x000fc6000001ff00 */
[----:B------:R0:W1:Y:S01]  /*e210*/  F2F.F64.F32 R12, R0 ;  /* 0x00000000000c7310 */ /* 0x0000620000201800 */
[----:B------:R-:W-:Y:S05]  /*e220*/  BRA `(.L_x_6378) ;  /* 0x0000000000687947 */ /* 0x000fea0003800000 */
.L_x_6377:
        /* <DEDUP_REMOVED lines=16> */
.L_x_6405:
[----:B------:R-:W-:Y:S02]  /*e330*/  CS2R R12, SRZ ;  /* 0x00000000000c7805 */ /* 0x000fe4000001ff00 */
[----:B------:R-:W-:Y:S01]  /*e340*/  CS2R R14, SRZ ;  /* 0x00000000000e7805 */ /* 0x000fe2000001ff00 */
[----:B------:R-:W-:Y:S06]  /*e350*/  BRA `(.L_x_6378) ;  /* 0x00000000001c7947 */ /* 0x000fec0003800000 */
.L_x_6402:
[----:B------:R-:W2:Y:S01]  /*e360*/  LDG.E.64 R12, desc[UR36][R2.64] ;  /* 0x00000024020c7981 */ /* 0x000ea2000c1e1b00 */
[----:B------:R-:W-:Y:S01]  /*e370*/  CS2R R14, SRZ ;  /* 0x00000000000e7805 */ /* 0x000fe2000001ff00 */
[----:B--2---:R-:W0:Y:S01]  /*e380*/  I2F.F64.U64 R12, R12 ;  /* 0x0000000c000c7312 */ /* 0x004e220000301800 */
[----:B------:R-:W-:Y:S05]  /*e390*/  BRA `(.L_x_6378) ;  /* 0x00000000000c7947 */ /* 0x000fea0003800000 */
.L_x_6401:
[----:B------:R-:W2:Y:S01]  /*e3a0*/  LDG.E R2, desc[UR36][R2.64] ;  /* 0x0000002402027981 */ /* 0x000ea2000c1e1900 */
[----:B------:R-:W-:Y:S01]  /*e3b0*/  CS2R R14, SRZ ;  /* 0x00000000000e7805 */ /* 0x000fe2000001ff00 */
[----:B--2---:R0:W1:Y:S06]  /*e3c0*/  I2F.F64.U32 R12, R2 ;  /* 0x00000002000c7312 */ /* 0x00406c0000201800 */
.L_x_6378:
[----:B01---5:R-:W-:Y:S01]  /*e3d0*/  DADD R28, -RZ, -R14 ;  /* 0x00000000ff1c7229 */ /* 0x023fe2000000090e */
[----:B------:R-:W-:Y:S01]  /*e3e0*/  BSSY B1, `(.L_x_6406) ;  /* 0x000020a000017945 */ /* 0x000fe20003800000 */
[----:B--23--:R-:W-:-:S08]  /*e3f0*/  DADD R6, -RZ, -R12 ;  /* 0x00000000ff067229 */ /* 0x00cfd0000000090c */
[----:B------:R-:W-:-:S04]  /*e400*/  LOP3.LUT R3, R29, 0x7fffffff, RZ, 0xc0, !PT ;  /* 0x7fffffff1d037812 */ /* 0x000fc800078ec0ff */
[----:B------:R-:W-:-:S13]  /*e410*/  LOP3.LUT P0, RZ, R3, R28, RZ, 0xfc, !PT ;  /* 0x0000001c03ff7212 */ /* 0x000fda000780fcff */
[----:B------:R-:W-:Y:S05]  /*e420*/  @!P0 BRA `(.L_x_6407) ;  /* 0x0000001c00308947 */ /* 0x000fea0003800000 */
[----:B------:R-:W-:-:S04]  /*e430*/  LOP3.LUT R5, R7, 0x7fffffff, RZ, 0xc0, !PT ;  /* 0x7fffffff07057812 */ /* 0x000fc800078ec0ff */
[----:B------:R-:W-:-:S13]  /*e440*/  LOP3.LUT P0, RZ, R5, R6, RZ, 0xfc, !PT ;  /* 0x0000000605ff7212 */ /* 0x000fda000780fcff */
[----:B------:R-:W-:Y:S05]  /*e450*/  @!P0 BRA `(.L_x_6408) ;  /* 0x0000001400948947 */ /* 0x000fea0003800000 */
[----:B------:R-:W-:-:S13]  /*e460*/  ISETP.GT.U32.AND P0, PT, R3, 0x7fefffff, PT ;  /* 0x7fefffff0300780c */ /* 0x000fda0003f04070 */
[----:B------:R-:W-:Y:S05]  /*e470*/  @P0 BRA `(.L_x_6409) ;  /* 0x0000001400500947 */ /* 0x000fea0003800000 */
[----:B----4-:R-:W-:-:S05]  /*e480*/  VIADD R0, R7, 0xbf79d1be ;  /* 0xbf79d1be07007836 */ /* 0x010fca0000000000 */
        /* <DEDUP_REMOVED lines=61> */
.L_x_6412:
[----:B------:R-:W-:Y:S05]  /*e860*/  BSYNC B0 ;  /* 0x0000000000007941 */ /* 0x000fea0003800000 */
.L_x_6411:
[----:B------:R-:W-:Y:S04]  /*e870*/  BSSY B2, `(.L_x_6413) ;  /* 0x0000019000027945 */ /* 0x000fe80003800000 */
        /* <DEDUP_REMOVED lines=22> */
.L_x_6414:
[----:B------:R-:W-:Y:S01]  /*e9e0*/  DMUL R2, RZ, R28 ;  /* 0x0000001cff027228 */ /* 0x000fe20000000000 */
[----:B------:R-:W-:-:S10]  /*e9f0*/  IMAD.MOV.U32 R0, RZ, RZ, RZ ;  /* 0x000000ffff007224 */ /* 0x000fd400078e00ff */
.L_x_6415:
[----:B------:R-:W-:Y:S05]  /*ea00*/  BSYNC B2 ;  /* 0x0000000000027941 */ /* 0x000fea0003800000 */
.L_x_6413:
        /* <DEDUP_REMOVED lines=46> */
.L_x_6417:
[----:B------:R-:W-:Y:S01]  /*ecf0*/  DMUL R2, RZ, R28 ;  /* 0x0000001cff027228 */ /* 0x000fe20000000000 */
[----:B------:R-:W-:-:S10]  /*ed00*/  IMAD.MOV.U32 R0, RZ, RZ, RZ ;  /* 0x000000ffff007224 */ /* 0x000fd400078e00ff */
.L_x_6418:
[----:B------:R-:W-:Y:S05]  /*ed10*/  BSYNC B2 ;  /* 0x0000000000027941 */ /* 0x000fea0003800000 */
.L_x_6416:
        /* <DEDUP_REMOVED lines=25> */
.L_x_6410:
[----:B------:R-:W-:Y:S01]  /*eeb0*/  UMOV UR4, 0x19ba0da4 ;  /* 0x19ba0da400047882 */ /* 0x000fe20000000000 */
[----:B------:R-:W-:Y:S01]  /*eec0*/  UMOV UR5, 0x40937be3 ;  /* 0x40937be300057882 */ /* 0x000fe20000000000 */
[----:B------:R-:W-:Y:S01]  /*eed0*/  IMAD.MOV.U32 R8, RZ, RZ, 0x652b82fe ;  /* 0x652b82feff087424 */ /* 0x000fe200078e00ff */
        /* <DEDUP_REMOVED lines=57> */
[----:B------:R-:W-:-:S06]  /*f270*/  @!P0 IMAD.MOV.U32 R4, RZ, RZ, RZ ;  /* 0x000000ffff048224 */ /* 0x000fcc00078e00ff */
[----:B------:R-:W-:-:S11]  /*f280*/  @!P0 DMUL R30, R2, R4 ;  /* 0x00000004021e8228 */ /* 0x000fd60000000000 */
.L_x_6421:
[----:B------:R-:W-:Y:S05]  /*f290*/  BSYNC B0 ;  /* 0x0000000000007941 */ /* 0x000fea0003800000 */
.L_x_6420:
        /* <DEDUP_REMOVED lines=23> */
.L_x_6423:
[----:B------:R-:W-:Y:S01]  /*f410*/  DMUL R2, RZ, R28 ;  /* 0x0000001cff027228 */ /* 0x000fe20000000000 */
[----:B------:R-:W-:-:S10]  /*f420*/  IMAD.MOV.U32 R0, RZ, RZ, RZ ;  /* 0x000000ffff007224 */ /* 0x000fd400078e00ff */
.L_x_6424:
[----:B------:R-:W-:Y:S05]  /*f430*/  BSYNC B2 ;  /* 0x0000000000027941 */ /* 0x000fea0003800000 */
.L_x_6422:
        /* <DEDUP_REMOVED lines=46> */
.L_x_6426:
[----:B------:R-:W-:Y:S01]  /*f720*/  DMUL R2, RZ, R28 ;  /* 0x0000001cff027228 */ /* 0x000fe20000000000 */
[----:B------:R-:W-:-:S10]  /*f730*/  IMAD.MOV.U32 R0, RZ, RZ, RZ ;  /* 0x000000ffff007224 */ /* 0x000fd400078e00ff */
.L_x_6427:
[----:B------:R-:W-:Y:S05]  /*f740*/  BSYNC B2 ;  /* 0x0000000000027941 */ /* 0x000fea0003800000 */
.L_x_6425:
        /* <DEDUP_REMOVED lines=28> */
[----:B------:R-:W-:Y:S02]  /*f910*/  LEA R29, R4, 0x3ff00000, 0x14 ;  /* 0x3ff00000041d7811 */ /* 0x000fe400078ea0ff */
[----:B------:R-:W-:-:S05]  /*f920*/  MOV R28, RZ ;  /* 0x000000ff001c7202 */ /* 0x000fca0000000f00 */
        /* <DEDUP_REMOVED lines=9> */
.L_x_6409:
        /* <DEDUP_REMOVED lines=11> */
.L_x_6428:
[----:B------:R-:W-:-:S10]  /*fa70*/  DADD R32, R14, -R14 ;  /* 0x000000000e207229 */ /* 0x000fd4000000080e */
[----:B------:R-:W-:Y:S02]  /*fa80*/  IMAD.MOV.U32 R28, RZ, RZ, R32 ;  /* 0x000000ffff1c7224 */ /* 0x000fe400078e0020 */
[----:B------:R-:W-:Y:S01]  /*fa90*/  IMAD.MOV.U32 R29, RZ, RZ, R33 ;  /* 0x000000ffff1d7224 */ /* 0x000fe200078e0021 */
[----:B------:R-:W-:Y:S06]  /*faa0*/  BRA `(.L_x_6419) ;  /* 0x0000000800747947 */ /* 0x000fec0003800000 */
.L_x_6408:
        /* <DEDUP_REMOVED lines=9> */
[----:B----4-:R-:W0:Y:S08]  /*fb40*/  F2I.F64 R0, R4 ;  /* 0x0000000400007311 */ /* 0x010e300000301100 */
        /* <DEDUP_REMOVED lines=14> */
.L_x_6430:
[----:B------:R-:W-:Y:S01]  /*fc30*/  DMUL R2, RZ, R28 ;  /* 0x0000001cff027228 */ /* 0x000fe20000000000 */
[----:B----4-:R-:W-:-:S10]  /*fc40*/  IMAD.MOV.U32 R0, RZ, RZ, RZ ;  /* 0x000000ffff007224 */ /* 0x010fd400078e00ff */
.L_x_6431:
[----:B------:R-:W-:Y:S05]  /*fc50*/  BSYNC B2 ;  /* 0x0000000000027941 */ /* 0x000fea0003800000 */
.L_x_6429:
        /* <DEDUP_REMOVED lines=46> */
.L_x_6433:
[----:B------:R-:W-:Y:S01]  /*ff40*/  DMUL R2, RZ, R28 ;  /* 0x0000001cff027228 */ /* 0x000fe20000000000 */
[----:B------:R-:W-:-:S10]  /*ff50*/  IMAD.MOV.U32 R0, RZ, RZ, RZ ;  /* 0x000000ffff007224 */ /* 0x000fd400078e00ff */
.L_x_6434:
[----:B------:R-:W-:Y:S05]  /*ff60*/  BSYNC B2 ;  /* 0x0000000000027941 */ /* 0x000fea0003800000 */
.L_x_6432:
        /* <DEDUP_REMOVED lines=24> */
.L_x_6407:
[----:B------:R-:W-:Y:S01]  /*100f0*/  IMAD.MOV.U32 R2, RZ, RZ, 0x652b82fe ;  /* 0x652b82feff027424 */ /* 0x000fe200078e00ff */
        /* <DEDUP_REMOVED lines=54> */
[----:B------:R-:W-:-:S06]  /*10460*/  @!P1 IMAD.MOV.U32 R4, RZ, RZ, RZ ;  /* 0x000000ffff049224 */ /* 0x000fcc00078e00ff */
[----:B------:R-:W-:-:S11]  /*10470*/  @!P1 DMUL R32, R2, R4 ;  /* 0x0000000402209228 */ /* 0x000fd60000000000 */
.L_x_6419:
[----:B------:R-:W-:Y:S05]  /*10480*/  BSYNC B1 ;  /* 0x0000000000017941 */ /* 0x000fea0003800000 */
.L_x_6406:
        /* <DEDUP_REMOVED lines=31> */
.L_x_6439:
[----:B------:R-:W-:Y:S05]  /*10680*/  BSYNC B2 ;  /* 0x0000000000027941 */ /* 0x000fea0003800000 */
.L_x_6438:
        /* <DEDUP_REMOVED lines=15> */
.L_x_6441:
[----:B------:R-:W-:Y:S05]  /*10780*/  BSYNC B2 ;  /* 0x0000000000027941 */ /* 0x000fea0003800000 */
.L_x_6440:
[C---:B------:R-:W-:Y:S02]  /*10790*/  DFMA R8, R2.reuse, R14, R12 ;  /* 0x0000000e0208722b */ /* 0x040fe4000000000c */
[----:B------:R-:W-:-:S06]  /*107a0*/  DFMA R2, R2, -R12, R14 ;  /* 0x8000000c0202722b */ /* 0x000fcc000000000e */
[-C--:B------:R-:W-:Y:S02]  /*107b0*/  DMUL R8, R8, R6.reuse ;  /* 0x0000000608087228 */ /* 0x080fe40000000000 */
[----:B------:R-:W-:Y:S01]  /*107c0*/  DMUL R10, R2, R6 ;  /* 0x00000006020a7228 */ /* 0x000fe20000000000 */
[----:B------:R-:W-:Y:S10]  /*107d0*/  BRA `(.L_x_6442) ;  /* 0x00000004008c7947 */ /* 0x000ff40003800000 */
.L_x_6437:
        /* <DEDUP_REMOVED lines=22> */
[----:B------:R-:W-:Y:S01]  /*10940*/  IMAD.MOV.U32 R2, RZ, RZ, R26 ;  /* 0x000000ffff027224 */ /* 0x000fe200078e001a */
[----:B------:R-:W-:-:S07]  /*10950*/  MOV R3, R27 ;  /* 0x0000001b00037202 */ /* 0x000fce0000000f00 */
.L_x_6444:
[----:B------:R-:W-:Y:S05]  /*10960*/  BSYNC B2 ;  /* 0x0000000000027941 */ /* 0x000fea0003800000 */
.L_x_6443:
        /* <DEDUP_REMOVED lines=26> */
.L_x_6446:
[----:B------:R-:W-:Y:S05]  /*10b10*/  BSYNC B2 ;  /* 0x0000000000027941 */ /* 0x000fea0003800000 */
.L_x_6445:
[----:B------:R-:W-:Y:S02]  /*10b20*/  IMAD.MOV.U32 R10, RZ, RZ, R4 ;  /* 0x000000ffff0a7224 */ /* 0x000fe400078e0004 */
[----:B------:R-:W-:Y:S01]  /*10b30*/  IMAD.MOV.U32 R11, RZ, RZ, R5 ;  /* 0x000000ffff0b7224 */ /* 0x000fe200078e0005 */
[----:B------:R-:W-:Y:S06]  /*10b40*/  BRA `(.L_x_6442) ;  /* 0x0000000000b07947 */ /* 0x000fec0003800000 */
.L_x_6436:
        /* <DEDUP_REMOVED lines=23> */
.L_x_6448:
[----:B------:R-:W-:Y:S05]  /*10cc0*/  BSYNC B2 ;  /* 0x0000000000027941 */ /* 0x000fea0003800000 */
.L_x_6447:
        /* <DEDUP_REMOVED lines=15> */
.L_x_6450:
[----:B------:R-:W-:Y:S05]  /*10dc0*/  BSYNC B2 ;  /* 0x0000000000027941 */ /* 0x000fea0003800000 */
.L_x_6449:
[C---:B------:R-:W-:Y:S02]  /*10dd0*/  DFMA R8, R2.reuse, R12, R14 ;  /* 0x0000000c0208722b */ /* 0x040fe4000000000e */
[----:B------:R-:W-:-:S06]  /*10de0*/  DFMA R2, R2, R14, -R12 ;  /* 0x0000000e0202722b */ /* 0x000fcc000000080c */
[-C--:B------:R-:W-:Y:S02]  /*10df0*/  DMUL R8, R8, R6.reuse ;  /* 0x0000000608087228 */ /* 0x080fe40000000000 */
[----:B------:R-:W-:-:S11]  /*10e00*/  DMUL R10, R2, R6 ;  /* 0x00000006020a7228 */ /* 0x000fd60000000000 */
.L_x_6442:
[----:B------:R-:W-:Y:S05]  /*10e10*/  BSYNC B1 ;  /* 0x0000000000017941 */ /* 0x000fea0003800000 */
.L_x_6435:
        /* <DEDUP_REMOVED lines=15> */
.L_x_6454:
[----:B------:R-:W0:Y:S02]  /*10f10*/  F2I.S64.F64.TRUNC R8, R8 ;  /* 0x0000000800087311 */ /* 0x000e24000030d900 */
[----:B0-----:R-:W-:-:S05]  /*10f20*/  MOV R3, R8 ;  /* 0x0000000800037202 */ /* 0x001fca0000000f00 */
[----:B------:R0:W-:Y:S01]  /*10f30*/  STG.E.U8 desc[UR36][R16.64], R3 ;  /* 0x0000000310007986 */ /* 0x0001e2000c101124 */
[----:B------:R-:W-:Y:S05]  /*10f40*/  BRA `(.L_x_6456) ;  /* 0x0000001000087947 */ /* 0x000fea0003800000 */
.L_x_6453:
        /* <DEDUP_REMOVED lines=9> */
.L_x_6458:
[----:B------:R-:W0:Y:S02]  /*10fe0*/  F2I.F64.TRUNC R9, R8 ;  /* 0x0000000800097311 */ /* 0x000e24000030d100 */
[----:B0-----:R0:W-:Y:S01]  /*10ff0*/  STG.E desc[UR36][R16.64], R9 ;  /* 0x0000000910007986 */ /* 0x0011e2000c101924 */
[----:B------:R-:W-:Y:S05]  /*11000*/  BRA `(.L_x_6456) ;  /* 0x0000000c00d87947 */ /* 0x000fea0003800000 */
.L_x_6457:
[----:B------:R-:W0:Y:S02]  /*11010*/  F2I.F64.TRUNC R9, R8 ;  /* 0x0000000800097311 */ /* 0x000e24000030d100 */
[----:B0-----:R0:W-:Y:S01]  /*11020*/  STG.E.U16 desc[UR36][R16.64], R9 ;  /* 0x0000000910007986 */ /* 0x0011e2000c101524 */
[----:B------:R-:W-:Y:S05]  /*11030*/  BRA `(.L_x_6456) ;  /* 0x0000000c00cc7947 */ /* 0x000fea0003800000 */
.L_x_6452:
        /* <DEDUP_REMOVED lines=13> */
.L_x_6460:
        /* <DEDUP_REMOVED lines=8> */
.L_x_6459:
        /* <DEDUP_REMOVED lines=16> */
.L_x_6462:
        /* <DEDUP_REMOVED lines=11> */
.L_x_6461:
[----:B------:R4:W-:Y:S01]  /*11340*/  STG.E.64 desc[UR36][R16.64], R8 ;  /* 0x0000000810007986 */ /* 0x0009e2000c101b24 */
[----:B------:R-:W-:Y:S05]  /*11350*/  BRA `(.L_x_6456) ;  /* 0x0000000c00047947 */ /* 0x000fea0003800000 */
.L_x_6451:
        /* <DEDUP_REMOVED lines=13> */
.L_x_6465:
[----:B------:R0:W-:Y:S01]  /*11430*/  STG.E.128 desc[UR36][R16.64], R8 ;  /* 0x0000000810007986 */ /* 0x0001e2000c101d24 */
[----:B------:R-:W-:Y:S05]  /*11440*/  BRA `(.L_x_6456) ;  /* 0x0000000800c87947 */ /* 0x000fea0003800000 */
.L_x_6464:
        /* <DEDUP_REMOVED lines=25> */
.L_x_6469:
[----:B------:R-:W-:Y:S05]  /*115e0*/  BSYNC B0 ;  /* 0x0000000000007941 */ /* 0x000fea0003800000 */
.L_x_6468:
[----:B------:R-:W-:-:S05]  /*115f0*/  LOP3.LUT R3, R0, R3, RZ, 0xfc, !PT ;  /* 0x0000000300037212 */ /* 0x000fca00078efcff */
[----:B------:R0:W-:Y:S01]  /*11600*/  STG.E.U8 desc[UR36][R16.64], R3 ;  /* 0x0000000310007986 */ /* 0x0001e2000c101124 */
[----:B------:R-:W-:Y:S05]  /*11610*/  BRA `(.L_x_6456) ;  /* 0x0000000800547947 */ /* 0x000fea0003800000 */
.L_x_6467:
        /* <DEDUP_REMOVED lines=17> */
.L_x_6471:
[----:B------:R-:W-:Y:S01]  /*11730*/  IMAD.MOV.U32 R0, RZ, RZ, 0x7f ;  /* 0x0000007fff007424 */ /* 0x000fe200078e00ff */
[----:B------:R-:W-:-:S04]  /*11740*/  ISETP.GT.U32.AND P0, PT, R2, 0x7f800000, PT ;  /* 0x7f8000000200780c */ /* 0x000fc80003f04070 */
[----:B------:R-:W-:-:S09]  /*11750*/  SEL R0, R0, 0x7c, P0 ;  /* 0x0000007c00007807 */ /* 0x000fd20000000000 */
.L_x_6472:
[----:B------:R-:W-:Y:S05]  /*11760*/  BSYNC B0 ;  /* 0x0000000000007941 */ /* 0x000fea0003800000 */
.L_x_6470:
[----:B------:R-:W-:-:S04]  /*11770*/  LOP3.LUT R2, R3, 0x80000000, RZ, 0xc0, !PT ;  /* 0x8000000003027812 */ /* 0x000fc800078ec0ff */
[----:B------:R-:W-:-:S04]  /*11780*/  SHF.R.U32.HI R3, RZ, 0x18, R2 ;  /* 0x00000018ff037819 */ /* 0x000fc80000011602 */
[----:B------:R-:W-:-:S05]  /*11790*/  LOP3.LUT R3, R0, R3, RZ, 0xfc, !PT ;  /* 0x0000000300037212 */ /* 0x000fca00078efcff */
[----:B------:R0:W-:Y:S01]  /*117a0*/  STG.E.U8 desc[UR36][R16.64], R3 ;  /* 0x0000000310007986 */ /* 0x0001e2000c101124 */
[----:B------:R-:W-:Y:S05]  /*117b0*/  BRA `(.L_x_6456) ;  /* 0x0000000400ec7947 */ /* 0x000fea0003800000 */
.L_x_6466:
        /* <DEDUP_REMOVED lines=8> */
.L_x_6463:
        /* <DEDUP_REMOVED lines=11> */
.L_x_6475:
        /* <DEDUP_REMOVED lines=21> */
.L_x_6478:
[----:B------:R-:W-:-:S04]  /*11a40*/  LOP3.LUT R0, R5, 0x80000000, RZ, 0xc0, !PT ;  /* 0x8000000005007812 */ /* 0x000fc800078ec0ff */
[----:B------:R-:W-:-:S04]  /*11a50*/  SHF.R.U32.HI R3, RZ, 0x18, R0 ;  /* 0x00000018ff037819 */ /* 0x000fc80000011600 */
[----:B------:R-:W-:-:S04]  /*11a60*/  LOP3.LUT R2, R2, R3, RZ, 0xfc, !PT ;  /* 0x0000000302027212 */ /* 0x000fc800078efcff */
[----:B------:R-:W-:-:S07]  /*11a70*/  PRMT R0, R2, 0x7610, R0 ;  /* 0x0000761002007816 */ /* 0x000fce0000000000 */
.L_x_6477:
[----:B------:R-:W-:Y:S05]  /*11a80*/  BSYNC B0 ;  /* 0x0000000000007941 */ /* 0x000fea0003800000 */
.L_x_6476:
[----:B------:R0:W-:Y:S01]  /*11a90*/  STG.E.U8 desc[UR36][R16.64], R0 ;  /* 0x0000000010007986 */ /* 0x0001e2000c101124 */
[----:B------:R-:W-:Y:S05]  /*11aa0*/  BRA `(.L_x_6456) ;  /* 0x0000000400307947 */ /* 0x000fea0003800000 */
.L_x_6474:
        /* <DEDUP_REMOVED lines=21> */
.L_x_6481:
[----:B------:R-:W-:-:S04]  /*11c00*/  LOP3.LUT R0, R5, 0x80000000, RZ, 0xc0, !PT ;  /* 0x8000000005007812 */ /* 0x000fc800078ec0ff */
[----:B------:R-:W-:-:S04]  /*11c10*/  SHF.R.U32.HI R3, RZ, 0x18, R0 ;  /* 0x00000018ff037819 */ /* 0x000fc80000011600 */
[----:B------:R-:W-:-:S04]  /*11c20*/  LOP3.LUT R2, R2, R3, RZ, 0xfc, !PT ;  /* 0x0000000302027212 */ /* 0x000fc800078efcff */
[----:B------:R-:W-:-:S07]  /*11c30*/  PRMT R0, R2, 0x7610, R0 ;  /* 0x0000761002007816 */ /* 0x000fce0000000000 */
.L_x_6480:
[----:B------:R-:W-:Y:S05]  /*11c40*/  BSYNC B0 ;  /* 0x0000000000007941 */ /* 0x000fea0003800000 */
.L_x_6479:
[----:B------:R0:W-:Y:S01]  /*11c50*/  STG.E.U8 desc[UR36][R16.64], R0 ;  /* 0x0000000010007986 */ /* 0x0001e2000c101124 */
[----:B------:R-:W-:Y:S05]  /*11c60*/  BRA `(.L_x_6456) ;  /* 0x0000000000c07947 */ /* 0x000fea0003800000 */
.L_x_6473:
        /* <DEDUP_REMOVED lines=26> */
.L_x_6455:
        /* <DEDUP_REMOVED lines=16> */
.L_x_6484:
[----:B------:R-:W-:Y:S05]  /*11f10*/  BRA `(.L_x_6456) ;  /* 0x0000000000147947 */ /* 0x000fea0003800000 */
.L_x_6483:
[----:B------:R-:W0:Y:S02]  /*11f20*/  F2I.U64.F64.TRUNC R8, R8 ;  /* 0x0000000800087311 */ /* 0x000e24000030d800 */
[----:B0-----:R0:W-:Y:S01]  /*11f30*/  STG.E.64 desc[UR36][R16.64], R8 ;  /* 0x0000000810007986 */ /* 0x0011e2000c101b24 */
[----:B------:R-:W-:Y:S05]  /*11f40*/  BRA `(.L_x_6456) ;  /* 0x0000000000087947 */ /* 0x000fea0003800000 */
.L_x_6482:
[----:B------:R-:W0:Y:S02]  /*11f50*/  F2I.U32.F64.TRUNC R9, R8 ;  /* 0x0000000800097311 */ /* 0x000e24000030d000 */
[----:B0-----:R0:W-:Y:S02]  /*11f60*/  STG.E desc[UR36][R16.64], R9 ;  /* 0x0000000910007986 */ /* 0x0011e4000c101924 */
.L_x_6456:
[----:B------:R-:W-:-:S07]  /*11f70*/  VIADD R19, R19, 0x80 ;  /* 0x0000008013137836 */ /* 0x000fce0000000000 */
.L_x_6371:
[----:B------:R-:W-:Y:S05]  /*11f80*/  BSYNC B6 ;  /* 0x0000000000067941 */ /* 0x000fea0003800000 */
.L_x_6370:
[----:B------:R-:W-:Y:S02]  /*11f90*/  ULDC UR4, c[0x0][0x210] ;  /* 0x0000840000047ab9 */ /* 0x000fe40000000800 */
[----:B------:R-:W-:-:S13]  /*11fa0*/  ISETP.GE.AND P0, PT, R19, UR4, PT ;  /* 0x0000000413007c0c */ /* 0x000fda000bf06270 */
[----:B------:R-:W-:Y:S05]  /*11fb0*/  @P0 EXIT ;  /* 0x000000000000094d */ /* 0x000fea0003800000 */
[----:B------:R-:W5:Y:S01]  /*11fc0*/  LDC R6, c[0x0][0x218] ;  /* 0x00008600ff067b82 */ /* 0x000f620000000800 */
[----:B0-2---:R-:W-:Y:S01]  /*11fd0*/  HFMA2.MMA R0, -RZ, RZ, 0, 0 ;  /* 0x00000000ff007435 */ /* 0x005fe200000001ff */
        /* <DEDUP_REMOVED lines=301> */
.L_x_6485:
        /* <DEDUP_REMOVED lines=22> */
.L_x_6489:
[----:B------:R-:W2:Y:S01]  /*13410*/  LDG.E.U8 R2, desc[UR36][R2.64] ;  /* 0x0000002402027981 */ /* 0x000ea2000c1e1100 */
[----:B------:R-:W-:Y:S01]  /*13420*/  CS2R R14, SRZ ;  /* 0x00000000000e7805 */ /* 0x000fe2000001ff00 */
[----:B--2---:R0:W1:Y:S01]  /*13430*/  I2F.F64.U16 R12, R2 ;  /* 0x00000002000c7312 */ /* 0x0040620000101800 */
[----:B------:R-:W-:Y:S05]  /*13440*/  BRA `(.L_x_6491) ;  /* 0x0000000c00c87947 */ /* 0x000fea0003800000 */
.L_x_6488:
        /* <DEDUP_REMOVED lines=10> */
.L_x_6493:
[----:B------:R-:W2:Y:S01]  /*134f0*/  LDG.E R2, desc[UR36][R2.64] ;  /* 0x0000002402027981 */ /* 0x000ea2000c1e1900 */
[----:B------:R-:W-:Y:S01]  /*13500*/  CS2R R14, SRZ ;  /* 0x00000000000e7805 */ /* 0x000fe2000001ff00 */
[----:B--2---:R0:W1:Y:S01]  /*13510*/  I2F.F64 R12, R2 ;  /* 0x00000002000c7312 */ /* 0x0040620000201c00 */
[----:B------:R-:W-:Y:S05]  /*13520*/  BRA `(.L_x_6491) ;  /* 0x0000000c00907947 */ /* 0x000fea0003800000 */
.L_x_6492:
[----:B------:R-:W2:Y:S01]  /*13530*/  LDG.E.U16 R2, desc[UR36][R2.64] ;  /* 0x0000002402027981 */ /* 0x000ea2000c1e1500 */
[----:B------:R-:W-:Y:S01]  /*13540*/  CS2R R14, SRZ ;  /* 0x00000000000e7805 */ /* 0x000fe2000001ff00 */
[----:B--2---:R0:W1:Y:S01]  /*13550*/  I2F.F64.S16 R12, R2 ;  /* 0x00000002000c7312 */ /* 0x0040620000101c00 */
[----:B------:R-:W-:Y:S05]  /*13560*/  BRA `(.L_x_6491) ;  /* 0x0000000c00807947 */ /* 0x000fea0003800000 */
.L_x_6487:
        /* <DEDUP_REMOVED lines=11> */
.L_x_6495:
[----:B------:R-:W2:Y:S01]  /*13620*/  LDG.E.U16 R0, desc[UR36][R2.64] ;  /* 0x0000002402007981 */ /* 0x000ea2000c1e1500 */
[----:B------:R-:W-:Y:S01]  /*13630*/  CS2R R14, SRZ ;  /* 0x00000000000e7805 */ /* 0x000fe2000001ff00 */
[----:B--2---:R-:W-:-:S05]  /*13640*/  HADD2.F32 R0, -RZ, R0.H0_H0 ;  /* 0x20000000ff007230 */ /* 0x004fca0000004100 */
[----:B------:R-:W-:-:S04]  /*13650*/  FMUL.FTZ R0, R0, 1 ;  /* 0x3f80000000007820 */ /* 0x000fc80000410000 */
[----:B------:R1:W2:Y:S01]  /*13660*/  F2F.F64.F32 R12, R0 ;  /* 0x00000000000c7310 */ /* 0x0002a20000201800 */
[----:B------:R-:W-:Y:S05]  /*13670*/  BRA `(.L_x_6491) ;  /* 0x0000000c003c7947 */ /* 0x000fea0003800000 */
.L_x_6494:
        /* <DEDUP_REMOVED lines=9> */
[----:B------:R-:W4:Y:S08]  /*13710*/  F2F.F64.F32 R14, R14 ;  /* 0x0000000e000e7310 */ /* 0x000f300000201800 */
[----:B------:R-:W0:Y:S01]  /*13720*/  F2F.F64.F32 R12, R12 ;  /* 0x0000000c000c7310 */ /* 0x000e220000201800 */
[----:B------:R-:W-:Y:S05]  /*13730*/  BRA `(.L_x_6491) ;  /* 0x0000000c000c7947 */ /* 0x000fea0003800000 */
.L_x_6497:
        /* <DEDUP_REMOVED lines=8> */
.L_x_6496:
[----:B------:R3:W5:Y:S01]  /*137c0*/  LDG.E.64 R12, desc[UR36][R2.64] ;  /* 0x00000024020c7981 */ /* 0x000762000c1e1b00 */
[----:B------:R-:W-:Y:S01]  /*137d0*/  CS2R R14, SRZ ;  /* 0x00000000000e7805 */ /* 0x000fe2000001ff00 */
[----:B------:R-:W-:Y:S06]  /*137e0*/  BRA `(.L_x_6491) ;  /* 0x0000000800e07947 */ /* 0x000fec0003800000 */
.L_x_6486:
        /* <DEDUP_REMOVED lines=14> */
.L_x_6500:
[----:B------:R0:W5:Y:S01]  /*138d0*/  LDG.E.128 R12, desc[UR36][R2.64] ;  /* 0x00000024020c7981 */ /* 0x000162000c1e1d00 */
[----:B------:R-:W-:Y:S05]  /*138e0*/  BRA `(.L_x_6491) ;  /* 0x0000000800a07947 */ /* 0x000fea0003800000 */
.L_x_6499:
        /* <DEDUP_REMOVED lines=29> */
.L_x_6502:
        /* <DEDUP_REMOVED lines=16> */
.L_x_6501:
[----:B------:R-:W2:Y:S01]  /*13bc0*/  LDG.E.U16 R0, desc[UR36][R2.64] ;  /* 0x0000002402007981 */ /* 0x000ea2000c1e1500 */
[----:B------:R-:W-:Y:S01]  /*13bd0*/  CS2R R14, SRZ ;  /* 0x00000000000e7805 */ /* 0x000fe2000001ff00 */
[----:B--2---:R-:W-:-:S04]  /*13be0*/  IMAD.U32 R0, R0, 0x10000, RZ ;  /* 0x0001000000007824 */ /* 0x004fc800078e00ff */
[----:B------:R-:W-:-:S04]  /*13bf0*/  FMUL.FTZ R0, R0, 1 ;  /* 0x3f80000000007820 */ /* 0x000fc80000410000 */
[----:B------:R0:W1:Y:S01]  /*13c00*/  F2F.F64.F32 R12, R0 ;  /* 0x00000000000c7310 */ /* 0x0000620000201800 */
[----:B------:R-:W-:Y:S05]  /*13c10*/  BRA `(.L_x_6491) ;  /* 0x0000000400d47947 */ /* 0x000fea0003800000 */
.L_x_6498:
        /* <DEDUP_REMOVED lines=12> */
.L_x_6505:
        /* <DEDUP_REMOVED lines=21> */
.L_x_6509:
[----:B------:R-:W-:Y:S05]  /*13e30*/  BSYNC B1 ;  /* 0x0000000000017941 */ /* 0x000fea0003800000 */
.L_x_6508:
[----:B------:R-:W-:Y:S01]  /*13e40*/  LEA R3, R0, 0x3b800000, 0x17 ;  /* 0x3b80000000037811 */ /* 0x000fe200078eb8ff */
[----:B------:R-:W-:-:S05]  /*13e50*/  IMAD.SHL.U32 R0, R2, 0x100000, RZ ;  /* 0x0010000002007824 */ /* 0x000fca00078e00ff */
[----:B------:R-:W-:-:S07]  /*13e60*/  LOP3.LUT R0, R3, R0, R4, 0xfe, !PT ;  /* 0x0000000003007212 */ /* 0x000fce00078efe04 */
.L_x_6507:
[----:B------:R-:W-:Y:S05]  /*13e70*/  BSYNC B0 ;  /* 0x0000000000007941 */ /* 0x000fea0003800000 */
.L_x_6506:
[----:B------:R-:W-:Y:S01]  /*13e80*/  FMUL.FTZ R0, R0, 1 ;  /* 0x3f80000000007820 */ /* 0x000fe20000410000 */
[----:B------:R-:W-:-:S03]  /*13e90*/  CS2R R14, SRZ ;  /* 0x00000000000e7805 */ /* 0x000fc6000001ff00 */
[----:B------:R0:W1:Y:S01]  /*13ea0*/  F2F.F64.F32 R12, R0 ;  /* 0x00000000000c7310 */ /* 0x0000620000201800 */
[----:B------:R-:W-:Y:S05]  /*13eb0*/  BRA `(.L_x_6491) ;  /* 0x00000004002c7947 */ /* 0x000fea0003800000 */
.L_x_6504:
        /* <DEDUP_REMOVED lines=21> */
.L_x_6513:
[----:B------:R-:W-:Y:S05]  /*14010*/  BSYNC B1 ;  /* 0x0000000000017941 */ /* 0x000fea0003800000 */
.L_x_6512:
[----:B------:R-:W-:Y:S01]  /*14020*/  LEA R3, R0, 0x37800000, 0x17 ;  /* 0x3780000000037811 */ /* 0x000fe200078eb8ff */
[----:B------:R-:W-:-:S05]  /*14030*/  IMAD.SHL.U32 R0, R2, 0x200000, RZ ;  /* 0x0020000002007824 */ /* 0x000fca00078e00ff */
[----:B------:R-:W-:-:S07]  /*14040*/  LOP3.LUT R0, R3, R0, R4, 0xfe, !PT ;  /* 0x0000000003007212 */ /* 0x000fce00078efe04 */
.L_x_6511:
[----:B------:R-:W-:Y:S05]  /*14050*/  BSYNC B0 ;  /* 0x0000000000007941 */ /* 0x000fea0003800000 */
.L_x_6510:
[----:B------:R-:W-:Y:S01]  /*14060*/  FMUL.FTZ R0, R0, 1 ;  /* 0x3f80000000007820 */ /* 0x000fe20000410000 */
[----:B------:R-:W-:-:S03]  /*14070*/  CS2R R14, SRZ ;  /* 0x00000000000e7805 */ /* 0x000fc6000001ff00 */
[----:B------:R0:W1:Y:S01]  /*14080*/  F2F.F64.F32 R12, R0 ;  /* 0x00000000000c7310 */ /* 0x0000620000201800 */
[----:B------:R-:W-:Y:S05]  /*14090*/  BRA `(.L_x_6491) ;  /* 0x0000000000b47947 */ /* 0x000fea0003800000 */
.L_x_6503:
        /* <DEDUP_REMOVED lines=14> */
.L_x_6517:
[----:B------:R-:W-:Y:S05]  /*14180*/  BSYNC B0 ;  /* 0x0000000000007941 */ /* 0x000fea0003800000 */
.L_x_6516:
[----:B------:R-:W-:Y:S01]  /*14190*/  FMUL.FTZ R0, R0, 1 ;  /* 0x3f80000000007820 */ /* 0x000fe20000410000 */
[----:B------:R-:W-:-:S03]  /*141a0*/  CS2R R14, SRZ ;  /* 0x00000000000e7805 */ /* 0x000fc6000001ff00 */
[----:B------:R0:W1:Y:S01]  /*141b0*/  F2F.F64.F32 R12, R0 ;  /* 0x00000000000c7310 */ /* 0x0000620000201800 */
[----:B------:R-:W-:Y:S05]  /*141c0*/  BRA `(.L_x_6491) ;  /* 0x0000000000687947 */ /* 0x000fea0003800000 */
.L_x_6490:
[----:B------:R-:W-:Y:S01]  /*141d0*/  MOV R0, 0x0 ;  /* 0x0000000000007802 */ /* 0x000fe20000000f00 */
[----:B------:R-:W-:Y:S01]  /*141e0*/  ULDC.64 UR4, c[0x4][0x148] ;  /* 0x0100520000047ab9 */ /* 0x000fe20000000a00 */
[----:B------:R-:W-:Y:S01]  /*141f0*/  ULDC.64 UR6, c[0x4][0x28] ;  /* 0x01000a0000067ab9 */ /* 0x000fe20000000a00 */
[----:B------:R-:W-:Y:S01]  /*14200*/  IMAD.U32 R4, RZ, RZ, UR4 ;  /* 0x00000004ff047e24 */ /* 0x000fe2000f8e00ff */
[----:B------:R0:W1:Y:S01]  /*14210*/  LDC.64 R2, c[0x4][R0] ;  /* 0x0100000000027b82 */ /* 0x0000620000000a00 */
[----:B------:R-:W-:Y:S01]  /*14220*/  IMAD.U32 R5, RZ, RZ, UR5 ;  /* 0x00000005ff057e24 */ /* 0x000fe2000f8e00ff */
[----:B------:R-:W-:Y:S01]  /*14230*/  ULDC.64 UR4, c[0x4][0x150] ;  /* 0x0100540000047ab9 */ /* 0x000fe20000000a00 */
[----:B------:R-:W-:Y:S01]  /*14240*/  HFMA2.MMA R8, -RZ, RZ, 0, 4.64916229248046875e-06 ;  /* 0x0000004eff087435 */ /* 0x000fe200000001ff */
        /* <DEDUP_REMOVED lines=8> */
.L_x_6518:
[----:B------:R-:W-:Y:S02]  /*142d0*/  CS2R R12, SRZ ;  /* 0x00000000000c7805 */ /* 0x000fe4000001ff00 */
[----:B------:R-:W-:Y:S01]  /*142e0*/  CS2R R14, SRZ ;  /* 0x00000000000e7805 */ /* 0x000fe2000001ff00 */
[----:B------:R-:W-:Y:S06]  /*142f0*/  BRA `(.L_x_6491) ;  /* 0x00000000001c7947 */ /* 0x000fec0003800000 */
.L_x_6515:
[----:B------:R-:W2:Y:S01]  /*14300*/  LDG.E.64 R12, desc[UR36][R2.64] ;  /* 0x00000024020c7981 */ /* 0x000ea2000c1e1b00 */
[----:B------:R-:W-:Y:S01]  /*14310*/  CS2R R14, SRZ ;  /* 0x00000000000e7805 */ /* 0x000fe2000001ff00 */
[----:B--2---:R-:W0:Y:S01]  /*14320*/  I2F.F64.U64 R12, R12 ;  /* 0x0000000c000c7312 */ /* 0x004e220000301800 */
[----:B------:R-:W-:Y:S05]  /*14330*/  BRA `(.L_x_6491) ;  /* 0x00000000000c7947 */ /* 0x000fea0003800000 */
.L_x_6514:
[----:B------:R-:W2:Y:S01]  /*14340*/  LDG.E R2, desc[UR36][R2.64] ;  /* 0x0000002402027981 */ /* 0x000ea2000c1e1900 */
[----:B------:R-:W-:Y:S01]  /*14350*/  CS2R R14, SRZ ;  /* 0x00000000000e7805 */ /* 0x000fe2000001ff00 */
[----:B--2---:R0:W1:Y:S06]  /*14360*/  I2F.F64.U32 R12, R2 ;  /* 0x00000002000c7312 */ /* 0x00406c0000201800 */
.L_x_6491:
[----:B-1--45:R-:W-:Y:S01]  /*14370*/  DADD R28, -RZ, -R14 ;  /* 0x00000000ff1c7229 */ /* 0x032fe2000000090e */
[----:B------:R-:W-:Y:S01]  /*14380*/  BSSY B1, `(.L_x_6519) ;  /* 0x000020a000017945 */ /* 0x000fe20003800000 */
[----:B0-2---:R-:W-:-:S08]  /*14390*/  DADD R6, -RZ, -R12 ;  /* 0x00000000ff067229 */ /* 0x005fd0000000090c */
[----:B---3--:R-:W-:-:S04]  /*143a0*/  LOP3.LUT R3, R29, 0x7fffffff, RZ, 0xc0, !PT ;  /* 0x7fffffff1d037812 */ /* 0x008fc800078ec0ff */
        /* <DEDUP_REMOVED lines=69> */
.L_x_6525:
[----:B------:R-:W-:Y:S05]  /*14800*/  BSYNC B0 ;  /* 0x0000000000007941 */ /* 0x000fea0003800000 */
.L_x_6524:
        /* <DEDUP_REMOVED lines=23> */
.L_x_6527:
[----:B------:R-:W-:Y:S01]  /*14980*/  DMUL R2, RZ, R28 ;  /* 0x0000001cff027228 */ /* 0x000fe20000000000 */
[----:B------:R-:W-:-:S10]  /*14990*/  IMAD.MOV.U32 R0, RZ, RZ, RZ ;  /* 0x000000ffff007224 */ /* 0x000fd400078e00ff */
.L_x_6528:
[----:B------:R-:W-:Y:S05]  /*149a0*/  BSYNC B2 ;  /* 0x0000000000027941 */ /* 0x000fea0003800000 */
.L_x_6526:
        /* <DEDUP_REMOVED lines=42> */
[----:B------:R-:W-:Y:S02]  /*14c50*/  MOV R11, R29 ;  /* 0x0000001d000b7202 */ /* 0x000fe40000000f00 */
[----:B------:R-:W-:-:S07]  /*14c60*/  MOV R18, 0x14c80 ;  /* 0x00014c8000127802 */ /* 0x000fce0000000f00 */
[----:B------:R-:W-:Y:S05]  /*14c70*/  CALL.REL.NOINC `($_ZN2at6native18elementwise_kernelILi128ELi4EZNS0_15gpu_kernel_implIZZZNS0_61_GLOBAL__N__132982cb_23_ActivationSiluKernel_cu_f5210f67_354611silu_kernelERNS_18TensorIteratorBaseEENKUlvE_clEvENKUlvE1_clEvEUlN3c107complexIdEEE_EEvS5_RKT_EUliE_EEviT1_$__internal_trig_reduction_slowpathd) ;  /* 0x0000003800cc7944 */ /* 0x000fea0003c00000 */
[----:B------:R-:W-:Y:S05]  /*14c80*/  BRA `(.L_x_6531) ;  /* 0x0000000000087947 */ /* 0x000fea0003800000 */
.L_x_6530:
[----:B------:R-:W-:Y:S01]  /*14c90*/  DMUL R2, RZ, R28 ;  /* 0x0000001cff027228 */ /* 0x000fe20000000000 */
[----:B------:R-:W-:-:S10]  /*14ca0*/  IMAD.MOV.U32 R0, RZ, RZ, RZ ;  /* 0x000000ffff007224 */ /* 0x000fd400078e00ff */
.L_x_6531:
[----:B------:R-:W-:Y:S05]  /*14cb0*/  BSYNC B2 ;  /* 0x0000000000027941 */ /* 0x000fea0003800000 */
.L_x_6529:
        /* <DEDUP_REMOVED lines=25> */
.L_x_6523:
        /* <DEDUP_REMOVED lines=62> */
.L_x_6534:
[----:B------:R-:W-:Y:S05]  /*15230*/  BSYNC B0 ;  /* 0x0000000000007941 */ /* 0x000fea0003800000 */
.L_x_6533:
        /* <DEDUP_REMOVED lines=23> */
.L_x_6536:
[----:B------:R-:W-:Y:S01]  /*153b0*/  DMUL R2, RZ, R28 ;  /* 0x0000001cff027228 */ /* 0x000fe20000000000 */
[----:B------:R-:W-:-:S10]  /*153c0*/  IMAD.MOV.U32 R0, RZ, RZ, RZ ;  /* 0x000000ffff007224 */ /* 0x000fd400078e00ff */
.L_x_6537:
[----:B------:R-:W-:Y:S05]  /*153d0*/  BSYNC B2 ;  /* 0x0000000000027941 */ /* 0x000fea0003800000 */
.L_x_6535:
        /* <DEDUP_REMOVED lines=46> */
.L_x_6539:
[----:B------:R-:W-:Y:S01]  /*156c0*/  DMUL R2, RZ, R28 ;  /* 0x0000001cff027228 */ /* 0x000fe20000000000 */
[----:B------:R-:W-:-:S10]  /*156d0*/  IMAD.MOV.U32 R0, RZ, RZ, RZ ;  /* 0x000000ffff007224 */ /* 0x000fd400078e00ff */
.L_x_6540:
[----:B------:R-:W-:Y:S05]  /*156e0*/  BSYNC B2 ;  /* 0x0000000000027941 */ /* 0x000fea0003800000 */
.L_x_6538:
        /* <DEDUP_REMOVED lines=10> */
[----:B------:R-:W-:-:S02]  /*15790*/  IMAD.MOV.U32 R0, RZ, RZ, 0x3de5db65 ;  /* 0x3de5db65ff007424 */ /* 0x000fc400078e00ff */
[----:B------:R-:W-:Y:S01]  /*157a0*/  IMAD.MOV.U32 R28, RZ, RZ, RZ ;  /* 0x000000ffff1c7224 */ /* 0x000fe200078e00ff */
        /* <DEDUP_REMOVED lines=8> */
[----:B------:R-:W-:-:S05]  /*15830*/  IMAD.IADD R4, R4, 0x1, -R5 ;  /* 0x0000000104047824 */ /* 0x000fca00078e0a05 */
[----:B------:R-:W-:Y:S01]  /*15840*/  LEA R29, R4, 0x3ff00000, 0x14 ;  /* 0x3ff00000041d7811 */ /* 0x000fe200078ea0ff */
        /* <DEDUP_REMOVED lines=17> */
.L_x_6522:
        /* <DEDUP_REMOVED lines=11> */
.L_x_6541:
[----:B------:R-:W-:-:S10]  /*15a10*/  DADD R32, R14, -R14 ;  /* 0x000000000e207229 */ /* 0x000fd4000000080e */
[----:B------:R-:W-:Y:S02]  /*15a20*/  IMAD.MOV.U32 R28, RZ, RZ, R32 ;  /* 0x000000ffff1c7224 */ /* 0x000fe400078e0020 */
[----:B------:R-:W-:Y:S01]  /*15a30*/  IMAD.MOV.U32 R29, RZ, RZ, R33 ;  /* 0x000000ffff1d7224 */ /* 0x000fe200078e0021 */
[----:B------:R-:W-:Y:S06]  /*15a40*/  BRA `(.L_x_6532) ;  /* 0x0000000800747947 */ /* 0x000fec0003800000 */
.L_x_6521:
        /* <DEDUP_REMOVED lines=24> */
.L_x_6543:
[----:B------:R-:W-:Y:S01]  /*15bd0*/  DMUL R2, RZ, R28 ;  /* 0x0000001cff027228 */ /* 0x000fe20000000000 */
[----:B------:R-:W-:-:S10]  /*15be0*/  IMAD.MOV.U32 R0, RZ, RZ, RZ ;  /* 0x000000ffff007224 */ /* 0x000fd400078e00ff */
.L_x_6544:
[----:B------:R-:W-:Y:S05]  /*15bf0*/  BSYNC B2 ;  /* 0x0000000000027941 */ /* 0x000fea0003800000 */
.L_x_6542:
        /* <DEDUP_REMOVED lines=46> */
.L_x_6546:
[----:B------:R-:W-:Y:S01]  /*15ee0*/  DMUL R2, RZ, R28 ;  /* 0x0000001cff027228 */ /* 0x000fe20000000000 */
[----:B------:R-:W-:-:S10]  /*15ef0*/  IMAD.MOV.U32 R0, RZ, RZ, RZ ;  /* 0x000000ffff007224 */ /* 0x000fd400078e00ff */
.L_x_6547:
[----:B------:R-:W-:Y:S05]  /*15f00*/  BSYNC B2 ;  /* 0x0000000000027941 */ /* 0x000fea0003800000 */
.L_x_6545:
        /* <DEDUP_REMOVED lines=24> */
.L_x_6520:
        /* <DEDUP_REMOVED lines=57> */
.L_x_6532:
[----:B------:R-:W-:Y:S05]  /*16420*/  BSYNC B1 ;  /* 0x0000000000017941 */ /* 0x000fea0003800000 */
.L_x_6519:
        /* <DEDUP_REMOVED lines=31> */
.L_x_6552:
[----:B------:R-:W-:Y:S05]  /*16620*/  BSYNC B2 ;  /* 0x0000000000027941 */ /* 0x000fea0003800000 */
.L_x_6551:
[----:B------:R-:W-:Y:S01]  /*16630*/  DFMA R28, R28, R2, R4 ;  /* 0x000000021c1c722b */ /* 0x000fe20000000004 */
        /* <DEDUP_REMOVED lines=14> */
.L_x_6554:
[----:B------:R-:W-:Y:S05]  /*16720*/  BSYNC B2 ;  /* 0x0000000000027941 */ /* 0x000fea0003800000 */
.L_x_6553:
[C---:B------:R-:W-:Y:S02]  /*16730*/  DFMA R8, R2.reuse, R14, R12 ;  /* 0x0000000e0208722b */ /* 0x040fe4000000000c */
[----:B------:R-:W-:-:S06]  /*16740*/  DFMA R2, R2, -R12, R14 ;  /* 0x8000000c0202722b */ /* 0x000fcc000000000e */
[-C--:B------:R-:W-:Y:S02]  /*16750*/  DMUL R8, R8, R6.reuse ;  /* 0x0000000608087228 */ /* 0x080fe40000000000 */
[----:B------:R-:W-:Y:S01]  /*16760*/  DMUL R10, R2, R6 ;  /* 0x00000006020a7228 */ /* 0x000fe20000000000 */
[----:B------:R-:W-:Y:S10]  /*16770*/  BRA `(.L_x_6555) ;  /* 0x00000004008c7947 */ /* 0x000ff40003800000 */
.L_x_6550:
        /* <DEDUP_REMOVED lines=24> */
.L_x_6557:
[----:B------:R-:W-:Y:S05]  /*16900*/  BSYNC B2 ;  /* 0x0000000000027941 */ /* 0x000fea0003800000 */
.L_x_6556:
        /* <DEDUP_REMOVED lines=26> */
.L_x_6559:
[----:B------:R-:W-:Y:S05]  /*16ab0*/  BSYNC B2 ;  /* 0x0000000000027941 */ /* 0x000fea0003800000 */
.L_x_6558:
[----:B------:R-:W-:Y:S02]  /*16ac0*/  IMAD.MOV.U32 R10, RZ, RZ, R4 ;  /* 0x000000ffff0a7224 */ /* 0x000fe400078e0004 */
[----:B------:R-:W-:Y:S01]  /*16ad0*/  IMAD.MOV.U32 R11, RZ, RZ, R5 ;  /* 0x000000ffff0b7224 */ /* 0x000fe200078e0005 */
[----:B------:R-:W-:Y:S06]  /*16ae0*/  BRA `(.L_x_6555) ;  /* 0x0000000000b07947 */ /* 0x000fec0003800000 */
.L_x_6549:
        /* <DEDUP_REMOVED lines=23> */
.L_x_6561:
[----:B------:R-:W-:Y:S05]  /*16c60*/  BSYNC B2 ;  /* 0x0000000000027941 */ /* 0x000fea0003800000 */
.L_x_6560:
        /* <DEDUP_REMOVED lines=15> */
.L_x_6563:
[----:B------:R-:W-:Y:S05]  /*16d60*/  BSYNC B2 ;  /* 0x0000000000027941 */ /* 0x000fea0003800000 */
.L_x_6562:
[C---:B------:R-:W-:Y:S02]  /*16d70*/  DFMA R8, R2.reuse, R12, R14 ;  /* 0x0000000c0208722b */ /* 0x040fe4000000000e */
[----:B------:R-:W-:-:S06]  /*16d80*/  DFMA R2, R2, R14, -R12 ;  /* 0x0000000e0202722b */ /* 0x000fcc000000080c */
[-C--:B------:R-:W-:Y:S02]  /*16d90*/  DMUL R8, R8, R6.reuse ;  /* 0x0000000608087228 */ /* 0x080fe40000000000 */
[----:B------:R-:W-:-:S11]  /*16da0*/  DMUL R10, R2, R6 ;  /* 0x00000006020a7228 */ /* 0x000fd60000000000 */
.L_x_6555:
[----:B------:R-:W-:Y:S05]  /*16db0*/  BSYNC B1 ;  /* 0x0000000000017941 */ /* 0x000fea0003800000 */
.L_x_6548:
        /* <DEDUP_REMOVED lines=15> */
.L_x_6567:
[----:B------:R-:W0:Y:S02]  /*16eb0*/  F2I.S64.F64.TRUNC R8, R8 ;  /* 0x0000000800087311 */ /* 0x000e24000030d900 */
[----:B0-----:R-:W-:-:S05]  /*16ec0*/  IMAD.MOV.U32 R3, RZ, RZ, R8 ;  /* 0x000000ffff037224 */ /* 0x001fca00078e0008 */
[----:B------:R-:W-:Y:S01]  /*16ed0*/  STG.E.U8 desc[UR36][R16.64], R3 ;  /* 0x0000000310007986 */ /* 0x000fe2000c101124 */
[----:B------:R-:W-:Y:S05]  /*16ee0*/  EXIT ;  /* 0x000000000000794d */ /* 0x000fea0003800000 */
.L_x_6566:
        /* <DEDUP_REMOVED lines=9> */
.L_x_6570:
[----:B------:R-:W0:Y:S02]  /*16f80*/  F2I.F64.TRUNC R9, R8 ;  /* 0x0000000800097311 */ /* 0x000e24000030d100 */
[----:B0-----:R-:W-:Y:S01]  /*16f90*/  STG.E desc[UR36][R16.64], R9 ;  /* 0x0000000910007986 */ /* 0x001fe2000c101924 */
[----:B------:R-:W-:Y:S05]  /*16fa0*/  EXIT ;  /* 0x000000000000794d */ /* 0x000fea0003800000 */
.L_x_6569:
[----:B------:R-:W0:Y:S02]  /*16fb0*/  F2I.F64.TRUNC R9, R8 ;  /* 0x0000000800097311 */ /* 0x000e24000030d100 */
[----:B0-----:R-:W-:Y:S01]  /*16fc0*/  STG.E.U16 desc[UR36][R16.64], R9 ;  /* 0x0000000910007986 */ /* 0x001fe2000c101524 */
[----:B------:R-:W-:Y:S05]  /*16fd0*/  EXIT ;  /* 0x000000000000794d */ /* 0x000fea0003800000 */
.L_x_6565:
        /* <DEDUP_REMOVED lines=13> */
.L_x_6572:
        /* <DEDUP_REMOVED lines=8> */
.L_x_6571:
        /* <DEDUP_REMOVED lines=14> */
[----:B------:R-:W-:Y:S01]  /*17210*/  STG.E.64 desc[UR36][R16.64], R2 ;  /* 0x0000000210007986 */ /* 0x000fe2000c101b24 */
[----:B------:R-:W-:Y:S05]  /*17220*/  EXIT ;  /* 0x000000000000794d */ /* 0x000fea0003800000 */
.L_x_6574:
        /* <DEDUP_REMOVED lines=9> */
[----:B------:R-:W-:Y:S01]  /*172c0*/  STG.E desc[UR36][R16.64], R3 ;  /* 0x0000000310007986 */ /* 0x000fe2000c101924 */
[----:B------:R-:W-:Y:S05]  /*172d0*/  EXIT ;  /* 0x000000000000794d */ /* 0x000fea0003800000 */
.L_x_6573:
[----:B------:R-:W-:Y:S01]  /*172e0*/  STG.E.64 desc[UR36][R16.64], R8 ;  /* 0x0000000810007986 */ /* 0x000fe2000c101b24 */
[----:B------:R-:W-:Y:S05]  /*172f0*/  EXIT ;  /* 0x000000000000794d */ /* 0x000fea0003800000 */
.L_x_6564:
        /* <DEDUP_REMOVED lines=11> */
[----:B------:R-:W-:Y:S01]  /*173b0*/  STG.E.U8 desc[UR36][R16.64], R3 ;  /* 0x0000000310007986 */ /* 0x000fe2000c101124 */
[----:B------:R-:W-:Y:S05]  /*173c0*/  EXIT ;  /* 0x000000000000794d */ /* 0x000fea0003800000 */
.L_x_6577:
[----:B------:R-:W-:Y:S01]  /*173d0*/  STG.E.128 desc[UR36][R16.64], R8 ;  /* 0x0000000810007986 */ /* 0x000fe2000c101d24 */
[----:B------:R-:W-:Y:S05]  /*173e0*/  EXIT ;  /* 0x000000000000794d */ /* 0x000fea0003800000 */
.L_x_6576:
        /* <DEDUP_REMOVED lines=25> */
.L_x_6581:
[----:B------:R-:W-:Y:S05]  /*17580*/  BSYNC B0 ;  /* 0x0000000000007941 */ /* 0x000fea0003800000 */
.L_x_6580:
[----:B------:R-:W-:-:S05]  /*17590*/  LOP3.LUT R3, R0, R3, RZ, 0xfc, !PT ;  /* 0x0000000300037212 */ /* 0x000fca00078efcff */
[----:B------:R-:W-:Y:S01]  /*175a0*/  STG.E.U8 desc[UR36][R16.64], R3 ;  /* 0x0000000310007986 */ /* 0x000fe2000c101124 */
[----:B------:R-:W-:Y:S05]  /*175b0*/  EXIT ;  /* 0x000000000000794d */ /* 0x000fea0003800000 */
.L_x_6579:
        /* <DEDUP_REMOVED lines=17> */
.L_x_6583:
[----:B------:R-:W-:Y:S01]  /*176d0*/  IMAD.MOV.U32 R0, RZ, RZ, 0x7f ;  /* 0x0000007fff007424 */ /* 0x000fe200078e00ff */
[----:B------:R-:W-:-:S04]  /*176e0*/  ISETP.GT.U32.AND P0, PT, R2, 0x7f800000, PT ;  /* 0x7f8000000200780c */ /* 0x000fc80003f04070 */
[----:B------:R-:W-:-:S09]  /*176f0*/  SEL R0, R0, 0x7c, P0 ;  /* 0x0000007c00007807 */ /* 0x000fd20000000000 */
.L_x_6584:
[----:B------:R-:W-:Y:S05]  /*17700*/  BSYNC B0 ;  /* 0x0000000000007941 */ /* 0x000fea0003800000 */
.L_x_6582:
[----:B------:R-:W-:-:S04]  /*17710*/  LOP3.LUT R2, R3, 0x80000000, RZ, 0xc0, !PT ;  /* 0x8000000003027812 */ /* 0x000fc800078ec0ff */
[----:B------:R-:W-:-:S04]  /*17720*/  SHF.R.U32.HI R3, RZ, 0x18, R2 ;  /* 0x00000018ff037819 */ /* 0x000fc80000011602 */
[----:B------:R-:W-:-:S05]  /*17730*/  LOP3.LUT R3, R0, R3, RZ, 0xfc, !PT ;  /* 0x0000000300037212 */ /* 0x000fca00078efcff */
[----:B------:R-:W-:Y:S01]  /*17740*/  STG.E.U8 desc[UR36][R16.64], R3 ;  /* 0x0000000310007986 */ /* 0x000fe2000c101124 */
[----:B------:R-:W-:Y:S05]  /*17750*/  EXIT ;  /* 0x000000000000794d */ /* 0x000fea0003800000 */
.L_x_6578:
        /* <DEDUP_REMOVED lines=8> */
.L_x_6575:
        /* <DEDUP_REMOVED lines=11> */
.L_x_6587:
        /* <DEDUP_REMOVED lines=21> */
.L_x_6590:
[----:B------:R-:W-:-:S04]  /*179e0*/  LOP3.LUT R0, R5, 0x80000000, RZ, 0xc0, !PT ;  /* 0x8000000005007812 */ /* 0x000fc800078ec0ff */
[----:B------:R-:W-:-:S04]  /*179f0*/  SHF.R.U32.HI R3, RZ, 0x18, R0 ;  /* 0x00000018ff037819 */ /* 0x000fc80000011600 */
[----:B------:R-:W-:-:S04]  /*17a00*/  LOP3.LUT R2, R2, R3, RZ, 0xfc, !PT ;  /* 0x0000000302027212 */ /* 0x000fc800078efcff */
[----:B------:R-:W-:-:S07]  /*17a10*/  PRMT R0, R2, 0x7610, R0 ;  /* 0x0000761002007816 */ /* 0x000fce0000000000 */
.L_x_6589:
[----:B------:R-:W-:Y:S05]  /*17a20*/  BSYNC B0 ;  /* 0x0000000000007941 */ /* 0x000fea0003800000 */
.L_x_6588:
[----:B------:R-:W-:Y:S01]  /*17a30*/  STG.E.U8 desc[UR36][R16.64], R0 ;  /* 0x0000000010007986 */ /* 0x000fe2000c101124 */
[----:B------:R-:W-:Y:S05]  /*17a40*/  EXIT ;  /* 0x000000000000794d */ /* 0x000fea0003800000 */
.L_x_6586:
        /* <DEDUP_REMOVED lines=21> */
.L_x_6593:
[----:B------:R-:W-:-:S04]  /*17ba0*/  LOP3.LUT R0, R5, 0x80000000, RZ, 0xc0, !PT ;  /* 0x8000000005007812 */ /* 0x000fc800078ec0ff */
[----:B------:R-:W-:-:S04]  /*17bb0*/  SHF.R.U32.HI R3, RZ, 0x18, R0 ;  /* 0x00000018ff037819 */ /* 0x000fc80000011600 */
[----:B------:R-:W-:-:S04]  /*17bc0*/  LOP3.LUT R2, R2, R3, RZ, 0xfc, !PT ;  /* 0x0000000302027212 */ /* 0x000fc800078efcff */
[----:B------:R-:W-:-:S07]  /*17bd0*/  PRMT R0, R2, 0x7610, R0 ;  /* 0x0000761002007816 */ /* 0x000fce0000000000 */
.L_x_6592:
[----:B------:R-:W-:Y:S05]  /*17be0*/  BSYNC B0 ;  /* 0x0000000000007941 */ /* 0x000fea0003800000 */
.L_x_6591:
[----:B------:R-:W-:Y:S01]  /*17bf0*/  STG.E.U8 desc[UR36][R16.64], R0 ;  /* 0x0000000010007986 */ /* 0x000fe2000c101124 */
[----:B------:R-:W-:Y:S05]  /*17c00*/  EXIT ;  /* 0x000000000000794d */ /* 0x000fea0003800000 */
.L_x_6585:
        /* <DEDUP_REMOVED lines=26> */
.L_x_6568:
[----:B------:R-:W-:Y:S01]  /*17db0*/  MOV R0, 0x0 ;  /* 0x0000000000007802 */ /* 0x000fe20000000f00 */
[----:B------:R-:W-:Y:S01]  /*17dc0*/  ULDC.64 UR4, c[0x4][0x148] ;  /* 0x0100520000047ab9 */ /* 0x000fe20000000a00 */
[----:B------:R-:W-:Y:S01]  /*17dd0*/  ULDC.64 UR6, c[0x4][0x30] ;  /* 0x01000c0000067ab9 */ /* 0x000fe20000000a00 */
[----:B------:R-:W-:Y:S01]  /*17de0*/  IMAD.U32 R4, RZ, RZ, UR4 ;  /* 0x00000004ff047e24 */ /* 0x000fe2000f8e00ff */
[----:B------:R0:W1:Y:S01]  /*17df0*/  LDC.64 R2, c[0x4][R0] ;  /* 0x0100000000027b82 */ /* 0x0000620000000a00 */
[----:B------:R-:W-:Y:S01]  /*17e00*/  IMAD.U32 R5, RZ, RZ, UR5 ;  /* 0x00000005ff057e24 */ /* 0x000fe2000f8e00ff */
[----:B------:R-:W-:Y:S01]  /*17e10*/  ULDC.64 UR4, c[0x4][0x150] ;  /* 0x0100540000047ab9 */ /* 0x000fe20000000a00 */
[----:B------:R-:W-:Y:S01]  /*17e20*/  IMAD.U32 R10, RZ, RZ, UR6 ;  /* 0x00000006ff0a7e24 */ /* 0x000fe2000f8e00ff */
[----:B------:R-:W-:Y:S01]  /*17e30*/  MOV R6, UR4 ;  /* 0x0000000400067c02 */ /* 0x000fe20008000f00 */
[----:B------:R-:W-:Y:S02]  /*17e40*/  IMAD.U32 R7, RZ, RZ, UR5 ;  /* 0x00000005ff077e24 */ /* 0x000fe4000f8e00ff */
[----:B------:R-:W-:-:S02]  /*17e50*/  IMAD.U32 R11, RZ, RZ, UR7 ;  /* 0x00000007ff0b7e24 */ /* 0x000fc4000f8e00ff */
[----:B------:R-:W-:Y:S02]  /*17e60*/  IMAD.MOV.U32 R8, RZ, RZ, 0x65 ;  /* 0x00000065ff087424 */ /* 0x000fe400078e00ff */
[----:B------:R-:W-:Y:S02]  /*17e70*/  IMAD.MOV.U32 R12, RZ, RZ, 0x1 ;  /* 0x00000001ff0c7424 */ /* 0x000fe400078e00ff */
[----:B0-----:R-:W-:-:S07]  /*17e80*/  IMAD.MOV.U32 R13, RZ, RZ, RZ ;  /* 0x000000ffff0d7224 */ /* 0x001fce00078e00ff */
[----:B------:R-:W-:-:S07]  /*17e90*/  LEPC R20, `(.L_x_6596) ;  /* 0x000000001014794e */ /* 0x000fce0000000000 */
[----:B-1----:R-:W-:Y:S05]  /*17ea0*/  CALL.ABS.NOINC R2 ;  /* 0x0000000002007343 */ /* 0x002fea0003c00000 */
.L_x_6596:
[----:B------:R-:W-:Y:S05]  /*17eb0*/  EXIT ;  /* 0x000000000000794d */ /* 0x000fea0003800000 */
.L_x_6595:
[----:B------:R-:W0:Y:S02]  /*17ec0*/  F2I.U64.F64.TRUNC R8, R8 ;  /* 0x0000000800087311 */ /* 0x000e24000030d800 */
[----:B0-----:R-:W-:Y:S01]  /*17ed0*/  STG.E.64 desc[UR36][R16.64], R8 ;  /* 0x0000000810007986 */ /* 0x001fe2000c101b24 */
[----:B------:R-:W-:Y:S05]  /*17ee0*/  EXIT ;  /* 0x000000000000794d */ /* 0x000fea0003800000 */
.L_x_6594:
[----:B------:R-:W0:Y:S02]  /*17ef0*/  F2I.U32.F64.TRUNC R9, R8 ;  /* 0x0000000800097311 */ /* 0x000e24000030d000 */
[----:B0-----:R-:W-:Y:S01]  /*17f00*/  STG.E desc[UR36][R16.64], R9 ;  /* 0x0000000910007986 */ /* 0x001fe2000c101924 */
[----:B------:R-:W-:Y:S05]  /*17f10*/  EXIT ;  /* 0x000000000000794d */ /* 0x000fea0003800000 */
        .weak           $__internal_7_$__cuda_sm20_dblrcp_rn_slowpath_v3
        .type           $__internal_7_$__cuda_sm20_dblrcp_rn_slowpath_v3,@function
        .size           $__internal_7_$__cuda_sm20_dblrcp_rn_slowpath_v3,($__internal_8_$__cuda_sm20_div_rn_f64_full - $__internal_7_$__cuda_sm20_dblrcp_rn_slowpath_v3)
$__internal_7_$__cuda_sm20_dblrcp_rn_slowpath_v3:
[----:B------:R-:W-:Y:S01]  /*17f20*/  IMAD.MOV.U32 R10, RZ, RZ, R28 ;  /* 0x000000ffff0a7224 */ /* 0x000fe200078e001c */
[----:B------:R-:W-:Y:S01]  /*17f30*/  BSSY B0, `(.L_x_6597) ;  /* 0x0000026000007945 */ /* 0x000fe20003800000 */
[----:B------:R-:W-:-:S06]  /*17f40*/  IMAD.MOV.U32 R11, RZ, RZ, R29 ;  /* 0x000000ffff0b7224 */ /* 0x000fcc00078e001d */
        /* <DEDUP_REMOVED lines=24> */
.L_x_6600:
[----:B------:R-:W-:Y:S01]  /*180d0*/  DMUL R6, R10, 8.11296384146066816958e+31 ;  /* 0x469000000a067828 */ /* 0x000fe20000000000 */
[----:B------:R-:W-:-:S05]  /*180e0*/  IMAD.MOV.U32 R4, RZ, RZ, R9 ;  /* 0x000000ffff047224 */ /* 0x000fca00078e0009 */
        /* <DEDUP_REMOVED lines=8> */
.L_x_6598:
[----:B------:R-:W-:Y:S01]  /*18170*/  LOP3.LUT R5, R11, 0x80000, RZ, 0xfc, !PT ;  /* 0x000800000b057812 */ /* 0x000fe200078efcff */
[----:B------:R-:W-:-:S07]  /*18180*/  IMAD.MOV.U32 R4, RZ, RZ, R10 ;  /* 0x000000ffff047224 */ /* 0x000fce00078e000a */
.L_x_6599:
[----:B------:R-:W-:Y:S05]  /*18190*/  BSYNC B0 ;  /* 0x0000000000007941 */ /* 0x000fea0003800000 */
.L_x_6597:
[----:B------:R-:W-:Y:S02]  /*181a0*/  IMAD.MOV.U32 R6, RZ, RZ, R4 ;  /* 0x000000ffff067224 */ /* 0x000fe400078e0004 */
[----:B------:R-:W-:Y:S02]  /*181b0*/  IMAD.MOV.U32 R7, RZ, RZ, R5 ;  /* 0x000000ffff077224 */ /* 0x000fe400078e0005 */
[----:B------:R-:W-:Y:S02]  /*181c0*/  IMAD.MOV.U32 R4, RZ, RZ, R0 ;  /* 0x000000ffff047224 */ /* 0x000fe400078e0000 */
[----:B------:R-:W-:-:S04]  /*181d0*/  IMAD.MOV.U32 R5, RZ, RZ, 0x0 ;  /* 0x00000000ff057424 */ /* 0x000fc800078e00ff */
[----:B------:R-:W-:Y:S05]  /*181e0*/  RET.REL.NODEC R4 `(_ZN2at6native18elementwise_kernelILi128ELi4EZNS0_15gpu_kernel_implIZZZNS0_61_GLOBAL__N__132982cb_23_ActivationSiluKernel_cu_f5210f67_354611silu_kernelERNS_18TensorIteratorBaseEENKUlvE_clEvENKUlvE1_clEvEUlN3c107complexIdEEE_EEvS5_RKT_EUliE_EEviT1_) ;  /* 0xfffffe7c04847950 */ /* 0x000fea0003c3ffff */
        .weak           $__internal_8_$__cuda_sm20_div_rn_f64_full
        .type           $__internal_8_$__cuda_sm20_div_rn_f64_full,@function
        .size           $__internal_8_$__cuda_sm20_div_rn_f64_full,($_ZN2at6native18elementwise_kernelILi128ELi4EZNS0_15gpu_kernel_implIZZZNS0_61_GLOBAL__N__132982cb_23_ActivationSiluKernel_cu_f5210f67_354611silu_kernelERNS_18TensorIteratorBaseEENKUlvE_clEvENKUlvE1_clEvEUlN3c107complexIdEEE_EEvS5_RKT_EUliE_EEviT1_$__internal_trig_reduction_slowpathd - $__internal_8_$__cuda_sm20_div_rn_f64_full)
$__internal_8_$__cuda_sm20_div_rn_f64_full:
[C---:B------:R-:W-:Y:S01]  /*181f0*/  FSETP.GEU.AND P0, PT, |R3|.reuse, 1.469367938527859385e-39, PT ;  /* 0x001000000300780b */ /* 0x040fe20003f0e200 */
[----:B------:R-:W-:Y:S01]  /*18200*/  IMAD.MOV.U32 R32, RZ, RZ, 0x1ca00000 ;  /* 0x1ca00000ff207424 */ /* 0x000fe200078e00ff */
[----:B------:R-:W-:Y:S01]  /*18210*/  LOP3.LUT R10, R3, 0x800fffff, RZ, 0xc0, !PT ;  /* 0x800fffff030a7812 */ /* 0x000fe200078ec0ff */
[----:B------:R-:W-:Y:S01]  /*18220*/  BSSY B0, `(.L_x_6601) ;  /* 0x0000055000007945 */ /* 0x000fe20003800000 */
[----:B------:R-:W-:Y:S02]  /*18230*/  MOV R22, 0x1 ;  /* 0x0000000100167802 */ /* 0x000fe40000000f00 */
[----:B------:R-:W-:Y:S01]  /*18240*/  LOP3.LUT R11, R10, 0x3ff00000, RZ, 0xfc, !PT ;  /* 0x3ff000000a0b7812 */ /* 0x000fe200078efcff */
[----:B------:R-:W-:Y:S01]  /*18250*/  IMAD.MOV.U32 R10, RZ, RZ, R2 ;  /* 0x000000ffff0a7224 */ /* 0x000fe200078e0002 */
[C---:B------:R-:W-:Y:S02]  /*18260*/  FSETP.GEU.AND P2, PT, |R21|.reuse, 1.469367938527859385e-39, PT ;  /* 0x001000001500780b */ /* 0x040fe40003f4e200 */
[----:B------:R-:W-:-:S02]  /*18270*/  LOP3.LUT R35, R21, 0x7ff00000, RZ, 0xc0, !PT ;  /* 0x7ff0000015237812 */ /* 0x000fc400078ec0ff */
[----:B------:R-:W-:Y:S01]  /*18280*/  LOP3.LUT R34, R3, 0x7ff00000, RZ, 0xc0, !PT ;  /* 0x7ff0000003227812 */ /* 0x000fe200078ec0ff */
[----:B------:R-:W-:Y:S02]  /*18290*/  @!P0 DMUL R10, R2, 8.98846567431157953865e+307 ;  /* 0x7fe00000020a8828 */ /* 0x000fe40000000000 */
[----:B------:R-:W-:Y:S01]  /*182a0*/  IMAD.MOV.U32 R33, RZ, RZ, R35 ;  /* 0x000000ffff217224 */ /* 0x000fe200078e0023 */
[----:B------:R-:W-:-:S03]  /*182b0*/  ISETP.GE.U32.AND P1, PT, R35, R34, PT ;  /* 0x000000222300720c */ /* 0x000fc60003f26070 */
[----:B------:R-:W0:Y:S02]  /*182c0*/  MUFU.RCP64H R23, R11 ;  /* 0x0000000b00177308 */ /* 0x000e240000001800 */
[----:B------:R-:W-:-:S04]  /*182d0*/  @!P2 LOP3.LUT R18, R3, 0x7ff00000, RZ, 0xc0, !PT ;  /* 0x7ff000000312a812 */ /* 0x000fc800078ec0ff */
[----:B------:R-:W-:Y:S01]  /*182e0*/  @!P2 ISETP.GE.U32.AND P3, PT, R35, R18, PT ;  /* 0x000000122300a20c */ /* 0x000fe20003f66070 */
[----:B------:R-:W-:Y:S01]  /*182f0*/  IMAD.MOV.U32 R18, RZ, RZ, R34 ;  /* 0x000000ffff127224 */ /* 0x000fe200078e0022 */
[----:B------:R-:W-:-:S05]  /*18300*/  @!P0 LOP3.LUT R18, R11, 0x7ff00000, RZ, 0xc0, !PT ;  /* 0x7ff000000b128812 */ /* 0x000fca00078ec0ff */
[----:B------:R-:W-:Y:S01]  /*18310*/  VIADD R36, R18, 0xffffffff ;  /* 0xffffffff12247836 */ /* 0x000fe20000000000 */
[----:B0-----:R-:W-:-:S08]  /*18320*/  DFMA R24, R22, -R10, 1 ;  /* 0x3ff000001618742b */ /* 0x001fd0000000080a */
[----:B------:R-:W-:-:S08]  /*18330*/  DFMA R24, R24, R24, R24 ;  /* 0x000000181818722b */ /* 0x000fd00000000018 */
[----:B------:R-:W-:Y:S01]  /*18340*/  DFMA R26, R22, R24, R22 ;  /* 0x00000018161a722b */ /* 0x000fe20000000016 */
[C---:B------:R-:W-:Y:S01]  /*18350*/  @!P2 SEL R25, R32.reuse, 0x63400000, !P3 ;  /* 0x634000002019a807 */ /* 0x040fe20005800000 */
[----:B------:R-:W-:Y:S01]  /*18360*/  IMAD.MOV.U32 R22, RZ, RZ, R20 ;  /* 0x000000ffff167224 */ /* 0x000fe200078e0014 */
[----:B------:R-:W-:Y:S01]  /*18370*/  SEL R23, R32, 0x63400000, !P1 ;  /* 0x6340000020177807 */ /* 0x000fe20004800000 */
[----:B------:R-:W-:Y:S01]  /*18380*/  @!P2 IMAD.MOV.U32 R24, RZ, RZ, RZ ;  /* 0x000000ffff18a224 */ /* 0x000fe200078e00ff */
[--C-:B------:R-:W-:Y:S02]  /*18390*/  @!P2 LOP3.LUT R25, R25, 0x80000000, R21.reuse, 0xf8, !PT ;  /* 0x800000001919a812 */ /* 0x100fe400078ef815 */
[----:B------:R-:W-:Y:S01]  /*183a0*/  LOP3.LUT R23, R23, 0x800fffff, R21, 0xf8, !PT ;  /* 0x800fffff17177812 */ /* 0x000fe200078ef815 */
[----:B------:R-:W-:Y:S01]  /*183b0*/  DFMA R30, R26, -R10, 1 ;  /* 0x3ff000001a1e742b */ /* 0x000fe2000000080a */
[----:B------:R-:W-:-:S06]  /*183c0*/  @!P2 LOP3.LUT R25, R25, 0x100000, RZ, 0xfc, !PT ;  /* 0x001000001919a812 */ /* 0x000fcc00078efcff */
[----:B------:R-:W-:Y:S02]  /*183d0*/  @!P2 DFMA R22, R22, 2, -R24 ;  /* 0x400000001616a82b */ /* 0x000fe40000000818 */
[----:B------:R-:W-:-:S08]  /*183e0*/  DFMA R30, R26, R30, R26 ;  /* 0x0000001e1a1e722b */ /* 0x000fd0000000001a */
[----:B------:R-:W-:Y:S01]  /*183f0*/  @!P2 LOP3.LUT R33, R23, 0x7ff00000, RZ, 0xc0, !PT ;  /* 0x7ff000001721a812 */ /* 0x000fe200078ec0ff */
[----:B------:R-:W-:-:S04]  /*18400*/  DMUL R24, R30, R22 ;  /* 0x000000161e187228 */ /* 0x000fc80000000000 */
[----:B------:R-:W-:-:S04]  /*18410*/  VIADD R34, R33, 0xffffffff ;  /* 0xffffffff21227836 */ /* 0x000fc80000000000 */
[----:B------:R-:W-:Y:S01]  /*18420*/  DFMA R26, R24, -R10, R22 ;  /* 0x8000000a181a722b */ /* 0x000fe20000000016 */
[----:B------:R-:W-:-:S04]  /*18430*/  ISETP.GT.U32.AND P0, PT, R34, 0x7feffffe, PT ;  /* 0x7feffffe2200780c */ /* 0x000fc80003f04070 */
[----:B------:R-:W-:-:S03]  /*18440*/  ISETP.GT.U32.OR P0, PT, R36, 0x7feffffe, P0 ;  /* 0x7feffffe2400780c */ /* 0x000fc60000704470 */
[----:B------:R-:W-:-:S10]  /*18450*/  DFMA R24, R30, R26, R24 ;  /* 0x0000001a1e18722b */ /* 0x000fd40000000018 */
[----:B------:R-:W-:Y:S05]  /*18460*/  @P0 BRA `(.L_x_6602) ;  /* 0x00000000006c0947 */ /* 0x000fea0003800000 */
[----:B------:R-:W-:-:S04]  /*18470*/  LOP3.LUT R20, R3, 0x7ff00000, RZ, 0xc0, !PT ;  /* 0x7ff0000003147812 */ /* 0x000fc800078ec0ff */
[CC--:B------:R-:W-:Y:S02]  /*18480*/  VIADDMNMX R18, R35.reuse, -R20.reuse, 0xb9600000, !PT ;  /* 0xb960000023127446 */ /* 0x0c0fe40007800914 */
[----:B------:R-:W-:Y:S01]  /*18490*/  ISETP.GE.U32.AND P0, PT, R35, R20, PT ;  /* 0x000000142300720c */ /* 0x000fe20003f06070 */
[----:B------:R-:W-:Y:S01]  /*184a0*/  IMAD.MOV.U32 R20, RZ, RZ, RZ ;  /* 0x000000ffff147224 */ /* 0x000fe200078e00ff */
[----:B------:R-:W-:Y:S02]  /*184b0*/  VIMNMX R18, R18, 0x46a00000, PT ;  /* 0x46a0000012127848 */ /* 0x000fe40003fe0100 */
[----:B------:R-:W-:-:S05]  /*184c0*/  SEL R21, R32, 0x63400000, !P0 ;  /* 0x6340000020157807 */ /* 0x000fca0004000000 */
[----:B------:R-:W-:-:S04]  /*184d0*/  IMAD.IADD R18, R18, 0x1, -R21 ;  /* 0x0000000112127824 */ /* 0x000fc800078e0a15 */
[----:B------:R-:W-:-:S06]  /*184e0*/  VIADD R21, R18, 0x7fe00000 ;  /* 0x7fe0000012157836 */ /* 0x000fcc0000000000 */
[----:B------:R-:W-:-:S10]  /*184f0*/  DMUL R26, R24, R20 ;  /* 0x00000014181a7228 */ /* 0x000fd40000000000 */
[----:B------:R-:W-:-:S13]  /*18500*/  FSETP.GTU.AND P0, PT, |R27|, 1.469367938527859385e-39, PT ;  /* 0x001000001b00780b */ /* 0x000fda0003f0c200 */
[----:B------:R-:W-:Y:S05]  /*18510*/  @P0 BRA `(.L_x_6603) ;  /* 0x0000000000940947 */ /* 0x000fea0003800000 */
[----:B------:R-:W-:Y:S01]  /*18520*/  DFMA R10, R24, -R10, R22 ;  /* 0x8000000a180a722b */ /* 0x000fe20000000016 */
[----:B------:R-:W-:-:S09]  /*18530*/  IMAD.MOV.U32 R20, RZ, RZ, RZ ;  /* 0x000000ffff147224 */ /* 0x000fd200078e00ff */
[C---:B------:R-:W-:Y:S02]  /*18540*/  FSETP.NEU.AND P0, PT, R11.reuse, RZ, PT ;  /* 0x000000ff0b00720b */ /* 0x040fe40003f0d000 */
[----:B------:R-:W-:-:S04]  /*18550*/  LOP3.LUT R23, R11, 0x80000000, R3, 0x48, !PT ;  /* 0x800000000b177812 */ /* 0x000fc800078e4803 */
[----:B------:R-:W-:-:S07]  /*18560*/  LOP3.LUT R21, R23, R21, RZ, 0xfc, !PT ;  /* 0x0000001517157212 */ /* 0x000fce00078efcff */
[----:B------:R-:W-:Y:S05]  /*18570*/  @!P0 BRA `(.L_x_6603) ;  /* 0x00000000007c8947 */ /* 0x000fea0003800000 */
[----:B------:R-:W-:Y:S01]  /*18580*/  IMAD.MOV R3, RZ, RZ, -R18 ;  /* 0x000000ffff037224 */ /* 0x000fe200078e0a12 */
[----:B------:R-:W-:Y:S01]  /*18590*/  DMUL.RP R20, R24, R20 ;  /* 0x0000001418147228 */ /* 0x000fe20000008000 */
[----:B------:R-:W-:-:S06]  /*185a0*/  IMAD.MOV.U32 R2, RZ, RZ, RZ ;  /* 0x000000ffff027224 */ /* 0x000fcc00078e00ff */
[----:B------:R-:W-:-:S03]  /*185b0*/  DFMA R2, R26, -R2, R24 ;  /* 0x800000021a02722b */ /* 0x000fc60000000018 */
[----:B------:R-:W-:-:S03]  /*185c0*/  LOP3.LUT R23, R21, R23, RZ, 0x3c, !PT ;  /* 0x0000001715177212 */ /* 0x000fc600078e3cff */
[----:B------:R-:W-:-:S04]  /*185d0*/  IADD3 R2, -R18, -0x43300000, RZ ;  /* 0xbcd0000012027810 */ /* 0x000fc80007ffe1ff */
[----:B------:R-:W-:-:S04]  /*185e0*/  FSETP.NEU.AND P0, PT, |R3|, R2, PT ;  /* 0x000000020300720b */ /* 0x000fc80003f0d200 */
[----:B------:R-:W-:Y:S02]  /*185f0*/  FSEL R26, R20, R26, !P0 ;  /* 0x0000001a141a7208 */ /* 0x000fe40004000000 */
[----:B------:R-:W-:Y:S01]  /*18600*/  FSEL R27, R23, R27, !P0 ;  /* 0x0000001b171b7208 */ /* 0x000fe20004000000 */
[----:B------:R-:W-:Y:S06]  /*18610*/  BRA `(.L_x_6603) ;  /* 0x0000000000547947 */ /* 0x000fec0003800000 */
.L_x_6602:
[----:B------:R-:W-:-:S14]  /*18620*/  DSETP.NAN.AND P0, PT, R20, R20, PT ;  /* 0x000000141400722a */ /* 0x000fdc0003f08000 */
[----:B------:R-:W-:Y:S05]  /*18630*/  @P0 BRA `(.L_x_6604) ;  /* 0x0000000000440947 */ /* 0x000fea0003800000 */
[----:B------:R-:W-:-:S14]  /*18640*/  DSETP.NAN.AND P0, PT, R2, R2, PT ;  /* 0x000000020200722a */ /* 0x000fdc0003f08000 */
[----:B------:R-:W-:Y:S05]  /*18650*/  @P0 BRA `(.L_x_6605) ;  /* 0x0000000000300947 */ /* 0x000fea0003800000 */
[----:B------:R-:W-:Y:S01]  /*18660*/  ISETP.NE.AND P0, PT, R33, R18, PT ;  /* 0x000000122100720c */ /* 0x000fe20003f05270 */
[----:B------:R-:W-:Y:S02]  /*18670*/  IMAD.MOV.U32 R26, RZ, RZ, 0x0 ;  /* 0x00000000ff1a7424 */ /* 0x000fe400078e00ff */
[----:B------:R-:W-:-:S10]  /*18680*/  IMAD.MOV.U32 R27, RZ, RZ, -0x80000 ;  /* 0xfff80000ff1b7424 */ /* 0x000fd400078e00ff */
[----:B------:R-:W-:Y:S05]  /*18690*/  @!P0 BRA `(.L_x_6603) ;  /* 0x0000000000348947 */ /* 0x000fea0003800000 */
[----:B------:R-:W-:Y:S02]  /*186a0*/  ISETP.NE.AND P0, PT, R33, 0x7ff00000, PT ;  /* 0x7ff000002100780c */ /* 0x000fe40003f05270 */
[----:B------:R-:W-:Y:S02]  /*186b0*/  LOP3.LUT R27, R21, 0x80000000, R3, 0x48, !PT ;  /* 0x80000000151b7812 */ /* 0x000fe400078e4803 */
[----:B------:R-:W-:-:S13]  /*186c0*/  ISETP.EQ.OR P0, PT, R18, RZ, !P0 ;  /* 0x000000ff1200720c */ /* 0x000fda0004702670 */
[----:B------:R-:W-:Y:S01]  /*186d0*/  @P0 LOP3.LUT R2, R27, 0x7ff00000, RZ, 0xfc, !PT ;  /* 0x7ff000001b020812 */ /* 0x000fe200078efcff */
[----:B------:R-:W-:Y:S02]  /*186e0*/  @!P0 IMAD.MOV.U32 R26, RZ, RZ, RZ ;  /* 0x000000ffff1a8224 */ /* 0x000fe400078e00ff */
[----:B------:R-:W-:Y:S02]  /*186f0*/  @P0 IMAD.MOV.U32 R26, RZ, RZ, RZ ;  /* 0x000000ffff1a0224 */ /* 0x000fe400078e00ff */
[----:B------:R-:W-:Y:S01]  /*18700*/  @P0 IMAD.MOV.U32 R27, RZ, RZ, R2 ;  /* 0x000000ffff1b0224 */ /* 0x000fe200078e0002 */
[----:B------:R-:W-:Y:S06]  /*18710*/  BRA `(.L_x_6603) ;  /* 0x0000000000147947 */ /* 0x000fec0003800000 */
.L_x_6605:
[----:B------:R-:W-:Y:S01]  /*18720*/  LOP3.LUT R27, R3, 0x80000, RZ, 0xfc, !PT ;  /* 0x00080000031b7812 */ /* 0x000fe200078efcff */
[----:B------:R-:W-:Y:S01]  /*18730*/  IMAD.MOV.U32 R26, RZ, RZ, R2 ;  /* 0x000000ffff1a7224 */ /* 0x000fe200078e0002 */
[----:B------:R-:W-:Y:S06]  /*18740*/  BRA `(.L_x_6603) ;  /* 0x0000000000087947 */ /* 0x000fec0003800000 */
.L_x_6604:
[----:B------:R-:W-:Y:S01]  /*18750*/  LOP3.LUT R27, R21, 0x80000, RZ, 0xfc, !PT ;  /* 0x00080000151b7812 */ /* 0x000fe200078efcff */
[----:B------:R-:W-:-:S07]  /*18760*/  IMAD.MOV.U32 R26, RZ, RZ, R20 ;  /* 0x000000ffff1a7224 */ /* 0x000fce00078e0014 */
.L_x_6603:
[----:B------:R-:W-:Y:S05]  /*18770*/  BSYNC B0 ;  /* 0x0000000000007941 */ /* 0x000fea0003800000 */
.L_x_6601:
[----:B------:R-:W-:Y:S01]  /*18780*/  MOV R2, R0 ;  /* 0x0000000000027202 */ /* 0x000fe20000000f00 */
[----:B------:R-:W-:-:S04]  /*18790*/  IMAD.MOV.U32 R3, RZ, RZ, 0x0 ;  /* 0x00000000ff037424 */ /* 0x000fc800078e00ff */
[----:B------:R-:W-:Y:S05]  /*187a0*/  RET.REL.NODEC R2 `(_ZN2at6native18elementwise_kernelILi128ELi4EZNS0_15gpu_kernel_implIZZZNS0_61_GLOBAL__N__132982cb_23_ActivationSiluKernel_cu_f5210f67_354611silu_kernelERNS_18TensorIteratorBaseEENKUlvE_clEvENKUlvE1_clEvEUlN3c107complexIdEEE_EEvS5_RKT_EUliE_EEviT1_) ;  /* 0xfffffe7802147950 */ /* 0x000fea0003c3ffff */
        .type           $_ZN2at6native18elementwise_kernelILi128ELi4EZNS0_15gpu_kernel_implIZZZNS0_61_GLOBAL__N__132982cb_23_ActivationSiluKernel_cu_f5210f67_354611silu_kernelERNS_18TensorIteratorBaseEENKUlvE_clEvENKUlvE1_clEvEUlN3c107complexIdEEE_EEvS5_RKT_EUliE_EEviT1_$__internal_trig_reduction_slowpathd,@function
        .size           $_ZN2at6native18elementwise_kernelILi128ELi4EZNS0_15gpu_kernel_implIZZZNS0_61_GLOBAL__N__132982cb_23_ActivationSiluKernel_cu_f5210f67_354611silu_kernelERNS_18TensorIteratorBaseEENKUlvE_clEvENKUlvE1_clEvEUlN3c107complexIdEEE_EEvS5_RKT_EUliE_EEviT1_$__internal_trig_reduction_slowpathd,(.L_x_11055 - $_ZN2at6native18elementwise_kernelILi128ELi4EZNS0_15gpu_kernel_implIZZZNS0_61_GLOBAL__N__132982cb_23_ActivationSiluKernel_cu_f5210f67_354611silu_kernelERNS_18TensorIteratorBaseEENKUlvE_clEvENKUlvE1_clEvEUlN3c107complexIdEEE_EEvS5_RKT_EUliE_EEviT1_$__internal_trig_reduction_slowpathd)
$_ZN2at6native18elementwise_kernelILi128ELi4EZNS0_15gpu_kernel_implIZZZNS0_61_GLOBAL__N__132982cb_23_ActivationSiluKernel_cu_f5210f67_354611silu_kernelERNS_18TensorIteratorBaseEENKUlvE_clEvENKUlvE1_clEvEUlN3c107complexIdEEE_EEvS5_RKT_EUliE_EEviT1_$__internal_trig_reduction_slowpathd:
[--C-:B------:R-:W-:Y:S01]  /*187b0*/  SHF.R.U32.HI R21, RZ, 0x14, R11.reuse ;  /* 0x00000014ff157819 */ /* 0x100fe2000001160b */
[----:B------:R-:W-:Y:S02]  /*187c0*/  IMAD.MOV.U32 R2, RZ, RZ, R10 ;  /* 0x000000ffff027224 */ /* 0x000fe400078e000a */
[----:B------:R-:W-:Y:S01]  /*187d0*/  IMAD.MOV.U32 R3, RZ, RZ, R11 ;  /* 0x000000ffff037224 */ /* 0x000fe200078e000b */
[----:B------:R-:W-:Y:S01]  /*187e0*/  LOP3.LUT R0, R21, 0x7ff, RZ, 0xc0, !PT ;  /* 0x000007ff15007812 */ /* 0x000fe200078ec0ff */
[----:B------:R-:W-:-:S03]  /*187f0*/  IMAD.MOV.U32 R5, RZ, RZ, RZ ;  /* 0x000000ffff057224 */ /* 0x000fc600078e00ff */
[----:B------:R-:W-:-:S13]  /*18800*/  ISETP.NE.AND P0, PT, R0, 0x7ff, PT ;  /* 0x000007ff0000780c */ /* 0x000fda0003f05270 */
[----:B------:R-:W-:Y:S05]  /*18810*/  @!P0 BRA `(.L_x_6606) ;  /* 0x00000008003c8947 */ /* 0x000fea0003800000 */
[----:B------:R-:W-:Y:S01]  /*18820*/  VIADD R0, R0, 0xfffffc00 ;  /* 0xfffffc0000007836 */ /* 0x000fe20000000000 */
[----:B------:R-:W-:Y:S01]  /*18830*/  BSSY B0, `(.L_x_6607) ;  /* 0x0000033000007945 */ /* 0x000fe20003800000 */
[----:B------:R-:W-:Y:S01]  /*18840*/  VIADD R21, R21, 0xfffffc00 ;  /* 0xfffffc0015157836 */ /* 0x000fe20000000000 */
[----:B------:R-:W-:Y:S02]  /*18850*/  CS2R R22, SRZ ;  /* 0x0000000000167805 */ /* 0x000fe4000001ff00 */
[----:B------:R-:W-:-:S04]  /*18860*/  SHF.R.U32.HI R0, RZ, 0x6, R0 ;  /* 0x00000006ff007819 */ /* 0x000fc80000011600 */
[C---:B------:R-:W-:Y:S02]  /*18870*/  IADD3 R5, -R0.reuse, 0x10, RZ ;  /* 0x0000001000057810 */ /* 0x040fe40007ffe1ff */
[----:B------:R-:W-:Y:S02]  /*18880*/  IADD3 R4, -R0, 0x13, RZ ;  /* 0x0000001300047810 */ /* 0x000fe40007ffe1ff */
[----:B------:R-:W-:-:S04]  /*18890*/  ISETP.GT.AND P0, PT, R5, 0xe, PT ;  /* 0x0000000e0500780c */ /* 0x000fc80003f04270 */
[----:B------:R-:W-:Y:S02]  /*188a0*/  SEL R4, R4, 0x12, !P0 ;  /* 0x0000001204047807 */ /* 0x000fe40004000000 */
[----:B------:R-:W-:Y:S02]  /*188b0*/  LOP3.LUT P0, R21, R21, 0x3f, RZ, 0xc0, !PT ;  /* 0x0000003f15157812 */ /* 0x000fe4000780c0ff */
[----:B------:R-:W-:Y:S02]  /*188c0*/  ISETP.GT.AND P1, PT, R5, R4, PT ;  /* 0x000000040500720c */ /* 0x000fe40003f24270 */
[----:B------:R-:W-:-:S05]  /*188d0*/  IADD3 R5, -R0, 0xf, RZ ;  /* 0x0000000f00057810 */ /* 0x000fca0007ffe1ff */
[----:B------:R-:W-:-:S06]  /*188e0*/  IMAD.MOV.U32 R7, RZ, RZ, R5 ;  /* 0x000000ffff077224 */ /* 0x000fcc00078e0005 */
[----:B------:R-:W-:Y:S05]  /*188f0*/  @P1 BRA `(.L_x_6608) ;  /* 0x0000000000981947 */ /* 0x000fea0003800000 */
[----:B------:R-:W0:Y:S01]  /*18900*/  LDC.64 R6, c[0x4][0x160] ;  /* 0x01005800ff067b82 */ /* 0x000e220000000a00 */
[C---:B------:R-:W-:Y:S01]  /*18910*/  SHF.L.U64.HI R27, R2.reuse, 0xb, R3 ;  /* 0x0000000b021b7819 */ /* 0x040fe20000010203 */
[----:B------:R-:W-:Y:S01]  /*18920*/  IMAD.SHL.U32 R25, R2, 0x800, RZ ;  /* 0x0000080002197824 */ /* 0x000fe200078e00ff */
[----:B------:R-:W-:Y:S01]  /*18930*/  CS2R R22, SRZ ;  /* 0x0000000000167805 */ /* 0x000fe2000001ff00 */
[----:B------:R-:W-:Y:S01]  /*18940*/  IMAD.MOV.U32 R0, RZ, RZ, R1 ;  /* 0x000000ffff007224 */ /* 0x000fe200078e0001 */
[----:B------:R-:W-:-:S03]  /*18950*/  LOP3.LUT R27, R27, 0x80000000, RZ, 0xfc, !PT ;  /* 0x800000001b1b7812 */ /* 0x000fc600078efcff */
[----:B------:R-:W1:Y:S01]  /*18960*/  LDC.64 R34, c[0x0][0x208] ;  /* 0x00008200ff227b82 */ /* 0x000e620000000a00 */
[----:B0-----:R-:W-:-:S04]  /*18970*/  IMAD.WIDE R6, R5, 0x8, R6 ;  /* 0x0000000805067825 */ /* 0x001fc800078e0206 */
[----:B------:R-:W-:Y:S02]  /*18980*/  IMAD.MOV.U32 R9, RZ, RZ, R7 ;  /* 0x000000ffff097224 */ /* 0x000fe400078e0007 */
[----:B------:R-:W-:-:S07]  /*18990*/  IMAD.MOV.U32 R7, RZ, RZ, R5 ;  /* 0x000000ffff077224 */ /* 0x000fce00078e0005 */
.L_x_6609:
[----:B-1----:R-:W-:Y:S01]  /*189a0*/  R2UR UR4, R34 ;  /* 0x00000000220472ca */ /* 0x002fe200000e0000 */
[----:B------:R-:W-:Y:S01]  /*189b0*/  IMAD.MOV.U32 R2, RZ, RZ, R6 ;  /* 0x000000ffff027224 */ /* 0x000fe200078e0006 */
[----:B------:R-:W-:Y:S01]  /*189c0*/  R2UR UR5, R35 ;  /* 0x00000000230572ca */ /* 0x000fe200000e0000 */
[----:B------:R-:W-:-:S12]  /*189d0*/  IMAD.MOV.U32 R3, RZ, RZ, R9 ;  /* 0x000000ffff037224 */ /* 0x000fd800078e0009 */
[----:B------:R-:W2:Y:S01]  /*189e0*/  LDG.E.64.CONSTANT R2, desc[UR4][R2.64] ;  /* 0x0000000402027981 */ /* 0x000ea2000c1e9b00 */
[----:B------:R-:W-:Y:S02]  /*189f0*/  VIADD R7, R7, 0x1 ;  /* 0x0000000107077836 */ /* 0x000fe40000000000 */
[----:B--2---:R-:W-:-:S04]  /*18a00*/  IMAD.WIDE.U32 R22, P1, R2, R25, R22 ;  /* 0x0000001902167225 */ /* 0x004fc80007820016 */
[C---:B------:R-:W-:Y:S02]  /*18a10*/  IMAD R37, R2.reuse, R27, RZ ;  /* 0x0000001b02257224 */ /* 0x040fe400078e02ff */
[----:B------:R-:W-:Y:S02]  /*18a20*/  IMAD R8, R3, R25, RZ ;  /* 0x0000001903087224 */ /* 0x000fe400078e02ff */
[----:B------:R-:W-:Y:S01]  /*18a30*/  IMAD.HI.U32 R10, R2, R27, RZ ;  /* 0x0000001b020a7227 */ /* 0x000fe200078e00ff */
[----:B------:R-:W-:-:S03]  /*18a40*/  IADD3 R23, P3, R37, R23, RZ ;  /* 0x0000001725177210 */ /* 0x000fc60007f7e0ff */
[----:B------:R-:W-:Y:S01]  /*18a50*/  IMAD.X R37, RZ, RZ, R10, P1 ;  /* 0x000000ffff257224 */ /* 0x000fe200008e060a */
[----:B------:R-:W-:Y:S01]  /*18a60*/  IADD3 R23, P4, R8, R23, RZ ;  /* 0x0000001708177210 */ /* 0x000fe20007f9e0ff */
[----:B------:R-:W-:-:S04]  /*18a70*/  IMAD.HI.U32 R8, R3, R25, RZ ;  /* 0x0000001903087227 */ /* 0x000fc800078e00ff */
[----:B------:R-:W-:Y:S01]  /*18a80*/  IMAD.HI.U32 R2, R3, R27, RZ ;  /* 0x0000001b03027227 */ /* 0x000fe200078e00ff */
[----:B------:R-:W-:Y:S01]  /*18a90*/  IADD3.X R8, P1, R8, R37, RZ, P3, !PT ;  /* 0x0000002508087210 */ /* 0x000fe20001f3e4ff */
[----:B------:R0:W-:Y:S01]  /*18aa0*/  STL.64 [R0], R22 ;  /* 0x0000001600007387 */ /* 0x0001e20000100a00 */
[----:B------:R-:W-:Y:S01]  /*18ab0*/  ISETP.GE.AND P3, PT, R7, R4, PT ;  /* 0x000000040700720c */ /* 0x000fe20003f66270 */
[----:B------:R-:W-:Y:S02]  /*18ac0*/  IMAD R3, R3, R27, RZ ;  /* 0x0000001b03037224 */ /* 0x000fe400078e02ff */
[----:B------:R-:W-:Y:S01]  /*18ad0*/  IMAD.X R2, RZ, RZ, R2, P1 ;  /* 0x000000ffff027224 */ /* 0x000fe200008e0602 */
[----:B------:R-:W-:Y:S02]  /*18ae0*/  IADD3 R6, P1, R6, 0x8, RZ ;  /* 0x0000000806067810 */ /* 0x000fe40007f3e0ff */
[----:B------:R-:W-:-:S03]  /*18af0*/  IADD3.X R8, P4, R3, R8, RZ, P4, !PT ;  /* 0x0000000803087210 */ /* 0x000fc6000279e4ff */
[----:B------:R-:W-:Y:S02]  /*18b00*/  IMAD.X R9, RZ, RZ, R9, P1 ;  /* 0x000000ffff097224 */ /* 0x000fe400008e0609 */
[----:B------:R-:W-:Y:S02]  /*18b10*/  IMAD.X R3, RZ, RZ, R2, P4 ;  /* 0x000000ffff037224 */ /* 0x000fe400020e0602 */
[----:B0-----:R-:W-:Y:S02]  /*18b20*/  VIADD R0, R0, 0x8 ;  /* 0x0000000800007836 */ /* 0x001fe40000000000 */
[----:B------:R-:W-:Y:S01]  /*18b30*/  IMAD.MOV.U32 R22, RZ, RZ, R8 ;  /* 0x000000ffff167224 */ /* 0x000fe200078e0008 */
[----:B------:R-:W-:Y:S01]  /*18b40*/  MOV R23, R3 ;  /* 0x0000000300177202 */ /* 0x000fe20000000f00 */
[----:B------:R-:W-:Y:S06]  /*18b50*/  @!P3 BRA `(.L_x_6609) ;  /* 0xfffffffc0090b947 */ /* 0x000fec000383ffff */
.L_x_6608:
[----:B------:R-:W-:Y:S05]  /*18b60*/  BSYNC B0 ;  /* 0x0000000000007941 */ /* 0x000fea0003800000 */
.L_x_6607:
[----:B------:R-:W-:-:S04]  /*18b70*/  IMAD.IADD R0, R7, 0x1, -R5 ;  /* 0x0000000107007824 */ /* 0x000fc800078e0a05 */
[----:B------:R-:W-:-:S05]  /*18b80*/  IMAD R25, R0, 0x8, R1 ;  /* 0x0000000800197824 */ /* 0x000fca00078e0201 */
[----:B------:R0:W-:Y:S04]  /*18b90*/  STL.64 [R25], R22 ;  /* 0x0000001619007387 */ /* 0x0001e80000100a00 */
[----:B------:R-:W2:Y:S04]  /*18ba0*/  LDL.64 R2, [R1+0x10] ;  /* 0x0000100001027983 */ /* 0x000ea80000100a00 */
[----:B------:R-:W3:Y:S04]  /*18bb0*/  @P0 LDL.64 R6, [R1+0x8] ;  /* 0x0000080001060983 */ /* 0x000ee80000100a00 */
[----:B------:R-:W4:Y:S01]  /*18bc0*/  LDL.64 R4, [R1+0x18] ;  /* 0x0000180001047983 */ /* 0x000f220000100a00 */
[----:B------:R-:W-:Y:S01]  /*18bd0*/  @P0 IADD3 R0, -R21, 0x40, RZ ;  /* 0x0000004015000810 */ /* 0x000fe20007ffe1ff */
[----:B------:R-:W-:Y:S01]  /*18be0*/  UMOV UR4, URZ ;  /* 0x0000003f00047c82 */ /* 0x000fe20008000000 */
[----:B--2---:R-:W-:-:S02]  /*18bf0*/  @P0 SHF.L.U32 R9, R2, R21, RZ ;  /* 0x0000001502090219 */ /* 0x004fc400000006ff */
[-C--:B------:R-:W-:Y:S02]  /*18c00*/  @P0 SHF.R.U64 R10, R2, R0.reuse, R3 ;  /* 0x00000000020a0219 */ /* 0x080fe40000001203 */
[-C--:B---3--:R-:W-:Y:S02]  /*18c10*/  @P0 SHF.R.U64 R6, R6, R0.reuse, R7 ;  /* 0x0000000006060219 */ /* 0x088fe40000001207 */
[----:B------:R-:W-:Y:S02]  /*18c20*/  @P0 SHF.L.U64.HI R8, R2, R21, R3 ;  /* 0x0000001502080219 */ /* 0x000fe40000010203 */
[----:B------:R-:W-:Y:S02]  /*18c30*/  @P0 LOP3.LUT R2, R6, R9, RZ, 0xfc, !PT ;  /* 0x0000000906020212 */ /* 0x000fe400078efcff */
[-C--:B----4-:R-:W-:Y:S02]  /*18c40*/  @P0 SHF.L.U32 R9, R4, R21.reuse, RZ ;  /* 0x0000001504090219 */ /* 0x090fe400000006ff */
[----:B------:R-:W-:Y:S01]  /*18c50*/  @P0 SHF.R.U32.HI R7, RZ, R0, R7 ;  /* 0x00000000ff070219 */ /* 0x000fe20000011607 */
[----:B------:R-:W-:Y:S01]  /*18c60*/  IMAD.SHL.U32 R6, R2, 0x4, RZ ;  /* 0x0000000402067824 */ /* 0x000fe200078e00ff */
[----:B------:R-:W-:-:S02]  /*18c70*/  @P0 SHF.L.U64.HI R21, R4, R21, R5 ;  /* 0x0000001504150219 */ /* 0x000fc40000010205 */
[----:B------:R-:W-:Y:S02]  /*18c80*/  @P0 SHF.R.U32.HI R0, RZ, R0, R3 ;  /* 0x00000000ff000219 */ /* 0x000fe40000011603 */
[----:B------:R-:W-:Y:S02]  /*18c90*/  @P0 LOP3.LUT R4, R9, R10, RZ, 0xfc, !PT ;  /* 0x0000000a09040212 */ /* 0x000fe400078efcff */
[----:B------:R-:W-:Y:S02]  /*18ca0*/  @P0 LOP3.LUT R3, R7, R8, RZ, 0xfc, !PT ;  /* 0x0000000807030212 */ /* 0x000fe400078efcff */
[----:B------:R-:W-:Y:S01]  /*18cb0*/  @P0 LOP3.LUT R5, R21, R0, RZ, 0xfc, !PT ;  /* 0x0000000015050212 */ /* 0x000fe200078efcff */
[----:B------:R-:W-:Y:S01]  /*18cc0*/  IMAD.SHL.U32 R9, R4, 0x4, RZ ;  /* 0x0000000404097824 */ /* 0x000fe200078e00ff */
[--C-:B------:R-:W-:Y:S02]  /*18cd0*/  SHF.L.U64.HI R7, R2, 0x2, R3.reuse ;  /* 0x0000000202077819 */ /* 0x100fe40000010203 */
[----:B------:R-:W-:-:S02]  /*18ce0*/  SHF.R.U32.HI R2, RZ, 0x1e, R3 ;  /* 0x0000001eff027819 */ /* 0x000fc40000011603 */
[----:B------:R-:W-:Y:S02]  /*18cf0*/  IADD3 RZ, P0, RZ, -R6, RZ ;  /* 0x80000006ffff7210 */ /* 0x000fe40007f1e0ff */
[----:B------:R-:W-:Y:S02]  /*18d00*/  LOP3.LUT R0, RZ, R7, RZ, 0x33, !PT ;  /* 0x00000007ff007212 */ /* 0x000fe400078e33ff */
[----:B------:R-:W-:Y:S02]  /*18d10*/  LOP3.LUT R9, R2, R9, RZ, 0xfc, !PT ;  /* 0x0000000902097212 */ /* 0x000fe400078efcff */
[----:B------:R-:W-:Y:S02]  /*18d20*/  SHF.L.U64.HI R4, R4, 0x2, R5 ;  /* 0x0000000204047819 */ /* 0x000fe40000010205 */
[----:B------:R-:W-:Y:S02]  /*18d30*/  IADD3.X R8, P0, RZ, R0, RZ, P0, !PT ;  /* 0x00000000ff087210 */ /* 0x000fe4000071e4ff */
[----:B------:R-:W-:-:S02]  /*18d40*/  LOP3.LUT R2, RZ, R9, RZ, 0x33, !PT ;  /* 0x00000009ff027212 */ /* 0x000fc400078e33ff */
[----:B------:R-:W-:Y:S02]  /*18d50*/  LOP3.LUT R3, RZ, R4, RZ, 0x33, !PT ;  /* 0x00000004ff037212 */ /* 0x000fe400078e33ff */
[----:B------:R-:W-:Y:S02]  /*18d60*/  IADD3.X R2, P1, RZ, R2, RZ, P0, !PT ;  /* 0x00000002ff027210 */ /* 0x000fe4000073e4ff */
[----:B------:R-:W-:-:S03]  /*18d70*/  SHF.R.U32.HI R0, RZ, 0x1d, R5 ;  /* 0x0000001dff007819 */ /* 0x000fc60000011605 */
[----:B------:R-:W-:Y:S01]  /*18d80*/  IMAD.X R3, RZ, RZ, R3, P1 ;  /* 0x000000ffff037224 */ /* 0x000fe200008e0603 */
[C---:B------:R-:W-:Y:S02]  /*18d90*/  LOP3.LUT P0, RZ, R0.reuse, 0x1, RZ, 0xc0, !PT ;  /* 0x0000000100ff7812 */ /* 0x040fe4000780c0ff */
[----:B------:R-:W-:Y:S02]  /*18da0*/  LOP3.LUT R0, R0, 0x1, RZ, 0xc0, !PT ;  /* 0x0000000100007812 */ /* 0x000fe400078ec0ff */
[----:B------:R-:W-:Y:S02]  /*18db0*/  SEL R3, R4, R3, !P0 ;  /* 0x0000000304037207 */ /* 0x000fe40004000000 */
[----:B------:R-:W-:Y:S02]  /*18dc0*/  SEL R4, R9, R2, !P0 ;  /* 0x0000000209047207 */ /* 0x000fe40004000000 */
[----:B------:R-:W-:Y:S02]  /*18dd0*/  ISETP.NE.U32.AND P1, PT, R3, RZ, PT ;  /* 0x000000ff0300720c */ /* 0x000fe40003f25070 */
[----:B------:R-:W-:-:S02]  /*18de0*/  SEL R8, R7, R8, !P0 ;  /* 0x0000000807087207 */ /* 0x000fc40004000000 */
[----:B------:R-:W-:Y:S01]  /*18df0*/  SEL R9, R4, R3, !P1 ;  /* 0x0000000304097207 */ /* 0x000fe20004800000 */
[----:B------:R-:W-:Y:S01]  /*18e00*/  @P0 IMAD.MOV R6, RZ, RZ, -R6 ;  /* 0x000000ffff060224 */ /* 0x000fe200078e0a06 */
[----:B------:R-:W-:-:S04]  /*18e10*/  LEA.HI R5, R5, R0, RZ, 0x2 ;  /* 0x0000000005057211 */ /* 0x000fc800078f10ff */
[----:B------:R-:W1:Y:S02]  /*18e20*/  FLO.U32 R9, R9 ;  /* 0x0000000900097300 */ /* 0x000e6400000e0000 */
[C---:B-1----:R-:W-:Y:S02]  /*18e30*/  IADD3 R10, -R9.reuse, 0x1f, RZ ;  /* 0x0000001f090a7810 */ /* 0x042fe40007ffe1ff */
[----:B------:R-:W-:-:S03]  /*18e40*/  IADD3 R2, -R9, 0x3f, RZ ;  /* 0x0000003f09027810 */ /* 0x000fc60007ffe1ff */
[----:B------:R-:W-:-:S05]  /*18e50*/  @P1 IMAD.MOV R2, RZ, RZ, R10 ;  /* 0x000000ffff021224 */ /* 0x000fca00078e020a */
[C---:B------:R-:W-:Y:S02]  /*18e60*/  ISETP.NE.U32.AND P1, PT, R2.reuse, RZ, PT ;  /* 0x000000ff0200720c */ /* 0x040fe40003f25070 */
[----:B------:R-:W-:Y:S02]  /*18e70*/  IADD3 R7, -R2, 0x40, RZ ;  /* 0x0000004002077810 */ /* 0x000fe40007ffe1ff */
[----:B------:R-:W-:Y:S02]  /*18e80*/  ISETP.NE.AND.EX P1, PT, RZ, RZ, PT, P1 ;  /* 0x000000ffff00720c */ /* 0x000fe40003f25310 */
[-C--:B------:R-:W-:Y:S02]  /*18e90*/  SHF.L.U32 R21, R4, R2.reuse, RZ ;  /* 0x0000000204157219 */ /* 0x080fe400000006ff */
[----:B------:R-:W-:Y:S02]  /*18ea0*/  SHF.R.U64 R6, R6, R7, R8 ;  /* 0x0000000706067219 */ /* 0x000fe40000001208 */
[----:B0-----:R-:W-:-:S07]  /*18eb0*/  SHF.L.U64.HI R23, R4, R2, R3 ;  /* 0x0000000204177219 */ /* 0x001fce0000010203 */
[----:B------:R-:W-:Y:S02]  /*18ec0*/  @P1 LOP3.LUT R4, R6, R21, RZ, 0xfc, !PT ;  /* 0x0000001506041212 */ /* 0x000fe400078efcff */
[----:B------:R-:W-:Y:S01]  /*18ed0*/  SHF.R.U32.HI R6, RZ, R7, R8 ;  /* 0x00000007ff067219 */ /* 0x000fe20000011608 */
[----:B------:R-:W-:Y:S02]  /*18ee0*/  IMAD.MOV.U32 R7, RZ, RZ, RZ ;  /* 0x000000ffff077224 */ /* 0x000fe400078e00ff */
[----:B------:R-:W-:Y:S01]  /*18ef0*/  IMAD.WIDE.U32 R8, R4, 0x2168c235, RZ ;  /* 0x2168c23504087825 */ /* 0x000fe200078e00ff */
[----:B------:R-:W-:-:S03]  /*18f00*/  @P1 LOP3.LUT R3, R6, R23, RZ, 0xfc, !PT ;  /* 0x0000001706031212 */ /* 0x000fc600078efcff */
[----:B------:R-:W-:Y:S01]  /*18f10*/  IMAD.MOV.U32 R6, RZ, RZ, R9 ;  /* 0x000000ffff067224 */ /* 0x000fe200078e0009 */
[----:B------:R-:W-:Y:S01]  /*18f20*/  IADD3 RZ, P1, R8, R8, RZ ;  /* 0x0000000808ff7210 */ /* 0x000fe20007f3e0ff */
[----:B------:R-:W-:Y:S02]  /*18f30*/  IMAD R9, R3, -0x36f0255e, RZ ;  /* 0xc90fdaa203097824 */ /* 0x000fe400078e02ff */
[----:B------:R-:W-:-:S04]  /*18f40*/  IMAD.WIDE.U32 R6, R4, -0x36f0255e, R6 ;  /* 0xc90fdaa204067825 */ /* 0x000fc800078e0006 */
[----:B------:R-:W-:-:S04]  /*18f50*/  IMAD.HI.U32 R4, R3, -0x36f0255e, RZ ;  /* 0xc90fdaa203047827 */ /* 0x000fc800078e00ff */
[----:B------:R-:W-:-:S04]  /*18f60*/  IMAD.WIDE.U32 R6, P3, R3, 0x2168c235, R6 ;  /* 0x2168c23503067825 */ /* 0x000fc80007860006 */
[----:B------:R-:W-:Y:S01]  /*18f70*/  IMAD.X R3, RZ, RZ, R4, P3 ;  /* 0x000000ffff037224 */ /* 0x000fe200018e0604 */
[----:B------:R-:W-:Y:S02]  /*18f80*/  IADD3 R4, P3, R9, R7, RZ ;  /* 0x0000000709047210 */ /* 0x000fe40007f7e0ff */
[----:B------:R-:W-:-:S03]  /*18f90*/  IADD3.X RZ, P1, R6, R6, RZ, P1, !PT ;  /* 0x0000000606ff7210 */ /* 0x000fc60000f3e4ff */
[----:B------:R-:W-:Y:S01]  /*18fa0*/  IMAD.X R3, RZ, RZ, R3, P3 ;  /* 0x000000ffff037224 */ /* 0x000fe200018e0603 */
[C---:B------:R-:W-:Y:S02]  /*18fb0*/  ISETP.GT.U32.AND P3, PT, R4.reuse, RZ, PT ;  /* 0x000000ff0400720c */ /* 0x040fe40003f64070 */
[----:B------:R-:W-:Y:S02]  /*18fc0*/  IADD3.X R7, P1, R4, R4, RZ, P1, !PT ;  /* 0x0000000404077210 */ /* 0x000fe40000f3e4ff */
[----:B------:R-:W-:-:S03]  /*18fd0*/  ISETP.GT.AND.EX P3, PT, R3, RZ, PT, P3 ;  /* 0x000000ff0300720c */ /* 0x000fc60003f64330 */
[----:B------:R-:W-:Y:S01]  /*18fe0*/  IMAD.X R6, R3, 0x1, R3, P1 ;  /* 0x0000000103067824 */ /* 0x000fe200008e0603 */
[----:B------:R-:W-:Y:S02]  /*18ff0*/  SEL R4, R7, R4, P3 ;  /* 0x0000000407047207 */ /* 0x000fe40001800000 */
[----:B------:R-:W-:Y:S02]  /*19000*/  SEL R9, RZ, 0x1, !P3 ;  /* 0x00000001ff097807 */ /* 0x000fe40005800000 */
[----:B------:R-:W-:Y:S02]  /*19010*/  SEL R6, R6, R3, P3 ;  /* 0x0000000306067207 */ /* 0x000fe40001800000 */
[----:B------:R-:W-:Y:S01]  /*19020*/  IADD3 R4, P1, R4, 0x1, RZ ;  /* 0x0000000104047810 */ /* 0x000fe20007f3e0ff */
[----:B------:R-:W-:-:S04]  /*19030*/  IMAD.IADD R9, R9, 0x1, R2 ;  /* 0x0000000109097824 */ /* 0x000fc800078e0202 */
[----:B------:R-:W-:Y:S02]  /*19040*/  IMAD.X R7, RZ, RZ, R6, P1 ;  /* 0x000000ffff077224 */ /* 0x000fe400008e0606 */
[----:B------:R-:W-:-:S03]  /*19050*/  IMAD.SHL.U32 R9, R9, 0x100000, RZ ;  /* 0x0010000009097824 */ /* 0x000fc600078e00ff */
[----:B------:R-:W-:-:S04]  /*19060*/  SHF.R.U64 R4, R4, 0xa, R7 ;  /* 0x0000000a04047819 */ /* 0x000fc80000001207 */
[----:B------:R-:W-:-:S04]  /*19070*/  IADD3 R4, P1, R4, 0x1, RZ ;  /* 0x0000000104047810 */ /* 0x000fc80007f3e0ff */
[----:B------:R-:W-:Y:S02]  /*19080*/  LEA.HI.X R7, R7, RZ, RZ, 0x16, P1 ;  /* 0x000000ff07077211 */ /* 0x000fe400008fb4ff */
[----:B------:R-:W-:Y:S02]  /*19090*/  LOP3.LUT P1, R3, R11, 0x80000000, RZ, 0xc0, !PT ;  /* 0x800000000b037812 */ /* 0x000fe4000782c0ff */
[--C-:B------:R-:W-:Y:S02]  /*190a0*/  SHF.R.U64 R2, R4, 0x1, R7.reuse ;  /* 0x0000000104027819 */ /* 0x100fe40000001207 */
[----:B------:R-:W-:Y:S02]  /*190b0*/  SHF.R.U32.HI R4, RZ, 0x1, R7 ;  /* 0x00000001ff047819 */ /* 0x000fe40000011607 */
[----:B------:R-:W-:Y:S02]  /*190c0*/  IADD3 R2, P3, P4, R2, -UR4, RZ ;  /* 0x8000000402027c10 */ /* 0x000fe4000fc7e0ff */
[----:B------:R-:W-:-:S02]  /*190d0*/  @P0 LOP3.LUT R3, R3, 0x80000000, RZ, 0x3c, !PT ;  /* 0x8000000003030812 */ /* 0x000fc400078e3cff */
[----:B------:R-:W-:-:S03]  /*190e0*/  IADD3.X R0, R4, 0x3fe00000, ~R9, P3, P4 ;  /* 0x3fe0000004007810 */ /* 0x000fc60001fe8c09 */
[----:B------:R-:W-:Y:S01]  /*190f0*/  @P1 IMAD.MOV R5, RZ, RZ, -R5 ;  /* 0x000000ffff051224 */ /* 0x000fe200078e0a05 */
[----:B------:R-:W-:-:S07]  /*19100*/  LOP3.LUT R3, R0, R3, RZ, 0xfc, !PT ;  /* 0x0000000300037212 */ /* 0x000fce00078efcff */
.L_x_6606:
[----:B------:R-:W-:Y:S02]  /*19110*/  IMAD.MOV.U32 R0, RZ, RZ, R5 ;  /* 0x000000ffff007224 */ /* 0x000fe400078e0005 */
[----:B------:R-:W-:Y:S02]  /*19120*/  IMAD.MOV.U32 R4, RZ, RZ, R18 ;  /* 0x000000ffff047224 */ /* 0x000fe400078e0012 */
[----:B------:R-:W-:-:S04]  /*19130*/  IMAD.MOV.U32 R5, RZ, RZ, 0x0 ;  /* 0x00000000ff057424 */ /* 0x000fc800078e00ff */
[----:B------:R-:W-:Y:S05]  /*19140*/  RET.REL.NODEC R4 `(_ZN2at6native18elementwise_kernelILi128ELi4EZNS0_15gpu_kernel_implIZZZNS0_61_GLOBAL__N__132982cb_23_ActivationSiluKernel_cu_f5210f67_354611silu_kernelERNS_18TensorIteratorBaseEENKUlvE_clEvENKUlvE1_clEvEUlN3c107complexIdEEE_EEvS5_RKT_EUliE_EEviT1_) ;  /* 0xfffffe6c04ac7950 */ /* 0x000fea0003c3ffff */
.L_x_6610:
        /* <DEDUP_REMOVED lines=11> */
.L_x_11055:


//--------------------- .text._ZN2at6native27unrolled_elementwise_kernelIZZZNS0_61_GLOBAL__N__132982cb_23_ActivationSiluKernel_cu_f5210f67_354611silu_kernelERNS_18TensorIteratorBaseEENKUlvE_clEvENKUlvE1_clEvEUlN3c107complexIdEEE_St5arrayIPcLm2EELi4E23TrivialOffsetCalculatorILi1EjESF_NS0_6memory12LoadWithCastILi1EEENSG_13StoreWithCastILi1EEEEEviT_T0_T2_T3_T4_T5_ --------------------------
	.section	.text._ZN2at6native27unrolled_elementwise_kernelIZZZNS0_61_GLOBAL__N__132982cb_23_ActivationSiluKernel_cu_f5210f67_354611silu_kernelERNS_18TensorIteratorBaseEENKUlvE_clEvENKUlvE1_clEvEUlN3c107complexIdEEE_St5arrayIPcLm2EELi4E23TrivialOffsetCalculatorILi1EjESF_NS0_6memory12LoadWithCastILi1EEENSG_13StoreWithCastILi1EEEEEviT_T0_T2_T3_T4_T5_,"ax",@progbits
	.align	128
        .global         _ZN2at6native27unrolled_elementwise_kernelIZZZNS0_61_GLOBAL__N__132982cb_23_ActivationSiluKernel_cu_f5210f67_354611silu_kernelERNS_18TensorIteratorBaseEENKUlvE_clEvENKUlvE1_clEvEUlN3c107complexIdEEE_St5arrayIPcLm2EELi4E23TrivialOffsetCalculatorILi1EjESF_NS0_6memory12LoadWithCastILi1EEENSG_13StoreWithCastILi1EEEEEviT_T0_T2_T3_T4_T5_
        .type           _ZN2at6native27unrolled_elementwise_kernelIZZZNS0_61_GLOBAL__N__132982cb_23_ActivationSiluKernel_cu_f5210f67_354611silu_kernelERNS_18TensorIteratorBaseEENKUlvE_clEvENKUlvE1_clEvEUlN3c107complexIdEEE_St5arrayIPcLm2EELi4E23TrivialOffsetCalculatorILi1EjESF_NS0_6memory12LoadWithCastILi1EEENSG_13StoreWithCastILi1EEEEEviT_T0_T2_T3_T4_T5_,@function
        .size           _ZN2at6native27unrolled_elementwise_kernelIZZZNS0_61_GLOBAL__N__132982cb_23_ActivationSiluKernel_cu_f5210f67_354611silu_kernelERNS_18TensorIteratorBaseEENKUlvE_clEvENKUlvE1_clEvEUlN3c107complexIdEEE_St5arrayIPcLm2EELi4E23TrivialOffsetCalculatorILi1EjESF_NS0_6memory12LoadWithCastILi1EEENSG_13StoreWithCastILi1EEEEEviT_T0_T2_T3_T4_T5_,(.L_x_11058 - _ZN2at6native27unrolled_elementwise_kernelIZZZNS0_61_GLOBAL__N__132982cb_23_ActivationSiluKernel_cu_f5210f67_354611silu_kernelERNS_18TensorIteratorBaseEENKUlvE_clEvENKUlvE1_clEvEUlN3c107complexIdEEE_St5arrayIPcLm2EELi4E23TrivialOffsetCalculatorILi1EjESF_NS0_6memory12LoadWithCastILi1EEENSG_13StoreWithCastILi1EEEEEviT_T0_T2_T3_T4_T5_)
        .other          _ZN2at6native27unrolled_elementwise_kernelIZZZNS0_61_GLOBAL__N__132982cb_23_ActivationSiluKernel_cu_f5210f67_354611silu_kernelERNS_18TensorIteratorBaseEENKUlvE_clEvENKUlvE1_clEvEUlN3c107complexIdEEE_St5arrayIPcLm2EELi4E23TrivialOffsetCalculatorILi1EjESF_NS0_6memory12LoadWithCastILi1EEENSG_13StoreWithCastILi1EEEEEviT_T0_T2_T3_T4_T5_,@"STO_CUDA_ENTRY STV_DEFAULT"
_ZN2at6native27unrolled_elementwise_kernelIZZZNS0_61_GLOBAL__N__132982cb_23_ActivationSiluKernel_cu_f5210f67_354611silu_kernelERNS_18TensorIteratorBaseEENKUlvE_clEvENKUlvE1_clEvEUlN3c107complexIdEEE_St5arrayIPcLm2EELi4E23TrivialOffsetCalculatorILi1EjESF_NS0_6memory12LoadWithCastILi1EEENSG_13StoreWithCastILi1EEEEEviT_T0_T2_T3_T4_T5_:
.text._ZN2at6native27unrolled_elementwise_kernelIZZZNS0_61_GLOBAL__N__132982cb_23_ActivationSiluKernel_cu_f5210f67_354611silu_kernelERNS_18TensorIteratorBaseEENKUlvE_clEvENKUlvE1_clEvEUlN3c107complexIdEEE_St5arrayIPcLm2EELi4E23TrivialOffsetCalculatorILi1EjESF_NS0_6memory12LoadWithCastILi1EEENSG_13StoreWithCastILi1EEEEEviT_T0_T2_T3_T4_T5_:
[----:B------:R-:W0:Y:S01]  /*0000*/  LDC R1, c[0x0][0x28] ;  /* 0x00000a00ff017b82 */ /* 0x000e220000000800 */
[----:B------:R-:W1:Y:S07]  /*0010*/  S2R R0, SR_CTAID.X ;  /* 0x0000000000007919 */ /* 0x000e6e0000002500 */
[----:B------:R-:W1:Y:S01]  /*0020*/  LDC R3, c[0x0][0x210] ;  /* 0x00008400ff037b82 */ /* 0x000e620000000800 */
[----:B------:R-:W-:Y:S01]  /*0030*/  ULDC.64 UR36, c[0x0][0x208] ;  /* 0x0000820000247ab9 */ /* 0x000fe20000000a00 */
[----:B------:R-:W-:Y:S01]  /*0040*/  BSSY B6, `(.L_x_6611) ;  /* 0x0000116000067945 */ /* 0x000fe20003800000 */
[----:B------:R-:W2:Y:S01]  /*0050*/  S2R R33, SR_TID.X ;  /* 0x0000000000217919 */ /* 0x000ea20000002100 */
[----:B0-----:R-:W-:Y:S01]  /*0060*/  VIADD R1, R1, 0xffffffd8 ;  /* 0xffffffd801017836 */ /* 0x001fe20000000000 */
[----:B------:R-:W-:-:S02]  /*0070*/  CS2R R26, SRZ ;  /* 0x00000000001a7805 */ /* 0x000fc4000001ff00 */
[----:B------:R-:W-:Y:S01]  /*0080*/  CS2R R24, SRZ ;  /* 0x0000000000187805 */ /* 0x000fe2000001ff00 */
[----:B------:R-:W0:Y:S01]  /*0090*/  LDC.U8 R32, c[0x0][0x22c] ;  /* 0x00008b00ff207b82 */ /* 0x000e220000000000 */
[----:B-1----:R-:W-:-:S05]  /*00a0*/  IMAD R42, R0, -0x200, R3 ;  /* 0xfffffe00002a7824 */ /* 0x002fca00078e0203 */
[----:B--2---:R-:W-:-:S13]  /*00b0*/  ISETP.GE.AND P0, PT, R33, R42, PT ;  /* 0x0000002a2100720c */ /* 0x004fda0003f06270 */
[----:B------:R-:W-:Y:S05]  /*00c0*/  @P0 BRA `(.L_x_6612) ;  /* 0x0000001000340947 */ /* 0x000fea0003800000 */
[----:B------:R-:W1:Y:S01]  /*00d0*/  LDC.64 R2, c[0x0][0x220] ;  /* 0x00008800ff027b82 */ /* 0x000e620000000a00 */
[----:B------:R-:W-:Y:S01]  /*00e0*/  IMAD R33, R0, 0x200, R33 ;  /* 0x0000020000217824 */ /* 0x000fe200078e0221 */
[----:B0-----:R-:W-:Y:S01]  /*00f0*/  PRMT R0, R32, 0x9910, RZ ;  /* 0x0000991020007816 */ /* 0x001fe200000000ff */
[----:B------:R-:W-:Y:S02]  /*0100*/  ULDC UR4, c[0x0][0x230] ;  /* 0x00008c0000047ab9 */ /* 0x000fe40000000800 */
        /* <DEDUP_REMOVED lines=17> */
.L_x_6616:
[----:B------:R-:W2:Y:S01]  /*0220*/  LDG.E.U8 R2, desc[UR36][R2.64] ;  /* 0x0000002402027981 */ /* 0x000ea2000c1e1100 */
[----:B------:R-:W-:Y:S01]  /*0230*/  CS2R R26, SRZ ;  /* 0x00000000001a7805 */ /* 0x000fe2000001ff00 */
[----:B--2---:R0:W1:Y:S01]  /*0240*/  I2F.F64.U16 R24, R2 ;  /* 0x0000000200187312 */ /* 0x0040620000101800 */
[----:B------:R-:W-:Y:S05]  /*0250*/  BRA `(.L_x_6618) ;  /* 0x0000000c00c87947 */ /* 0x000fea0003800000 */
.L_x_6615:
        /* <DEDUP_REMOVED lines=10> */
.L_x_6620:
[----:B------:R-:W2:Y:S01]  /*0300*/  LDG.E R2, desc[UR36][R2.64] ;  /* 0x0000002402027981 */ /* 0x000ea2000c1e1900 */
[----:B------:R-:W-:Y:S01]  /*0310*/  CS2R R26, SRZ ;  /* 0x00000000001a7805 */ /* 0x000fe2000001ff00 */
[----:B--2---:R1:W2:Y:S01]  /*0320*/  I2F.F64 R24, R2 ;  /* 0x0000000200187312 */ /* 0x0042a20000201c00 */
[----:B------:R-:W-:Y:S05]  /*0330*/  BRA `(.L_x_6618) ;  /* 0x0000000c00907947 */ /* 0x000fea0003800000 */
.L_x_6619:
[----:B------:R-:W2:Y:S01]  /*0340*/  LDG.E.U16 R2, desc[UR36][R2.64] ;  /* 0x0000002402027981 */ /* 0x000ea2000c1e1500 */
[----:B------:R-:W-:Y:S01]  /*0350*/  CS2R R26, SRZ ;  /* 0x00000000001a7805 */ /* 0x000fe2000001ff00 */
[----:B--2---:R3:W4:Y:S01]  /*0360*/  I2F.F64.S16 R24, R2 ;  /* 0x0000000200187312 */ /* 0x0047220000101c00 */
[----:B------:R-:W-:Y:S05]  /*0370*/  BRA `(.L_x_6618) ;  /* 0x0000000c00807947 */ /* 0x000fea0003800000 */
.L_x_6614:
        /* <DEDUP_REMOVED lines=11> */
.L_x_6622:
[----:B------:R-:W2:Y:S01]  /*0430*/  LDG.E.U16 R0, desc[UR36][R2.64] ;  /* 0x0000002402007981 */ /* 0x000ea2000c1e1500 */
[----:B------:R-:W-:Y:S01]  /*0440*/  CS2R R26, SRZ ;  /* 0x00000000001a7805 */ /* 0x000fe2000001ff00 */
[----:B--2---:R-:W-:-:S05]  /*0450*/  HADD2.F32 R0, -RZ, R0.H0_H0 ;  /* 0x20000000ff007230 */ /* 0x004fca0000004100 */
[----:B------:R-:W-:-:S04]  /*0460*/  FMUL.FTZ R0, R0, 1 ;  /* 0x3f80000000007820 */ /* 0x000fc80000410000 */
[----:B------:R0:W1:Y:S01]  /*0470*/  F2F.F64.F32 R24, R0 ;  /* 0x0000000000187310 */ /* 0x0000620000201800 */
[----:B------:R-:W-:Y:S05]  /*0480*/  BRA `(.L_x_6618) ;  /* 0x0000000c003c7947 */ /* 0x000fea0003800000 */
.L_x_6621:
        /* <DEDUP_REMOVED lines=12> */
.L_x_6624:
        /* <DEDUP_REMOVED lines=8> */
.L_x_6623:
[----:B------:R0:W5:Y:S01]  /*05d0*/  LDG.E.64 R24, desc[UR36][R2.64] ;  /* 0x0000002402187981 */ /* 0x000162000c1e1b00 */
[----:B------:R-:W-:Y:S01]  /*05e0*/  CS2R R26, SRZ ;  /* 0x00000000001a7805 */ /* 0x000fe2000001ff00 */
[----:B------:R-:W-:Y:S06]  /*05f0*/  BRA `(.L_x_6618) ;  /* 0x0000000800e07947 */ /* 0x000fec0003800000 */
.L_x_6613:
        /* <DEDUP_REMOVED lines=14> */
.L_x_6627:
[----:B------:R0:W5:Y:S01]  /*06e0*/  LDG.E.128 R24, desc[UR36][R2.64] ;  /* 0x0000002402187981 */ /* 0x000162000c1e1d00 */
[----:B------:R-:W-:Y:S05]  /*06f0*/  BRA `(.L_x_6618) ;  /* 0x0000000800a07947 */ /* 0x000fea0003800000 */
.L_x_6626:
        /* <DEDUP_REMOVED lines=29> */
.L_x_6629:
        /* <DEDUP_REMOVED lines=16> */
.L_x_6628:
[----:B------:R-:W2:Y:S01]  /*09d0*/  LDG.E.U16 R0, desc[UR36][R2.64] ;  /* 0x0000002402007981 */ /* 0x000ea2000c1e1500 */
[----:B------:R-:W-:Y:S01]  /*09e0*/  CS2R R26, SRZ ;  /* 0x00000000001a7805 */ /* 0x000fe2000001ff00 */
[----:B--2---:R-:W-:-:S04]  /*09f0*/  IMAD.U32 R0, R0, 0x10000, RZ ;  /* 0x0001000000007824 */ /* 0x004fc800078e00ff */
[----:B------:R-:W-:-:S04]  /*0a00*/  FMUL.FTZ R0, R0, 1 ;  /* 0x3f80000000007820 */ /* 0x000fc80000410000 */
[----:B------:R0:W1:Y:S01]  /*0a10*/  F2F.F64.F32 R24, R0 ;  /* 0x0000000000187310 */ /* 0x0000620000201800 */
[----:B------:R-:W-:Y:S05]  /*0a20*/  BRA `(.L_x_6618) ;  /* 0x0000000400d47947 */ /* 0x000fea0003800000 */
.L_x_6625:
        /* <DEDUP_REMOVED lines=12> */
.L_x_6632:
        /* <DEDUP_REMOVED lines=21> */
.L_x_6636:
[----:B------:R-:W-:Y:S05]  /*0c40*/  BSYNC B1 ;  /* 0x0000000000017941 */ /* 0x000fea0003800000 */
.L_x_6635:
[----:B------:R-:W-:Y:S01]  /*0c50*/  LEA R3, R0, 0x3b800000, 0x17 ;  /* 0x3b80000000037811 */ /* 0x000fe200078eb8ff */
[----:B------:R-:W-:-:S05]  /*0c60*/  IMAD.SHL.U32 R0, R2, 0x100000, RZ ;  /* 0x0010000002007824 */ /* 0x000fca00078e00ff */
[----:B------:R-:W-:-:S07]  /*0c70*/  LOP3.LUT R0, R3, R0, R4, 0xfe, !PT ;  /* 0x0000000003007212 */ /* 0x000fce00078efe04 */
.L_x_6634:
[----:B------:R-:W-:Y:S05]  /*0c80*/  BSYNC B0 ;  /* 0x0000000000007941 */ /* 0x000fea0003800000 */
.L_x_6633:
[----:B------:R-:W-:Y:S01]  /*0c90*/  FMUL.FTZ R0, R0, 1 ;  /* 0x3f80000000007820 */ /* 0x000fe20000410000 */
[----:B------:R-:W-:-:S03]  /*0ca0*/  CS2R R26, SRZ ;  /* 0x00000000001a7805 */ /* 0x000fc6000001ff00 */
[----:B------:R0:W1:Y:S01]  /*0cb0*/  F2F.F64.F32 R24, R0 ;  /* 0x0000000000187310 */ /* 0x0000620000201800 */
[----:B------:R-:W-:Y:S05]  /*0cc0*/  BRA `(.L_x_6618) ;  /* 0x00000004002c7947 */ /* 0x000fea0003800000 */
.L_x_6631:
        /* <DEDUP_REMOVED lines=21> */
.L_x_6640:
[----:B------:R-:W-:Y:S05]  /*0e20*/  BSYNC B1 ;  /* 0x0000000000017941 */ /* 0x000fea0003800000 */
.L_x_6639:
[----:B------:R-:W-:Y:S01]  /*0e30*/  LEA R3, R0, 0x37800000, 0x17 ;  /* 0x3780000000037811 */ /* 0x000fe200078eb8ff */
[----:B------:R-:W-:-:S05]  /*0e40*/  IMAD.SHL.U32 R0, R2, 0x200000, RZ ;  /* 0x0020000002007824 */ /* 0x000fca00078e00ff */
[----:B------:R-:W-:-:S07]  /*0e50*/  LOP3.LUT R0, R3, R0, R4, 0xfe, !PT ;  /* 0x0000000003007212 */ /* 0x000fce00078efe04 */
.L_x_6638:
[----:B------:R-:W-:Y:S05]  /*0e60*/  BSYNC B0 ;  /* 0x0000000000007941 */ /* 0x000fea0003800000 */
.L_x_6637:
[----:B------:R-:W-:Y:S01]  /*0e70*/  FMUL.FTZ R0, R0, 1 ;  /* 0x3f80000000007820 */ /* 0x000fe20000410000 */
[----:B------:R-:W-:-:S03]  /*0e80*/  CS2R R26, SRZ ;  /* 0x00000000001a7805 */ /* 0x000fc6000001ff00 */
[----:B------:R0:W1:Y:S01]  /*0e90*/  F2F.F64.F32 R24, R0 ;  /* 0x0000000000187310 */ /* 0x0000620000201800 */
[----:B------:R-:W-:Y:S05]  /*0ea0*/  BRA `(.L_x_6618) ;  /* 0x0000000000b47947 */ /* 0x000fea0003800000 */
.L_x_6630:
        /* <DEDUP_REMOVED lines=14> */
.L_x_6644:
[----:B------:R-:W-:Y:S05]  /*0f90*/  BSYNC B0 ;  /* 0x0000000000007941 */ /* 0x000fea0003800000 */
.L_x_6643:
[----:B------:R-:W-:Y:S01]  /*0fa0*/  FMUL.FTZ R0, R0, 1 ;  /* 0x3f80000000007820 */ /* 0x000fe20000410000 */
[----:B------:R-:W-:-:S03]  /*0fb0*/  CS2R R26, SRZ ;  /* 0x00000000001a7805 */ /* 0x000fc6000001ff00 */
[----:B------:R0:W1:Y:S01]  /*0fc0*/  F2F.F64.F32 R24, R0 ;  /* 0x0000000000187310 */ /* 0x0000620000201800 */
[----:B------:R-:W-:Y:S05]  /*0fd0*/  BRA `(.L_x_6618) ;  /* 0x0000000000687947 */ /* 0x000fea0003800000 */
.L_x_6617:
        /* <DEDUP_REMOVED lines=16> */
.L_x_6645:
[----:B------:R-:W-:Y:S02]  /*10e0*/  CS2R R24, SRZ ;  /* 0x0000000000187805 */ /* 0x000fe4000001ff00 */
[----:B------:R-:W-:Y:S01]  /*10f0*/  CS2R R26, SRZ ;  /* 0x00000000001a7805 */ /* 0x000fe2000001ff00 */
[----:B------:R-:W-:Y:S06]  /*1100*/  BRA `(.L_x_6618) ;  /* 0x00000000001c7947 */ /* 0x000fec0003800000 */
.L_x_6642:
[----:B------:R-:W2:Y:S01]  /*1110*/  LDG.E.64 R24, desc[UR36][R2.64] ;  /* 0x0000002402187981 */ /* 0x000ea2000c1e1b00 */
[----:B------:R-:W-:Y:S01]  /*1120*/  CS2R R26, SRZ ;  /* 0x00000000001a7805 */ /* 0x000fe2000001ff00 */
[----:B--2---:R-:W0:Y:S01]  /*1130*/  I2F.F64.U64 R24, R24 ;  /* 0x0000001800187312 */ /* 0x004e220000301800 */
[----:B------:R-:W-:Y:S05]  /*1140*/  BRA `(.L_x_6618) ;  /* 0x00000000000c7947 */ /* 0x000fea0003800000 */
.L_x_6641:
[----:B------:R-:W2:Y:S01]  /*1150*/  LDG.E R2, desc[UR36][R2.64] ;  /* 0x0000002402027981 */ /* 0x000ea2000c1e1900 */
[----:B------:R-:W-:Y:S01]  /*1160*/  CS2R R26, SRZ ;  /* 0x00000000001a7805 */ /* 0x000fe2000001ff00 */
[----:B--2---:R0:W1:Y:S06]  /*1170*/  I2F.F64.U32 R24, R2 ;  /* 0x0000000200187312 */ /* 0x00406c0000201800 */
.L_x_6618:
[----:B------:R-:W3:Y:S02]  /*1180*/  S2R R33, SR_TID.X ;  /* 0x0000000000217919 */ /* 0x000ee40000002100 */
[----:B---3--:R-:W-:-:S07]  /*1190*/  VIADD R33, R33, 0x80 ;  /* 0x0000008021217836 */ /* 0x008fce0000000000 */
.L_x_6612:
[----:B------:R-:W-:Y:S05]  /*11a0*/  BSYNC B6 ;  /* 0x0000000000067941 */ /* 0x000fea0003800000 */
.L_x_6611:
[----:B------:R-:W-:Y:S01]  /*11b0*/  ISETP.GE.AND P0, PT, R33, R42, PT ;  /* 0x0000002a2100720c */ /* 0x000fe20003f06270 */
[----:B------:R-:W-:Y:S01]  /*11c0*/  BSSY B6, `(.L_x_6646) ;  /* 0x0000113000067945 */ /* 0x000fe20003800000 */
[----:B------:R-:W-:Y:S02]  /*11d0*/  CS2R R18, SRZ ;  /* 0x0000000000127805 */ /* 0x000fe4000001ff00 */
[----:B------:R-:W-:-:S09]  /*11e0*/  CS2R R16, SRZ ;  /* 0x0000000000107805 */ /* 0x000fd2000001ff00 */
[----:B------:R-:W-:Y:S05]  /*11f0*/  @P0 BRA `(.L_x_6647) ;  /* 0x00000010003c0947 */ /* 0x000fea0003800000 */
[----:B0-----:R-:W0:Y:S01]  /*1200*/  S2R R0, SR_CTAID.X ;  /* 0x0000000000007919 */ /* 0x001e220000002500 */
[----:B-1----:R-:W1:Y:S01]  /*1210*/  LDC.64 R2, c[0x0][0x220] ;  /* 0x00008800ff027b82 */ /* 0x002e620000000a00 */
        /* <DEDUP_REMOVED lines=17> */
[----:B------:R-:W3:Y:S01]  /*1330*/  LDG.E.S8 R2, desc[UR36][R2.64] ;  /* 0x0000002402027981 */ /* 0x000ee2000c1e1300 */
[----:B------:R-:W-:Y:S01]  /*1340*/  CS2R R18, SRZ ;  /* 0x0000000000127805 */ /* 0x000fe2000001ff00 */
[----:B---3--:R0:W1:Y:S01]  /*1350*/  I2F.F64.S16 R16, R2 ;  /* 0x0000000200107312 */ /* 0x0080620000101c00 */
[----:B------:R-:W-:Y:S05]  /*1360*/  BRA `(.L_x_6653) ;  /* 0x0000000c00dc7947 */ /* 0x000fea0003800000 */
.L_x_6651:
[----:B------:R-:W3:Y:S01]  /*1370*/  LDG.E.U8 R2, desc[UR36][R2.64] ;  /* 0x0000002402027981 */ /* 0x000ee2000c1e1100 */
[----:B------:R-:W-:Y:S01]  /*1380*/  CS2R R18, SRZ ;  /* 0x0000000000127805 */ /* 0x000fe2000001ff00 */
[----:B---3--:R0:W1:Y:S01]  /*1390*/  I2F.F64.U16 R16, R2 ;  /* 0x0000000200107312 */ /* 0x0080620000101800 */
[----:B------:R-:W-:Y:S05]  /*13a0*/  BRA `(.L_x_6653) ;  /* 0x0000000c00cc7947 */ /* 0x000fea0003800000 */
.L_x_6650:
[----:B------:R-:W-:-:S13]  /*13b0*/  ISETP.NE.AND P0, PT, R0, 0x2, PT ;  /* 0x000000020000780c */ /* 0x000fda0003f05270 */
[----:B------:R-:W-:Y:S05]  /*13c0*/  @!P0 BRA `(.L_x_6654) ;  /* 0x0000000000308947 */ /* 0x000fea0003800000 */
[----:B------:R-:W-:-:S13]  /*13d0*/  ISETP.NE.AND P0, PT, R0, 0x3, PT ;  /* 0x000000030000780c */ /* 0x000fda0003f05270 */
[----:B------:R-:W-:Y:S05]  /*13e0*/  @!P0 BRA `(.L_x_6655) ;  /* 0x0000000000188947 */ /* 0x000fea0003800000 */
[----:B------:R-:W-:-:S13]  /*13f0*/  ISETP.NE.AND P0, PT, R0, 0x4, PT ;  /* 0x000000040000780c */ /* 0x000fda0003f05270 */
[----:B------:R-:W-:Y:S05]  /*1400*/  @P0 BRA `(.L_x_6652) ;  /* 0x0000000c004c0947 */ /* 0x000fea0003800000 */
[----:B------:R-:W3:Y:S01]  /*1410*/  LDG.E.64 R16, desc[UR36][R2.64] ;  /* 0x0000002402107981 */ /* 0x000ee2000c1e1b00 */
[----:B------:R-:W-:Y:S01]  /*1420*/  CS2R R18, SRZ ;  /* 0x0000000000127805 */ /* 0x000fe2000001ff00 */
[----:B---3--:R-:W0:Y:S01]  /*1430*/  I2F.F64.S64 R16, R16 ;  /* 0x0000001000107312 */ /* 0x008e220000301c00 */
[----:B------:R-:W-:Y:S05]  /*1440*/  BRA `(.L_x_6653) ;  /* 0x0000000c00a47947 */ /* 0x000fea0003800000 */
.L_x_6655:
[----:B------:R-:W3:Y:S01]  /*1450*/  LDG.E R2, desc[UR36][R2.64] ;  /* 0x0000002402027981 */ /* 0x000ee2000c1e1900 */
[----:B------:R-:W-:Y:S01]  /*1460*/  CS2R R18, SRZ ;  /* 0x0000000000127805 */ /* 0x000fe2000001ff00 */
[----:B---3--:R0:W1:Y:S01]  /*1470*/  I2F.F64 R16, R2 ;  /* 0x0000000200107312 */ /* 0x0080620000201c00 */
[----:B------:R-:W-:Y:S05]  /*1480*/  BRA `(.L_x_6653) ;  /* 0x0000000c00947947 */ /* 0x000fea0003800000 */
.L_x_6654:
[----:B------:R-:W3:Y:S01]  /*1490*/  LDG.E.U16 R2, desc[UR36][R2.64] ;  /* 0x0000002402027981 */ /* 0x000ee2000c1e1500 */
[----:B------:R-:W-:Y:S01]  /*14a0*/  CS2R R18, SRZ ;  /* 0x0000000000127805 */ /* 0x000fe2000001ff00 */
[----:B---3--:R0:W1:Y:S01]  /*14b0*/  I2F.F64.S16 R16, R2 ;  /* 0x0000000200107312 */ /* 0x0080620000101c00 */
[----:B------:R-:W-:Y:S05]  /*14c0*/  BRA `(.L_x_6653) ;  /* 0x0000000c00847947 */ /* 0x000fea0003800000 */
.L_x_6649:
[----:B------:R-:W-:-:S13]  /*14d0*/  ISETP.GT.AND P0, PT, R0, 0x6, PT ;  /* 0x000000060000780c */ /* 0x000fda0003f04270 */
[----:B------:R-:W-:Y:S05]  /*14e0*/  @P0 BRA `(.L_x_6656) ;  /* 0x00000000003c0947 */ /* 0x000fea0003800000 */
[----:B------:R-:W-:-:S13]  /*14f0*/  ISETP.NE.AND P0, PT, R0, 0x5, PT ;  /* 0x000000050000780c */ /* 0x000fda0003f05270 */
[----:B------:R-:W-:Y:S05]  /*1500*/  @!P0 BRA `(.L_x_6657) ;  /* 0x00000000001c8947 */ /* 0x000fea0003800000 */
[----:B------:R-:W-:-:S13]  /*1510*/  ISETP.NE.AND P0, PT, R0, 0x6, PT ;  /* 0x000000060000780c */ /* 0x000fda0003f05270 */
[----:B------:R-:W-:Y:S05]  /*1520*/  @P0 BRA `(.L_x_6652) ;  /* 0x0000000c00040947 */ /* 0x000fea0003800000 */
[----:B------:R-:W3:Y:S01]  /*1530*/  LDG.E R16, desc[UR36][R2.64] ;  /* 0x0000002402107981 */ /* 0x000ee2000c1e1900 */
[----:B------:R-:W-:Y:S01]  /*1540*/  CS2R R18, SRZ ;  /* 0x0000000000127805 */ /* 0x000fe2000001ff00 */
[----:B---3--:R-:W-:-:S06]  /*1550*/  FMUL.FTZ R16, R16, 1 ;  /* 0x3f80000010107820 */ /* 0x008fcc0000410000 */
[----:B------:R-:W0:Y:S01]  /*1560*/  F2F.F64.F32 R16, R16 ;  /* 0x0000001000107310 */ /* 0x000e220000201800 */
[----:B------:R-:W-:Y:S05]  /*1570*/  BRA `(.L_x_6653) ;  /* 0x0000000c00587947 */ /* 0x000fea0003800000 */
.L_x_6657:
[----:B------:R-:W3:Y:S01]  /*1580*/  LDG.E.U16 R0, desc[UR36][R2.64] ;  /* 0x0000002402007981 */ /* 0x000ee2000c1e1500 */
[----:B------:R-:W-:Y:S01]  /*1590*/  CS2R R18, SRZ ;  /* 0x0000000000127805 */ /* 0x000fe2000001ff00 */
[----:B---3--:R-:W-:-:S05]  /*15a0*/  HADD2.F32 R0, -RZ, R0.H0_H0 ;  /* 0x20000000ff007230 */ /* 0x008fca0000004100 */
[----:B------:R-:W-:-:S04]  /*15b0*/  FMUL.FTZ R0, R0, 1 ;  /* 0x3f80000000007820 */ /* 0x000fc80000410000 */
[----:B------:R0:W1:Y:S01]  /*15c0*/  F2F.F64.F32 R16, R0 ;  /* 0x0000000000107310 */ /* 0x0000620000201800 */
[----:B------:R-:W-:Y:S05]  /*15d0*/  BRA `(.L_x_6653) ;  /* 0x0000000c00407947 */ /* 0x000fea0003800000 */
.L_x_6656:
[----:B------:R-:W-:-:S13]  /*15e0*/  ISETP.NE.AND P0, PT, R0, 0x7, PT ;  /* 0x000000070000780c */ /* 0x000fda0003f05270 */
[----:B------:R-:W-:Y:S05]  /*15f0*/  @!P0 BRA `(.L_x_6658) ;  /* 0x0000000000488947 */ /* 0x000fea0003800000 */
[----:B------:R-:W-:-:S13]  /*1600*/  ISETP.NE.AND P0, PT, R0, 0x8, PT ;  /* 0x000000080000780c */ /* 0x000fda0003f05270 */
[----:B------:R-:W-:Y:S05]  /*1610*/  @!P0 BRA `(.L_x_6659) ;  /* 0x0000000000208947 */ /* 0x000fea0003800000 */
[----:B------:R-:W-:-:S13]  /*1620*/  ISETP.NE.AND P0, PT, R0, 0x9, PT ;  /* 0x000000090000780c */ /* 0x000fda0003f05270 */
[----:B------:R-:W-:Y:S05]  /*1630*/  @P0 BRA `(.L_x_6652) ;  /* 0x0000000800c00947 */ /* 0x000fea0003800000 */
[----:B------:R-:W3:Y:S02]  /*1640*/  LDG.E.64 R2, desc[UR36][R2.64] ;  /* 0x0000002402027981 */ /* 0x000ee4000c1e1b00 */
[----:B---3--:R-:W-:Y:S01]  /*1650*/  FMUL.FTZ R18, R3, 1 ;  /* 0x3f80000003127820 */ /* 0x008fe20000410000 */
[----:B------:R-:W-:-:S05]  /*1660*/  FMUL.FTZ R16, R2, 1 ;  /* 0x3f80000002107820 */ /* 0x000fca0000410000 */
[----:B------:R-:W0:Y:S08]  /*1670*/  F2F.F64.F32 R18, R18 ;  /* 0x0000001200127310 */ /* 0x000e300000201800 */
[----:B------:R-:W1:Y:S01]  /*1680*/  F2F.F64.F32 R16, R16 ;  /* 0x0000001000107310 */ /* 0x000e620000201800 */
[----:B------:R-:W-:Y:S05]  /*1690*/  BRA `(.L_x_6653) ;  /* 0x0000000c00107947 */ /* 0x000fea0003800000 */
.L_x_6659:
[----:B------:R-:W3:Y:S02]  /*16a0*/  LDG.E R0, desc[UR36][R2.64] ;  /* 0x0000002402007981 */ /* 0x000ee4000c1e1900 */
[--C-:B---3--:R-:W-:Y:S02]  /*16b0*/  HADD2.F32 R4, -RZ, R0.reuse.H1_H1 ;  /* 0x30000000ff047230 */ /* 0x108fe40000004100 */
[----:B------:R-:W-:-:S03]  /*16c0*/  HADD2.F32 R0, -RZ, R0.H0_H0 ;  /* 0x20000000ff007230 */ /* 0x000fc60000004100 */
[----:B------:R-:W-:Y:S02]  /*16d0*/  FMUL.FTZ R4, R4, 1 ;  /* 0x3f80000004047820 */ /* 0x000fe40000410000 */
[----:B------:R-:W-:Y:S02]  /*16e0*/  FMUL.FTZ R0, R0, 1 ;  /* 0x3f80000000007820 */ /* 0x000fe40000410000 */
[----:B------:R0:W1:Y:S08]  /*16f0*/  F2F.F64.F32 R18, R4 ;  /* 0x0000000400127310 */ /* 0x0000700000201800 */
[----:B------:R0:W3:Y:S01]  /*1700*/  F2F.F64.F32 R16, R0 ;  /* 0x0000000000107310 */ /* 0x0000e20000201800 */
[----:B------:R-:W-:Y:S05]  /*1710*/  BRA `(.L_x_6653) ;  /* 0x0000000800f07947 */ /* 0x000fea0003800000 */
.L_x_6658:
[----:B------:R0:W5:Y:S01]  /*1720*/  LDG.E.64 R16, desc[UR36][R2.64] ;  /* 0x0000002402107981 */ /* 0x000162000c1e1b00 */
[----:B------:R-:W-:Y:S01]  /*1730*/  CS2R R18, SRZ ;  /* 0x0000000000127805 */ /* 0x000fe2000001ff00 */
[----:B------:R-:W-:Y:S06]  /*1740*/  BRA `(.L_x_6653) ;  /* 0x0000000800e47947 */ /* 0x000fec0003800000 */
.L_x_6648:
        /* <DEDUP_REMOVED lines=9> */
[----:B------:R-:W-:Y:S01]  /*17e0*/  CS2R R18, SRZ ;  /* 0x0000000000127805 */ /* 0x000fe2000001ff00 */
[----:B------:R-:W-:Y:S01]  /*17f0*/  IMAD.MOV.U32 R16, RZ, RZ, RZ ;  /* 0x000000ffff107224 */ /* 0x000fe200078e00ff */
[----:B---3--:R-:W-:-:S04]  /*1800*/  ISETP.NE.AND P0, PT, R2, RZ, PT ;  /* 0x000000ff0200720c */ /* 0x008fc80003f05270 */
[----:B------:R-:W-:Y:S01]  /*1810*/  FSEL R17, RZ, 1.875, !P0 ;  /* 0x3ff00000ff117808 */ /* 0x000fe20004000000 */
[----:B------:R-:W-:Y:S08]  /*1820*/  BRA `(.L_x_6653) ;  /* 0x0000000800ac7947 */ /* 0x000ff00003800000 */
.L_x_6662:
[----:B------:R0:W5:Y:S01]  /*1830*/  LDG.E.128 R16, desc[UR36][R2.64] ;  /* 0x0000002402107981 */ /* 0x000162000c1e1d00 */
[----:B------:R-:W-:Y:S05]  /*1840*/  BRA `(.L_x_6653) ;  /* 0x0000000800a47947 */ /* 0x000fea0003800000 */
.L_x_6661:
[----:B------:R-:W-:-:S13]  /*1850*/  ISETP.NE.AND P0, PT, R0, 0xf, PT ;  /* 0x0000000f0000780c */ /* 0x000fda0003f05270 */
[----:B------:R-:W-:Y:S05]  /*1860*/  @!P0 BRA `(.L_x_6663) ;  /* 0x0000000000b08947 */ /* 0x000fea0003800000 */
[----:B------:R-:W-:-:S13]  /*1870*/  ISETP.NE.AND P0, PT, R0, 0x17, PT ;  /* 0x000000170000780c */ /* 0x000fda0003f05270 */
[----:B------:R-:W-:Y:S05]  /*1880*/  @!P0 BRA `(.L_x_6664) ;  /* 0x0000000000648947 */ /* 0x000fea0003800000 */
[----:B------:R-:W-:-:S13]  /*1890*/  ISETP.NE.AND P0, PT, R0, 0x18, PT ;  /* 0x000000180000780c */ /* 0x000fda0003f05270 */
[----:B------:R-:W-:Y:S05]  /*18a0*/  @P0 BRA `(.L_x_6652) ;  /* 0x0000000800240947 */ /* 0x000fea0003800000 */
[----:B------:R-:W3:Y:S01]  /*18b0*/  LDG.E.U8 R0, desc[UR36][R2.64] ;  /* 0x0000002402007981 */ /* 0x000ee2000c1e1100 */
[----:B------:R-:W-:Y:S01]  /*18c0*/  IMAD.MOV.U32 R8, RZ, RZ, -0x800000 ;  /* 0xff800000ff087424 */ /* 0x000fe200078e00ff */
[----:B------:R-:W-:Y:S01]  /*18d0*/  CS2R R18, SRZ ;  /* 0x0000000000127805 */ /* 0x000fe2000001ff00 */
        /* <DEDUP_REMOVED lines=20> */
.L_x_6664:
[----:B------:R-:W3:Y:S01]  /*1a20*/  LDG.E.U8 R3, desc[UR36][R2.64] ;  /* 0x0000002402037981 */ /* 0x000ee2000c1e1100 */
[----:B------:R-:W-:Y:S01]  /*1a30*/  CS2R R18, SRZ ;  /* 0x0000000000127805 */ /* 0x000fe2000001ff00 */
[----:B---3--:R-:W-:-:S05]  /*1a40*/  IMAD.SHL.U32 R0, R3, 0x2000000, RZ ;  /* 0x0200000003007824 */ /* 0x008fca00078e00ff */
        /* <DEDUP_REMOVED lines=14> */
.L_x_6663:
[----:B------:R-:W3:Y:S01]  /*1b30*/  LDG.E.U16 R0, desc[UR36][R2.64] ;  /* 0x0000002402007981 */ /* 0x000ee2000c1e1500 */
[----:B------:R-:W-:Y:S01]  /*1b40*/  CS2R R18, SRZ ;  /* 0x0000000000127805 */ /* 0x000fe2000001ff00 */
[----:B---3--:R-:W-:-:S04]  /*1b50*/  IMAD.U32 R0, R0, 0x10000, RZ ;  /* 0x0001000000007824 */ /* 0x008fc800078e00ff */
[----:B------:R-:W-:-:S04]  /*1b60*/  FMUL.FTZ R0, R0, 1 ;  /* 0x3f80000000007820 */ /* 0x000fc80000410000 */
[----:B------:R0:W1:Y:S01]  /*1b70*/  F2F.F64.F32 R16, R0 ;  /* 0x0000000000107310 */ /* 0x0000620000201800 */
[----:B------:R-:W-:Y:S05]  /*1b80*/  BRA `(.L_x_6653) ;  /* 0x0000000400d47947 */ /* 0x000fea0003800000 */
.L_x_6660:
        /* <DEDUP_REMOVED lines=8> */
[----:B------:R-:W3:Y:S01]  /*1c10*/  LDG.E.U16 R2, desc[UR36][R2.64] ;  /* 0x0000002402027981 */ /* 0x000ee2000c1e1500 */
[----:B------:R-:W-:Y:S01]  /*1c20*/  CS2R R18, SRZ ;  /* 0x0000000000127805 */ /* 0x000fe2000001ff00 */
[----:B---3--:R0:W1:Y:S01]  /*1c30*/  I2F.F64.U16 R16, R2 ;  /* 0x0000000200107312 */ /* 0x0080620000101800 */
[----:B------:R-:W-:Y:S05]  /*1c40*/  BRA `(.L_x_6653) ;  /* 0x0000000400a47947 */ /* 0x000fea0003800000 */
.L_x_6667:
        /* <DEDUP_REMOVED lines=21> */
.L_x_6671:
[----:B------:R-:W-:Y:S05]  /*1da0*/  BSYNC B1 ;  /* 0x0000000000017941 */ /* 0x000fea0003800000 */
.L_x_6670:
[----:B------:R-:W-:Y:S01]  /*1db0*/  LEA R3, R0, 0x3b800000, 0x17 ;  /* 0x3b80000000037811 */ /* 0x000fe200078eb8ff */
[----:B------:R-:W-:-:S05]  /*1dc0*/  IMAD.SHL.U32 R0, R2, 0x100000, RZ ;  /* 0x0010000002007824 */ /* 0x000fca00078e00ff */
[----:B------:R-:W-:-:S07]  /*1dd0*/  LOP3.LUT R0, R3, R0, R4, 0xfe, !PT ;  /* 0x0000000003007212 */ /* 0x000fce00078efe04 */
.L_x_6669:
[----:B------:R-:W-:Y:S05]  /*1de0*/  BSYNC B0 ;  /* 0x0000000000007941 */ /* 0x000fea0003800000 */
.L_x_6668:
[----:B------:R-:W-:Y:S01]  /*1df0*/  FMUL.FTZ R0, R0, 1 ;  /* 0x3f80000000007820 */ /* 0x000fe20000410000 */
[----:B------:R-:W-:-:S03]  /*1e00*/  CS2R R18, SRZ ;  /* 0x0000000000127805 */ /* 0x000fc6000001ff00 */
[----:B------:R0:W1:Y:S01]  /*1e10*/  F2F.F64.F32 R16, R0 ;  /* 0x0000000000107310 */ /* 0x0000620000201800 */
[----:B------:R-:W-:Y:S05]  /*1e20*/  BRA `(.L_x_6653) ;  /* 0x00000004002c7947 */ /* 0x000fea0003800000 */
.L_x_6666:
        /* <DEDUP_REMOVED lines=21> */
.L_x_6675:
[----:B------:R-:W-:Y:S05]  /*1f80*/  BSYNC B1 ;  /* 0x0000000000017941 */ /* 0x000fea0003800000 */
.L_x_6674:
[----:B------:R-:W-:Y:S01]  /*1f90*/  LEA R3, R0, 0x37800000, 0x17 ;  /* 0x3780000000037811 */ /* 0x000fe200078eb8ff */
[----:B------:R-:W-:-:S05]  /*1fa0*/  IMAD.SHL.U32 R0, R2, 0x200000, RZ ;  /* 0x0020000002007824 */ /* 0x000fca00078e00ff */
[----:B------:R-:W-:-:S07]  /*1fb0*/  LOP3.LUT R0, R3, R0, R4, 0xfe, !PT ;  /* 0x0000000003007212 */ /* 0x000fce00078efe04 */
.L_x_6673:
[----:B------:R-:W-:Y:S05]  /*1fc0*/  BSYNC B0 ;  /* 0x0000000000007941 */ /* 0x000fea0003800000 */
.L_x_6672:
[----:B------:R-:W-:Y:S01]  /*1fd0*/  FMUL.FTZ R0, R0, 1 ;  /* 0x3f80000000007820 */ /* 0x000fe20000410000 */
[----:B------:R-:W-:-:S03]  /*1fe0*/  CS2R R18, SRZ ;  /* 0x0000000000127805 */ /* 0x000fc6000001ff00 */
[----:B------:R0:W1:Y:S01]  /*1ff0*/  F2F.F64.F32 R16, R0 ;  /* 0x0000000000107310 */ /* 0x0000620000201800 */
[----:B------:R-:W-:Y:S05]  /*2000*/  BRA `(.L_x_6653) ;  /* 0x0000000000b47947 */ /* 0x000fea0003800000 */
.L_x_6665:
        /* <DEDUP_REMOVED lines=14> */
.L_x_6679:
[----:B------:R-:W-:Y:S05]  /*20f0*/  BSYNC B0 ;  /* 0x0000000000007941 */ /* 0x000fea0003800000 */
.L_x_6678:
[----:B------:R-:W-:Y:S01]  /*2100*/  FMUL.FTZ R0, R0, 1 ;  /* 0x3f80000000007820 */ /* 0x000fe20000410000 */
[----:B------:R-:W-:-:S03]  /*2110*/  CS2R R18, SRZ ;  /* 0x0000000000127805 */ /* 0x000fc6000001ff00 */
[----:B------:R0:W1:Y:S01]  /*2120*/  F2F.F64.F32 R16, R0 ;  /* 0x0000000000107310 */ /* 0x0000620000201800 */
[----:B------:R-:W-:Y:S05]  /*2130*/  BRA `(.L_x_6653) ;  /* 0x0000000000687947 */ /* 0x000fea0003800000 */
.L_x_6652:
        /* <DEDUP_REMOVED lines=15> */
[----:B-12-45:R-:W-:Y:S05]  /*2230*/  CALL.ABS.NOINC R2 ;  /* 0x0000000002007343 */ /* 0x036fea0003c00000 */
.L_x_6680:
[----:B------:R-:W-:Y:S02]  /*2240*/  CS2R R16, SRZ ;  /* 0x0000000000107805 */ /* 0x000fe4000001ff00 */
[----:B------:R-:W-:Y:S01]  /*2250*/  CS2R R18, SRZ ;  /* 0x0000000000127805 */ /* 0x000fe2000001ff00 */
[----:B------:R-:W-:Y:S06]  /*2260*/  BRA `(.L_x_6653) ;  /* 0x00000000001c7947 */ /* 0x000fec0003800000 */
.L_x_6677:
[----:B------:R-:W3:Y:S01]  /*2270*/  LDG.E.64 R16, desc[UR36][R2.64] ;  /* 0x0000002402107981 */ /* 0x000ee2000c1e1b00 */
[----:B------:R-:W-:Y:S01]  /*2280*/  CS2R R18, SRZ ;  /* 0x0000000000127805 */ /* 0x000fe2000001ff00 */
[----:B---3--:R-:W0:Y:S01]  /*2290*/  I2F.F64.U64 R16, R16 ;  /* 0x0000001000107312 */ /* 0x008e220000301800 */
[----:B------:R-:W-:Y:S05]  /*22a0*/  BRA `(.L_x_6653) ;  /* 0x00000000000c7947 */ /* 0x000fea0003800000 */
.L_x_6676:
[----:B------:R-:W3:Y:S01]  /*22b0*/  LDG.E R2, desc[UR36][R2.64] ;  /* 0x0000002402027981 */ /* 0x000ee2000c1e1900 */
[----:B------:R-:W-:Y:S01]  /*22c0*/  CS2R R18, SRZ ;  /* 0x0000000000127805 */ /* 0x000fe2000001ff00 */
[----:B---3--:R0:W1:Y:S06]  /*22d0*/  I2F.F64.U32 R16, R2 ;  /* 0x0000000200107312 */ /* 0x00806c0000201800 */
.L_x_6653:
[----:B------:R-:W-:-:S07]  /*22e0*/  VIADD R33, R33, 0x80 ;  /* 0x0000008021217836 */ /* 0x000fce0000000000 */
.L_x_6647:
[----:B------:R-:W-:Y:S05]  /*22f0*/  BSYNC B6 ;  /* 0x0000000000067941 */ /* 0x000fea0003800000 */
.L_x_6646:
[----:B------:R-:W-:Y:S01]  /*2300*/  ISETP.GE.AND P0, PT, R33, R42, PT ;  /* 0x0000002a2100720c */ /* 0x000fe20003f06270 */
[----:B------:R-:W-:Y:S01]  /*2310*/  BSSY B6, `(.L_x_6681) ;  /* 0x0000113000067945 */ /* 0x000fe20003800000 */
[----:B------:R-:W-:Y:S02]  /*2320*/  CS2R R22, SRZ ;  /* 0x0000000000167805 */ /* 0x000fe4000001ff00 */
[----:B------:R-:W-:Y:S02]  /*2330*/  CS2R R30, SRZ ;  /* 0x00000000001e7805 */ /* 0x000fe4000001ff00 */
[----:B------:R-:W-:-:S07]  /*2340*/  CS2R R28, SRZ ;  /* 0x00000000001c7805 */ /* 0x000fce000001ff00 */
        /* <DEDUP_REMOVED lines=24> */
.L_x_6686:
[----:B------:R-:W3:Y:S01]  /*24d0*/  LDG.E.U8 R2, desc[UR36][R2.64] ;  /* 0x0000002402027981 */ /* 0x000ee2000c1e1100 */
[----:B------:R-:W-:Y:S01]  /*24e0*/  CS2R R30, SRZ ;  /* 0x00000000001e7805 */ /* 0x000fe2000001ff00 */
[----:B---3--:R0:W1:Y:S01]  /*24f0*/  I2F.F64.U16 R28, R2 ;  /* 0x00000002001c7312 */ /* 0x0080620000101800 */
[----:B------:R-:W-:Y:S05]  /*2500*/  BRA `(.L_x_6688) ;  /* 0x0000000c00c87947 */ /* 0x000fea0003800000 */
.L_x_6685:
        /* <DEDUP_REMOVED lines=10> */
.L_x_6690:
[----:B------:R-:W3:Y:S01]  /*25b0*/  LDG.E R2, desc[UR36][R2.64] ;  /* 0x0000002402027981 */ /* 0x000ee2000c1e1900 */
[----:B------:R-:W-:Y:S01]  /*25c0*/  CS2R R30, SRZ ;  /* 0x00000000001e7805 */ /* 0x000fe2000001ff00 */
[----:B---3--:R0:W1:Y:S01]  /*25d0*/  I2F.F64 R28, R2 ;  /* 0x00000002001c7312 */ /* 0x0080620000201c00 */
[----:B------:R-:W-:Y:S05]  /*25e0*/  BRA `(.L_x_6688) ;  /* 0x0000000c00907947 */ /* 0x000fea0003800000 */
.L_x_6689:
[----:B------:R-:W3:Y:S01]  /*25f0*/  LDG.E.U16 R2, desc[UR36][R2.64] ;  /* 0x0000002402027981 */ /* 0x000ee2000c1e1500 */
[----:B------:R-:W-:Y:S01]  /*2600*/  CS2R R30, SRZ ;  /* 0x00000000001e7805 */ /* 0x000fe2000001ff00 */
[----:B---3--:R0:W1:Y:S01]  /*2610*/  I2F.F64.S16 R28, R2 ;  /* 0x00000002001c7312 */ /* 0x0080620000101c00 */
[----:B------:R-:W-:Y:S05]  /*2620*/  BRA `(.L_x_6688) ;  /* 0x0000000c00807947 */ /* 0x000fea0003800000 */
.L_x_6684:
        /* <DEDUP_REMOVED lines=11> */
.L_x_6692:
[----:B------:R-:W3:Y:S01]  /*26e0*/  LDG.E.U16 R0, desc[UR36][R2.64] ;  /* 0x0000002402007981 */ /* 0x000ee2000c1e1500 */
[----:B------:R-:W-:Y:S01]  /*26f0*/  CS2R R30, SRZ ;  /* 0x00000000001e7805 */ /* 0x000fe2000001ff00 */
[----:B---3--:R-:W-:-:S05]  /*2700*/  HADD2.F32 R0, -RZ, R0.H0_H0 ;  /* 0x20000000ff007230 */ /* 0x008fca0000004100 */
[----:B------:R-:W-:-:S04]  /*2710*/  FMUL.FTZ R0, R0, 1 ;  /* 0x3f80000000007820 */ /* 0x000fc80000410000 */
[----:B------:R0:W1:Y:S01]  /*2720*/  F2F.F64.F32 R28, R0 ;  /* 0x00000000001c7310 */ /* 0x0000620000201800 */
[----:B------:R-:W-:Y:S05]  /*2730*/  BRA `(.L_x_6688) ;  /* 0x0000000c003c7947 */ /* 0x000fea0003800000 */
.L_x_6691:
        /* <DEDUP_REMOVED lines=12> */
.L_x_6694:
        /* <DEDUP_REMOVED lines=8> */
.L_x_6693:
[----:B------:R0:W5:Y:S01]  /*2880*/  LDG.E.64 R28, desc[UR36][R2.64] ;  /* 0x00000024021c7981 */ /* 0x000162000c1e1b00 */
[----:B------:R-:W-:Y:S01]  /*2890*/  CS2R R30, SRZ ;  /* 0x00000000001e7805 */ /* 0x000fe2000001ff00 */
[----:B------:R-:W-:Y:S06]  /*28a0*/  BRA `(.L_x_6688) ;  /* 0x0000000800e07947 */ /* 0x000fec0003800000 */
.L_x_6683:
        /* <DEDUP_REMOVED lines=14> */
.L_x_6697:
[----:B------:R0:W5:Y:S01]  /*2990*/  LDG.E.128 R28, desc[UR36][R2.64] ;  /* 0x00000024021c7981 */ /* 0x000162000c1e1d00 */
[----:B------:R-:W-:Y:S05]  /*29a0*/  BRA `(.L_x_6688) ;  /* 0x0000000800a07947 */ /* 0x000fea0003800000 */
.L_x_6696:
        /* <DEDUP_REMOVED lines=29> */
.L_x_6699:
[----:B------:R-:W3:Y:S01]  /*2b80*/  LDG.E.U8 R2, desc[UR36][R2.64] ;  /* 0x0000002402027981 */ /* 0x000ee2000c1e1100 */
[----:B------:R-:W-:Y:S01]  /*2b90*/  CS2R R30, SRZ ;  /* 0x00000000001e7805 */ /* 0x000fe2000001ff00 */
        /* <DEDUP_REMOVED lines=14> */
.L_x_6698:
[----:B------:R-:W3:Y:S01]  /*2c80*/  LDG.E.U16 R0, desc[UR36][R2.64] ;  /* 0x0000002402007981 */ /* 0x000ee2000c1e1500 */
[----:B------:R-:W-:Y:S01]  /*2c90*/  CS2R R30, SRZ ;  /* 0x00000000001e7805 */ /* 0x000fe2000001ff00 */
[----:B---3--:R-:W-:-:S04]  /*2ca0*/  IMAD.U32 R0, R0, 0x10000, RZ ;  /* 0x0001000000007824 */ /* 0x008fc800078e00ff */
[----:B------:R-:W-:-:S04]  /*2cb0*/  FMUL.FTZ R0, R0, 1 ;  /* 0x3f80000000007820 */ /* 0x000fc80000410000 */
[----:B------:R0:W1:Y:S01]  /*2cc0*/  F2F.F64.F32 R28, R0 ;  /* 0x00000000001c7310 */ /* 0x0000620000201800 */
[----:B------:R-:W-:Y:S05]  /*2cd0*/  BRA `(.L_x_6688) ;  /* 0x0000000400d47947 */ /* 0x000fea0003800000 */
.L_x_6695:
        /* <DEDUP_REMOVED lines=12> */
.L_x_6702:
        /* <DEDUP_REMOVED lines=21> */
.L_x_6706:
[----:B------:R-:W-:Y:S05]  /*2ef0*/  BSYNC B1 ;  /* 0x0000000000017941 */ /* 0x000fea0003800000 */
.L_x_6705:
[----:B------:R-:W-:Y:S01]  /*2f00*/  LEA R3, R0, 0x3b800000, 0x17 ;  /* 0x3b80000000037811 */ /* 0x000fe200078eb8ff */
[----:B------:R-:W-:-:S05]  /*2f10*/  IMAD.SHL.U32 R0, R2, 0x100000, RZ ;  /* 0x0010000002007824 */ /* 0x000fca00078e00ff */
[----:B------:R-:W-:-:S07]  /*2f20*/  LOP3.LUT R0, R3, R0, R4, 0xfe, !PT ;  /* 0x0000000003007212 */ /* 0x000fce00078efe04 */
.L_x_6704:
[----:B------:R-:W-:Y:S05]  /*2f30*/  BSYNC B0 ;  /* 0x0000000000007941 */ /* 0x000fea0003800000 */
.L_x_6703:
[----:B------:R-:W-:Y:S01]  /*2f40*/  FMUL.FTZ R0, R0, 1 ;  /* 0x3f80000000007820 */ /* 0x000fe20000410000 */
[----:B------:R-:W-:-:S03]  /*2f50*/  CS2R R30, SRZ ;  /* 0x00000000001e7805 */ /* 0x000fc6000001ff00 */
[----:B------:R3:W0:Y:S01]  /*2f60*/  F2F.F64.F32 R28, R0 ;  /* 0x00000000001c7310 */ /* 0x0006220000201800 */
[----:B------:R-:W-:Y:S05]  /*2f70*/  BRA `(.L_x_6688) ;  /* 0x00000004002c7947 */ /* 0x000fea0003800000 */
.L_x_6701:
        /* <DEDUP_REMOVED lines=21> */
.L_x_6710:
[----:B------:R-:W-:Y:S05]  /*30d0*/  BSYNC B1 ;  /* 0x0000000000017941 */ /* 0x000fea0003800000 */
.L_x_6709:
[----:B------:R-:W-:Y:S01]  /*30e0*/  LEA R3, R0, 0x37800000, 0x17 ;  /* 0x3780000000037811 */ /* 0x000fe200078eb8ff */
[----:B------:R-:W-:-:S05]  /*30f0*/  IMAD.SHL.U32 R0, R2, 0x200000, RZ ;  /* 0x0020000002007824 */ /* 0x000fca00078e00ff */
[----:B------:R-:W-:-:S07]  /*3100*/  LOP3.LUT R0, R3, R0, R4, 0xfe, !PT ;  /* 0x0000000003007212 */ /* 0x000fce00078efe04 */
.L_x_6708:
[----:B------:R-:W-:Y:S05]  /*3110*/  BSYNC B0 ;  /* 0x0000000000007941 */ /* 0x000fea0003800000 */
.L_x_6707:
[----:B------:R-:W-:Y:S01]  /*3120*/  FMUL.FTZ R0, R0, 1 ;  /* 0x3f80000000007820 */ /* 0x000fe20000410000 */
[----:B------:R-:W-:-:S03]  /*3130*/  CS2R R30, SRZ ;  /* 0x00000000001e7805 */ /* 0x000fc6000001ff00 */
[----:B------:R0:W1:Y:S01]  /*3140*/  F2F.F64.F32 R28, R0 ;  /* 0x00000000001c7310 */ /* 0x0000620000201800 */
[----:B------:R-:W-:Y:S05]  /*3150*/  BRA `(.L_x_6688) ;  /* 0x0000000000b47947 */ /* 0x000fea0003800000 */
.L_x_6700:
        /* <DEDUP_REMOVED lines=14> */
.L_x_6714:
[----:B------:R-:W-:Y:S05]  /*3240*/  BSYNC B0 ;  /* 0x0000000000007941 */ /* 0x000fea0003800000 */
.L_x_6713:
[----:B------:R-:W-:Y:S01]  /*3250*/  FMUL.FTZ R0, R0, 1 ;  /* 0x3f80000000007820 */ /* 0x000fe20000410000 */
[----:B------:R-:W-:-:S03]  /*3260*/  CS2R R30, SRZ ;  /* 0x00000000001e7805 */ /* 0x000fc6000001ff00 */
[----:B------:R0:W1:Y:S01]  /*3270*/  F2F.F64.F32 R28, R0 ;  /* 0x00000000001c7310 */ /* 0x0000620000201800 */
[----:B------:R-:W-:Y:S05]  /*3280*/  BRA `(.L_x_6688) ;  /* 0x0000000000687947 */ /* 0x000fea0003800000 */
.L_x_6687:
        /* <DEDUP_REMOVED lines=16> */
.L_x_6715:
[----:B------:R-:W-:Y:S02]  /*3390*/  CS2R R28, SRZ ;  /* 0x00000000001c7805 */ /* 0x000fe4000001ff00 */
[----:B------:R-:W-:Y:S01]  /*33a0*/  CS2R R30, SRZ ;  /* 0x00000000001e7805 */ /* 0x000fe2000001ff00 */
[----:B------:R-:W-:Y:S06]  /*33b0*/  BRA `(.L_x_6688) ;  /* 0x00000000001c7947 */ /* 0x000fec0003800000 */
.L_x_6712:
[----:B------:R-:W3:Y:S01]  /*33c0*/  LDG.E.64 R28, desc[UR36][R2.64] ;  /* 0x00000024021c7981 */ /* 0x000ee2000c1e1b00 */
[----:B------:R-:W-:Y:S01]  /*33d0*/  CS2R R30, SRZ ;  /* 0x00000000001e7805 */ /* 0x000fe2000001ff00 */
[----:B---3--:R-:W0:Y:S01]  /*33e0*/  I2F.F64.U64 R28, R28 ;  /* 0x0000001c001c7312 */ /* 0x008e220000301800 */
[----:B------:R-:W-:Y:S05]  /*33f0*/  BRA `(.L_x_6688) ;  /* 0x00000000000c7947 */ /* 0x000fea0003800000 */
.L_x_6711:
[----:B------:R-:W3:Y:S01]  /*3400*/  LDG.E R2, desc[UR36][R2.64] ;  /* 0x0000002402027981 */ /* 0x000ee2000c1e1900 */
[----:B------:R-:W-:Y:S01]  /*3410*/  CS2R R30, SRZ ;  /* 0x00000000001e7805 */ /* 0x000fe2000001ff00 */
[----:B---3--:R0:W1:Y:S06]  /*3420*/  I2F.F64.U32 R28, R2 ;  /* 0x00000002001c7312 */ /* 0x00806c0000201800 */
.L_x_6688:
[----:B------:R-:W-:-:S07]  /*3430*/  VIADD R33, R33, 0x80 ;  /* 0x0000008021217836 */ /* 0x000fce0000000000 */
.L_x_6682:
[----:B------:R-:W-:Y:S05]  /*3440*/  BSYNC B6 ;  /* 0x0000000000067941 */ /* 0x000fea0003800000 */
.L_x_6681:
[----:B------:R-:W-:Y:S01]  /*3450*/  ISETP.GE.AND P0, PT, R33, R42, PT ;  /* 0x0000002a2100720c */ /* 0x000fe20003f06270 */
[----:B------:R-:W-:Y:S01]  /*3460*/  BSSY B6, `(.L_x_6716) ;  /* 0x000010f000067945 */ /* 0x000fe20003800000 */
[----:B------:R-:W-:-:S11]  /*3470*/  CS2R R20, SRZ ;  /* 0x0000000000147805 */ /* 0x000fd6000001ff00 */
[----:B------:R-:W-:Y:S05]  /*3480*/  @P0 BRA `(.L_x_6717) ;  /* 0x0000001000300947 */ /* 0x000fea0003800000 */
        /* <DEDUP_REMOVED lines=22> */
.L_x_6721:
[----:B------:R-:W3:Y:S01]  /*35f0*/  LDG.E.U8 R2, desc[UR36][R2.64] ;  /* 0x0000002402027981 */ /* 0x000ee2000c1e1100 */
[----:B------:R-:W-:Y:S01]  /*3600*/  CS2R R22, SRZ ;  /* 0x0000000000167805 */ /* 0x000fe2000001ff00 */
[----:B---3--:R0:W1:Y:S01]  /*3610*/  I2F.F64.U16 R20, R2 ;  /* 0x0000000200147312 */ /* 0x0080620000101800 */
[----:B------:R-:W-:Y:S05]  /*3620*/  BRA `(.L_x_6717) ;  /* 0x0000000c00c87947 */ /* 0x000fea0003800000 */
.L_x_6720:
        /* <DEDUP_REMOVED lines=10> */
.L_x_6724:
[----:B------:R-:W3:Y:S01]  /*36d0*/  LDG.E R2, desc[UR36][R2.64] ;  /* 0x0000002402027981 */ /* 0x000ee2000c1e1900 */
[----:B------:R-:W-:Y:S01]  /*36e0*/  CS2R R22, SRZ ;  /* 0x0000000000167805 */ /* 0x000fe2000001ff00 */
[----:B---3--:R0:W1:Y:S01]  /*36f0*/  I2F.F64 R20, R2 ;  /* 0x0000000200147312 */ /* 0x0080620000201c00 */
[----:B------:R-:W-:Y:S05]  /*3700*/  BRA `(.L_x_6717) ;  /* 0x0000000c00907947 */ /* 0x000fea0003800000 */
.L_x_6723:
[----:B------:R-:W3:Y:S01]  /*3710*/  LDG.E.U16 R2, desc[UR36][R2.64] ;  /* 0x0000002402027981 */ /* 0x000ee2000c1e1500 */
[----:B------:R-:W-:Y:S01]  /*3720*/  CS2R R22, SRZ ;  /* 0x0000000000167805 */ /* 0x000fe2000001ff00 */
[----:B---3--:R0:W1:Y:S01]  /*3730*/  I2F.F64.S16 R20, R2 ;  /* 0x0000000200147312 */ /* 0x0080620000101c00 */
[----:B------:R-:W-:Y:S05]  /*3740*/  BRA `(.L_x_6717) ;  /* 0x0000000c00807947 */ /* 0x000fea0003800000 */
.L_x_6719:
        /* <DEDUP_REMOVED lines=11> */
.L_x_6726:
[----:B------:R-:W3:Y:S01]  /*3800*/  LDG.E.U16 R0, desc[UR36][R2.64] ;  /* 0x0000002402007981 */ /* 0x000ee2000c1e1500 */
[----:B------:R-:W-:Y:S01]  /*3810*/  CS2R R22, SRZ ;  /* 0x0000000000167805 */ /* 0x000fe2000001ff00 */
[----:B---3--:R-:W-:-:S05]  /*3820*/  HADD2.F32 R0, -RZ, R0.H0_H0 ;  /* 0x20000000ff007230 */ /* 0x008fca0000004100 */
[----:B------:R-:W-:-:S04]  /*3830*/  FMUL.FTZ R0, R0, 1 ;  /* 0x3f80000000007820 */ /* 0x000fc80000410000 */
[----:B------:R0:W1:Y:S01]  /*3840*/  F2F.F64.F32 R20, R0 ;  /* 0x0000000000147310 */ /* 0x0000620000201800 */
[----:B------:R-:W-:Y:S05]  /*3850*/  BRA `(.L_x_6717) ;  /* 0x0000000c003c7947 */ /* 0x000fea0003800000 */
.L_x_6725:
        /* <DEDUP_REMOVED lines=12> */
.L_x_6728:
        /* <DEDUP_REMOVED lines=8> */
.L_x_6727:
[----:B------:R0:W5:Y:S01]  /*39a0*/  LDG.E.64 R20, desc[UR36][R2.64] ;  /* 0x0000002402147981 */ /* 0x000162000c1e1b00 */
[----:B------:R-:W-:Y:S01]  /*39b0*/  CS2R R22, SRZ ;  /* 0x0000000000167805 */ /* 0x000fe2000001ff00 */
[----:B------:R-:W-:Y:S06]  /*39c0*/  BRA `(.L_x_6717) ;  /* 0x0000000800e07947 */ /* 0x000fec0003800000 */
.L_x_6718:
        /* <DEDUP_REMOVED lines=14> */
.L_x_6731:
[----:B------:R0:W5:Y:S01]  /*3ab0*/  LDG.E.128 R20, desc[UR36][R2.64] ;  /* 0x0000002402147981 */ /* 0x000162000c1e1d00 */
[----:B------:R-:W-:Y:S05]  /*3ac0*/  BRA `(.L_x_6717) ;  /* 0x0000000800a07947 */ /* 0x000fea0003800000 */
.L_x_6730:
        /* <DEDUP_REMOVED lines=29> */
.L_x_6733:
        /* <DEDUP_REMOVED lines=16> */
.L_x_6732:
[----:B------:R-:W3:Y:S01]  /*3da0*/  LDG.E.U16 R0, desc[UR36][R2.64] ;  /* 0x0000002402007981 */ /* 0x000ee2000c1e1500 */
[----:B------:R-:W-:Y:S01]  /*3db0*/  CS2R R22, SRZ ;  /* 0x0000000000167805 */ /* 0x000fe2000001ff00 */
[----:B---3--:R-:W-:-:S04]  /*3dc0*/  IMAD.U32 R0, R0, 0x10000, RZ ;  /* 0x0001000000007824 */ /* 0x008fc800078e00ff */
[----:B------:R-:W-:-:S04]  /*3dd0*/  FMUL.FTZ R0, R0, 1 ;  /* 0x3f80000000007820 */ /* 0x000fc80000410000 */
[----:B------:R0:W1:Y:S01]  /*3de0*/  F2F.F64.F32 R20, R0 ;  /* 0x0000000000147310 */ /* 0x0000620000201800 */
[----:B------:R-:W-:Y:S05]  /*3df0*/  BRA `(.L_x_6717) ;  /* 0x0000000400d47947 */ /* 0x000fea0003800000 */
.L_x_6729:
        /* <DEDUP_REMOVED lines=12> */
.L_x_6736:
        /* <DEDUP_REMOVED lines=21> */
.L_x_6740:
[----:B------:R-:W-:Y:S05]  /*4010*/  BSYNC B1 ;  /* 0x0000000000017941 */ /* 0x000fea0003800000 */
.L_x_6739:
[----:B------:R-:W-:Y:S01]  /*4020*/  LEA R3, R0, 0x3b800000, 0x17 ;  /* 0x3b80000000037811 */ /* 0x000fe200078eb8ff */
[----:B------:R-:W-:-:S05]  /*4030*/  IMAD.SHL.U32 R0, R2, 0x100000, RZ ;  /* 0x0010000002007824 */ /* 0x000fca00078e00ff */
[----:B------:R-:W-:-:S07]  /*4040*/  LOP3.LUT R0, R3, R0, R4, 0xfe, !PT ;  /* 0x0000000003007212 */ /* 0x000fce00078efe04 */
.L_x_6738:
[----:B------:R-:W-:Y:S05]  /*4050*/  BSYNC B0 ;  /* 0x0000000000007941 */ /* 0x000fea0003800000 */
.L_x_6737:
[----:B------:R-:W-:Y:S01]  /*4060*/  FMUL.FTZ R0, R0, 1 ;  /* 0x3f80000000007820 */ /* 0x000fe20000410000 */
[----:B------:R-:W-:-:S03]  /*4070*/  CS2R R22, SRZ ;  /* 0x0000000000167805 */ /* 0x000fc6000001ff00 */
[----:B------:R0:W1:Y:S01]  /*4080*/  F2F.F64.F32 R20, R0 ;  /* 0x0000000000147310 */ /* 0x0000620000201800 */
[----:B------:R-:W-:Y:S05]  /*4090*/  BRA `(.L_x_6717) ;  /* 0x00000004002c7947 */ /* 0x000fea0003800000 */
.L_x_6735:
        /* <DEDUP_REMOVED lines=21> */
.L_x_6744:
[----:B------:R-:W-:Y:S05]  /*41f0*/  BSYNC B1 ;  /* 0x0000000000017941 */ /* 0x000fea0003800000 */
.L_x_6743:
[----:B------:R-:W-:Y:S01]  /*4200*/  LEA R3, R0, 0x37800000, 0x17 ;  /* 0x3780000000037811 */ /* 0x000fe200078eb8ff */
[----:B------:R-:W-:-:S05]  /*4210*/  IMAD.SHL.U32 R0, R2, 0x200000, RZ ;  /* 0x0020000002007824 */ /* 0x000fca00078e00ff */
[----:B------:R-:W-:-:S07]  /*4220*/  LOP3.LUT R0, R3, R0, R4, 0xfe, !PT ;  /* 0x0000000003007212 */ /* 0x000fce00078efe04 */
.L_x_6742:
[----:B------:R-:W-:Y:S05]  /*4230*/  BSYNC B0 ;  /* 0x0000000000007941 */ /* 0x000fea0003800000 */
.L_x_6741:
[----:B------:R-:W-:Y:S01]  /*4240*/  FMUL.FTZ R0, R0, 1 ;  /* 0x3f80000000007820 */ /* 0x000fe20000410000 */
[----:B------:R-:W-:-:S03]  /*4250*/  CS2R R22, SRZ ;  /* 0x0000000000167805 */ /* 0x000fc6000001ff00 */
[----:B------:R0:W1:Y:S01]  /*4260*/  F2F.F64.F32 R20, R0 ;  /* 0x0000000000147310 */ /* 0x0000620000201800 */
[----:B------:R-:W-:Y:S05]  /*4270*/  BRA `(.L_x_6717) ;  /* 0x0000000000b47947 */ /* 0x000fea0003800000 */
.L_x_6734:
        /* <DEDUP_REMOVED lines=14> */
.L_x_6748:
[----:B------:R-:W-:Y:S05]  /*4360*/  BSYNC B0 ;  /* 0x0000000000007941 */ /* 0x000fea0003800000 */
.L_x_6747:
[----:B------:R-:W-:Y:S01]  /*4370*/  FMUL.FTZ R0, R0, 1 ;  /* 0x3f80000000007820 */ /* 0x000fe20000410000 */
[----:B------:R-:W-:-:S03]  /*4380*/  CS2R R22, SRZ ;  /* 0x0000000000167805 */ /* 0x000fc6000001ff00 */
[----:B------:R0:W1:Y:S01]  /*4390*/  F2F.F64.F32 R20, R0 ;  /* 0x0000000000147310 */ /* 0x0000620000201800 */
[----:B------:R-:W-:Y:S05]  /*43a0*/  BRA `(.L_x_6717) ;  /* 0x0000000000687947 */ /* 0x000fea0003800000 */
.L_x_6722:
        /* <DEDUP_REMOVED lines=16> */
.L_x_6749:
[----:B------:R-:W-:Y:S02]  /*44b0*/  CS2R R20, SRZ ;  /* 0x0000000000147805 */ /* 0x000fe4000001ff00 */
[----:B------:R-:W-:Y:S01]  /*44c0*/  CS2R R22, SRZ ;  /* 0x0000000000167805 */ /* 0x000fe2000001ff00 */
[----:B------:R-:W-:Y:S06]  /*44d0*/  BRA `(.L_x_6717) ;  /* 0x00000000001c7947 */ /* 0x000fec0003800000 */
.L_x_6746:
[----:B------:R-:W3:Y:S01]  /*44e0*/  LDG.E.64 R20, desc[UR36][R2.64] ;  /* 0x0000002402147981 */ /* 0x000ee2000c1e1b00 */
[----:B------:R-:W-:Y:S01]  /*44f0*/  CS2R R22, SRZ ;  /* 0x0000000000167805 */ /* 0x000fe2000001ff00 */
[----:B---3--:R-:W0:Y:S01]  /*4500*/  I2F.F64.U64 R20, R20 ;  /* 0x0000001400147312 */ /* 0x008e220000301800 */
[----:B------:R-:W-:Y:S05]  /*4510*/  BRA `(.L_x_6717) ;  /* 0x00000000000c7947 */ /* 0x000fea0003800000 */
.L_x_6745:
[----:B------:R-:W3:Y:S01]  /*4520*/  LDG.E R2, desc[UR36][R2.64] ;  /* 0x0000002402027981 */ /* 0x000ee2000c1e1900 */
[----:B------:R-:W-:Y:S01]  /*4530*/  CS2R R22, SRZ ;  /* 0x0000000000167805 */ /* 0x000fe2000001ff00 */
[----:B---3--:R0:W1:Y:S06]  /*4540*/  I2F.F64.U32 R20, R2 ;  /* 0x0000000200147312 */ /* 0x00806c0000201800 */
.L_x_6717:
[----:B------:R-:W-:Y:S05]  /*4550*/  BSYNC B6 ;  /* 0x0000000000067941 */ /* 0x000fea0003800000 */
.L_x_6716:
[----:B0--3--:R-:W0:Y:S01]  /*4560*/  S2R R3, SR_TID.X ;  /* 0x0000000000037919 */ /* 0x009e220000002100 */
[----:B------:R-:W-:Y:S01]  /*4570*/  BSSY B0, `(.L_x_6750) ;  /* 0x00002b7000007945 */ /* 0x000fe20003800000 */
[----:B------:R-:W-:Y:S02]  /*4580*/  CS2R R10, SRZ ;  /* 0x00000000000a7805 */ /* 0x000fe4000001ff00 */
[----:B------:R-:W-:Y:S02]  /*4590*/  CS2R R8, SRZ ;  /* 0x0000000000087805 */ /* 0x000fe4000001ff00 */
[----:B0-----:R-:W-:-:S13]  /*45a0*/  ISETP.GE.AND P0, PT, R3, R42, PT ;  /* 0x0000002a0300720c */ /* 0x001fda0003f06270 */
[----:B------:R-:W-:Y:S05]  /*45b0*/  @P0 BRA `(.L_x_6751) ;  /* 0x0000002800c80947 */ /* 0x000fea0003800000 */
[----:B-1---5:R-:W-:Y:S01]  /*45c0*/  DADD R2, -RZ, -R26 ;  /* 0x00000000ff027229 */ /* 0x022fe2000000091a */
[----:B------:R-:W-:Y:S01]  /*45d0*/  BSSY B2, `(.L_x_6752) ;  /* 0x000021d000027945 */ /* 0x000fe20003800000 */
[----:B--2-4-:R-:W-:-:S08]  /*45e0*/  DADD R4, -RZ, -R24 ;  /* 0x00000000ff047229 */ /* 0x014fd00000000918 */
        /* <DEDUP_REMOVED lines=62> */
[----:B------:R-:W-:Y:S01]  /*49d0*/  @!P1 LEA.HI R0, R6, R6, RZ, 0x1 ;  /* 0x0000000606009211 */ /* 0x000fe200078f08ff */
[----:B------:R-:W-:Y:S01]  /*49e0*/  @!P1 IMAD.MOV.U32 R4, RZ, RZ, R8 ;  /* 0x000000ffff049224 */ /* 0x000fe200078e0008 */
[----:B------:R-:W-:Y:S02]  /*49f0*/  FSEL R11, R11, RZ, !P0 ;  /* 0x000000ff0b0b7208 */ /* 0x000fe40004000000 */
[----:B------:R-:W-:-:S05]  /*4a00*/  @!P1 SHF.R.S32.HI R5, RZ, 0x1, R0 ;  /* 0x00000001ff059819 */ /* 0x000fca0000011400 */
[----:B------:R-:W-:Y:S02]  /*4a10*/  @!P1 IMAD.IADD R6, R6, 0x1, -R5 ;  /* 0x0000000106069824 */ /* 0x000fe400078e0a05 */
[----:B------:R-:W-:-:S03]  /*4a20*/  @!P1 IMAD R5, R5, 0x100000, R9 ;  /* 0x0010000005059824 */ /* 0x000fc600078e0209 */
[----:B------:R-:W-:Y:S01]  /*4a30*/  @!P1 LEA R7, R6, 0x3ff00000, 0x14 ;  /* 0x3ff0000006079811 */ /* 0x000fe200078ea0ff */
[----:B------:R-:W-:-:S06]  /*4a40*/  @!P1 IMAD.MOV.U32 R6, RZ, RZ, RZ ;  /* 0x000000ffff069224 */ /* 0x000fcc00078e00ff */
[----:B------:R-:W-:-:S11]  /*4a50*/  @!P1 DMUL R10, R4, R6 ;  /* 0x00000006040a9228 */ /* 0x000fd60000000000 */
.L_x_6758:
[----:B------:R-:W-:Y:S05]  /*4a60*/  BSYNC B1 ;  /* 0x0000000000017941 */ /* 0x000fea0003800000 */
.L_x_6757:
        /* <DEDUP_REMOVED lines=18> */
[----:B------:R-:W-:Y:S02]  /*4b90*/  IMAD.MOV.U32 R0, RZ, RZ, R2 ;  /* 0x000000ffff007224 */ /* 0x000fe400078e0002 */
[----:B------:R-:W-:Y:S01]  /*4ba0*/  IMAD.MOV.U32 R2, RZ, RZ, R3 ;  /* 0x000000ffff027224 */ /* 0x000fe200078e0003 */
[----:B------:R-:W-:-:S07]  /*4bb0*/  MOV R3, 0x4bd0 ;  /* 0x00004bd000037802 */ /* 0x000fce0000000f00 */
[----:B------:R-:W-:Y:S05]  /*4bc0*/  CALL.REL.NOINC `($_ZN2at6native27unrolled_elementwise_kernelIZZZNS0_61_GLOBAL__N__132982cb_23_ActivationSiluKernel_cu_f5210f67_354611silu_kernelERNS_18TensorIteratorBaseEENKUlvE_clEvENKUlvE1_clEvEUlN3c107complexIdEEE_St5arrayIPcLm2EELi4E23TrivialOffsetCalculatorILi1EjESF_NS0_6memory12LoadWithCastILi1EEENSG_13StoreWithCastILi1EEEEEviT_T0_T2_T3_T4_T5_$__internal_trig_reduction_slowpathd) ;  /* 0x000000f800787944 */ /* 0x000fea0003c00000 */
[----:B------:R-:W-:Y:S02]  /*4bd0*/  IMAD.MOV.U32 R8, RZ, RZ, R4 ;  /* 0x000000ffff087224 */ /* 0x000fe400078e0004 */
[----:B------:R-:W-:Y:S01]  /*4be0*/  IMAD.MOV.U32 R9, RZ, RZ, R5 ;  /* 0x000000ffff097224 */ /* 0x000fe200078e0005 */
[----:B------:R-:W-:Y:S06]  /*4bf0*/  BRA `(.L_x_6761) ;  /* 0x0000000000087947 */ /* 0x000fec0003800000 */
.L_x_6760:
[----:B------:R-:W-:Y:S01]  /*4c00*/  DMUL R8, RZ, -R26 ;  /* 0x8000001aff087228 */ /* 0x000fe20000000000 */
[----:B------:R-:W-:-:S10]  /*4c10*/  IMAD.MOV.U32 R0, RZ, RZ, RZ ;  /* 0x000000ffff007224 */ /* 0x000fd400078e00ff */
.L_x_6761:
[----:B------:R-:W-:Y:S05]  /*4c20*/  BSYNC B3 ;  /* 0x0000000000037941 */ /* 0x000fea0003800000 */
.L_x_6759:
        /* <DEDUP_REMOVED lines=41> */
[----:B------:R-:W-:-:S10]  /*4ec0*/  DADD R2, -RZ, -R26 ;  /* 0x00000000ff027229 */ /* 0x000fd4000000091a */
[----:B------:R-:W-:Y:S02]  /*4ed0*/  IMAD.MOV.U32 R0, RZ, RZ, R2 ;  /* 0x000000ffff007224 */ /* 0x000fe400078e0002 */
[----:B------:R-:W-:Y:S01]  /*4ee0*/  IMAD.MOV.U32 R2, RZ, RZ, R3 ;  /* 0x000000ffff027224 */ /* 0x000fe200078e0003 */
[----:B------:R-:W-:-:S07]  /*4ef0*/  MOV R3, 0x4f10 ;  /* 0x00004f1000037802 */ /* 0x000fce0000000f00 */
[----:B------:R-:W-:Y:S05]  /*4f00*/  CALL.REL.NOINC `($_ZN2at6native27unrolled_elementwise_kernelIZZZNS0_61_GLOBAL__N__132982cb_23_ActivationSiluKernel_cu_f5210f67_354611silu_kernelERNS_18TensorIteratorBaseEENKUlvE_clEvENKUlvE1_clEvEUlN3c107complexIdEEE_St5arrayIPcLm2EELi4E23TrivialOffsetCalculatorILi1EjESF_NS0_6memory12LoadWithCastILi1EEENSG_13StoreWithCastILi1EEEEEviT_T0_T2_T3_T4_T5_$__internal_trig_reduction_slowpathd) ;  /* 0x000000f400a87944 */ /* 0x000fea0003c00000 */
[----:B------:R-:W-:Y:S02]  /*4f10*/  IMAD.MOV.U32 R36, RZ, RZ, R4 ;  /* 0x000000ffff247224 */ /* 0x000fe400078e0004 */
[----:B------:R-:W-:Y:S01]  /*4f20*/  IMAD.MOV.U32 R37, RZ, RZ, R5 ;  /* 0x000000ffff257224 */ /* 0x000fe200078e0005 */
[----:B------:R-:W-:Y:S06]  /*4f30*/  BRA `(.L_x_6764) ;  /* 0x0000000000087947 */ /* 0x000fec0003800000 */
.L_x_6763:
[----:B------:R-:W-:Y:S01]  /*4f40*/  DMUL R36, RZ, -R26 ;  /* 0x8000001aff247228 */ /* 0x000fe20000000000 */
[----:B------:R-:W-:-:S10]  /*4f50*/  IMAD.MOV.U32 R0, RZ, RZ, RZ ;  /* 0x000000ffff007224 */ /* 0x000fd400078e00ff */
.L_x_6764:
[----:B------:R-:W-:Y:S05]  /*4f60*/  BSYNC B3 ;  /* 0x0000000000037941 */ /* 0x000fea0003800000 */
.L_x_6762:
        /* <DEDUP_REMOVED lines=25> */
.L_x_6756:
        /* <DEDUP_REMOVED lines=54> */
[----:B------:R-:W-:Y:S01]  /*5460*/  @!P0 LEA.HI R0, R4, R4, RZ, 0x1 ;  /* 0x0000000404008211 */ /* 0x000fe200078f08ff */
[----:B------:R-:W-:Y:S01]  /*5470*/  @!P0 IMAD.MOV.U32 R6, RZ, RZ, RZ ;  /* 0x000000ffff068224 */ /* 0x000fe200078e00ff */
[----:B------:R-:W-:Y:S02]  /*5480*/  FSEL R9, R9, RZ, P1 ;  /* 0x000000ff09097208 */ /* 0x000fe40000800000 */
[----:B------:R-:W-:-:S05]  /*5490*/  @!P0 SHF.R.S32.HI R5, RZ, 0x1, R0 ;  /* 0x00000001ff058819 */ /* 0x000fca0000011400 */
[----:B------:R-:W-:Y:S02]  /*54a0*/  @!P0 IMAD.IADD R4, R4, 0x1, -R5 ;  /* 0x0000000104048824 */ /* 0x000fe400078e0a05 */
[----:B------:R-:W-:-:S03]  /*54b0*/  @!P0 IMAD R5, R5, 0x100000, R11 ;  /* 0x0010000005058824 */ /* 0x000fc600078e020b */
[----:B------:R-:W-:Y:S01]  /*54c0*/  @!P0 LEA R7, R4, 0x3ff00000, 0x14 ;  /* 0x3ff0000004078811 */ /* 0x000fe200078ea0ff */
[----:B------:R-:W-:-:S06]  /*54d0*/  @!P0 IMAD.MOV.U32 R4, RZ, RZ, R10 ;  /* 0x000000ffff048224 */ /* 0x000fcc00078e000a */
[----:B------:R-:W-:-:S11]  /*54e0*/  @!P0 DMUL R8, R4, R6 ;  /* 0x0000000604088228 */ /* 0x000fd60000000000 */
.L_x_6767:
[----:B------:R-:W-:Y:S05]  /*54f0*/  BSYNC B1 ;  /* 0x0000000000017941 */ /* 0x000fea0003800000 */
.L_x_6766:
        /* <DEDUP_REMOVED lines=25> */
.L_x_6769:
[----:B------:R-:W-:Y:S01]  /*5690*/  DMUL R10, RZ, -R26 ;  /* 0x8000001aff0a7228 */ /* 0x000fe20000000000 */
[----:B------:R-:W-:-:S10]  /*56a0*/  IMAD.MOV.U32 R0, RZ, RZ, RZ ;  /* 0x000000ffff007224 */ /* 0x000fd400078e00ff */
.L_x_6770:
[----:B------:R-:W-:Y:S05]  /*56b0*/  BSYNC B3 ;  /* 0x0000000000037941 */ /* 0x000fea0003800000 */
.L_x_6768:
        /* <DEDUP_REMOVED lines=49> */
.L_x_6772:
[----:B------:R-:W-:Y:S01]  /*59d0*/  DMUL R36, RZ, -R26 ;  /* 0x8000001aff247228 */ /* 0x000fe20000000000 */
[----:B------:R-:W-:-:S10]  /*59e0*/  IMAD.MOV.U32 R0, RZ, RZ, RZ ;  /* 0x000000ffff007224 */ /* 0x000fd400078e00ff */
.L_x_6773:
[----:B------:R-:W-:Y:S05]  /*59f0*/  BSYNC B3 ;  /* 0x0000000000037941 */ /* 0x000fea0003800000 */
.L_x_6771:
        /* <DEDUP_REMOVED lines=12> */
[----:B------:R-:W-:Y:S02]  /*5ac0*/  FSEL R41, R0, -0.082518599927425384521, !P0 ;  /* 0xbda8ff8300297808 */ /* 0x000fe40004000000 */
[----:B------:R-:W-:-:S04]  /*5ad0*/  LOP3.LUT R0, R9, 0xfffff, RZ, 0xc0, !PT ;  /* 0x000fffff09007812 */ /* 0x000fc800078ec0ff */
        /* <DEDUP_REMOVED lines=8> */
[----:B------:R-:W-:Y:S02]  /*5b60*/  LEA.HI R2, R9, 0xffffff09, RZ, 0xc ;  /* 0xffffff0909027811 */ /* 0x000fe400078f60ff */
[----:B------:R-:W-:Y:S02]  /*5b70*/  LOP3.LUT R9, R0, 0x7fe00000, RZ, 0xfc, !PT ;  /* 0x7fe0000000097812 */ /* 0x000fe400078efcff */
[----:B------:R-:W-:-:S03]  /*5b80*/  LEA.HI R0, R2, R2, RZ, 0x1 ;  /* 0x0000000202007211 */ /* 0x000fc600078f08ff */
[----:B------:R-:W-:Y:S01]  /*5b90*/  @P1 DFMA R36, R36, -1, RZ ;  /* 0xbff000002424182b */ /* 0x000fe200000000ff */
[----:B------:R-:W-:Y:S01]  /*5ba0*/  SHF.R.S32.HI R5, RZ, 0x1, R0 ;  /* 0x00000001ff057819 */ /* 0x000fe20000011400 */
[----:B------:R-:W-:-:S03]  /*5bb0*/  DMUL R10, R8, R10 ;  /* 0x0000000a080a7228 */ /* 0x000fc60000000000 */
[----:B------:R-:W-:Y:S01]  /*5bc0*/  LEA R3, R5, 0x3ff00000, 0x14 ;  /* 0x3ff0000005037811 */ /* 0x000fe200078ea0ff */
[----:B------:R-:W-:Y:S02]  /*5bd0*/  IMAD.IADD R0, R2, 0x1, -R5 ;  /* 0x0000000102007824 */ /* 0x000fe400078e0a05 */
[----:B------:R-:W-:Y:S01]  /*5be0*/  DMUL R8, R8, R36 ;  /* 0x0000002408087228 */ /* 0x000fe20000000000 */
[----:B------:R-:W-:-:S06]  /*5bf0*/  IMAD.MOV.U32 R2, RZ, RZ, RZ ;  /* 0x000000ffff027224 */ /* 0x000fcc00078e00ff */
[C---:B------:R-:W-:Y:S02]  /*5c00*/  DMUL R10, R2.reuse, R10 ;  /* 0x0000000a020a7228 */ /* 0x040fe40000000000 */
[----:B------:R-:W-:Y:S01]  /*5c10*/  DMUL R4, R2, R8 ;  /* 0x0000000802047228 */ /* 0x000fe20000000000 */
[----:B------:R-:W-:-:S06]  /*5c20*/  LEA R3, R0, 0x3ff00000, 0x14 ;  /* 0x3ff0000000037811 */ /* 0x000fcc00078ea0ff */
[C---:B------:R-:W-:Y:S02]  /*5c30*/  DMUL R8, R2.reuse, R10 ;  /* 0x0000000a02087228 */ /* 0x040fe40000000000 */
[----:B------:R-:W-:Y:S01]  /*5c40*/  DMUL R2, R2, R4 ;  /* 0x0000000402027228 */ /* 0x000fe20000000000 */
[----:B------:R-:W-:Y:S10]  /*5c50*/  BRA `(.L_x_6765) ;  /* 0x0000000800d07947 */ /* 0x000ff40003800000 */
.L_x_6755:
        /* <DEDUP_REMOVED lines=11> */
.L_x_6774:
[----:B------:R-:W-:-:S10]  /*5d10*/  DADD R8, R26, -R26 ;  /* 0x000000001a087229 */ /* 0x000fd4000000081a */
[----:B------:R-:W-:Y:S02]  /*5d20*/  IMAD.MOV.U32 R2, RZ, RZ, R8 ;  /* 0x000000ffff027224 */ /* 0x000fe400078e0008 */
[----:B------:R-:W-:Y:S01]  /*5d30*/  IMAD.MOV.U32 R3, RZ, RZ, R9 ;  /* 0x000000ffff037224 */ /* 0x000fe200078e0009 */
[----:B------:R-:W-:Y:S06]  /*5d40*/  BRA `(.L_x_6765) ;  /* 0x0000000800947947 */ /* 0x000fec0003800000 */
.L_x_6754:
        /* <DEDUP_REMOVED lines=26> */
.L_x_6776:
[----:B------:R-:W-:Y:S01]  /*5ef0*/  DMUL R32, RZ, -R26 ;  /* 0x8000001aff207228 */ /* 0x000fe20000000000 */
[----:B------:R-:W-:-:S10]  /*5f00*/  IMAD.MOV.U32 R0, RZ, RZ, RZ ;  /* 0x000000ffff007224 */ /* 0x000fd400078e00ff */
.L_x_6777:
[----:B------:R-:W-:Y:S05]  /*5f10*/  BSYNC B3 ;  /* 0x0000000000037941 */ /* 0x000fea0003800000 */
.L_x_6775:
        /* <DEDUP_REMOVED lines=49> */
.L_x_6779:
[----:B------:R-:W-:Y:S01]  /*6230*/  DMUL R2, RZ, -R26 ;  /* 0x8000001aff027228 */ /* 0x000fe20000000000 */
[----:B------:R-:W-:-:S10]  /*6240*/  IMAD.MOV.U32 R0, RZ, RZ, RZ ;  /* 0x000000ffff007224 */ /* 0x000fd400078e00ff */
.L_x_6780:
[----:B------:R-:W-:Y:S05]  /*6250*/  BSYNC B3 ;  /* 0x0000000000037941 */ /* 0x000fea0003800000 */
.L_x_6778:
        /* <DEDUP_REMOVED lines=24> */
.L_x_6753:
[----:B------:R-:W-:Y:S01]  /*63e0*/  IMAD.MOV.U32 R6, RZ, RZ, 0x652b82fe ;  /* 0x652b82feff067424 */ /* 0x000fe200078e00ff */
[----:B------:R-:W-:Y:S01]  /*63f0*/  UMOV UR4, 0xfefa39ef ;  /* 0xfefa39ef00047882 */ /* 0x000fe20000000000 */
[----:B------:R-:W-:Y:S01]  /*6400*/  IMAD.MOV.U32 R7, RZ, RZ, 0x3ff71547 ;  /* 0x3ff71547ff077424 */ /* 0x000fe200078e00ff */
[----:B------:R-:W-:Y:S01]  /*6410*/  UMOV UR5, 0x3fe62e42 ;  /* 0x3fe62e4200057882 */ /* 0x000fe20000000000 */
[----:B------:R-:W-:Y:S01]  /*6420*/  FSETP.GEU.FTZ.AND P0, PT, |R5|, 4.1917929649353027344, PT ;  /* 0x4086232b0500780b */ /* 0x000fe20003f1e200 */
[----:B------:R-:W-:Y:S03]  /*6430*/  BSSY B1, `(.L_x_6765) ;  /* 0x0000036000017945 */ /* 0x000fe60003800000 */
        /* <DEDUP_REMOVED lines=53> */
.L_x_6781:
[----:B------:R-:W-:Y:S05]  /*6790*/  BSYNC B1 ;  /* 0x0000000000017941 */ /* 0x000fea0003800000 */
.L_x_6765:
[----:B------:R-:W-:Y:S05]  /*67a0*/  BSYNC B2 ;  /* 0x0000000000027941 */ /* 0x000fea0003800000 */
.L_x_6752:
[----:B------:R-:W-:Y:S02]  /*67b0*/  DADD R8, R8, 1 ;  /* 0x3ff0000008087429 */ /* 0x000fe40000000000 */
        /* <DEDUP_REMOVED lines=26> */
[----:B------:R-:W-:Y:S05]  /*6960*/  CALL.REL.NOINC `($__internal_10_$__cuda_sm20_div_rn_f64_full) ;  /* 0x000000d400747944 */ /* 0x000fea0003c00000 */
.L_x_6785:
[----:B------:R-:W-:Y:S05]  /*6970*/  BSYNC B2 ;  /* 0x0000000000027941 */ /* 0x000fea0003800000 */
.L_x_6784:
        /* <DEDUP_REMOVED lines=16> */
[----:B------:R-:W-:Y:S05]  /*6a80*/  CALL.REL.NOINC `($__internal_9_$__cuda_sm20_dblrcp_rn_slowpath_v3) ;  /* 0x000000d000887944 */ /* 0x000fea0003c00000 */
.L_x_6787:
[----:B------:R-:W-:Y:S05]  /*6a90*/  BSYNC B2 ;  /* 0x0000000000027941 */ /* 0x000fea0003800000 */
.L_x_6786:
[C---:B------:R-:W-:Y:S02]  /*6aa0*/  DFMA R8, R2.reuse, R26, R24 ;  /* 0x0000001a0208722b */ /* 0x040fe40000000018 */
[----:B------:R-:W-:-:S06]  /*6ab0*/  DFMA R2, R2, -R24, R26 ;  /* 0x800000180202722b */ /* 0x000fcc000000001a */
[-C--:B------:R-:W-:Y:S02]  /*6ac0*/  DMUL R8, R8, R4.reuse ;  /* 0x0000000408087228 */ /* 0x080fe40000000000 */
[----:B------:R-:W-:Y:S01]  /*6ad0*/  DMUL R10, R2, R4 ;  /* 0x00000004020a7228 */ /* 0x000fe20000000000 */
[----:B------:R-:W-:Y:S10]  /*6ae0*/  BRA `(.L_x_6751) ;  /* 0x00000004007c7947 */ /* 0x000ff40003800000 */
.L_x_6783:
        /* <DEDUP_REMOVED lines=22> */
.L_x_6789:
[----:B------:R-:W-:Y:S05]  /*6c50*/  BSYNC B2 ;  /* 0x0000000000027941 */ /* 0x000fea0003800000 */
.L_x_6788:
        /* <DEDUP_REMOVED lines=24> */
[----:B------:R-:W-:Y:S02]  /*6de0*/  IMAD.MOV.U32 R10, RZ, RZ, R2 ;  /* 0x000000ffff0a7224 */ /* 0x000fe400078e0002 */
[----:B------:R-:W-:-:S07]  /*6df0*/  IMAD.MOV.U32 R11, RZ, RZ, R3 ;  /* 0x000000ffff0b7224 */ /* 0x000fce00078e0003 */
.L_x_6791:
[----:B------:R-:W-:Y:S05]  /*6e00*/  BSYNC B2 ;  /* 0x0000000000027941 */ /* 0x000fea0003800000 */
.L_x_6790:
[----:B------:R-:W-:Y:S05]  /*6e10*/  BRA `(.L_x_6751) ;  /* 0x0000000000b07947 */ /* 0x000fea0003800000 */
.L_x_6782:
        /* <DEDUP_REMOVED lines=21> */
.L_x_6793:
[----:B------:R-:W-:Y:S05]  /*6f70*/  BSYNC B2 ;  /* 0x0000000000027941 */ /* 0x000fea0003800000 */
.L_x_6792:
        /* <DEDUP_REMOVED lines=17> */
.L_x_6795:
[----:B------:R-:W-:Y:S05]  /*7090*/  BSYNC B2 ;  /* 0x0000000000027941 */ /* 0x000fea0003800000 */
.L_x_6794:
[C---:B------:R-:W-:Y:S02]  /*70a0*/  DFMA R8, R2.reuse, R24, R26 ;  /* 0x000000180208722b */ /* 0x040fe4000000001a */
[----:B------:R-:W-:-:S06]  /*70b0*/  DFMA R2, R2, R26, -R24 ;  /* 0x0000001a0202722b */ /* 0x000fcc0000000818 */
[-C--:B------:R-:W-:Y:S02]  /*70c0*/  DMUL R8, R8, R4.reuse ;  /* 0x0000000408087228 */ /* 0x080fe40000000000 */
[----:B------:R-:W-:-:S11]  /*70d0*/  DMUL R10, R2, R4 ;  /* 0x00000004020a7228 */ /* 0x000fd60000000000 */
.L_x_6751:
[----:B------:R-:W-:Y:S05]  /*70e0*/  BSYNC B0 ;  /* 0x0000000000007941 */ /* 0x000fea0003800000 */
.L_x_6750:
[----:B------:R-:W0:Y:S01]  /*70f0*/  S2R R45, SR_TID.X ;  /* 0x00000000002d7919 */ /* 0x000e220000002100 */
[----:B------:R-:W-:Y:S01]  /*7100*/  BSSY B0, `(.L_x_6796) ;  /* 0x00002b8000007945 */ /* 0x000fe20003800000 */
[----:B------:R-:W-:Y:S02]  /*7110*/  CS2R R34, SRZ ;  /* 0x0000000000227805 */ /* 0x000fe4000001ff00 */
[----:B------:R-:W-:Y:S01]  /*7120*/  CS2R R32, SRZ ;  /* 0x0000000000207805 */ /* 0x000fe2000001ff00 */
[----:B0-----:R-:W-:-:S05]  /*7130*/  VIADD R43, R45, 0x80 ;  /* 0x000000802d2b7836 */ /* 0x001fca0000000000 */
[----:B------:R-:W-:-:S13]  /*7140*/  ISETP.GE.AND P0, PT, R43, R42, PT ;  /* 0x0000002a2b00720c */ /* 0x000fda0003f06270 */
[----:B------:R-:W-:Y:S05]  /*7150*/  @P0 BRA `(.L_x_6797) ;  /* 0x0000002800c80947 */ /* 0x000fea0003800000 */
[----:B-1---5:R-:W-:Y:S01]  /*7160*/  DADD R2, -RZ, -R18 ;  /* 0x00000000ff027229 */ /* 0x022fe20000000912 */
[----:B------:R-:W-:Y:S01]  /*7170*/  BSSY B2, `(.L_x_6798) ;  /* 0x000021d000027945 */ /* 0x000fe20003800000 */
[----:B------:R-:W-:-:S08]  /*7180*/  DADD R4, -RZ, -R16 ;  /* 0x00000000ff047229 */ /* 0x000fd00000000910 */
        /* <DEDUP_REMOVED lines=71> */
.L_x_6804:
[----:B------:R-:W-:Y:S05]  /*7600*/  BSYNC B1 ;  /* 0x0000000000017941 */ /* 0x000fea0003800000 */
.L_x_6803:
        /* <DEDUP_REMOVED lines=8> */
[----:B------:R-:W2:Y:S08]  /*7690*/  F2I.F64 R0, R4 ;  /* 0x0000000400007311 */ /* 0x000eb00000301100 */
[----:B--2-4-:R-:W0:Y:S02]  /*76a0*/  I2F.F64 R24, R0 ;  /* 0x0000000000187312 */ /* 0x014e240000201c00 */
        /* <DEDUP_REMOVED lines=15> */
.L_x_6806:
[----:B--2-4-:R-:W-:Y:S01]  /*77a0*/  DMUL R24, RZ, -R18 ;  /* 0x80000012ff187228 */ /* 0x014fe20000000000 */
[----:B------:R-:W-:-:S10]  /*77b0*/  IMAD.MOV.U32 R0, RZ, RZ, RZ ;  /* 0x000000ffff007224 */ /* 0x000fd400078e00ff */
.L_x_6807:
[----:B------:R-:W-:Y:S05]  /*77c0*/  BSYNC B3 ;  /* 0x0000000000037941 */ /* 0x000fea0003800000 */
.L_x_6805:
        /* <DEDUP_REMOVED lines=49> */
.L_x_6809:
[----:B------:R-:W-:Y:S01]  /*7ae0*/  DMUL R2, RZ, -R18 ;  /* 0x80000012ff027228 */ /* 0x000fe20000000000 */
[----:B------:R-:W-:-:S10]  /*7af0*/  IMAD.MOV.U32 R0, RZ, RZ, RZ ;  /* 0x000000ffff007224 */ /* 0x000fd400078e00ff */
.L_x_6810:
[----:B------:R-:W-:Y:S05]  /*7b00*/  BSYNC B3 ;  /* 0x0000000000037941 */ /* 0x000fea0003800000 */
.L_x_6808:
        /* <DEDUP_REMOVED lines=25> */
.L_x_6802:
        /* <DEDUP_REMOVED lines=47> */
[----:B--2-4-:R-:W-:Y:S02]  /*7f90*/  IMAD R25, R6, 0x100000, R13 ;  /* 0x0010000006197824 */ /* 0x014fe400078e020d */
[----:B------:R-:W-:Y:S01]  /*7fa0*/  IMAD.MOV.U32 R24, RZ, RZ, R12 ;  /* 0x000000ffff187224 */ /* 0x000fe200078e000c */
[----:B------:R-:W-:Y:S06]  /*7fb0*/  @!P0 BRA `(.L_x_6813) ;  /* 0x0000000000348947 */ /* 0x000fec0003800000 */
[----:B------:R-:W-:Y:S01]  /*7fc0*/  FSETP.GEU.FTZ.AND P0, PT, |R5|, 4.2275390625, PT ;  /* 0x408748000500780b */ /* 0x000fe20003f1e200 */
[C---:B------:R-:W-:Y:S02]  /*7fd0*/  DADD R14, R4.reuse, +INF ;  /* 0x7ff00000040e7429 */ /* 0x040fe40000000000 */
[----:B------:R-:W-:-:S08]  /*7fe0*/  DSETP.GEU.AND P1, PT, R4, RZ, PT ;  /* 0x000000ff0400722a */ /* 0x000fd00003f2e000 */
[----:B------:R-:W-:Y:S02]  /*7ff0*/  FSEL R24, R14, RZ, P1 ;  /* 0x000000ff0e187208 */ /* 0x000fe40000800000 */
[----:B------:R-:W-:Y:S01]  /*8000*/  @!P0 LEA.HI R0, R6, R6, RZ, 0x1 ;  /* 0x0000000606008211 */ /* 0x000fe200078f08ff */
[----:B------:R-:W-:Y:S01]  /*8010*/  @!P0 IMAD.MOV.U32 R4, RZ, RZ, R12 ;  /* 0x000000ffff048224 */ /* 0x000fe200078e000c */
[----:B------:R-:W-:Y:S02]  /*8020*/  FSEL R25, R15, RZ, P1 ;  /* 0x000000ff0f197208 */ /* 0x000fe40000800000 */
[----:B------:R-:W-:-:S05]  /*8030*/  @!P0 SHF.R.S32.HI R5, RZ, 0x1, R0 ;  /* 0x00000001ff058819 */ /* 0x000fca0000011400 */
[----:B------:R-:W-:Y:S02]  /*8040*/  @!P0 IMAD.IADD R6, R6, 0x1, -R5 ;  /* 0x0000000106068824 */ /* 0x000fe400078e0a05 */
[----:B------:R-:W-:-:S03]  /*8050*/  @!P0 IMAD R5, R5, 0x100000, R13 ;  /* 0x0010000005058824 */ /* 0x000fc600078e020d */
[----:B------:R-:W-:Y:S01]  /*8060*/  @!P0 LEA R7, R6, 0x3ff00000, 0x14 ;  /* 0x3ff0000006078811 */ /* 0x000fe200078ea0ff */
[----:B------:R-:W-:-:S06]  /*8070*/  @!P0 IMAD.MOV.U32 R6, RZ, RZ, RZ ;  /* 0x000000ffff068224 */ /* 0x000fcc00078e00ff */
[----:B------:R-:W-:-:S11]  /*8080*/  @!P0 DMUL R24, R4, R6 ;  /* 0x0000000604188228 */ /* 0x000fd60000000000 */
.L_x_6813:
[----:B------:R-:W-:Y:S05]  /*8090*/  BSYNC B1 ;  /* 0x0000000000017941 */ /* 0x000fea0003800000 */
.L_x_6812:
        /* <DEDUP_REMOVED lines=25> */
.L_x_6815:
[----:B------:R-:W-:Y:S01]  /*8230*/  DMUL R26, RZ, -R18 ;  /* 0x80000012ff1a7228 */ /* 0x000fe20000000000 */
[----:B------:R-:W-:-:S10]  /*8240*/  IMAD.MOV.U32 R0, RZ, RZ, RZ ;  /* 0x000000ffff007224 */ /* 0x000fd400078e00ff */
.L_x_6816:
[----:B------:R-:W-:Y:S05]  /*8250*/  BSYNC B3 ;  /* 0x0000000000037941 */ /* 0x000fea0003800000 */
.L_x_6814:
        /* <DEDUP_REMOVED lines=49> */
.L_x_6818:
[----:B------:R-:W-:Y:S01]  /*8570*/  DMUL R2, RZ, -R18 ;  /* 0x80000012ff027228 */ /* 0x000fe20000000000 */
[----:B------:R-:W-:-:S10]  /*8580*/  IMAD.MOV.U32 R0, RZ, RZ, RZ ;  /* 0x000000ffff007224 */ /* 0x000fd400078e00ff */
.L_x_6819:
[----:B------:R-:W-:Y:S05]  /*8590*/  BSYNC B3 ;  /* 0x0000000000037941 */ /* 0x000fea0003800000 */
.L_x_6817:
        /* <DEDUP_REMOVED lines=27> */
[----:B------:R-:W-:-:S04]  /*8750*/  DMUL R26, R24, R26 ;  /* 0x0000001a181a7228 */ /* 0x000fc80000000000 */
[----:B------:R-:W-:Y:S02]  /*8760*/  IMAD.IADD R0, R4, 0x1, -R5 ;  /* 0x0000000104007824 */ /* 0x000fe400078e0a05 */
[----:B------:R-:W-:Y:S01]  /*8770*/  DMUL R24, R24, R2 ;  /* 0x0000000218187228 */ /* 0x000fe20000000000 */
[----:B------:R-:W-:Y:S01]  /*8780*/  LEA R3, R5, 0x3ff00000, 0x14 ;  /* 0x3ff0000005037811 */ /* 0x000fe200078ea0ff */
[----:B------:R-:W-:-:S06]  /*8790*/  IMAD.MOV.U32 R2, RZ, RZ, RZ ;  /* 0x000000ffff027224 */ /* 0x000fcc00078e00ff */
[C---:B------:R-:W-:Y:S02]  /*87a0*/  DMUL R26, R2.reuse, R26 ;  /* 0x0000001a021a7228 */ /* 0x040fe40000000000 */
[----:B------:R-:W-:Y:S01]  /*87b0*/  DMUL R4, R2, R24 ;  /* 0x0000001802047228 */ /* 0x000fe20000000000 */
[----:B------:R-:W-:-:S06]  /*87c0*/  LEA R3, R0, 0x3ff00000, 0x14 ;  /* 0x3ff0000000037811 */ /* 0x000fcc00078ea0ff */
[C---:B------:R-:W-:Y:S02]  /*87d0*/  DMUL R24, R2.reuse, R26 ;  /* 0x0000001a02187228 */ /* 0x040fe40000000000 */
[----:B------:R-:W-:Y:S01]  /*87e0*/  DMUL R2, R2, R4 ;  /* 0x0000000402027228 */ /* 0x000fe20000000000 */
[----:B------:R-:W-:Y:S10]  /*87f0*/  BRA `(.L_x_6811) ;  /* 0x0000000800d07947 */ /* 0x000ff40003800000 */
.L_x_6801:
[----:B------:R-:W-:-:S04]  /*8800*/  ISETP.NE.AND P0, PT, R13, 0x7ff00000, PT ;  /* 0x7ff000000d00780c */ /* 0x000fc80003f05270 */
[----:B------:R-:W-:-:S13]  /*8810*/  ISETP.NE.OR P0, PT, R4, RZ, P0 ;  /* 0x000000ff0400720c */ /* 0x000fda0000705670 */
[----:B------:R-:W-:Y:S05]  /*8820*/  @P0 BRA `(.L_x_6820) ;  /* 0x0000000000200947 */ /* 0x000fea0003800000 */
[----:B------:R-:W-:Y:S02]  /*8830*/  ISETP.GE.AND P0, PT, R5, RZ, PT ;  /* 0x000000ff0500720c */ /* 0x000fe40003f06270 */
[----:B--2-4-:R-:W-:Y:S02]  /*8840*/  CS2R R24, SRZ ;  /* 0x0000000000187805 */ /* 0x014fe4000001ff00 */
[----:B------:R-:W-:-:S09]  /*8850*/  CS2R R2, SRZ ;  /* 0x0000000000027805 */ /* 0x000fd2000001ff00 */
[----:B------:R-:W-:Y:S05]  /*8860*/  @!P0 BRA `(.L_x_6811) ;  /* 0x0000000800b48947 */ /* 0x000fea0003800000 */
[----:B------:R-:W-:Y:S01]  /*8870*/  DADD R2, R18, -R18 ;  /* 0x0000000012027229 */ /* 0x000fe20000000812 */
[----:B------:R-:W-:Y:S02]  /*8880*/  IMAD.MOV.U32 R24, RZ, RZ, R4 ;  /* 0x000000ffff187224 */ /* 0x000fe400078e0004 */
[----:B------:R-:W-:Y:S01]  /*8890*/  IMAD.MOV.U32 R25, RZ, RZ, R5 ;  /* 0x000000ffff197224 */ /* 0x000fe200078e0005 */
[----:B------:R-:W-:Y:S07]  /*88a0*/  BRA `(.L_x_6811) ;  /* 0x0000000800a47947 */ /* 0x000fee0003800000 */
.L_x_6820:
[----:B--2-4-:R-:W-:-:S10]  /*88b0*/  DADD R24, R18, -R18 ;  /* 0x0000000012187229 */ /* 0x014fd40000000812 */
[----:B------:R-:W-:Y:S02]  /*88c0*/  IMAD.MOV.U32 R2, RZ, RZ, R24 ;  /* 0x000000ffff027224 */ /* 0x000fe400078e0018 */
[----:B------:R-:W-:Y:S01]  /*88d0*/  IMAD.MOV.U32 R3, RZ, RZ, R25 ;  /* 0x000000ffff037224 */ /* 0x000fe200078e0019 */
[----:B------:R-:W-:Y:S06]  /*88e0*/  BRA `(.L_x_6811) ;  /* 0x0000000800947947 */ /* 0x000fec0003800000 */
.L_x_6800:
        /* <DEDUP_REMOVED lines=22> */
[----:B--2-4-:R-:W-:Y:S05]  /*8a50*/  CALL.REL.NOINC `($_ZN2at6native27unrolled_elementwise_kernelIZZZNS0_61_GLOBAL__N__132982cb_23_ActivationSiluKernel_cu_f5210f67_354611silu_kernelERNS_18TensorIteratorBaseEENKUlvE_clEvENKUlvE1_clEvEUlN3c107complexIdEEE_St5arrayIPcLm2EELi4E23TrivialOffsetCalculatorILi1EjESF_NS0_6memory12LoadWithCastILi1EEENSG_13StoreWithCastILi1EEEEEviT_T0_T2_T3_T4_T5_$__internal_trig_reduction_slowpathd) ;  /* 0x000000b800d47944 */ /* 0x014fea0003c00000 */
[----:B------:R-:W-:Y:S02]  /*8a60*/  IMAD.MOV.U32 R32, RZ, RZ, R4 ;  /* 0x000000ffff207224 */ /* 0x000fe400078e0004 */
[----:B------:R-:W-:Y:S01]  /*8a70*/  IMAD.MOV.U32 R33, RZ, RZ, R5 ;  /* 0x000000ffff217224 */ /* 0x000fe200078e0005 */
[----:B------:R-:W-:Y:S06]  /*8a80*/  BRA `(.L_x_6823) ;  /* 0x0000000000087947 */ /* 0x000fec0003800000 */
.L_x_6822:
[----:B------:R-:W-:Y:S01]  /*8a90*/  DMUL R32, RZ, -R18 ;  /* 0x80000012ff207228 */ /* 0x000fe20000000000 */
[----:B------:R-:W-:-:S10]  /*8aa0*/  IMAD.MOV.U32 R0, RZ, RZ, RZ ;  /* 0x000000ffff007224 */ /* 0x000fd400078e00ff */
.L_x_6823:
[----:B------:R-:W-:Y:S05]  /*8ab0*/  BSYNC B3 ;  /* 0x0000000000037941 */ /* 0x000fea0003800000 */
.L_x_6821:
[----:B------:R-:W0:Y:S01]  /*8ac0*/  LDC.64 R34, c[0x4][0x158] ;  /* 0x01005600ff227b82 */ /* 0x000e220000000a00 */
[----:B------:R-:W-:-:S04]  /*8ad0*/  VIADD R2, R0, 0x1 ;  /* 0x0000000100027836 */ /* 0x000fc80000000000 */
[----:B------:R-:W-:-:S05]  /*8ae0*/  IMAD.SHL.U32 R0, R2, 0x8, RZ ;  /* 0x0000000802007824 */ /* 0x000fca00078e00ff */
[----:B------:R-:W-:-:S05]  /*8af0*/  LOP3.LUT R3, R0, 0x8, RZ, 0xc0, !PT ;  /* 0x0000000800037812 */ /* 0x000fca00078ec0ff */
[----:B0-----:R-:W-:-:S05]  /*8b00*/  IMAD.WIDE.U32 R34, R3, 0x8, R34 ;  /* 0x0000000803227825 */ /* 0x001fca00078e0022 */
[----:B------:R-:W3:Y:S04]  /*8b10*/  LDG.E.128.CONSTANT R4, desc[UR36][R34.64] ;  /* 0x0000002422047981 */ /* 0x000ee8000c1e9d00 */
[----:B------:R-:W5:Y:S04]  /*8b20*/  LDG.E.128.CONSTANT R12, desc[UR36][R34.64+0x10] ;  /* 0x00001024220c7981 */ /* 0x000f68000c1e9d00 */
[----:B--2-4-:R-:W2:Y:S01]  /*8b30*/  LDG.E.128.CONSTANT R24, desc[UR36][R34.64+0x20] ;  /* 0x0000202422187981 */ /* 0x014ea2000c1e9d00 */
[----:B------:R-:W-:Y:S01]  /*8b40*/  R2P PR, R2, 0x3 ;  /* 0x0000000302007804 */ /* 0x000fe20000000000 */
[----:B------:R-:W-:Y:S01]  /*8b50*/  IMAD.MOV.U32 R36, RZ, RZ, 0x79785eba ;  /* 0x79785ebaff247424 */ /* 0x000fe200078e00ff */
[----:B------:R-:W-:Y:S01]  /*8b60*/  DMUL R2, R32, R32 ;  /* 0x0000002020027228 */ /* 0x000fe20000000000 */
[----:B------:R-:W-:Y:S01]  /*8b70*/  IMAD.MOV.U32 R0, RZ, RZ, 0x3de5db65 ;  /* 0x3de5db65ff007424 */ /* 0x000fe200078e00ff */
[----:B------:R-:W-:Y:S02]  /*8b80*/  BSSY B3, `(.L_x_6824) ;  /* 0x0000027000037945 */ /* 0x000fe40003800000 */
[----:B------:R-:W-:-:S02]  /*8b90*/  FSEL R36, -R36, 4.2945490664224492434e-19, !P0 ;  /* 0x20fd816424247808 */ /* 0x000fc40004000100 */
[----:B------:R-:W-:-:S06]  /*8ba0*/  FSEL R37, R0, -0.082518599927425384521, !P0 ;  /* 0xbda8ff8300257808 */ /* 0x000fcc0004000000 */
[----:B---3--:R-:W-:-:S08]  /*8bb0*/  DFMA R4, R2, R36, R4 ;  /* 0x000000240204722b */ /* 0x008fd00000000004 */
[----:B------:R-:W-:-:S08]  /*8bc0*/  DFMA R4, R2, R4, R6 ;  /* 0x000000040204722b */ /* 0x000fd00000000006 */
[----:B-----5:R-:W-:-:S08]  /*8bd0*/  DFMA R4, R2, R4, R12 ;  /* 0x000000040204722b */ /* 0x020fd0000000000c */
[----:B------:R-:W-:-:S08]  /*8be0*/  DFMA R4, R2, R4, R14 ;  /* 0x000000040204722b */ /* 0x000fd0000000000e */
[----:B--2---:R-:W-:-:S08]  /*8bf0*/  DFMA R4, R2, R4, R24 ;  /* 0x000000040204722b */ /* 0x004fd00000000018 */
        /* <DEDUP_REMOVED lines=29> */
.L_x_6825:
[----:B------:R-:W-:Y:S01]  /*8dd0*/  DMUL R2, RZ, -R18 ;  /* 0x80000012ff027228 */ /* 0x000fe20000000000 */
[----:B------:R-:W-:-:S10]  /*8de0*/  IMAD.MOV.U32 R0, RZ, RZ, RZ ;  /* 0x000000ffff007224 */ /* 0x000fd400078e00ff */
.L_x_6826:
[----:B------:R-:W-:Y:S05]  /*8df0*/  BSYNC B3 ;  /* 0x0000000000037941 */ /* 0x000fea0003800000 */
.L_x_6824:
        /* <DEDUP_REMOVED lines=24> */
.L_x_6799:
        /* <DEDUP_REMOVED lines=59> */
.L_x_6827:
[----:B------:R-:W-:Y:S05]  /*9330*/  BSYNC B1 ;  /* 0x0000000000017941 */ /* 0x000fea0003800000 */
.L_x_6811:
[----:B------:R-:W-:Y:S05]  /*9340*/  BSYNC B2 ;  /* 0x0000000000027941 */ /* 0x000fea0003800000 */
.L_x_6798:
        /* <DEDUP_REMOVED lines=28> */
.L_x_6831:
[----:B------:R-:W-:Y:S05]  /*9510*/  BSYNC B2 ;  /* 0x0000000000027941 */ /* 0x000fea0003800000 */
.L_x_6830:
        /* <DEDUP_REMOVED lines=17> */
.L_x_6833:
[----:B------:R-:W-:Y:S05]  /*9630*/  BSYNC B2 ;  /* 0x0000000000027941 */ /* 0x000fea0003800000 */
.L_x_6832:
[C---:B------:R-:W-:Y:S02]  /*9640*/  DFMA R32, R2.reuse, R18, R16 ;  /* 0x000000120220722b */ /* 0x040fe40000000010 */
[----:B------:R-:W-:-:S06]  /*9650*/  DFMA R2, R2, -R16, R18 ;  /* 0x800000100202722b */ /* 0x000fcc0000000012 */
[-C--:B------:R-:W-:Y:S02]  /*9660*/  DMUL R32, R32, R4.reuse ;  /* 0x0000000420207228 */ /* 0x080fe40000000000 */
[----:B------:R-:W-:Y:S01]  /*9670*/  DMUL R34, R2, R4 ;  /* 0x0000000402227228 */ /* 0x000fe20000000000 */
[----:B------:R-:W-:Y:S10]  /*9680*/  BRA `(.L_x_6797) ;  /* 0x00000004007c7947 */ /* 0x000ff40003800000 */
.L_x_6829:
        /* <DEDUP_REMOVED lines=22> */
.L_x_6835:
[----:B------:R-:W-:Y:S05]  /*97f0*/  BSYNC B2 ;  /* 0x0000000000027941 */ /* 0x000fea0003800000 */
.L_x_6834:
        /* <DEDUP_REMOVED lines=26> */
.L_x_6837:
[----:B------:R-:W-:Y:S05]  /*99a0*/  BSYNC B2 ;  /* 0x0000000000027941 */ /* 0x000fea0003800000 */
.L_x_6836:
[----:B------:R-:W-:Y:S05]  /*99b0*/  BRA `(.L_x_6797) ;  /* 0x0000000000b07947 */ /* 0x000fea0003800000 */
.L_x_6828:
        /* <DEDUP_REMOVED lines=21> */
.L_x_6839:
[----:B------:R-:W-:Y:S05]  /*9b10*/  BSYNC B2 ;  /* 0x0000000000027941 */ /* 0x000fea0003800000 */
.L_x_6838:
        /* <DEDUP_REMOVED lines=17> */
.L_x_6841:
[----:B------:R-:W-:Y:S05]  /*9c30*/  BSYNC B2 ;  /* 0x0000000000027941 */ /* 0x000fea0003800000 */
.L_x_6840:
[C---:B------:R-:W-:Y:S02]  /*9c40*/  DFMA R32, R2.reuse, R16, R18 ;  /* 0x000000100220722b */ /* 0x040fe40000000012 */
[----:B------:R-:W-:-:S06]  /*9c50*/  DFMA R2, R2, R18, -R16 ;  /* 0x000000120202722b */ /* 0x000fcc0000000810 */
[-C--:B------:R-:W-:Y:S02]  /*9c60*/  DMUL R32, R32, R4.reuse ;  /* 0x0000000420207228 */ /* 0x080fe40000000000 */
[----:B------:R-:W-:-:S11]  /*9c70*/  DMUL R34, R2, R4 ;  /* 0x0000000402227228 */ /* 0x000fd60000000000 */
.L_x_6797:
[----:B------:R-:W-:Y:S05]  /*9c80*/  BSYNC B0 ;  /* 0x0000000000007941 */ /* 0x000fea0003800000 */
.L_x_6796:
[----:B------:R-:W-:Y:S01]  /*9c90*/  VIADD R3, R45, 0x100 ;  /* 0x000001002d037836 */ /* 0x000fe20000000000 */
[----:B------:R-:W-:Y:S01]  /*9ca0*/  BSSY B0, `(.L_x_6842) ;  /* 0x00002b4000007945 */ /* 0x000fe20003800000 */
[----:B-1---5:R-:W-:Y:S02]  /*9cb0*/  CS2R R18, SRZ ;  /* 0x0000000000127805 */ /* 0x022fe4000001ff00 */
[----:B------:R-:W-:Y:S02]  /*9cc0*/  CS2R R26, SRZ ;  /* 0x00000000001a7805 */ /* 0x000fe4000001ff00 */
[----:B--2-4-:R-:W-:Y:S02]  /*9cd0*/  CS2R R24, SRZ ;  /* 0x0000000000187805 */ /* 0x014fe4000001ff00 */
[----:B------:R-:W-:-:S13]  /*9ce0*/  ISETP.GE.AND P0, PT, R3, R42, PT ;  /* 0x0000002a0300720c */ /* 0x000fda0003f06270 */
[----:B------:R-:W-:Y:S05]  /*9cf0*/  @P0 BRA `(.L_x_6843) ;  /* 0x0000002800b80947 */ /* 0x000fea0003800000 */
[----:B------:R-:W-:Y:S01]  /*9d00*/  DADD R16, -RZ, -R30 ;  /* 0x00000000ff107229 */ /* 0x000fe2000000091e */
        /* <DEDUP_REMOVED lines=73> */
.L_x_6850:
[----:B------:R-:W-:Y:S05]  /*a1a0*/  BSYNC B1 ;  /* 0x0000000000017941 */ /* 0x000fea0003800000 */
.L_x_6849:
        /* <DEDUP_REMOVED lines=21> */
[----:B------:R-:W-:Y:S05]  /*a300*/  CALL.REL.NOINC `($_ZN2at6native27unrolled_elementwise_kernelIZZZNS0_61_GLOBAL__N__132982cb_23_ActivationSiluKernel_cu_f5210f67_354611silu_kernelERNS_18TensorIteratorBaseEENKUlvE_clEvENKUlvE1_clEvEUlN3c107complexIdEEE_St5arrayIPcLm2EELi4E23TrivialOffsetCalculatorILi1EjESF_NS0_6memory12LoadWithCastILi1EEENSG_13StoreWithCastILi1EEEEEviT_T0_T2_T3_T4_T5_$__internal_trig_reduction_slowpathd) ;  /* 0x000000a000a87944 */ /* 0x000fea0003c00000 */
[----:B------:R-:W-:Y:S02]  /*a310*/  IMAD.MOV.U32 R24, RZ, RZ, R4 ;  /* 0x000000ffff187224 */ /* 0x000fe400078e0004 */
[----:B------:R-:W-:Y:S01]  /*a320*/  IMAD.MOV.U32 R25, RZ, RZ, R5 ;  /* 0x000000ffff197224 */ /* 0x000fe200078e0005 */
[----:B------:R-:W-:Y:S06]  /*a330*/  BRA `(.L_x_6853) ;  /* 0x0000000000087947 */ /* 0x000fec0003800000 */
.L_x_6852:
[----:B------:R-:W-:Y:S01]  /*a340*/  DMUL R24, RZ, R16 ;  /* 0x00000010ff187228 */ /* 0x000fe20000000000 */
[----:B------:R-:W-:-:S10]  /*a350*/  IMAD.MOV.U32 R0, RZ, RZ, RZ ;  /* 0x000000ffff007224 */ /* 0x000fd400078e00ff */
.L_x_6853:
[----:B------:R-:W-:Y:S05]  /*a360*/  BSYNC B3 ;  /* 0x0000000000037941 */ /* 0x000fea0003800000 */
.L_x_6851:
        /* <DEDUP_REMOVED lines=48> */
.L_x_6855:
[----:B------:R-:W-:Y:S01]  /*a670*/  DMUL R2, RZ, R16 ;  /* 0x00000010ff027228 */ /* 0x000fe20000000000 */
[----:B------:R-:W-:-:S10]  /*a680*/  IMAD.MOV.U32 R0, RZ, RZ, RZ ;  /* 0x000000ffff007224 */ /* 0x000fd400078e00ff */
.L_x_6856:
[----:B------:R-:W-:Y:S05]  /*a690*/  BSYNC B3 ;  /* 0x0000000000037941 */ /* 0x000fea0003800000 */
.L_x_6854:
        /* <DEDUP_REMOVED lines=25> */
.L_x_6848:
        /* <DEDUP_REMOVED lines=63> */
.L_x_6859:
[----:B------:R-:W-:Y:S05]  /*ac20*/  BSYNC B1 ;  /* 0x0000000000017941 */ /* 0x000fea0003800000 */
.L_x_6858:
        /* <DEDUP_REMOVED lines=25> */
.L_x_6861:
[----:B------:R-:W-:Y:S01]  /*adc0*/  DMUL R26, RZ, R16 ;  /* 0x00000010ff1a7228 */ /* 0x000fe20000000000 */
[----:B------:R-:W-:-:S10]  /*add0*/  IMAD.MOV.U32 R0, RZ, RZ, RZ ;  /* 0x000000ffff007224 */ /* 0x000fd400078e00ff */
.L_x_6862:
[----:B------:R-:W-:Y:S05]  /*ade0*/  BSYNC B3 ;  /* 0x0000000000037941 */ /* 0x000fea0003800000 */
.L_x_6860:
        /* <DEDUP_REMOVED lines=48> */
.L_x_6864:
[----:B------:R-:W-:Y:S01]  /*b0f0*/  DMUL R2, RZ, R16 ;  /* 0x00000010ff027228 */ /* 0x000fe20000000000 */
[----:B------:R-:W-:-:S10]  /*b100*/  IMAD.MOV.U32 R0, RZ, RZ, RZ ;  /* 0x000000ffff007224 */ /* 0x000fd400078e00ff */
.L_x_6865:
[----:B------:R-:W-:Y:S05]  /*b110*/  BSYNC B3 ;  /* 0x0000000000037941 */ /* 0x000fea0003800000 */
.L_x_6863:
        /* <DEDUP_REMOVED lines=22> */
[----:B------:R-:W-:Y:S01]  /*b280*/  LEA.HI R4, R25, 0xffffff09, RZ, 0xc ;  /* 0xffffff0919047811 */ /* 0x000fe200078f60ff */
[----:B------:R-:W-:Y:S01]  /*b290*/  IMAD.MOV.U32 R16, RZ, RZ, RZ ;  /* 0x000000ffff107224 */ /* 0x000fe200078e00ff */
        /* <DEDUP_REMOVED lines=8> */
[----:B------:R-:W-:Y:S01]  /*b320*/  IMAD.MOV.U32 R2, RZ, RZ, RZ ;  /* 0x000000ffff027224 */ /* 0x000fe200078e00ff */
[----:B------:R-:W-:-:S05]  /*b330*/  LEA R17, R4, 0x3ff00000, 0x14 ;  /* 0x3ff0000004117811 */ /* 0x000fca00078ea0ff */
[C---:B------:R-:W-:Y:S02]  /*b340*/  DMUL R26, R2.reuse, R26 ;  /* 0x0000001a021a7228 */ /* 0x040fe40000000000 */
[----:B------:R-:W-:-:S06]  /*b350*/  DMUL R2, R2, R24 ;  /* 0x0000001802027228 */ /* 0x000fcc0000000000 */
[C---:B------:R-:W-:Y:S02]  /*b360*/  DMUL R24, R16.reuse, R26 ;  /* 0x0000001a10187228 */ /* 0x040fe40000000000 */
[----:B------:R-:W-:Y:S01]  /*b370*/  DMUL R16, R16, R2 ;  /* 0x0000000210107228 */ /* 0x000fe20000000000 */
[----:B------:R-:W-:Y:S10]  /*b380*/  BRA `(.L_x_6857) ;  /* 0x0000000800c47947 */ /* 0x000ff40003800000 */
.L_x_6847:
        /* <DEDUP_REMOVED lines=11> */
.L_x_6866:
[----:B------:R-:W-:-:S10]  /*b440*/  DADD R24, R30, -R30 ;  /* 0x000000001e187229 */ /* 0x000fd4000000081e */
[----:B------:R-:W-:Y:S02]  /*b450*/  IMAD.MOV.U32 R16, RZ, RZ, R24 ;  /* 0x000000ffff107224 */ /* 0x000fe400078e0018 */
[----:B------:R-:W-:Y:S01]  /*b460*/  IMAD.MOV.U32 R17, RZ, RZ, R25 ;  /* 0x000000ffff117224 */ /* 0x000fe200078e0019 */
[----:B------:R-:W-:Y:S06]  /*b470*/  BRA `(.L_x_6857) ;  /* 0x0000000800887947 */ /* 0x000fec0003800000 */
.L_x_6846:
        /* <DEDUP_REMOVED lines=26> */
.L_x_6868:
[----:B------:R-:W-:Y:S01]  /*b620*/  DMUL R2, RZ, R16 ;  /* 0x00000010ff027228 */ /* 0x000fe20000000000 */
[----:B------:R-:W-:-:S10]  /*b630*/  IMAD.MOV.U32 R0, RZ, RZ, RZ ;  /* 0x000000ffff007224 */ /* 0x000fd400078e00ff */
.L_x_6869:
[----:B------:R-:W-:Y:S05]  /*b640*/  BSYNC B3 ;  /* 0x0000000000037941 */ /* 0x000fea0003800000 */
.L_x_6867:
        /* <DEDUP_REMOVED lines=48> */
.L_x_6871:
[----:B------:R-:W-:Y:S01]  /*b950*/  DMUL R2, RZ, R16 ;  /* 0x00000010ff027228 */ /* 0x000fe20000000000 */
[----:B------:R-:W-:-:S10]  /*b960*/  IMAD.MOV.U32 R0, RZ, RZ, RZ ;  /* 0x000000ffff007224 */ /* 0x000fd400078e00ff */
.L_x_6872:
[----:B------:R-:W-:Y:S05]  /*b970*/  BSYNC B3 ;  /* 0x0000000000037941 */ /* 0x000fea0003800000 */
.L_x_6870:
        /* <DEDUP_REMOVED lines=24> */
.L_x_6845:
        /* <DEDUP_REMOVED lines=58> */
.L_x_6857:
[----:B------:R-:W-:Y:S05]  /*bea0*/  BSYNC B2 ;  /* 0x0000000000027941 */ /* 0x000fea0003800000 */
.L_x_6844:
        /* <DEDUP_REMOVED lines=28> */
.L_x_6876:
[----:B------:R-:W-:Y:S05]  /*c070*/  BSYNC B2 ;  /* 0x0000000000027941 */ /* 0x000fea0003800000 */
.L_x_6875:
        /* <DEDUP_REMOVED lines=17> */
.L_x_6878:
[----:B------:R-:W-:Y:S05]  /*c190*/  BSYNC B2 ;  /* 0x0000000000027941 */ /* 0x000fea0003800000 */
.L_x_6877:
[C---:B------:R-:W-:Y:S02]  /*c1a0*/  DFMA R24, R2.reuse, R30, R28 ;  /* 0x0000001e0218722b */ /* 0x040fe4000000001c */
[----:B------:R-:W-:-:S06]  /*c1b0*/  DFMA R2, R2, -R28, R30 ;  /* 0x8000001c0202722b */ /* 0x000fcc000000001e */
[-C--:B------:R-:W-:Y:S02]  /*c1c0*/  DMUL R24, R24, R4.reuse ;  /* 0x0000000418187228 */ /* 0x080fe40000000000 */
[----:B------:R-:W-:Y:S01]  /*c1d0*/  DMUL R26, R2, R4 ;  /* 0x00000004021a7228 */ /* 0x000fe20000000000 */
[----:B------:R-:W-:Y:S10]  /*c1e0*/  BRA `(.L_x_6843) ;  /* 0x00000004007c7947 */ /* 0x000ff40003800000 */
.L_x_6874:
        /* <DEDUP_REMOVED lines=22> */
.L_x_6880:
[----:B------:R-:W-:Y:S05]  /*c350*/  BSYNC B2 ;  /* 0x0000000000027941 */ /* 0x000fea0003800000 */
.L_x_6879:
        /* <DEDUP_REMOVED lines=26> */
.L_x_6882:
[----:B------:R-:W-:Y:S05]  /*c500*/  BSYNC B2 ;  /* 0x0000000000027941 */ /* 0x000fea0003800000 */
.L_x_6881:
[----:B------:R-:W-:Y:S05]  /*c510*/  BRA `(.L_x_6843) ;  /* 0x0000000000b07947 */ /* 0x000fea0003800000 */
.L_x_6873:
        /* <DEDUP_REMOVED lines=21> */
.L_x_6884:
[----:B------:R-:W-:Y:S05]  /*c670*/  BSYNC B2 ;  /* 0x0000000000027941 */ /* 0x000fea0003800000 */
.L_x_6883:
        /* <DEDUP_REMOVED lines=17> */
.L_x_6886:
[----:B------:R-:W-:Y:S05]  /*c790*/  BSYNC B2 ;  /* 0x0000000000027941 */ /* 0x000fea0003800000 */
.L_x_6885:
[C---:B------:R-:W-:Y:S02]  /*c7a0*/  DFMA R24, R2.reuse, R28, R30 ;  /* 0x0000001c0218722b */ /* 0x040fe4000000001e */
[----:B------:R-:W-:-:S06]  /*c7b0*/  DFMA R2, R2, R30, -R28 ;  /* 0x0000001e0202722b */ /* 0x000fcc000000081c */
[-C--:B------:R-:W-:Y:S02]  /*c7c0*/  DMUL R24, R24, R4.reuse ;  /* 0x0000000418187228 */ /* 0x080fe40000000000 */
[----:B------:R-:W-:-:S11]  /*c7d0*/  DMUL R26, R2, R4 ;  /* 0x00000004021a7228 */ /* 0x000fd60000000000 */
.L_x_6843:
[----:B------:R-:W-:Y:S05]  /*c7e0*/  BSYNC B0 ;  /* 0x0000000000007941 */ /* 0x000fea0003800000 */
.L_x_6842:
[----:B------:R-:W-:Y:S01]  /*c7f0*/  VIADD R45, R45, 0x180 ;  /* 0x000001802d2d7836 */ /* 0x000fe20000000000 */
[----:B------:R-:W-:Y:S01]  /*c800*/  BSSY B0, `(.L_x_6887) ;  /* 0x00002b2000007945 */ /* 0x000fe20003800000 */
[----:B------:R-:W-:-:S03]  /*c810*/  CS2R R16, SRZ ;  /* 0x0000000000107805 */ /* 0x000fc6000001ff00 */
        /* <DEDUP_REMOVED lines=76> */
.L_x_6895:
[----:B------:R-:W-:Y:S05]  /*cce0*/  BSYNC B1 ;  /* 0x0000000000017941 */ /* 0x000fea0003800000 */
.L_x_6894:
        /* <DEDUP_REMOVED lines=25> */
.L_x_6897:
[----:B------:R-:W-:Y:S01]  /*ce80*/  DMUL R18, RZ, R16 ;  /* 0x00000010ff127228 */ /* 0x000fe20000000000 */
[----:B------:R-:W-:-:S10]  /*ce90*/  IMAD.MOV.U32 R0, RZ, RZ, RZ ;  /* 0x000000ffff007224 */ /* 0x000fd400078e00ff */
.L_x_6898:
[----:B------:R-:W-:Y:S05]  /*cea0*/  BSYNC B3 ;  /* 0x0000000000037941 */ /* 0x000fea0003800000 */
.L_x_6896:
        /* <DEDUP_REMOVED lines=48> */
.L_x_6900:
[----:B------:R-:W-:Y:S01]  /*d1b0*/  DMUL R2, RZ, R16 ;  /* 0x00000010ff027228 */ /* 0x000fe20000000000 */
[----:B------:R-:W-:-:S10]  /*d1c0*/  IMAD.MOV.U32 R0, RZ, RZ, RZ ;  /* 0x000000ffff007224 */ /* 0x000fd400078e00ff */
.L_x_6901:
[----:B------:R-:W-:Y:S05]  /*d1d0*/  BSYNC B3 ;  /* 0x0000000000037941 */ /* 0x000fea0003800000 */
.L_x_6899:
        /* <DEDUP_REMOVED lines=25> */
.L_x_6893:
        /* <DEDUP_REMOVED lines=63> */
.L_x_6904:
[----:B------:R-:W-:Y:S05]  /*d760*/  BSYNC B1 ;  /* 0x0000000000017941 */ /* 0x000fea0003800000 */
.L_x_6903:
        /* <DEDUP_REMOVED lines=25> */
.L_x_6906:
[----:B------:R-:W-:Y:S01]  /*d900*/  DMUL R36, RZ, R16 ;  /* 0x00000010ff247228 */ /* 0x000fe20000000000 */
[----:B------:R-:W-:-:S10]  /*d910*/  IMAD.MOV.U32 R0, RZ, RZ, RZ ;  /* 0x000000ffff007224 */ /* 0x000fd400078e00ff */
.L_x_6907:
[----:B------:R-:W-:Y:S05]  /*d920*/  BSYNC B3 ;  /* 0x0000000000037941 */ /* 0x000fea0003800000 */
.L_x_6905:
        /* <DEDUP_REMOVED lines=48> */
.L_x_6909:
[----:B------:R-:W-:Y:S01]  /*dc30*/  DMUL R2, RZ, R16 ;  /* 0x00000010ff027228 */ /* 0x000fe20000000000 */
[----:B------:R-:W-:-:S10]  /*dc40*/  IMAD.MOV.U32 R0, RZ, RZ, RZ ;  /* 0x000000ffff007224 */ /* 0x000fd400078e00ff */
.L_x_6910:
[----:B------:R-:W-:Y:S05]  /*dc50*/  BSYNC B3 ;  /* 0x0000000000037941 */ /* 0x000fea0003800000 */
.L_x_6908:
        /* <DEDUP_REMOVED lines=39> */
.L_x_6892:
        /* <DEDUP_REMOVED lines=11> */
.L_x_6911:
[----:B------:R-:W-:-:S10]  /*df80*/  DADD R18, R22, -R22 ;  /* 0x0000000016127229 */ /* 0x000fd40000000816 */
[----:B------:R-:W-:Y:S02]  /*df90*/  IMAD.MOV.U32 R16, RZ, RZ, R18 ;  /* 0x000000ffff107224 */ /* 0x000fe400078e0012 */
[----:B------:R-:W-:Y:S01]  /*dfa0*/  IMAD.MOV.U32 R17, RZ, RZ, R19 ;  /* 0x000000ffff117224 */ /* 0x000fe200078e0013 */
[----:B------:R-:W-:Y:S06]  /*dfb0*/  BRA `(.L_x_6902) ;  /* 0x0000000800887947 */ /* 0x000fec0003800000 */
.L_x_6891:
        /* <DEDUP_REMOVED lines=26> */
.L_x_6913:
[----:B------:R-:W-:Y:S01]  /*e160*/  DMUL R18, RZ, R16 ;  /* 0x00000010ff127228 */ /* 0x000fe20000000000 */
[----:B------:R-:W-:-:S10]  /*e170*/  IMAD.MOV.U32 R0, RZ, RZ, RZ ;  /* 0x000000ffff007224 */ /* 0x000fd400078e00ff */
.L_x_6914:
[----:B------:R-:W-:Y:S05]  /*e180*/  BSYNC B3 ;  /* 0x0000000000037941 */ /* 0x000fea0003800000 */
.L_x_6912:
        /* <DEDUP_REMOVED lines=48> */
.L_x_6916:
[----:B------:R-:W-:Y:S01]  /*e490*/  DMUL R2, RZ, R16 ;  /* 0x00000010ff027228 */ /* 0x000fe20000000000 */
[----:B------:R-:W-:-:S10]  /*e4a0*/  IMAD.MOV.U32 R0, RZ, RZ, RZ ;  /* 0x000000ffff007224 */ /* 0x000fd400078e00ff */
.L_x_6917:
[----:B------:R-:W-:Y:S05]  /*e4b0*/  BSYNC B3 ;  /* 0x0000000000037941 */ /* 0x000fea0003800000 */
.L_x_6915:
        /* <DEDUP_REMOVED lines=24> */
.L_x_6890:
        /* <DEDUP_REMOVED lines=58> */
.L_x_6902:
[----:B------:R-:W-:Y:S05]  /*e9e0*/  BSYNC B2 ;  /* 0x0000000000027941 */ /* 0x000fea0003800000 */
.L_x_6889:
        /* <DEDUP_REMOVED lines=28> */
.L_x_6921:
[----:B------:R-:W-:Y:S05]  /*ebb0*/  BSYNC B2 ;  /* 0x0000000000027941 */ /* 0x000fea0003800000 */
.L_x_6920:
        /* <DEDUP_REMOVED lines=17> */
.L_x_6923:
[----:B------:R-:W-:Y:S05]  /*ecd0*/  BSYNC B2 ;  /* 0x0000000000027941 */ /* 0x000fea0003800000 */
.L_x_6922:
[C---:B------:R-:W-:Y:S02]  /*ece0*/  DFMA R16, R2.reuse, R22, R20 ;  /* 0x000000160210722b */ /* 0x040fe40000000014 */
[----:B------:R-:W-:-:S06]  /*ecf0*/  DFMA R2, R2, -R20, R22 ;  /* 0x800000140202722b */ /* 0x000fcc0000000016 */
[-C--:B------:R-:W-:Y:S02]  /*ed00*/  DMUL R16, R16, R4.reuse ;  /* 0x0000000410107228 */ /* 0x080fe40000000000 */
[----:B------:R-:W-:Y:S01]  /*ed10*/  DMUL R18, R2, R4 ;  /* 0x0000000402127228 */ /* 0x000fe20000000000 */
[----:B------:R-:W-:Y:S10]  /*ed20*/  BRA `(.L_x_6888) ;  /* 0x00000004007c7947 */ /* 0x000ff40003800000 */
.L_x_6919:
        /* <DEDUP_REMOVED lines=22> */
.L_x_6925:
[----:B------:R-:W-:Y:S05]  /*ee90*/  BSYNC B2 ;  /* 0x0000000000027941 */ /* 0x000fea0003800000 */
.L_x_6924:
        /* <DEDUP_REMOVED lines=26> */
.L_x_6927:
[----:B------:R-:W-:Y:S05]  /*f040*/  BSYNC B2 ;  /* 0x0000000000027941 */ /* 0x000fea0003800000 */
.L_x_6926:
[----:B------:R-:W-:Y:S05]  /*f050*/  BRA `(.L_x_6888) ;  /* 0x0000000000b07947 */ /* 0x000fea0003800000 */
.L_x_6918:
        /* <DEDUP_REMOVED lines=21> */
.L_x_6929:
[----:B------:R-:W-:Y:S05]  /*f1b0*/  BSYNC B2 ;  /* 0x0000000000027941 */ /* 0x000fea0003800000 */
.L_x_6928:
        /* <DEDUP_REMOVED lines=17> */
.L_x_6931:
[----:B------:R-:W-:Y:S05]  /*f2d0*/  BSYNC B2 ;  /* 0x0000000000027941 */ /* 0x000fea0003800000 */
.L_x_6930:
[C---:B------:R-:W-:Y:S02]  /*f2e0*/  DFMA R16, R2.reuse, R20, R22 ;  /* 0x000000140210722b */ /* 0x040fe40000000016 */
[----:B------:R-:W-:-:S06]  /*f2f0*/  DFMA R2, R2, R22, -R20 ;  /* 0x000000160202722b */ /* 0x000fcc0000000814 */
[-C--:B------:R-:W-:Y:S02]  /*f300*/  DMUL R16, R16, R4.reuse ;  /* 0x0000000410107228 */ /* 0x080fe40000000000 */
[----:B------:R-:W-:-:S11]  /*f310*/  DMUL R18, R2, R4 ;  /* 0x0000000402127228 */ /* 0x000fd60000000000 */
.L_x_6888:
[----:B------:R-:W-:Y:S05]  /*f320*/  BSYNC B0 ;  /* 0x0000000000007941 */ /* 0x000fea0003800000 */
.L_x_6887:
[----:B------:R-:W0:Y:S01]  /*f330*/  S2R R0, SR_CTAID.X ;  /* 0x0000000000007919 */ /* 0x000e220000002500 */
[----:B------:R-:W0:Y:S01]  /*f340*/  LDC R3, c[0x0][0x210] ;  /* 0x00008400ff037b82 */ /* 0x000e220000000800 */
[----:B------:R-:W-:Y:S01]  /*f350*/  BSSY B6, `(.L_x_6932) ;  /* 0x0000137000067945 */ /* 0x000fe20003800000 */
[----:B------:R-:W1:Y:S06]  /*f360*/  S2R R23, SR_TID.X ;  /* 0x0000000000177919 */ /* 0x000e6c0000002100 */
[----:B------:R-:W2:Y:S01]  /*f370*/  LDC.U8 R28, c[0x0][0x234] ;  /* 0x00008d00ff1c7b82 */ /* 0x000ea20000000000 */
[----:B0-----:R-:W-:-:S05]  /*f380*/  IMAD R22, R0, -0x200, R3 ;  /* 0xfffffe0000167824 */ /* 0x001fca00078e0203 */
[----:B-1----:R-:W-:-:S13]  /*f390*/  ISETP.GE.AND P0, PT, R23, R22, PT ;  /* 0x000000161700720c */ /* 0x002fda0003f06270 */
[----:B--2---:R-:W-:Y:S05]  /*f3a0*/  @P0 BRA `(.L_x_6933) ;  /* 0x0000001000c40947 */ /* 0x004fea0003800000 */
        /* <DEDUP_REMOVED lines=22> */
.L_x_6937:
[----:B------:R-:W0:Y:S01]  /*f510*/  F2I.S64.F64.TRUNC R8, R8 ;  /* 0x0000000800087311 */ /* 0x000e22000030d900 */
[----:B------:R-:W-:Y:S02]  /*f520*/  IMAD.MOV.U32 R23, RZ, RZ, R43 ;  /* 0x000000ffff177224 */ /* 0x000fe400078e002b */
[----:B0-----:R-:W-:-:S05]  /*f530*/  IMAD.MOV.U32 R5, RZ, RZ, R8 ;  /* 0x000000ffff057224 */ /* 0x001fca00078e0008 */
[----:B------:R0:W-:Y:S01]  /*f540*/  STG.E.U8 desc[UR36][R2.64], R5 ;  /* 0x0000000502007986 */ /* 0x0001e2000c101124 */
[----:B------:R-:W-:Y:S05]  /*f550*/  BRA `(.L_x_6933) ;  /* 0x0000001000587947 */ /* 0x000fea0003800000 */
.L_x_6936:
        /* <DEDUP_REMOVED lines=10> */
.L_x_6940:
[----:B------:R-:W0:Y:S01]  /*f600*/  F2I.F64.TRUNC R9, R8 ;  /* 0x0000000800097311 */ /* 0x000e22000030d100 */
[----:B------:R-:W-:Y:S01]  /*f610*/  IMAD.MOV.U32 R23, RZ, RZ, R43 ;  /* 0x000000ffff177224 */ /* 0x000fe200078e002b */
[----:B0-----:R0:W-:Y:S01]  /*f620*/  STG.E desc[UR36][R2.64], R9 ;  /* 0x0000000902007986 */ /* 0x0011e2000c101924 */
[----:B------:R-:W-:Y:S05]  /*f630*/  BRA `(.L_x_6933) ;  /* 0x0000001000207947 */ /* 0x000fea0003800000 */
.L_x_6939:
[----:B------:R-:W0:Y:S01]  /*f640*/  F2I.F64.TRUNC R9, R8 ;  /* 0x0000000800097311 */ /* 0x000e22000030d100 */
[----:B------:R-:W-:Y:S01]  /*f650*/  IMAD.MOV.U32 R23, RZ, RZ, R43 ;  /* 0x000000ffff177224 */ /* 0x000fe200078e002b */
[----:B0-----:R0:W-:Y:S01]  /*f660*/  STG.E.U16 desc[UR36][R2.64], R9 ;  /* 0x0000000902007986 */ /* 0x0011e2000c101524 */
[----:B------:R-:W-:Y:S05]  /*f670*/  BRA `(.L_x_6933) ;  /* 0x0000001000107947 */ /* 0x000fea0003800000 */
.L_x_6935:
        /* <DEDUP_REMOVED lines=14> */
.L_x_6942:
        /* <DEDUP_REMOVED lines=9> */
.L_x_6941:
        /* <DEDUP_REMOVED lines=10> */
[----:B------:R-:W-:Y:S01]  /*f890*/  IMAD.MOV.U32 R23, RZ, RZ, R43 ;  /* 0x000000ffff177224 */ /* 0x000fe200078e002b */
[----:B------:R-:W-:-:S05]  /*f8a0*/  DSETP.GEU.AND P1, PT, |R8|, UR4, PT ;  /* 0x0000000408007e2a */ /* 0x000fca000bf2e200 */
[----:B------:R-:W1:Y:S07]  /*f8b0*/  F2F.F32.F64 R4, R8 ;  /* 0x0000000800047310 */ /* 0x000e6e0000301000 */
[----:B0-----:R-:W-:Y:S02]  /*f8c0*/  @!P0 FMUL R5, R5, 1.175494350822287508e-38 ;  /* 0x0080000005058820 */ /* 0x001fe40000400000 */
[----:B-1----:R-:W-:-:S05]  /*f8d0*/  @!P1 FMUL R4, R4, 1.175494350822287508e-38 ;  /* 0x0080000004049820 */ /* 0x002fca0000400000 */
[----:B------:R0:W-:Y:S01]  /*f8e0*/  STG.E.64 desc[UR36][R2.64], R4 ;  /* 0x0000000402007986 */ /* 0x0001e2000c101b24 */
[----:B------:R-:W-:Y:S05]  /*f8f0*/  BRA `(.L_x_6933) ;  /* 0x0000000c00707947 */ /* 0x000fea0003800000 */
.L_x_6944:
        /* <DEDUP_REMOVED lines=9> */
[----:B------:R-:W-:-:S05]  /*f990*/  F2FP.F16.F32.PACK_AB R5, R0, R5 ;  /* 0x000000050005723e */ /* 0x000fca00000000ff */
[----:B------:R0:W-:Y:S01]  /*f9a0*/  STG.E desc[UR36][R2.64], R5 ;  /* 0x0000000502007986 */ /* 0x0001e2000c101924 */
[----:B------:R-:W-:Y:S05]  /*f9b0*/  BRA `(.L_x_6933) ;  /* 0x0000000c00407947 */ /* 0x000fea0003800000 */
.L_x_6943:
[----:B------:R0:W-:Y:S01]  /*f9c0*/  STG.E.64 desc[UR36][R2.64], R8 ;  /* 0x0000000802007986 */ /* 0x0001e2000c101b24 */
[----:B------:R-:W-:Y:S01]  /*f9d0*/  IMAD.MOV.U32 R23, RZ, RZ, R43 ;  /* 0x000000ffff177224 */ /* 0x000fe200078e002b */
[----:B------:R-:W-:Y:S06]  /*f9e0*/  BRA `(.L_x_6933) ;  /* 0x0000000c00347947 */ /* 0x000fec0003800000 */
.L_x_6934:
        /* <DEDUP_REMOVED lines=10> */
[----:B------:R-:W-:-:S06]  /*fa90*/  DSETP.NEU.OR P0, PT, R8, RZ, P0 ;  /* 0x000000ff0800722a */ /* 0x000fcc000070d400 */
[----:B------:R-:W-:-:S05]  /*faa0*/  SEL R5, RZ, 0x1, !P0 ;  /* 0x00000001ff057807 */ /* 0x000fca0004000000 */
[----:B------:R0:W-:Y:S01]  /*fab0*/  STG.E.U8 desc[UR36][R2.64], R5 ;  /* 0x0000000502007986 */ /* 0x0001e2000c101124 */
[----:B------:R-:W-:Y:S05]  /*fac0*/  BRA `(.L_x_6933) ;  /* 0x0000000800fc7947 */ /* 0x000fea0003800000 */
.L_x_6947:
[----:B------:R0:W-:Y:S01]  /*fad0*/  STG.E.128 desc[UR36][R2.64], R8 ;  /* 0x0000000802007986 */ /* 0x0001e2000c101d24 */
[----:B------:R-:W-:Y:S01]  /*fae0*/  IMAD.MOV.U32 R23, RZ, RZ, R43 ;  /* 0x000000ffff177224 */ /* 0x000fe200078e002b */
[----:B------:R-:W-:Y:S06]  /*faf0*/  BRA `(.L_x_6933) ;  /* 0x0000000800f07947 */ /* 0x000fec0003800000 */
.L_x_6946:
        /* <DEDUP_REMOVED lines=25> */
.L_x_6951:
[----:B------:R-:W-:Y:S05]  /*fc90*/  BSYNC B0 ;  /* 0x0000000000007941 */ /* 0x000fea0003800000 */
.L_x_6950:
[----:B------:R-:W-:Y:S01]  /*fca0*/  LOP3.LUT R5, R0, R5, RZ, 0xfc, !PT ;  /* 0x0000000500057212 */ /* 0x000fe200078efcff */
[----:B------:R-:W-:-:S04]  /*fcb0*/  IMAD.MOV.U32 R23, RZ, RZ, R43 ;  /* 0x000000ffff177224 */ /* 0x000fc800078e002b */
[----:B------:R0:W-:Y:S01]  /*fcc0*/  STG.E.U8 desc[UR36][R2.64], R5 ;  /* 0x0000000502007986 */ /* 0x0001e2000c101124 */
[----:B------:R-:W-:Y:S05]  /*fcd0*/  BRA `(.L_x_6933) ;  /* 0x0000000800787947 */ /* 0x000fea0003800000 */
.L_x_6949:
        /* <DEDUP_REMOVED lines=17> */
.L_x_6953:
[----:B------:R-:W-:Y:S01]  /*fdf0*/  IMAD.MOV.U32 R0, RZ, RZ, 0x7f ;  /* 0x0000007fff007424 */ /* 0x000fe200078e00ff */
[----:B------:R-:W-:-:S04]  /*fe00*/  ISETP.GT.U32.AND P0, PT, R4, 0x7f800000, PT ;  /* 0x7f8000000400780c */ /* 0x000fc80003f04070 */
[----:B------:R-:W-:-:S09]  /*fe10*/  SEL R0, R0, 0x7c, P0 ;  /* 0x0000007c00007807 */ /* 0x000fd20000000000 */
.L_x_6954:
[----:B------:R-:W-:Y:S05]  /*fe20*/  BSYNC B0 ;  /* 0x0000000000007941 */ /* 0x000fea0003800000 */
.L_x_6952:
[----:B------:R-:W-:Y:S01]  /*fe30*/  LOP3.LUT R4, R5, 0x80000000, RZ, 0xc0, !PT ;  /* 0x8000000005047812 */ /* 0x000fe200078ec0ff */
[----:B------:R-:W-:-:S03]  /*fe40*/  IMAD.MOV.U32 R23, RZ, RZ, R43 ;  /* 0x000000ffff177224 */ /* 0x000fc600078e002b */
[----:B------:R-:W-:-:S04]  /*fe50*/  SHF.R.U32.HI R5, RZ, 0x18, R4 ;  /* 0x00000018ff057819 */ /* 0x000fc80000011604 */
[----:B------:R-:W-:-:S05]  /*fe60*/  LOP3.LUT R5, R0, R5, RZ, 0xfc, !PT ;  /* 0x0000000500057212 */ /* 0x000fca00078efcff */
[----:B------:R0:W-:Y:S01]  /*fe70*/  STG.E.U8 desc[UR36][R2.64], R5 ;  /* 0x0000000502007986 */ /* 0x0001e2000c101124 */
[----:B------:R-:W-:Y:S05]  /*fe80*/  BRA `(.L_x_6933) ;  /* 0x00000008000c7947 */ /* 0x000fea0003800000 */
.L_x_6948:
        /* <DEDUP_REMOVED lines=9> */
.L_x_6945:
        /* <DEDUP_REMOVED lines=12> */
.L_x_6957:
        /* <DEDUP_REMOVED lines=21> */
.L_x_6960:
[----:B------:R-:W-:-:S04]  /*10130*/  LOP3.LUT R0, R7, 0x80000000, RZ, 0xc0, !PT ;  /* 0x8000000007007812 */ /* 0x000fc800078ec0ff */
[----:B------:R-:W-:-:S04]  /*10140*/  SHF.R.U32.HI R5, RZ, 0x18, R0 ;  /* 0x00000018ff057819 */ /* 0x000fc80000011600 */
[----:B------:R-:W-:-:S04]  /*10150*/  LOP3.LUT R4, R4, R5, RZ, 0xfc, !PT ;  /* 0x0000000504047212 */ /* 0x000fc800078efcff */
[----:B------:R-:W-:-:S07]  /*10160*/  PRMT R0, R4, 0x7610, R0 ;  /* 0x0000761004007816 */ /* 0x000fce0000000000 */
.L_x_6959:
[----:B------:R-:W-:Y:S05]  /*10170*/  BSYNC B0 ;  /* 0x0000000000007941 */ /* 0x000fea0003800000 */
.L_x_6958:
[----:B------:R0:W-:Y:S01]  /*10180*/  STG.E.U8 desc[UR36][R2.64], R0 ;  /* 0x0000000002007986 */ /* 0x0001e2000c101124 */
[----:B------:R-:W-:Y:S01]  /*10190*/  IMAD.MOV.U32 R23, RZ, RZ, R43 ;  /* 0x000000ffff177224 */ /* 0x000fe200078e002b */
[----:B------:R-:W-:Y:S06]  /*101a0*/  BRA `(.L_x_6933) ;  /* 0x0000000400447947 */ /* 0x000fec0003800000 */
.L_x_6956:
        /* <DEDUP_REMOVED lines=21> */
.L_x_6963:
[----:B------:R-:W-:-:S04]  /*10300*/  LOP3.LUT R0, R7, 0x80000000, RZ, 0xc0, !PT ;  /* 0x8000000007007812 */ /* 0x000fc800078ec0ff */
[----:B------:R-:W-:-:S04]  /*10310*/  SHF.R.U32.HI R5, RZ, 0x18, R0 ;  /* 0x00000018ff057819 */ /* 0x000fc80000011600 */
[----:B------:R-:W-:-:S04]  /*10320*/  LOP3.LUT R4, R4, R5, RZ, 0xfc, !PT ;  /* 0x0000000504047212 */ /* 0x000fc800078efcff */
[----:B------:R-:W-:-:S07]  /*10330*/  PRMT R0, R4, 0x7610, R0 ;  /* 0x0000761004007816 */ /* 0x000fce0000000000 */
.L_x_6962:
[----:B------:R-:W-:Y:S05]  /*10340*/  BSYNC B0 ;  /* 0x0000000000007941 */ /* 0x000fea0003800000 */
.L_x_6961:
[----:B------:R3:W-:Y:S01]  /*10350*/  STG.E.U8 desc[UR36][R2.64], R0 ;  /* 0x0000000002007986 */ /* 0x0007e2000c101124 */
[----:B------:R-:W-:Y:S01]  /*10360*/  IMAD.MOV.U32 R23, RZ, RZ, R43 ;  /* 0x000000ffff177224 */ /* 0x000fe200078e002b */
[----:B------:R-:W-:Y:S06]  /*10370*/  BRA `(.L_x_6933) ;  /* 0x0000000000d07947 */ /* 0x000fec0003800000 */
.L_x_6955:
        /* <DEDUP_REMOVED lines=27> */
.L_x_6938:
        /* <DEDUP_REMOVED lines=16> */
.L_x_6966:
[----:B------:R-:W-:Y:S01]  /*10630*/  IMAD.MOV.U32 R23, RZ, RZ, R43 ;  /* 0x000000ffff177224 */ /* 0x000fe200078e002b */
[----:B------:R-:W-:Y:S06]  /*10640*/  BRA `(.L_x_6933) ;  /* 0x00000000001c7947 */ /* 0x000fec0003800000 */
.L_x_6965:
[----:B------:R-:W0:Y:S01]  /*10650*/  F2I.U64.F64.TRUNC R8, R8 ;  /* 0x0000000800087311 */ /* 0x000e22000030d800 */
[----:B------:R-:W-:Y:S01]  /*10660*/  IMAD.MOV.U32 R23, RZ, RZ, R43 ;  /* 0x000000ffff177224 */ /* 0x000fe200078e002b */
[----:B0-----:R2:W-:Y:S01]  /*10670*/  STG.E.64 desc[UR36][R2.64], R8 ;  /* 0x0000000802007986 */ /* 0x0015e2000c101b24 */
[----:B------:R-:W-:Y:S05]  /*10680*/  BRA `(.L_x_6933) ;  /* 0x00000000000c7947 */ /* 0x000fea0003800000 */
.L_x_6964:
[----:B------:R-:W0:Y:S01]  /*10690*/  F2I.U32.F64.TRUNC R9, R8 ;  /* 0x0000000800097311 */ /* 0x000e22000030d000 */
[----:B------:R-:W-:Y:S01]  /*106a0*/  IMAD.MOV.U32 R23, RZ, RZ, R43 ;  /* 0x000000ffff177224 */ /* 0x000fe200078e002b */
[----:B0-----:R0:W-:Y:S06]  /*106b0*/  STG.E desc[UR36][R2.64], R9 ;  /* 0x0000000902007986 */ /* 0x0011ec000c101924 */
.L_x_6933:
[----:B------:R-:W-:Y:S05]  /*106c0*/  BSYNC B6 ;  /* 0x0000000000067941 */ /* 0x000fea0003800000 */
.L_x_6932:
[----:B------:R-:W-:Y:S01]  /*106d0*/  ISETP.GE.AND P0, PT, R23, R22, PT ;  /* 0x000000161700720c */ /* 0x000fe20003f06270 */
[----:B------:R-:W-:-:S12]  /*106e0*/  BSSY B6, `(.L_x_6967) ;  /* 0x000023e000067945 */ /* 0x000fd80003800000 */
[----:B------:R-:W-:Y:S05]  /*106f0*/  @P0 BRA `(.L_x_6968) ;  /* 0x0000002000f00947 */ /* 0x000fea0003800000 */
[----:B0--3--:R-:W0:Y:S01]  /*10700*/  S2R R0, SR_CTAID.X ;  /* 0x0000000000007919 */ /* 0x009e220000002500 */
[----:B-12-4-:R-:W1:Y:S01]  /*10710*/  LDC.64 R2, c[0x0][0x218] ;  /* 0x00008600ff027b82 */ /* 0x016e620000000a00 */
        /* <DEDUP_REMOVED lines=20> */
.L_x_6972:
[----:B------:R-:W0:Y:S02]  /*10860*/  F2I.S64.F64.TRUNC R32, R32 ;  /* 0x0000002000207311 */ /* 0x000e24000030d900 */
[----:B0-----:R-:W-:-:S05]  /*10870*/  IMAD.MOV.U32 R5, RZ, RZ, R32 ;  /* 0x000000ffff057224 */ /* 0x001fca00078e0020 */
[----:B------:R0:W-:Y:S01]  /*10880*/  STG.E.U8 desc[UR36][R2.64], R5 ;  /* 0x0000000502007986 */ /* 0x0001e2000c101124 */
[----:B------:R-:W-:Y:S05]  /*10890*/  BRA `(.L_x_6974) ;  /* 0x0000001000087947 */ /* 0x000fea0003800000 */
.L_x_6971:
        /* <DEDUP_REMOVED lines=9> */
.L_x_6976:
[----:B------:R-:W0:Y:S02]  /*10930*/  F2I.F64.TRUNC R33, R32 ;  /* 0x0000002000217311 */ /* 0x000e24000030d100 */
[----:B0-----:R0:W-:Y:S01]  /*10940*/  STG.E desc[UR36][R2.64], R33 ;  /* 0x0000002102007986 */ /* 0x0011e2000c101924 */
[----:B------:R-:W-:Y:S05]  /*10950*/  BRA `(.L_x_6974) ;  /* 0x0000000c00d87947 */ /* 0x000fea0003800000 */
.L_x_6975:
[----:B------:R-:W0:Y:S02]  /*10960*/  F2I.F64.TRUNC R33, R32 ;  /* 0x0000002000217311 */ /* 0x000e24000030d100 */
[----:B0-----:R0:W-:Y:S01]  /*10970*/  STG.E.U16 desc[UR36][R2.64], R33 ;  /* 0x0000002102007986 */ /* 0x0011e2000c101524 */
[----:B------:R-:W-:Y:S05]  /*10980*/  BRA `(.L_x_6974) ;  /* 0x0000000c00cc7947 */ /* 0x000fea0003800000 */
.L_x_6970:
        /* <DEDUP_REMOVED lines=13> */
.L_x_6978:
        /* <DEDUP_REMOVED lines=8> */
.L_x_6977:
        /* <DEDUP_REMOVED lines=16> */
.L_x_6980:
        /* <DEDUP_REMOVED lines=11> */
.L_x_6979:
[----:B------:R0:W-:Y:S01]  /*10c90*/  STG.E.64 desc[UR36][R2.64], R32 ;  /* 0x0000002002007986 */ /* 0x0001e2000c101b24 */
[----:B------:R-:W-:Y:S05]  /*10ca0*/  BRA `(.L_x_6974) ;  /* 0x0000000c00047947 */ /* 0x000fea0003800000 */
.L_x_6969:
        /* <DEDUP_REMOVED lines=13> */
.L_x_6983:
[----:B------:R3:W-:Y:S01]  /*10d80*/  STG.E.128 desc[UR36][R2.64], R32 ;  /* 0x0000002002007986 */ /* 0x0007e2000c101d24 */
[----:B------:R-:W-:Y:S05]  /*10d90*/  BRA `(.L_x_6974) ;  /* 0x0000000800c87947 */ /* 0x000fea0003800000 */
.L_x_6982:
        /* <DEDUP_REMOVED lines=25> */
.L_x_6987:
[----:B------:R-:W-:Y:S05]  /*10f30*/  BSYNC B0 ;  /* 0x0000000000007941 */ /* 0x000fea0003800000 */
.L_x_6986:
[----:B------:R-:W-:-:S05]  /*10f40*/  LOP3.LUT R5, R0, R5, RZ, 0xfc, !PT ;  /* 0x0000000500057212 */ /* 0x000fca00078efcff */
[----:B------:R1:W-:Y:S01]  /*10f50*/  STG.E.U8 desc[UR36][R2.64], R5 ;  /* 0x0000000502007986 */ /* 0x0003e2000c101124 */
[----:B------:R-:W-:Y:S05]  /*10f60*/  BRA `(.L_x_6974) ;  /* 0x0000000800547947 */ /* 0x000fea0003800000 */
.L_x_6985:
        /* <DEDUP_REMOVED lines=17> */
.L_x_6989:
[----:B------:R-:W-:Y:S01]  /*11080*/  IMAD.MOV.U32 R0, RZ, RZ, 0x7f ;  /* 0x0000007fff007424 */ /* 0x000fe200078e00ff */
[----:B------:R-:W-:-:S04]  /*11090*/  ISETP.GT.U32.AND P0, PT, R4, 0x7f800000, PT ;  /* 0x7f8000000400780c */ /* 0x000fc80003f04070 */
[----:B------:R-:W-:-:S09]  /*110a0*/  SEL R0, R0, 0x7c, P0 ;  /* 0x0000007c00007807 */ /* 0x000fd20000000000 */
.L_x_6990:
[----:B------:R-:W-:Y:S05]  /*110b0*/  BSYNC B0 ;  /* 0x0000000000007941 */ /* 0x000fea0003800000 */
.L_x_6988:
[----:B------:R-:W-:-:S04]  /*110c0*/  LOP3.LUT R4, R5, 0x80000000, RZ, 0xc0, !PT ;  /* 0x8000000005047812 */ /* 0x000fc800078ec0ff */
[----:B------:R-:W-:-:S04]  /*110d0*/  SHF.R.U32.HI R5, RZ, 0x18, R4 ;  /* 0x00000018ff057819 */ /* 0x000fc80000011604 */
[----:B------:R-:W-:-:S05]  /*110e0*/  LOP3.LUT R5, R0, R5, RZ, 0xfc, !PT ;  /* 0x0000000500057212 */ /* 0x000fca00078efcff */
[----:B------:R0:W-:Y:S01]  /*110f0*/  STG.E.U8 desc[UR36][R2.64], R5 ;  /* 0x0000000502007986 */ /* 0x0001e2000c101124 */
[----:B------:R-:W-:Y:S05]  /*11100*/  BRA `(.L_x_6974) ;  /* 0x0000000400ec7947 */ /* 0x000fea0003800000 */
.L_x_6984:
        /* <DEDUP_REMOVED lines=8> */
.L_x_6981:
        /* <DEDUP_REMOVED lines=11> */
.L_x_6993:
        /* <DEDUP_REMOVED lines=21> */
.L_x_6996:
[----:B------:R-:W-:-:S04]  /*11390*/  LOP3.LUT R0, R7, 0x80000000, RZ, 0xc0, !PT ;  /* 0x8000000007007812 */ /* 0x000fc800078ec0ff */
[----:B------:R-:W-:-:S04]  /*113a0*/  SHF.R.U32.HI R5, RZ, 0x18, R0 ;  /* 0x00000018ff057819 */ /* 0x000fc80000011600 */
[----:B------:R-:W-:-:S04]  /*113b0*/  LOP3.LUT R4, R4, R5, RZ, 0xfc, !PT ;  /* 0x0000000504047212 */ /* 0x000fc800078efcff */
[----:B------:R-:W-:-:S07]  /*113c0*/  PRMT R0, R4, 0x7610, R0 ;  /* 0x0000761004007816 */ /* 0x000fce0000000000 */
.L_x_6995:
[----:B------:R-:W-:Y:S05]  /*113d0*/  BSYNC B0 ;  /* 0x0000000000007941 */ /* 0x000fea0003800000 */
.L_x_6994:
[----:B------:R0:W-:Y:S01]  /*113e0*/  STG.E.U8 desc[UR36][R2.64], R0 ;  /* 0x0000000002007986 */ /* 0x0001e2000c101124 */
[----:B------:R-:W-:Y:S05]  /*113f0*/  BRA `(.L_x_6974) ;  /* 0x0000000400307947 */ /* 0x000fea0003800000 */
.L_x_6992:
        /* <DEDUP_REMOVED lines=21> */
.L_x_6999:
[----:B------:R-:W-:-:S04]  /*11550*/  LOP3.LUT R0, R7, 0x80000000, RZ, 0xc0, !PT ;  /* 0x8000000007007812 */ /* 0x000fc800078ec0ff */
[----:B------:R-:W-:-:S04]  /*11560*/  SHF.R.U32.HI R5, RZ, 0x18, R0 ;  /* 0x00000018ff057819 */ /* 0x000fc80000011600 */
[----:B------:R-:W-:-:S04]  /*11570*/  LOP3.LUT R4, R4, R5, RZ, 0xfc, !PT ;  /* 0x0000000504047212 */ /* 0x000fc800078efcff */
[----:B------:R-:W-:-:S07]  /*11580*/  PRMT R0, R4, 0x7610, R0 ;  /* 0x0000761004007816 */ /* 0x000fce0000000000 */
.L_x_6998:
[----:B------:R-:W-:Y:S05]  /*11590*/  BSYNC B0 ;  /* 0x0000000000007941 */ /* 0x000fea0003800000 */
.L_x_6997:
[----:B------:R0:W-:Y:S01]  /*115a0*/  STG.E.U8 desc[UR36][R2.64], R0 ;  /* 0x0000000002007986 */ /* 0x0001e2000c101124 */
[----:B------:R-:W-:Y:S05]  /*115b0*/  BRA `(.L_x_6974) ;  /* 0x0000000000c07947 */ /* 0x000fea0003800000 */
.L_x_6991:
        /* <DEDUP_REMOVED lines=26> */
.L_x_6973:
        /* <DEDUP_REMOVED lines=16> */
.L_x_7002:
[----:B------:R-:W-:Y:S05]  /*11860*/  BRA `(.L_x_6974) ;  /* 0x0000000000147947 */ /* 0x000fea0003800000 */
.L_x_7001:
[----:B------:R-:W0:Y:S02]  /*11870*/  F2I.U64.F64.TRUNC R32, R32 ;  /* 0x0000002000207311 */ /* 0x000e24000030d800 */
[----:B0-----:R0:W-:Y:S01]  /*11880*/  STG.E.64 desc[UR36][R2.64], R32 ;  /* 0x0000002002007986 */ /* 0x0011e2000c101b24 */
[----:B------:R-:W-:Y:S05]  /*11890*/  BRA `(.L_x_6974) ;  /* 0x0000000000087947 */ /* 0x000fea0003800000 */
.L_x_7000:
[----:B------:R-:W0:Y:S02]  /*118a0*/  F2I.U32.F64.TRUNC R33, R32 ;  /* 0x0000002000217311 */ /* 0x000e24000030d000 */
[----:B0-----:R0:W-:Y:S02]  /*118b0*/  STG.E desc[UR36][R2.64], R33 ;  /* 0x0000002102007986 */ /* 0x0011e4000c101924 */
.L_x_6974:
[----:B------:R-:W-:-:S05]  /*118c0*/  VIADD R23, R23, 0x80 ;  /* 0x0000008017177836 */ /* 0x000fca0000000000 */
[----:B------:R-:W-:-:S13]  /*118d0*/  ISETP.GE.AND P0, PT, R23, R22, PT ;  /* 0x000000161700720c */ /* 0x000fda0003f06270 */
[----:B------:R-:W-:Y:S05]  /*118e0*/  @P0 BRA `(.L_x_6968) ;  /* 0x0000001000740947 */ /* 0x000fea0003800000 */
[----:B0-2---:R-:W0:Y:S01]  /*118f0*/  S2R R0, SR_CTAID.X ;  /* 0x0000000000007919 */ /* 0x005e220000002500 */
        /* <DEDUP_REMOVED lines=21> */
.L_x_7006:
[----:B------:R-:W0:Y:S02]  /*11a50*/  F2I.S64.F64.TRUNC R24, R24 ;  /* 0x0000001800187311 */ /* 0x000e24000030d900 */
[----:B0-----:R-:W-:-:S05]  /*11a60*/  IMAD.MOV.U32 R5, RZ, RZ, R24 ;  /* 0x000000ffff057224 */ /* 0x001fca00078e0018 */
[----:B------:R0:W-:Y:S01]  /*11a70*/  STG.E.U8 desc[UR36][R2.64], R5 ;  /* 0x0000000502007986 */ /* 0x0001e2000c101124 */
[----:B------:R-:W-:Y:S05]  /*11a80*/  BRA `(.L_x_7008) ;  /* 0x0000001000087947 */ /* 0x000fea0003800000 */
.L_x_7005:
        /* <DEDUP_REMOVED lines=9> */
.L_x_7010:
[----:B------:R-:W0:Y:S02]  /*11b20*/  F2I.F64.TRUNC R25, R24 ;  /* 0x0000001800197311 */ /* 0x000e24000030d100 */
[----:B0-----:R0:W-:Y:S01]  /*11b30*/  STG.E desc[UR36][R2.64], R25 ;  /* 0x0000001902007986 */ /* 0x0011e2000c101924 */
[----:B------:R-:W-:Y:S05]  /*11b40*/  BRA `(.L_x_7008) ;  /* 0x0000000c00d87947 */ /* 0x000fea0003800000 */
.L_x_7009:
[----:B------:R-:W0:Y:S02]  /*11b50*/  F2I.F64.TRUNC R25, R24 ;  /* 0x0000001800197311 */ /* 0x000e24000030d100 */
[----:B0-----:R0:W-:Y:S01]  /*11b60*/  STG.E.U16 desc[UR36][R2.64], R25 ;  /* 0x0000001902007986 */ /* 0x0011e2000c101524 */
[----:B------:R-:W-:Y:S05]  /*11b70*/  BRA `(.L_x_7008) ;  /* 0x0000000c00cc7947 */ /* 0x000fea0003800000 */
.L_x_7004:
        /* <DEDUP_REMOVED lines=13> */
.L_x_7012:
        /* <DEDUP_REMOVED lines=8> */
.L_x_7011:
        /* <DEDUP_REMOVED lines=16> */
.L_x_7014:
        /* <DEDUP_REMOVED lines=11> */
.L_x_7013:
[----:B------:R0:W-:Y:S01]  /*11e80*/  STG.E.64 desc[UR36][R2.64], R24 ;  /* 0x0000001802007986 */ /* 0x0001e2000c101b24 */
[----:B------:R-:W-:Y:S05]  /*11e90*/  BRA `(.L_x_7008) ;  /* 0x0000000c00047947 */ /* 0x000fea0003800000 */
.L_x_7003:
        /* <DEDUP_REMOVED lines=13> */
.L_x_7017:
[----:B------:R3:W-:Y:S01]  /*11f70*/  STG.E.128 desc[UR36][R2.64], R24 ;  /* 0x0000001802007986 */ /* 0x0007e2000c101d24 */
[----:B------:R-:W-:Y:S05]  /*11f80*/  BRA `(.L_x_7008) ;  /* 0x0000000800c87947 */ /* 0x000fea0003800000 */
.L_x_7016:
        /* <DEDUP_REMOVED lines=25> */
.L_x_7021:
[----:B------:R-:W-:Y:S05]  /*12120*/  BSYNC B0 ;  /* 0x0000000000007941 */ /* 0x000fea0003800000 */
.L_x_7020:
[----:B------:R-:W-:-:S05]  /*12130*/  LOP3.LUT R5, R0, R5, RZ, 0xfc, !PT ;  /* 0x0000000500057212 */ /* 0x000fca00078efcff */
[----:B------:R1:W-:Y:S01]  /*12140*/  STG.E.U8 desc[UR36][R2.64], R5 ;  /* 0x0000000502007986 */ /* 0x0003e2000c101124 */
[----:B------:R-:W-:Y:S05]  /*12150*/  BRA `(.L_x_7008) ;  /* 0x0000000800547947 */ /* 0x000fea0003800000 */
.L_x_7019:
        /* <DEDUP_REMOVED lines=17> */
.L_x_7023:
[----:B------:R-:W-:Y:S01]  /*12270*/  IMAD.MOV.U32 R0, RZ, RZ, 0x7f ;  /* 0x0000007fff007424 */ /* 0x000fe200078e00ff */
[----:B------:R-:W-:-:S04]  /*12280*/  ISETP.GT.U32.AND P0, PT, R4, 0x7f800000, PT ;  /* 0x7f8000000400780c */ /* 0x000fc80003f04070 */
[----:B------:R-:W-:-:S09]  /*12290*/  SEL R0, R0, 0x7c, P0 ;  /* 0x0000007c00007807 */ /* 0x000fd20000000000 */
.L_x_7024:
[----:B------:R-:W-:Y:S05]  /*122a0*/  BSYNC B0 ;  /* 0x0000000000007941 */ /* 0x000fea0003800000 */
.L_x_7022:
[----:B------:R-:W-:-:S04]  /*122b0*/  LOP3.LUT R4, R5, 0x80000000, RZ, 0xc0, !PT ;  /* 0x8000000005047812 */ /* 0x000fc800078ec0ff */
[----:B------:R-:W-:-:S04]  /*122c0*/  SHF.R.U32.HI R5, RZ, 0x18, R4 ;  /* 0x00000018ff057819 */ /* 0x000fc80000011604 */
[----:B------:R-:W-:-:S05]  /*122d0*/  LOP3.LUT R5, R0, R5, RZ, 0xfc, !PT ;  /* 0x0000000500057212 */ /* 0x000fca00078efcff */
[----:B------:R0:W-:Y:S01]  /*122e0*/  STG.E.U8 desc[UR36][R2.64], R5 ;  /* 0x0000000502007986 */ /* 0x0001e2000c101124 */
[----:B------:R-:W-:Y:S05]  /*122f0*/  BRA `(.L_x_7008) ;  /* 0x0000000400ec7947 */ /* 0x000fea0003800000 */
.L_x_7018:
        /* <DEDUP_REMOVED lines=8> */
.L_x_7015:
        /* <DEDUP_REMOVED lines=11> */
.L_x_7027:
        /* <DEDUP_REMOVED lines=21> */
.L_x_7030:
[----:B------:R-:W-:-:S04]  /*12580*/  LOP3.LUT R0, R7, 0x80000000, RZ, 0xc0, !PT ;  /* 0x8000000007007812 */ /* 0x000fc800078ec0ff */
[----:B------:R-:W-:-:S04]  /*12590*/  SHF.R.U32.HI R5, RZ, 0x18, R0 ;  /* 0x00000018ff057819 */ /* 0x000fc80000011600 */
[----:B------:R-:W-:-:S04]  /*125a0*/  LOP3.LUT R4, R4, R5, RZ, 0xfc, !PT ;  /* 0x0000000504047212 */ /* 0x000fc800078efcff */
[----:B------:R-:W-:-:S07]  /*125b0*/  PRMT R0, R4, 0x7610, R0 ;  /* 0x0000761004007816 */ /* 0x000fce0000000000 */
.L_x_7029:
[----:B------:R-:W-:Y:S05]  /*125c0*/  BSYNC B0 ;  /* 0x0000000000007941 */ /* 0x000fea0003800000 */
.L_x_7028:
[----:B------:R0:W-:Y:S01]  /*125d0*/  STG.E.U8 desc[UR36][R2.64], R0 ;  /* 0x0000000002007986 */ /* 0x0001e2000c101124 */
[----:B------:R-:W-:Y:S05]  /*125e0*/  BRA `(.L_x_7008) ;  /* 0x0000000400307947 */ /* 0x000fea0003800000 */
.L_x_7026:
        /* <DEDUP_REMOVED lines=21> */
.L_x_7033:
[----:B------:R-:W-:-:S04]  /*12740*/  LOP3.LUT R0, R7, 0x80000000, RZ, 0xc0, !PT ;  /* 0x8000000007007812 */ /* 0x000fc800078ec0ff */
[----:B------:R-:W-:-:S04]  /*12750*/  SHF.R.U32.HI R5, RZ, 0x18, R0 ;  /* 0x00000018ff057819 */ /* 0x000fc80000011600 */
[----:B------:R-:W-:-:S04]  /*12760*/  LOP3.LUT R4, R4, R5, RZ, 0xfc, !PT ;  /* 0x0000000504047212 */ /* 0x000fc800078efcff */
[----:B------:R-:W-:-:S07]  /*12770*/  PRMT R0, R4, 0x7610, R0 ;  /* 0x0000761004007816 */ /* 0x000fce0000000000 */
.L_x_7032:
[----:B------:R-:W-:Y:S05]  /*12780*/  BSYNC B0 ;  /* 0x0000000000007941 */ /* 0x000fea0003800000 */
.L_x_7031:
[----:B------:R0:W-:Y:S01]  /*12790*/  STG.E.U8 desc[UR36][R2.64], R0 ;  /* 0x0000000002007986 */ /* 0x0001e2000c101124 */
[----:B------:R-:W-:Y:S05]  /*127a0*/  BRA `(.L_x_7008) ;  /* 0x0000000000c07947 */ /* 0x000fea0003800000 */
.L_x_7025:
        /* <DEDUP_REMOVED lines=26> */
.L_x_7007:
        /* <DEDUP_REMOVED lines=16> */
.L_x_7036:
[----:B------:R-:W-:Y:S05]  /*12a50*/  BRA `(.L_x_7008) ;  /* 0x0000000000147947 */ /* 0x000fea0003800000 */
.L_x_7035:
[----:B------:R-:W0:Y:S02]  /*12a60*/  F2I.U64.F64.TRUNC R24, R24 ;  /* 0x0000001800187311 */ /* 0x000e24000030d800 */
[----:B0-----:R0:W-:Y:S01]  /*12a70*/  STG.E.64 desc[UR36][R2.64], R24 ;  /* 0x0000001802007986 */ /* 0x0011e2000c101b24 */
[----:B------:R-:W-:Y:S05]  /*12a80*/  BRA `(.L_x_7008) ;  /* 0x0000000000087947 */ /* 0x000fea0003800000 */
.L_x_7034:
[----:B------:R-:W0:Y:S02]  /*12a90*/  F2I.U32.F64.TRUNC R25, R24 ;  /* 0x0000001800197311 */ /* 0x000e24000030d000 */
[----:B0-----:R0:W-:Y:S02]  /*12aa0*/  STG.E desc[UR36][R2.64], R25 ;  /* 0x0000001902007986 */ /* 0x0011e4000c101924 */
.L_x_7008:
[----:B------:R-:W-:-:S07]  /*12ab0*/  VIADD R23, R23, 0x80 ;  /* 0x0000008017177836 */ /* 0x000fce0000000000 */
.L_x_6968:
[----:B------:R-:W-:Y:S05]  /*12ac0*/  BSYNC B6 ;  /* 0x0000000000067941 */ /* 0x000fea0003800000 */
.L_x_6967:
[----:B------:R-:W-:-:S13]  /*12ad0*/  ISETP.GE.AND P0, PT, R23, R22, PT ;  /* 0x000000161700720c */ /* 0x000fda0003f06270 */
[----:B------:R-:W-:Y:S05]  /*12ae0*/  @P0 EXIT ;  /* 0x000000000000094d */ /* 0x000fea0003800000 */
[----:B0-23--:R-:W0:Y:S01]  /*12af0*/  S2R R0, SR_CTAID.X ;  /* 0x0000000000007919 */ /* 0x00de220000002500 */
[----:B-1--4-:R-:W1:Y:S01]  /*12b00*/  LDC.64 R2, c[0x0][0x218] ;  /* 0x00008600ff027b82 */ /* 0x012e620000000a00 */
        /* <DEDUP_REMOVED lines=19> */
.L_x_7040:
[----:B------:R-:W0:Y:S02]  /*12c40*/  F2I.S64.F64.TRUNC R16, R16 ;  /* 0x0000001000107311 */ /* 0x000e24000030d900 */
[----:B0-----:R-:W-:-:S05]  /*12c50*/  IMAD.MOV.U32 R5, RZ, RZ, R16 ;  /* 0x000000ffff057224 */ /* 0x001fca00078e0010 */
[----:B------:R-:W-:Y:S01]  /*12c60*/  STG.E.U8 desc[UR36][R2.64], R5 ;  /* 0x0000000502007986 */ /* 0x000fe2000c101124 */
[----:B------:R-:W-:Y:S05]  /*12c70*/  EXIT ;  /* 0x000000000000794d */ /* 0x000fea0003800000 */
.L_x_7039:
        /* <DEDUP_REMOVED lines=9> */
.L_x_7043:
[----:B------:R-:W0:Y:S02]  /*12d10*/  F2I.F64.TRUNC R17, R16 ;  /* 0x0000001000117311 */ /* 0x000e24000030d100 */
[----:B0-----:R-:W-:Y:S01]  /*12d20*/  STG.E desc[UR36][R2.64], R17 ;  /* 0x0000001102007986 */ /* 0x001fe2000c101924 */
[----:B------:R-:W-:Y:S05]  /*12d30*/  EXIT ;  /* 0x000000000000794d */ /* 0x000fea0003800000 */
.L_x_7042:
[----:B------:R-:W0:Y:S02]  /*12d40*/  F2I.F64.TRUNC R17, R16 ;  /* 0x0000001000117311 */ /* 0x000e24000030d100 */
[----:B0-----:R-:W-:Y:S01]  /*12d50*/  STG.E.U16 desc[UR36][R2.64], R17 ;  /* 0x0000001102007986 */ /* 0x001fe2000c101524 */
[----:B------:R-:W-:Y:S05]  /*12d60*/  EXIT ;  /* 0x000000000000794d */ /* 0x000fea0003800000 */
.L_x_7038:
        /* <DEDUP_REMOVED lines=13> */
.L_x_7045:
        /* <DEDUP_REMOVED lines=8> */
.L_x_7044:
        /* <DEDUP_REMOVED lines=16> */
.L_x_7047:
        /* <DEDUP_REMOVED lines=11> */
.L_x_7046:
[----:B------:R-:W-:Y:S01]  /*13070*/  STG.E.64 desc[UR36][R2.64], R16 ;  /* 0x0000001002007986 */ /* 0x000fe2000c101b24 */
[----:B------:R-:W-:Y:S05]  /*13080*/  EXIT ;  /* 0x000000000000794d */ /* 0x000fea0003800000 */
.L_x_7037:
        /* <DEDUP_REMOVED lines=13> */
.L_x_7050:
[----:B------:R-:W-:Y:S01]  /*13160*/  STG.E.128 desc[UR36][R2.64], R16 ;  /* 0x0000001002007986 */ /* 0x000fe2000c101d24 */
[----:B------:R-:W-:Y:S05]  /*13170*/  EXIT ;  /* 0x000000000000794d */ /* 0x000fea0003800000 */
.L_x_7049:
        /* <DEDUP_REMOVED lines=25> */
.L_x_7054:
[----:B------:R-:W-:Y:S05]  /*13310*/  BSYNC B0 ;  /* 0x0000000000007941 */ /* 0x000fea0003800000 */
.L_x_7053:
[----:B------:R-:W-:-:S05]  /*13320*/  LOP3.LUT R5, R0, R5, RZ, 0xfc, !PT ;  /* 0x0000000500057212 */ /* 0x000fca00078efcff */
[----:B------:R-:W-:Y:S01]  /*13330*/  STG.E.U8 desc[UR36][R2.64], R5 ;  /* 0x0000000502007986 */ /* 0x000fe2000c101124 */
[----:B------:R-:W-:Y:S05]  /*13340*/  EXIT ;  /* 0x000000000000794d */ /* 0x000fea0003800000 */
.L_x_7052:
        /* <DEDUP_REMOVED lines=17> */
.L_x_7056:
[----:B------:R-:W-:Y:S01]  /*13460*/  IMAD.MOV.U32 R0, RZ, RZ, 0x7f ;  /* 0x0000007fff007424 */ /* 0x000fe200078e00ff */
[----:B------:R-:W-:-:S04]  /*13470*/  ISETP.GT.U32.AND P0, PT, R4, 0x7f800000, PT ;  /* 0x7f8000000400780c */ /* 0x000fc80003f04070 */
[----:B------:R-:W-:-:S09]  /*13480*/  SEL R0, R0, 0x7c, P0 ;  /* 0x0000007c00007807 */ /* 0x000fd20000000000 */
.L_x_7057:
[----:B------:R-:W-:Y:S05]  /*13490*/  BSYNC B0 ;  /* 0x0000000000007941 */ /* 0x000fea0003800000 */
.L_x_7055:
[----:B------:R-:W-:-:S04]  /*134a0*/  LOP3.LUT R4, R5, 0x80000000, RZ, 0xc0, !PT ;  /* 0x8000000005047812 */ /* 0x000fc800078ec0ff */
[----:B------:R-:W-:-:S04]  /*134b0*/  SHF.R.U32.HI R5, RZ, 0x18, R4 ;  /* 0x00000018ff057819 */ /* 0x000fc80000011604 */
[----:B------:R-:W-:-:S05]  /*134c0*/  LOP3.LUT R5, R0, R5, RZ, 0xfc, !PT ;  /* 0x0000000500057212 */ /* 0x000fca00078efcff */
[----:B------:R-:W-:Y:S01]  /*134d0*/  STG.E.U8 desc[UR36][R2.64], R5 ;  /* 0x0000000502007986 */ /* 0x000fe2000c101124 */
[----:B------:R-:W-:Y:S05]  /*134e0*/  EXIT ;  /* 0x000000000000794d */ /* 0x000fea0003800000 */
.L_x_7051:
        /* <DEDUP_REMOVED lines=8> */
.L_x_7048:
        /* <DEDUP_REMOVED lines=11> */
.L_x_7060:
        /* <DEDUP_REMOVED lines=21> */
.L_x_7063:
[----:B------:R-:W-:-:S04]  /*13770*/  LOP3.LUT R0, R7, 0x80000000, RZ, 0xc0, !PT ;  /* 0x8000000007007812 */ /* 0x000fc800078ec0ff */
[----:B------:R-:W-:-:S04]  /*13780*/  SHF.R.U32.HI R5, RZ, 0x18, R0 ;  /* 0x00000018ff057819 */ /* 0x000fc80000011600 */
[----:B------:R-:W-:-:S04]  /*13790*/  LOP3.LUT R4, R4, R5, RZ, 0xfc, !PT ;  /* 0x0000000504047212 */ /* 0x000fc800078efcff */
[----:B------:R-:W-:-:S07]  /*137a0*/  PRMT R0, R4, 0x7610, R0 ;  /* 0x0000761004007816 */ /* 0x000fce0000000000 */
.L_x_7062:
[----:B------:R-:W-:Y:S05]  /*137b0*/  BSYNC B0 ;  /* 0x0000000000007941 */ /* 0x000fea0003800000 */
.L_x_7061:
[----:B------:R-:W-:Y:S01]  /*137c0*/  STG.E.U8 desc[UR36][R2.64], R0 ;  /* 0x0000000002007986 */ /* 0x000fe2000c101124 */
[----:B------:R-:W-:Y:S05]  /*137d0*/  EXIT ;  /* 0x000000000000794d */ /* 0x000fea0003800000 */
.L_x_7059:
        /* <DEDUP_REMOVED lines=21> */
.L_x_7066:
[----:B------:R-:W-:-:S04]  /*13930*/  LOP3.LUT R0, R7, 0x80000000, RZ, 0xc0, !PT ;  /* 0x8000000007007812 */ /* 0x000fc800078ec0ff */
[----:B------:R-:W-:-:S04]  /*13940*/  SHF.R.U32.HI R5, RZ, 0x18, R0 ;  /* 0x00000018ff057819 */ /* 0x000fc80000011600 */
[----:B------:R-:W-:-:S04]  /*13950*/  LOP3.LUT R4, R4, R5, RZ, 0xfc, !PT ;  /* 0x0000000504047212 */ /* 0x000fc800078efcff */
[----:B------:R-:W-:-:S07]  /*13960*/  PRMT R0, R4, 0x7610, R0 ;  /* 0x0000761004007816 */ /* 0x000fce0000000000 */
.L_x_7065:
[----:B------:R-:W-:Y:S05]  /*13970*/  BSYNC B0 ;  /* 0x0000000000007941 */ /* 0x000fea0003800000 */
.L_x_7064:
[----:B------:R-:W-:Y:S01]  /*13980*/  STG.E.U8 desc[UR36][R2.64], R0 ;  /* 0x0000000002007986 */ /* 0x000fe2000c101124 */
[----:B------:R-:W-:Y:S05]  /*13990*/  EXIT ;  /* 0x000000000000794d */ /* 0x000fea0003800000 */
.L_x_7058:
        /* <DEDUP_REMOVED lines=26> */
.L_x_7041:
        /* <DEDUP_REMOVED lines=16> */
.L_x_7069:
[----:B------:R-:W-:Y:S05]  /*13c40*/  EXIT ;  /* 0x000000000000794d */ /* 0x000fea0003800000 */
.L_x_7068:
[----:B------:R-:W0:Y:S02]  /*13c50*/  F2I.U64.F64.TRUNC R16, R16 ;  /* 0x0000001000107311 */ /* 0x000e24000030d800 */
[----:B0-----:R-:W-:Y:S01]  /*13c60*/  STG.E.64 desc[UR36][R2.64], R16 ;  /* 0x0000001002007986 */ /* 0x001fe2000c101b24 */
[----:B------:R-:W-:Y:S05]  /*13c70*/  EXIT ;  /* 0x000000000000794d */ /* 0x000fea0003800000 */
.L_x_7067:
[----:B------:R-:W0:Y:S02]  /*13c80*/  F2I.U32.F64.TRUNC R17, R16 ;  /* 0x0000001000117311 */ /* 0x000e24000030d000 */
[----:B0-----:R-:W-:Y:S01]  /*13c90*/  STG.E desc[UR36][R2.64], R17 ;  /* 0x0000001102007986 */ /* 0x001fe2000c101924 */
[----:B------:R-:W-:Y:S05]  /*13ca0*/  EXIT ;  /* 0x000000000000794d */ /* 0x000fea0003800000 */
        .weak           $__internal_9_$__cuda_sm20_dblrcp_rn_slowpath_v3
        .type           $__internal_9_$__cuda_sm20_dblrcp_rn_slowpath_v3,@function
        .size           $__internal_9_$__cuda_sm20_dblrcp_rn_slowpath_v3,($__internal_10_$__cuda_sm20_div_rn_f64_full - $__internal_9_$__cuda_sm20_dblrcp_rn_slowpath_v3)
$__internal_9_$__cuda_sm20_dblrcp_rn_slowpath_v3:
        /* <DEDUP_REMOVED lines=24> */
.L_x_7073:
        /* <DEDUP_REMOVED lines=9> */
.L_x_7071:
[----:B------:R-:W-:Y:S01]  /*13ec0*/  LOP3.LUT R7, R5, 0x80000, RZ, 0xfc, !PT ;  /* 0x0008000005077812 */ /* 0x000fe200078efcff */
[----:B------:R-:W-:-:S07]  /*13ed0*/  IMAD.MOV.U32 R6, RZ, RZ, R4 ;  /* 0x000000ffff067224 */ /* 0x000fce00078e0004 */
.L_x_7072:
[----:B------:R-:W-:Y:S05]  /*13ee0*/  BSYNC B1 ;  /* 0x0000000000017941 */ /* 0x000fea0003800000 */
.L_x_7070:
[----:B------:R-:W-:Y:S02]  /*13ef0*/  IMAD.MOV.U32 R4, RZ, RZ, R6 ;  /* 0x000000ffff047224 */ /* 0x000fe400078e0006 */
[----:B------:R-:W-:Y:S02]  /*13f00*/  IMAD.MOV.U32 R5, RZ, RZ, R7 ;  /* 0x000000ffff057224 */ /* 0x000fe400078e0007 */
[----:B------:R-:W-:Y:S02]  /*13f10*/  IMAD.MOV.U32 R6, RZ, RZ, R0 ;  /* 0x000000ffff067224 */ /* 0x000fe400078e0000 */
[----:B------:R-:W-:-:S04]  /*13f20*/  IMAD.MOV.U32 R7, RZ, RZ, 0x0 ;  /* 0x00000000ff077424 */ /* 0x000fc800078e00ff */
[----:B------:R-:W-:Y:S05]  /*13f30*/  RET.REL.NODEC R6 `(_ZN2at6native27unrolled_elementwise_kernelIZZZNS0_61_GLOBAL__N__132982cb_23_ActivationSiluKernel_cu_f5210f67_354611silu_kernelERNS_18TensorIteratorBaseEENKUlvE_clEvENKUlvE1_clEvEUlN3c107complexIdEEE_St5arrayIPcLm2EELi4E23TrivialOffsetCalculatorILi1EjESF_NS0_6memory12LoadWithCastILi1EEENSG_13StoreWithCastILi1EEEEEviT_T0_T2_T3_T4_T5_) ;  /* 0xfffffec006307950 */ /* 0x000fea0003c3ffff */
        .weak           $__internal_10_$__cuda_sm20_div_rn_f64_full
        .type           $__internal_10_$__cuda_sm20_div_rn_f64_full,@function
        .size           $__internal_10_$__cuda_sm20_div_rn_f64_full,($_ZN2at6native27unrolled_elementwise_kernelIZZZNS0_61_GLOBAL__N__132982cb_23_ActivationSiluKernel_cu_f5210f67_354611silu_kernelERNS_18TensorIteratorBaseEENKUlvE_clEvENKUlvE1_clEvEUlN3c107complexIdEEE_St5arrayIPcLm2EELi4E23TrivialOffsetCalculatorILi1EjESF_NS0_6memory12LoadWithCastILi1EEENSG_13StoreWithCastILi1EEEEEviT_T0_T2_T3_T4_T5_$__internal_trig_reduction_slowpathd - $__internal_10_$__cuda_sm20_div_rn_f64_full)
$__internal_10_$__cuda_sm20_div_rn_f64_full:
[C---:B------:R-:W-:Y:S01]  /*13f40*/  FSETP.GEU.AND P0, PT, |R2|.reuse, 1.469367938527859385e-39, PT ;  /* 0x001000000200780b */ /* 0x040fe20003f0e200 */
[----:B------:R-:W-:Y:S01]  /*13f50*/  IMAD.MOV.U32 R6, RZ, RZ, R5 ;  /* 0x000000ffff067224 */ /* 0x000fe200078e0005 */
[C---:B------:R-:W-:Y:S01]  /*13f60*/  LOP3.LUT R12, R2.reuse, 0x800fffff, RZ, 0xc0, !PT ;  /* 0x800fffff020c7812 */ /* 0x040fe200078ec0ff */
[----:B------:R-:W-:Y:S01]  /*13f70*/  IMAD.MOV.U32 R7, RZ, RZ, R2 ;  /* 0x000000ffff077224 */ /* 0x000fe200078e0002 */
[----:B------:R-:W-:Y:S01]  /*13f80*/  LOP3.LUT R40, R2, 0x7ff00000, RZ, 0xc0, !PT ;  /* 0x7ff0000002287812 */ /* 0x000fe200078ec0ff */
[----:B------:R-:W-:Y:S01]  /*13f90*/  IMAD.MOV.U32 R15, RZ, RZ, R3 ;  /* 0x000000ffff0f7224 */ /* 0x000fe200078e0003 */
[----:B------:R-:W-:Y:S01]  /*13fa0*/  LOP3.LUT R13, R12, 0x3ff00000, RZ, 0xfc, !PT ;  /* 0x3ff000000c0d7812 */ /* 0x000fe200078efcff */
[----:B------:R-:W-:Y:S01]  /*13fb0*/  IMAD.MOV.U32 R12, RZ, RZ, R5 ;  /* 0x000000ffff0c7224 */ /* 0x000fe200078e0005 */
[----:B------:R-:W-:Y:S01]  /*13fc0*/  BSSY B1, `(.L_x_7074) ;  /* 0x0000059000017945 */ /* 0x000fe20003800000 */
[----:B------:R-:W-:Y:S01]  /*13fd0*/  IMAD.MOV.U32 R14, RZ, RZ, R4 ;  /* 0x000000ffff0e7224 */ /* 0x000fe200078e0004 */
[C---:B------:R-:W-:Y:S01]  /*13fe0*/  FSETP.GEU.AND P2, PT, |R15|.reuse, 1.469367938527859385e-39, PT ;  /* 0x001000000f00780b */ /* 0x040fe20003f4e200 */
[----:B------:R-:W-:Y:S01]  /*13ff0*/  IMAD.MOV.U32 R4, RZ, RZ, 0x1 ;  /* 0x00000001ff047424 */ /* 0x000fe200078e00ff */
[----:B------:R-:W-:Y:S01]  /*14000*/  LOP3.LUT R41, R15, 0x7ff00000, RZ, 0xc0, !PT ;  /* 0x7ff000000f297812 */ /* 0x000fe200078ec0ff */
[----:B------:R-:W-:Y:S01]  /*14010*/  @!P0 DMUL R12, R6, 8.98846567431157953865e+307 ;  /* 0x7fe00000060c8828 */ /* 0x000fe20000000000 */
[----:B------:R-:W-:-:S02]  /*14020*/  IMAD.MOV.U32 R44, RZ, RZ, 0x1ca00000 ;  /* 0x1ca00000ff2c7424 */ /* 0x000fc400078e00ff */
[----:B------:R-:W-:-:S03]  /*14030*/  ISETP.GE.U32.AND P1, PT, R41, R40, PT ;  /* 0x000000282900720c */ /* 0x000fc60003f26070 */
[----:B------:R-:W0:Y:S04]  /*14040*/  MUFU.RCP64H R5, R13 ;  /* 0x0000000d00057308 */ /* 0x000e280000001800 */
[----:B------:R-:W-:-:S04]  /*14050*/  @!P2 LOP3.LUT R3, R7, 0x7ff00000, RZ, 0xc0, !PT ;  /* 0x7ff000000703a812 */ /* 0x000fc800078ec0ff */
[----:B------:R-:W-:Y:S02]  /*14060*/  @!P2 ISETP.GE.U32.AND P3, PT, R41, R3, PT ;  /* 0x000000032900a20c */ /* 0x000fe40003f66070 */
[C---:B------:R-:W-:Y:S02]  /*14070*/  SEL R3, R44.reuse, 0x63400000, !P1 ;  /* 0x634000002c037807 */ /* 0x040fe40004800000 */
[----:B------:R-:W-:Y:S02]  /*14080*/  @!P2 SEL R2, R44, 0x63400000, !P3 ;  /* 0x634000002c02a807 */ /* 0x000fe40005800000 */
[--C-:B------:R-:W-:Y:S02]  /*14090*/  LOP3.LUT R3, R3, 0x800fffff, R15.reuse, 0xf8, !PT ;  /* 0x800fffff03037812 */ /* 0x100fe400078ef80f */
[----:B------:R-:W-:Y:S01]  /*140a0*/  @!P2 LOP3.LUT R2, R2, 0x80000000, R15, 0xf8, !PT ;  /* 0x800000000202a812 */ /* 0x000fe200078ef80f */
[----:B0-----:R-:W-:-:S08]  /*140b0*/  DFMA R36, R4, -R12, 1 ;  /* 0x3ff000000424742b */ /* 0x001fd0000000080c */
[----:B------:R-:W-:-:S08]  /*140c0*/  DFMA R36, R36, R36, R36 ;  /* 0x000000242424722b */ /* 0x000fd00000000024 */
[----:B------:R-:W-:Y:S01]  /*140d0*/  DFMA R36, R4, R36, R4 ;  /* 0x000000240424722b */ /* 0x000fe20000000004 */
[----:B------:R-:W-:Y:S01]  /*140e0*/  @!P2 LOP3.LUT R5, R2, 0x100000, RZ, 0xfc, !PT ;  /* 0x001000000205a812 */ /* 0x000fe200078efcff */
[----:B------:R-:W-:Y:S02]  /*140f0*/  IMAD.MOV.U32 R2, RZ, RZ, R14 ;  /* 0x000000ffff027224 */ /* 0x000fe400078e000e */
[----:B------:R-:W-:-:S04]  /*14100*/  @!P2 IMAD.MOV.U32 R4, RZ, RZ, RZ ;  /* 0x000000ffff04a224 */ /* 0x000fc800078e00ff */
[----:B------:R-:W-:Y:S02]  /*14110*/  DFMA R38, R36, -R12, 1 ;  /* 0x3ff000002426742b */ /* 0x000fe4000000080c */
[----:B------:R-:W-:-:S06]  /*14120*/  @!P2 DFMA R2, R2, 2, -R4 ;  /* 0x400000000202a82b */ /* 0x000fcc0000000804 */
[----:B------:R-:W-:-:S08]  /*14130*/  DFMA R36, R36, R38, R36 ;  /* 0x000000262424722b */ /* 0x000fd00000000024 */
[----:B------:R-:W-:-:S08]  /*14140*/  DMUL R4, R36, R2 ;  /* 0x0000000224047228 */ /* 0x000fd00000000000 */
[----:B------:R-:W-:-:S08]  /*14150*/  DFMA R38, R4, -R12, R2 ;  /* 0x8000000c0426722b */ /* 0x000fd00000000002 */
[----:B------:R-:W-:Y:S01]  /*14160*/  DFMA R4, R36, R38, R4 ;  /* 0x000000262404722b */ /* 0x000fe20000000004 */
[----:B------:R-:W-:Y:S01]  /*14170*/  IMAD.MOV.U32 R38, RZ, RZ, R41 ;  /* 0x000000ffff267224 */ /* 0x000fe200078e0029 */
[----:B------:R-:W-:Y:S01]  /*14180*/  @!P2 LOP3.LUT R38, R3, 0x7ff00000, RZ, 0xc0, !PT ;  /* 0x7ff000000326a812 */ /* 0x000fe200078ec0ff */
[----:B------:R-:W-:Y:S01]  /*14190*/  IMAD.MOV.U32 R39, RZ, RZ, R40 ;  /* 0x000000ffff277224 */ /* 0x000fe200078e0028 */
[----:B------:R-:W-:-:S03]  /*141a0*/  @!P0 LOP3.LUT R39, R13, 0x7ff00000, RZ, 0xc0, !PT ;  /* 0x7ff000000d278812 */ /* 0x000fc600078ec0ff */
[----:B------:R-:W-:-:S05]  /*141b0*/  VIADD R36, R38, 0xffffffff ;  /* 0xffffffff26247836 */ /* 0x000fca0000000000 */
[----:B------:R-:W-:Y:S01]  /*141c0*/  ISETP.GT.U32.AND P0, PT, R36, 0x7feffffe, PT ;  /* 0x7feffffe2400780c */ /* 0x000fe20003f04070 */
[----:B------:R-:W-:-:S05]  /*141d0*/  VIADD R36, R39, 0xffffffff ;  /* 0xffffffff27247836 */ /* 0x000fca0000000000 */
[----:B------:R-:W-:-:S13]  /*141e0*/  ISETP.GT.U32.OR P0, PT, R36, 0x7feffffe, P0 ;  /* 0x7feffffe2400780c */ /* 0x000fda0000704470 */
[----:B------:R-:W-:Y:S05]  /*141f0*/  @P0 BRA `(.L_x_7075) ;  /* 0x0000000000740947 */ /* 0x000fea0003800000 */
[----:B------:R-:W-:-:S04]  /*14200*/  LOP3.LUT R14, R7, 0x7ff00000, RZ, 0xc0, !PT ;  /* 0x7ff00000070e7812 */ /* 0x000fc800078ec0ff */
[CC--:B------:R-:W-:Y:S02]  /*14210*/  VIADDMNMX R15, R41.reuse, -R14.reuse, 0xb9600000, !PT ;  /* 0xb9600000290f7446 */ /* 0x0c0fe4000780090e */
[----:B------:R-:W-:Y:S02]  /*14220*/  ISETP.GE.U32.AND P0, PT, R41, R14, PT ;  /* 0x0000000e2900720c */ /* 0x000fe40003f06070 */
[----:B------:R-:W-:Y:S02]  /*14230*/  VIMNMX R14, R15, 0x46a00000, PT ;  /* 0x46a000000f0e7848 */ /* 0x000fe40003fe0100 */
[----:B------:R-:W-:-:S05]  /*14240*/  SEL R38, R44, 0x63400000, !P0 ;  /* 0x634000002c267807 */ /* 0x000fca0004000000 */
[----:B------:R-:W-:Y:S02]  /*14250*/  IMAD.IADD R38, R14, 0x1, -R38 ;  /* 0x000000010e267824 */ /* 0x000fe400078e0a26 */
[----:B------:R-:W-:Y:S02]  /*14260*/  IMAD.MOV.U32 R14, RZ, RZ, RZ ;  /* 0x000000ffff0e7224 */ /* 0x000fe400078e00ff */
        /* <DEDUP_REMOVED lines=11> */
[----:B------:R-:W-:Y:S01]  /*14320*/  IADD3 R38, -R38, -0x43300000, RZ ;  /* 0xbcd0000026267810 */ /* 0x000fe20007ffe1ff */
[----:B------:R-:W-:-:S06]  /*14330*/  IMAD.MOV.U32 R2, RZ, RZ, RZ ;  /* 0x000000ffff027224 */ /* 0x000fcc00078e00ff */
[----:B------:R-:W-:Y:S02]  /*14340*/  DFMA R2, R36, -R2, R4 ;  /* 0x800000022402722b */ /* 0x000fe40000000004 */
[----:B------:R-:W-:-:S08]  /*14350*/  DMUL.RP R4, R4, R14 ;  /* 0x0000000e04047228 */ /* 0x000fd00000008000 */
[----:B------:R-:W-:Y:S02]  /*14360*/  FSETP.NEU.AND P0, PT, |R3|, R38, PT ;  /* 0x000000260300720b */ /* 0x000fe40003f0d200 */
[----:B------:R-:W-:Y:S02]  /*14370*/  LOP3.LUT R6, R5, R6, RZ, 0x3c, !PT ;  /* 0x0000000605067212 */ /* 0x000fe400078e3cff */
[----:B------:R-:W-:Y:S02]  /*14380*/  FSEL R4, R4, R36, !P0 ;  /* 0x0000002404047208 */ /* 0x000fe40004000000 */
[----:B------:R-:W-:-:S03]  /*14390*/  FSEL R6, R6, R37, !P0 ;  /* 0x0000002506067208 */ /* 0x000fc60004000000 */
[----:B------:R-:W-:Y:S02]  /*143a0*/  IMAD.MOV.U32 R36, RZ, RZ, R4 ;  /* 0x000000ffff247224 */ /* 0x000fe400078e0004 */
[----:B------:R-:W-:Y:S01]  /*143b0*/  IMAD.MOV.U32 R37, RZ, RZ, R6 ;  /* 0x000000ffff257224 */ /* 0x000fe200078e0006 */
[----:B------:R-:W-:Y:S06]  /*143c0*/  BRA `(.L_x_7076) ;  /* 0x0000000000607947 */ /* 0x000fec0003800000 */
.L_x_7075:
        /* <DEDUP_REMOVED lines=13> */
[----:B------:R-:W-:Y:S02]  /*144a0*/  @!P0 IMAD.MOV.U32 R37, RZ, RZ, R6 ;  /* 0x000000ffff258224 */ /* 0x000fe400078e0006 */
[----:B------:R-:W-:Y:S02]  /*144b0*/  @P0 IMAD.MOV.U32 R36, RZ, RZ, RZ ;  /* 0x000000ffff240224 */ /* 0x000fe400078e00ff */
[----:B------:R-:W-:Y:S01]  /*144c0*/  @P0 IMAD.MOV.U32 R37, RZ, RZ, R2 ;  /* 0x000000ffff250224 */ /* 0x000fe200078e0002 */
[----:B------:R-:W-:Y:S06]  /*144d0*/  BRA `(.L_x_7076) ;  /* 0x00000000001c7947 */ /* 0x000fec0003800000 */
.L_x_7078:
[----:B------:R-:W-:-:S05]  /*144e0*/  LOP3.LUT R36, R7, 0x80000, RZ, 0xfc, !PT ;  /* 0x0008000007247812 */ /* 0x000fca00078efcff */
[----:B------:R-:W-:Y:S02]  /*144f0*/  IMAD.MOV.U32 R37, RZ, RZ, R36 ;  /* 0x000000ffff257224 */ /* 0x000fe400078e0024 */
[----:B------:R-:W-:Y:S01]  /*14500*/  IMAD.MOV.U32 R36, RZ, RZ, R6 ;  /* 0x000000ffff247224 */ /* 0x000fe200078e0006 */
[----:B------:R-:W-:Y:S06]  /*14510*/  BRA `(.L_x_7076) ;  /* 0x00000000000c7947 */ /* 0x000fec0003800000 */
.L_x_7077:
[----:B------:R-:W-:-:S05]  /*14520*/  LOP3.LUT R36, R15, 0x80000, RZ, 0xfc, !PT ;  /* 0x000800000f247812 */ /* 0x000fca00078efcff */
[----:B------:R-:W-:Y:S02]  /*14530*/  IMAD.MOV.U32 R37, RZ, RZ, R36 ;  /* 0x000000ffff257224 */ /* 0x000fe400078e0024 */
[----:B------:R-:W-:-:S07]  /*14540*/  IMAD.MOV.U32 R36, RZ, RZ, R14 ;  /* 0x000000ffff247224 */ /* 0x000fce00078e000e */
.L_x_7076:
[----:B------:R-:W-:Y:S05]  /*14550*/  BSYNC B1 ;  /* 0x0000000000017941 */ /* 0x000fea0003800000 */
.L_x_7074:
[----:B------:R-:W-:Y:S02]  /*14560*/  IMAD.MOV.U32 R4, RZ, RZ, R0 ;  /* 0x000000ffff047224 */ /* 0x000fe400078e0000 */
[----:B------:R-:W-:Y:S02]  /*14570*/  IMAD.MOV.U32 R5, RZ, RZ, 0x0 ;  /* 0x00000000ff057424 */ /* 0x000fe400078e00ff */
[----:B------:R-:W-:Y:S02]  /*14580*/  IMAD.MOV.U32 R2, RZ, RZ, R36 ;  /* 0x000000ffff027224 */ /* 0x000fe400078e0024 */
[----:B------:R-:W-:Y:S01]  /*14590*/  IMAD.MOV.U32 R3, RZ, RZ, R37 ;  /* 0x000000ffff037224 */ /* 0x000fe200078e0025 */
[----:B------:R-:W-:Y:S06]  /*145a0*/  RET.REL.NODEC R4 `(_ZN2at6native27unrolled_elementwise_kernelIZZZNS0_61_GLOBAL__N__132982cb_23_ActivationSiluKernel_cu_f5210f67_354611silu_kernelERNS_18TensorIteratorBaseEENKUlvE_clEvENKUlvE1_clEvEUlN3c107complexIdEEE_St5arrayIPcLm2EELi4E23TrivialOffsetCalculatorILi1EjESF_NS0_6memory12LoadWithCastILi1EEENSG_13StoreWithCastILi1EEEEEviT_T0_T2_T3_T4_T5_) ;  /* 0xfffffeb804947950 */ /* 0x000fec0003c3ffff */
        .type           $_ZN2at6native27unrolled_elementwise_kernelIZZZNS0_61_GLOBAL__N__132982cb_23_ActivationSiluKernel_cu_f5210f67_354611silu_kernelERNS_18TensorIteratorBaseEENKUlvE_clEvENKUlvE1_clEvEUlN3c107complexIdEEE_St5arrayIPcLm2EELi4E23TrivialOffsetCalculatorILi1EjESF_NS0_6memory12LoadWithCastILi1EEENSG_13StoreWithCastILi1EEEEEviT_T0_T2_T3_T4_T5_$__internal_trig_reduction_slowpathd,@function
        .size           $_ZN2at6native27unrolled_elementwise_kernelIZZZNS0_61_GLOBAL__N__132982cb_23_ActivationSiluKernel_cu_f5210f67_354611silu_kernelERNS_18TensorIteratorBaseEENKUlvE_clEvENKUlvE1_clEvEUlN3c107complexIdEEE_St5arrayIPcLm2EELi4E23TrivialOffsetCalculatorILi1EjESF_NS0_6memory12LoadWithCastILi1EEENSG_13StoreWithCastILi1EEEEEviT_T0_T2_T3_T4_T5_$__internal_trig_reduction_slowpathd,(.L_x_11058 - $_ZN2at6native27unrolled_elementwise_kernelIZZZNS0_61_GLOBAL__N__132982cb_23_ActivationSiluKernel_cu_f5210f67_354611silu_kernelERNS_18TensorIteratorBaseEENKUlvE_clEvENKUlvE1_clEvEUlN3c107complexIdEEE_St5arrayIPcLm2EELi4E23TrivialOffsetCalculatorILi1EjESF_NS0_6memory12LoadWithCastILi1EEENSG_13StoreWithCastILi1EEEEEviT_T0_T2_T3_T4_T5_$__internal_trig_reduction_slowpathd)
$_ZN2at6native27unrolled_elementwise_kernelIZZZNS0_61_GLOBAL__N__132982cb_23_ActivationSiluKernel_cu_f5210f67_354611silu_kernelERNS_18TensorIteratorBaseEENKUlvE_clEvENKUlvE1_clEvEUlN3c107complexIdEEE_St5arrayIPcLm2EELi4E23TrivialOffsetCalculatorILi1EjESF_NS0_6memory12LoadWithCastILi1EEENSG_13StoreWithCastILi1EEEEEviT_T0_T2_T3_T4_T5_$__internal_trig_reduction_slowpathd:
[----:B------:R-:W-:Y:S01]  /*145b0*/  SHF.R.U32.HI R39, RZ, 0x14, R2 ;  /* 0x00000014ff277819 */ /* 0x000fe20000011602 */
[----:B------:R-:W-:Y:S02]  /*145c0*/  IMAD.MOV.U32 R12, RZ, RZ, R0 ;  /* 0x000000ffff0c7224 */ /* 0x000fe400078e0000 */
[----:B------:R-:W-:Y:S01]  /*145d0*/  IMAD.MOV.U32 R0, RZ, RZ, RZ ;  /* 0x000000ffff007224 */ /* 0x000fe200078e00ff */
[----:B------:R-:W-:-:S04]  /*145e0*/  LOP3.LUT R4, R39, 0x7ff, RZ, 0xc0, !PT ;  /* 0x000007ff27047812 */ /* 0x000fc800078ec0ff */
[----:B------:R-:W-:-:S13]  /*145f0*/  ISETP.NE.AND P0, PT, R4, 0x7ff, PT ;  /* 0x000007ff0400780c */ /* 0x000fda0003f05270 */
[----:B------:R-:W-:Y:S05]  /*14600*/  @!P0 BRA `(.L_x_7079) ;  /* 0x0000000800588947 */ /* 0x000fea0003800000 */
[----:B------:R-:W-:Y:S01]  /*14610*/  VIADD R4, R4, 0xfffffc00 ;  /* 0xfffffc0004047836 */ /* 0x000fe20000000000 */
[----:B------:R-:W-:Y:S01]  /*14620*/  BSSY B1, `(.L_x_7080) ;  /* 0x0000034000017945 */ /* 0x000fe20003800000 */
[----:B------:R-:W-:-:S03]  /*14630*/  CS2R R36, SRZ ;  /* 0x0000000000247805 */ /* 0x000fc6000001ff00 */
[----:B------:R-:W-:-:S04]  /*14640*/  SHF.R.U32.HI R4, RZ, 0x6, R4 ;  /* 0x00000006ff047819 */ /* 0x000fc80000011604 */
[C---:B------:R-:W-:Y:S02]  /*14650*/  IADD3 R0, -R4.reuse, 0x10, RZ ;  /* 0x0000001004007810 */ /* 0x040fe40007ffe1ff */
[----:B------:R-:W-:Y:S02]  /*14660*/  IADD3 R38, -R4, 0x13, RZ ;  /* 0x0000001304267810 */ /* 0x000fe40007ffe1ff */
[----:B------:R-:W-:Y:S02]  /*14670*/  ISETP.GT.AND P0, PT, R0, 0xe, PT ;  /* 0x0000000e0000780c */ /* 0x000fe40003f04270 */
[----:B------:R-:W-:Y:S02]  /*14680*/  IADD3 R4, -R4, 0xf, RZ ;  /* 0x0000000f04047810 */ /* 0x000fe40007ffe1ff */
[----:B------:R-:W-:-:S04]  /*14690*/  SEL R38, R38, 0x12, !P0 ;  /* 0x0000001226267807 */ /* 0x000fc80004000000 */
[----:B------:R-:W-:-:S13]  /*146a0*/  ISETP.GT.AND P0, PT, R0, R38, PT ;  /* 0x000000260000720c */ /* 0x000fda0003f04270 */
[----:B------:R-:W-:Y:S05]  /*146b0*/  @P0 BRA `(.L_x_7081) ;  /* 0x0000000000a80947 */ /* 0x000fea0003800000 */
[----:B------:R-:W0:Y:S01]  /*146c0*/  LDC.64 R6, c[0x4][0x160] ;  /* 0x01005800ff067b82 */ /* 0x000e220000000a00 */
[----:B------:R-:W-:Y:S01]  /*146d0*/  LOP3.LUT R4, R39, 0x7ff, RZ, 0xc0, !PT ;  /* 0x000007ff27047812 */ /* 0x000fe200078ec0ff */
[----:B------:R-:W-:Y:S01]  /*146e0*/  IMAD.MOV.U32 R0, RZ, RZ, R1 ;  /* 0x000000ffff007224 */ /* 0x000fe200078e0001 */
[----:B------:R-:W-:Y:S02]  /*146f0*/  SHF.L.U64.HI R13, R12, 0xb, R2 ;  /* 0x0000000b0c0d7819 */ /* 0x000fe40000010202 */
[----:B------:R-:W-:Y:S01]  /*14700*/  CS2R R36, SRZ ;  /* 0x0000000000247805 */ /* 0x000fe2000001ff00 */
[----:B------:R-:W-:Y:S02]  /*14710*/  VIADD R4, R4, 0xfffffc00 ;  /* 0xfffffc0004047836 */ /* 0x000fe40000000000 */
[----:B------:R-:W1:Y:S03]  /*14720*/  LDC.64 R40, c[0x0][0x208] ;  /* 0x00008200ff287b82 */ /* 0x000e660000000a00 */
[----:B------:R-:W-:-:S04]  /*14730*/  SHF.R.U32.HI R4, RZ, 0x6, R4 ;  /* 0x00000006ff047819 */ /* 0x000fc80000011604 */
[----:B------:R-:W-:-:S05]  /*14740*/  IADD3 R4, -R4, 0xf, RZ ;  /* 0x0000000f04047810 */ /* 0x000fca0007ffe1ff */
[----:B0-----:R-:W-:-:S04]  /*14750*/  IMAD.WIDE R6, R4, 0x8, R6 ;  /* 0x0000000804067825 */ /* 0x001fc800078e0206 */
[----:B------:R-:W-:Y:S02]  /*14760*/  IMAD.MOV.U32 R5, RZ, RZ, R6 ;  /* 0x000000ffff057224 */ /* 0x000fe400078e0006 */
[----:B------:R-:W-:Y:S02]  /*14770*/  IMAD.MOV.U32 R6, RZ, RZ, R7 ;  /* 0x000000ffff067224 */ /* 0x000fe400078e0007 */
[----:B------:R-:W-:Y:S01]  /*14780*/  IMAD.SHL.U32 R7, R12, 0x800, RZ ;  /* 0x000008000c077824 */ /* 0x000fe200078e00ff */
[----:B-1----:R-:W-:-:S07]  /*14790*/  LOP3.LUT R12, R13, 0x80000000, RZ, 0xfc, !PT ;  /* 0x800000000d0c7812 */ /* 0x002fce00078efcff */
.L_x_7082:
[----:B------:R-:W-:Y:S01]  /*147a0*/  R2UR UR4, R40 ;  /* 0x00000000280472ca */ /* 0x000fe200000e0000 */
[----:B------:R-:W-:Y:S01]  /*147b0*/  IMAD.MOV.U32 R14, RZ, RZ, R5 ;  /* 0x000000ffff0e7224 */ /* 0x000fe200078e0005 */
[----:B------:R-:W-:Y:S01]  /*147c0*/  R2UR UR5, R41 ;  /* 0x00000000290572ca */ /* 0x000fe200000e0000 */
[----:B------:R-:W-:-:S12]  /*147d0*/  IMAD.MOV.U32 R15, RZ, RZ, R6 ;  /* 0x000000ffff0f7224 */ /* 0x000fd800078e0006 */
[----:B------:R-:W2:Y:S01]  /*147e0*/  LDG.E.64.CONSTANT R14, desc[UR4][R14.64] ;  /* 0x000000040e0e7981 */ /* 0x000ea2000c1e9b00 */
[----:B------:R-:W-:Y:S02]  /*147f0*/  VIADD R4, R4, 0x1 ;  /* 0x0000000104047836 */ /* 0x000fe40000000000 */
[----:B--2---:R-:W-:-:S04]  /*14800*/  IMAD.WIDE.U32 R36, P0, R14, R7, R36 ;  /* 0x000000070e247225 */ /* 0x004fc80007800024 */
[----:B------:R-:W-:-:S05]  /*14810*/  IMAD R13, R14, R12, RZ ;  /* 0x0000000c0e0d7224 */ /* 0x000fca00078e02ff */
[----:B------:R-:W-:Y:S01]  /*14820*/  IADD3 R37, P1, R13, R37, RZ ;  /* 0x000000250d257210 */ /* 0x000fe20007f3e0ff */
[----:B------:R-:W-:-:S05]  /*14830*/  IMAD R13, R15, R7, RZ ;  /* 0x000000070f0d7224 */ /* 0x000fca00078e02ff */
[----:B------:R-:W-:Y:S01]  /*14840*/  IADD3 R37, P3, R13, R37, RZ ;  /* 0x000000250d257210 */ /* 0x000fe20007f7e0ff */
[----:B------:R-:W-:-:S04]  /*14850*/  IMAD.HI.U32 R13, R14, R12, RZ ;  /* 0x0000000c0e0d7227 */ /* 0x000fc800078e00ff */
[----:B------:R-:W-:Y:S01]  /*14860*/  IMAD.HI.U32 R14, R15, R7, RZ ;  /* 0x000000070f0e7227 */ /* 0x000fe200078e00ff */
[----:B------:R0:W-:Y:S03]  /*14870*/  STL.64 [R0], R36 ;  /* 0x0000002400007387 */ /* 0x0001e60000100a00 */
[----:B------:R-:W-:-:S05]  /*14880*/  IMAD.X R13, RZ, RZ, R13, P0 ;  /* 0x000000ffff0d7224 */ /* 0x000fca00000e060d */
[----:B------:R-:W-:Y:S01]  /*14890*/  IADD3.X R13, P0, R14, R13, RZ, P1, !PT ;  /* 0x0000000d0e0d7210 */ /* 0x000fe20000f1e4ff */
[----:B------:R-:W-:Y:S01]  /*148a0*/  IMAD.HI.U32 R14, R15, R12, RZ ;  /* 0x0000000c0f0e7227 */ /* 0x000fe200078e00ff */
[----:B------:R-:W-:-:S03]  /*148b0*/  ISETP.GE.AND P1, PT, R4, R38, PT ;  /* 0x000000260400720c */ /* 0x000fc60003f26270 */
[----:B------:R-:W-:Y:S02]  /*148c0*/  IMAD R15, R15, R12, RZ ;  /* 0x0000000c0f0f7224 */ /* 0x000fe400078e02ff */
[----:B------:R-:W-:Y:S01]  /*148d0*/  IMAD.X R14, RZ, RZ, R14, P0 ;  /* 0x000000ffff0e7224 */ /* 0x000fe200000e060e */
[----:B------:R-:W-:Y:S01]  /*148e0*/  IADD3 R5, P0, R5, 0x8, RZ ;  /* 0x0000000805057810 */ /* 0x000fe20007f1e0ff */
[----:B0-----:R-:W-:Y:S01]  /*148f0*/  VIADD R0, R0, 0x8 ;  /* 0x0000000800007836 */ /* 0x001fe20000000000 */
[----:B------:R-:W-:-:S03]  /*14900*/  IADD3.X R13, P3, R15, R13, RZ, P3, !PT ;  /* 0x0000000d0f0d7210 */ /* 0x000fc60001f7e4ff */
[----:B------:R-:W-:Y:S02]  /*14910*/  IMAD.X R6, RZ, RZ, R6, P0 ;  /* 0x000000ffff067224 */ /* 0x000fe400000e0606 */
[----:B------:R-:W-:Y:S02]  /*14920*/  IMAD.X R14, RZ, RZ, R14, P3 ;  /* 0x000000ffff0e7224 */ /* 0x000fe400018e060e */
[----:B------:R-:W-:Y:S02]  /*14930*/  IMAD.MOV.U32 R36, RZ, RZ, R13 ;  /* 0x000000ffff247224 */ /* 0x000fe400078e000d */
[----:B------:R-:W-:Y:S01]  /*14940*/  IMAD.MOV.U32 R37, RZ, RZ, R14 ;  /* 0x000000ffff257224 */ /* 0x000fe200078e000e */
[----:B------:R-:W-:Y:S06]  /*14950*/  @!P1 BRA `(.L_x_7082) ;  /* 0xfffffffc00909947 */ /* 0x000fec000383ffff */
.L_x_7081:
[----:B------:R-:W-:Y:S05]  /*14960*/  BSYNC B1 ;  /* 0x0000000000017941 */ /* 0x000fea0003800000 */
.L_x_7080:
[C---:B------:R-:W-:Y:S01]  /*14970*/  LOP3.LUT R5, R39.reuse, 0x7ff, RZ, 0xc0, !PT ;  /* 0x000007ff27057812 */ /* 0x040fe200078ec0ff */
[----:B------:R-:W-:-:S04]  /*14980*/  VIADD R0, R39, 0xfffffc00 ;  /* 0xfffffc0027007836 */ /* 0x000fc80000000000 */
[----:B------:R-:W-:Y:S01]  /*14990*/  VIADD R5, R5, 0xfffffc00 ;  /* 0xfffffc0005057836 */ /* 0x000fe20000000000 */
[----:B------:R-:W-:-:S04]  /*149a0*/  LOP3.LUT P0, R0, R0, 0x3f, RZ, 0xc0, !PT ;  /* 0x0000003f00007812 */ /* 0x000fc8000780c0ff */
[----:B------:R-:W-:-:S04]  /*149b0*/  SHF.R.U32.HI R5, RZ, 0x6, R5 ;  /* 0x00000006ff057819 */ /* 0x000fc80000011605 */
[----:B------:R-:W-:-:S05]  /*149c0*/  IADD3 R5, -R5, 0xf, RZ ;  /* 0x0000000f05057810 */ /* 0x000fca0007ffe1ff */
[----:B------:R-:W-:-:S04]  /*149d0*/  IMAD.IADD R4, R4, 0x1, -R5 ;  /* 0x0000000104047824 */ /* 0x000fc800078e0a05 */
[----:B------:R-:W-:-:S05]  /*149e0*/  IMAD R4, R4, 0x8, R1 ;  /* 0x0000000804047824 */ /* 0x000fca00078e0201 */
[----:B------:R0:W-:Y:S04]  /*149f0*/  STL.64 [R4], R36 ;  /* 0x0000002404007387 */ /* 0x0001e80000100a00 */
[----:B------:R-:W2:Y:S04]  /*14a00*/  @P0 LDL.64 R12, [R1+0x8] ;  /* 0x00000800010c0983 */ /* 0x000ea80000100a00 */
[----:B------:R-:W3:Y:S04]  /*14a10*/  LDL.64 R6, [R1+0x18] ;  /* 0x0000180001067983 */ /* 0x000ee80000100a00 */
[----:B0-----:R-:W4:Y:S01]  /*14a20*/  LDL.64 R4, [R1+0x10] ;  /* 0x0000100001047983 */ /* 0x001f220000100a00 */
[----:B------:R-:W-:Y:S01]  /*14a30*/  @P0 IADD3 R36, -R0, 0x40, RZ ;  /* 0x0000004000240810 */ /* 0x000fe20007ffe1ff */
[----:B------:R-:W-:-:S03]  /*14a40*/  UMOV UR4, URZ ;  /* 0x0000003f00047c82 */ /* 0x000fc60008000000 */
[-CC-:B--2---:R-:W-:Y:S02]  /*14a50*/  @P0 SHF.R.U64 R12, R12, R36.reuse, R13.reuse ;  /* 0x000000240c0c0219 */ /* 0x184fe4000000120d */
[----:B------:R-:W-:Y:S02]  /*14a60*/  @P0 SHF.R.U32.HI R37, RZ, R36, R13 ;  /* 0x00000024ff250219 */ /* 0x000fe4000001160d */
[C---:B----4-:R-:W-:Y:S02]  /*14a70*/  @P0 SHF.L.U32 R15, R4.reuse, R0, RZ ;  /* 0x00000000040f0219 */ /* 0x050fe400000006ff */
[C-C-:B------:R-:W-:Y:S02]  /*14a80*/  @P0 SHF.R.U64 R13, R4.reuse, R36, R5.reuse ;  /* 0x00000024040d0219 */ /* 0x140fe40000001205 */
[----:B------:R-:W-:Y:S02]  /*14a90*/  @P0 SHF.L.U64.HI R14, R4, R0, R5 ;  /* 0x00000000040e0219 */ /* 0x000fe40000010205 */
[----:B------:R-:W-:-:S02]  /*14aa0*/  @P0 LOP3.LUT R4, R12, R15, RZ, 0xfc, !PT ;  /* 0x0000000f0c040212 */ /* 0x000fc400078efcff */
[C---:B---3--:R-:W-:Y:S02]  /*14ab0*/  @P0 SHF.L.U32 R12, R6.reuse, R0, RZ ;  /* 0x00000000060c0219 */ /* 0x048fe400000006ff */
[----:B------:R-:W-:Y:S02]  /*14ac0*/  @P0 SHF.R.U32.HI R15, RZ, R36, R5 ;  /* 0x00000024ff0f0219 */ /* 0x000fe40000011605 */
[----:B------:R-:W-:Y:S02]  /*14ad0*/  @P0 LOP3.LUT R5, R37, R14, RZ, 0xfc, !PT ;  /* 0x0000000e25050212 */ /* 0x000fe400078efcff */
[----:B------:R-:W-:Y:S02]  /*14ae0*/  @P0 SHF.L.U64.HI R14, R6, R0, R7 ;  /* 0x00000000060e0219 */ /* 0x000fe40000010207 */
[----:B------:R-:W-:Y:S01]  /*14af0*/  @P0 LOP3.LUT R6, R12, R13, RZ, 0xfc, !PT ;  /* 0x0000000d0c060212 */ /* 0x000fe200078efcff */
[C---:B------:R-:W-:Y:S01]  /*14b00*/  IMAD.SHL.U32 R12, R4.reuse, 0x4, RZ ;  /* 0x00000004040c7824 */ /* 0x040fe200078e00ff */
[----:B------:R-:W-:-:S02]  /*14b10*/  SHF.L.U64.HI R13, R4, 0x2, R5 ;  /* 0x00000002040d7819 */ /* 0x000fc40000010205 */
[----:B------:R-:W-:Y:S01]  /*14b20*/  SHF.R.U32.HI R5, RZ, 0x1e, R5 ;  /* 0x0000001eff057819 */ /* 0x000fe20000011605 */
[----:B------:R-:W-:Y:S01]  /*14b30*/  IMAD.SHL.U32 R0, R6, 0x4, RZ ;  /* 0x0000000406007824 */ /* 0x000fe200078e00ff */
[----:B------:R-:W-:Y:S02]  /*14b40*/  @P0 LOP3.LUT R7, R14, R15, RZ, 0xfc, !PT ;  /* 0x0000000f0e070212 */ /* 0x000fe400078efcff */
[----:B------:R-:W-:Y:S02]  /*14b50*/  IADD3 RZ, P0, RZ, -R12, RZ ;  /* 0x8000000cffff7210 */ /* 0x000fe40007f1e0ff */
[----:B------:R-:W-:Y:S02]  /*14b60*/  LOP3.LUT R4, RZ, R13, RZ, 0x33, !PT ;  /* 0x0000000dff047212 */ /* 0x000fe400078e33ff */
[----:B------:R-:W-:Y:S02]  /*14b70*/  LOP3.LUT R5, R5, R0, RZ, 0xfc, !PT ;  /* 0x0000000005057212 */ /* 0x000fe400078efcff */
[----:B------:R-:W-:-:S02]  /*14b80*/  SHF.L.U64.HI R0, R6, 0x2, R7 ;  /* 0x0000000206007819 */ /* 0x000fc40000010207 */
[----:B------:R-:W-:Y:S02]  /*14b90*/  IADD3.X R14, P0, RZ, R4, RZ, P0, !PT ;  /* 0x00000004ff0e7210 */ /* 0x000fe4000071e4ff */
[----:B------:R-:W-:Y:S02]  /*14ba0*/  LOP3.LUT R6, RZ, R5, RZ, 0x33, !PT ;  /* 0x00000005ff067212 */ /* 0x000fe400078e33ff */
[----:B------:R-:W-:Y:S02]  /*14bb0*/  LOP3.LUT R4, RZ, R0, RZ, 0x33, !PT ;  /* 0x00000000ff047212 */ /* 0x000fe400078e33ff */
[----:B------:R-:W-:Y:S02]  /*14bc0*/  IADD3.X R6, P1, RZ, R6, RZ, P0, !PT ;  /* 0x00000006ff067210 */ /* 0x000fe4000073e4ff */
[----:B------:R-:W-:-:S03]  /*14bd0*/  SHF.R.U32.HI R36, RZ, 0x1d, R7 ;  /* 0x0000001dff247819 */ /* 0x000fc60000011607 */
[----:B------:R-:W-:Y:S01]  /*14be0*/  IMAD.X R4, RZ, RZ, R4, P1 ;  /* 0x000000ffff047224 */ /* 0x000fe200008e0604 */
[----:B------:R-:W-:-:S04]  /*14bf0*/  LOP3.LUT P0, RZ, R36, 0x1, RZ, 0xc0, !PT ;  /* 0x0000000124ff7812 */ /* 0x000fc8000780c0ff */
[----:B------:R-:W-:Y:S02]  /*14c00*/  SEL R0, R0, R4, !P0 ;  /* 0x0000000400007207 */ /* 0x000fe40004000000 */
[----:B------:R-:W-:Y:S02]  /*14c10*/  SEL R5, R5, R6, !P0 ;  /* 0x0000000605057207 */ /* 0x000fe40004000000 */
[----:B------:R-:W-:-:S04]  /*14c20*/  ISETP.NE.U32.AND P1, PT, R0, RZ, PT ;  /* 0x000000ff0000720c */ /* 0x000fc80003f25070 */
[----:B------:R-:W-:-:S06]  /*14c30*/  SEL R4, R5, R0, !P1 ;  /* 0x0000000005047207 */ /* 0x000fcc0004800000 */
[----:B------:R-:W0:Y:S02]  /*14c40*/  FLO.U32 R4, R4 ;  /* 0x0000000400047300 */ /* 0x000e2400000e0000 */
[C---:B0-----:R-:W-:Y:S02]  /*14c50*/  IADD3 R6, -R4.reuse, 0x1f, RZ ;  /* 0x0000001f04067810 */ /* 0x041fe40007ffe1ff */
[----:B------:R-:W-:-:S03]  /*14c60*/  IADD3 R4, -R4, 0x3f, RZ ;  /* 0x0000003f04047810 */ /* 0x000fc60007ffe1ff */
[----:B------:R-:W-:-:S05]  /*14c70*/  @P1 IMAD.MOV R4, RZ, RZ, R6 ;  /* 0x000000ffff041224 */ /* 0x000fca00078e0206 */
[----:B------:R-:W-:-:S04]  /*14c80*/  ISETP.NE.U32.AND P1, PT, R4, RZ, PT ;  /* 0x000000ff0400720c */ /* 0x000fc80003f25070 */
[----:B------:R-:W-:Y:S01]  /*14c90*/  ISETP.NE.AND.EX P1, PT, RZ, RZ, PT, P1 ;  /* 0x000000ffff00720c */ /* 0x000fe20003f25310 */
[----:B------:R-:W-:Y:S01]  /*14ca0*/  @P0 IMAD.MOV R12, RZ, RZ, -R12 ;  /* 0x000000ffff0c0224 */ /* 0x000fe200078e0a0c */
[----:B------:R-:W-:Y:S02]  /*14cb0*/  SEL R6, R13, R14, !P0 ;  /* 0x0000000e0d067207 */ /* 0x000fe40004000000 */
[----:B------:R-:W-:Y:S02]  /*14cc0*/  IADD3 R13, -R4, 0x40, RZ ;  /* 0x00000040040d7810 */ /* 0x000fe40007ffe1ff */
[CC--:B------:R-:W-:Y:S02]  /*14cd0*/  SHF.L.U32 R14, R5.reuse, R4.reuse, RZ ;  /* 0x00000004050e7219 */ /* 0x0c0fe400000006ff */
[----:B------:R-:W-:Y:S02]  /*14ce0*/  SHF.R.U64 R12, R12, R13, R6 ;  /* 0x0000000d0c0c7219 */ /* 0x000fe40000001206 */
[----:B------:R-:W-:-:S03]  /*14cf0*/  SHF.L.U64.HI R37, R5, R4, R0 ;  /* 0x0000000405257219 */ /* 0x000fc60000010200 */
[----:B------:R-:W-:Y:S02]  /*14d00*/  @P1 LOP3.LUT R5, R12, R14, RZ, 0xfc, !PT ;  /* 0x0000000e0c051212 */ /* 0x000fe400078efcff */
[----:B------:R-:W-:-:S03]  /*14d10*/  SHF.R.U32.HI R6, RZ, R13, R6 ;  /* 0x0000000dff067219 */ /* 0x000fc60000011606 */
[----:B------:R-:W-:-:S04]  /*14d20*/  IMAD.WIDE.U32 R14, R5, 0x2168c235, RZ ;  /* 0x2168c235050e7825 */ /* 0x000fc800078e00ff */
[----:B------:R-:W-:Y:S02]  /*14d30*/  IMAD.MOV.U32 R12, RZ, RZ, R15 ;  /* 0x000000ffff0c7224 */ /* 0x000fe400078e000f */
[----:B------:R-:W-:Y:S01]  /*14d40*/  IMAD.MOV.U32 R13, RZ, RZ, RZ ;  /* 0x000000ffff0d7224 */ /* 0x000fe200078e00ff */
[----:B------:R-:W-:Y:S01]  /*14d50*/  @P1 LOP3.LUT R0, R6, R37, RZ, 0xfc, !PT ;  /* 0x0000002506001212 */ /* 0x000fe200078efcff */
[----:B------:R-:W-:-:S04]  /*14d60*/  IMAD.WIDE.U32 R12, R5, -0x36f0255e, R12 ;  /* 0xc90fdaa2050c7825 */ /* 0x000fc800078e000c */
[----:B------:R-:W-:-:S04]  /*14d70*/  IMAD.HI.U32 R5, R0, -0x36f0255e, RZ ;  /* 0xc90fdaa200057827 */ /* 0x000fc800078e00ff */
[----:B------:R-:W-:-:S04]  /*14d80*/  IMAD.WIDE.U32 R12, P3, R0, 0x2168c235, R12 ;  /* 0x2168c235000c7825 */ /* 0x000fc8000786000c */
[----:B------:R-:W-:Y:S01]  /*14d90*/  IMAD R0, R0, -0x36f0255e, RZ ;  /* 0xc90fdaa200007824 */ /* 0x000fe200078e02ff */
[----:B------:R-:W-:Y:S01]  /*14da0*/  IADD3 RZ, P1, R14, R14, RZ ;  /* 0x0000000e0eff7210 */ /* 0x000fe20007f3e0ff */
[----:B------:R-:W-:-:S03]  /*14db0*/  IMAD.X R5, RZ, RZ, R5, P3 ;  /* 0x000000ffff057224 */ /* 0x000fc600018e0605 */
[----:B------:R-:W-:Y:S02]  /*14dc0*/  IADD3 R0, P3, R0, R13, RZ ;  /* 0x0000000d00007210 */ /* 0x000fe40007f7e0ff */
[----:B------:R-:W-:-:S03]  /*14dd0*/  IADD3.X RZ, P1, R12, R12, RZ, P1, !PT ;  /* 0x0000000c0cff7210 */ /* 0x000fc60000f3e4ff */
[----:B------:R-:W-:Y:S01]  /*14de0*/  IMAD.X R6, RZ, RZ, R5, P3 ;  /* 0x000000ffff067224 */ /* 0x000fe200018e0605 */
[C---:B------:R-:W-:Y:S02]  /*14df0*/  ISETP.GT.U32.AND P3, PT, R0.reuse, RZ, PT ;  /* 0x000000ff0000720c */ /* 0x040fe40003f64070 */
[----:B------:R-:W-:Y:S02]  /*14e00*/  IADD3.X R5, P1, R0, R0, RZ, P1, !PT ;  /* 0x0000000000057210 */ /* 0x000fe40000f3e4ff */
[----:B------:R-:W-:-:S03]  /*14e10*/  ISETP.GT.AND.EX P3, PT, R6, RZ, PT, P3 ;  /* 0x000000ff0600720c */ /* 0x000fc60003f64330 */
[----:B------:R-:W-:Y:S01]  /*14e20*/  IMAD.X R12, R6, 0x1, R6, P1 ;  /* 0x00000001060c7824 */ /* 0x000fe200008e0606 */
[----:B------:R-:W-:-:S04]  /*14e30*/  SEL R5, R5, R0, P3 ;  /* 0x0000000005057207 */ /* 0x000fc80001800000 */
[----:B------:R-:W-:Y:S02]  /*14e40*/  SEL R0, R12, R6, P3 ;  /* 0x000000060c007207 */ /* 0x000fe40001800000 */
[----:B------:R-:W-:-:S05]  /*14e50*/  IADD3 R5, P1, R5, 0x1, RZ ;  /* 0x0000000105057810 */ /* 0x000fca0007f3e0ff */
[----:B------:R-:W-:-:S05]  /*14e60*/  IMAD.X R0, RZ, RZ, R0, P1 ;  /* 0x000000ffff007224 */ /* 0x000fca00008e0600 */
[----:B------:R-:W-:Y:S02]  /*14e70*/  SHF.R.U64 R5, R5, 0xa, R0 ;  /* 0x0000000a05057819 */ /* 0x000fe40000001200 */
[----:B------:R-:W-:Y:S02]  /*14e80*/  SEL R6, RZ, 0x1, !P3 ;  /* 0x00000001ff067807 */ /* 0x000fe40005800000 */
[----:B------:R-:W-:-:S04]  /*14e90*/  IADD3 R5, P1, R5, 0x1, RZ ;  /* 0x0000000105057810 */ /* 0x000fc80007f3e0ff */
[----:B------:R-:W-:Y:S01]  /*14ea0*/  LEA.HI.X R0, R0, RZ, RZ, 0x16, P1 ;  /* 0x000000ff00007211 */ /* 0x000fe200008fb4ff */
[----:B------:R-:W-:Y:S01]  /*14eb0*/  IMAD.IADD R4, R6, 0x1, R4 ;  /* 0x0000000106047824 */ /* 0x000fe200078e0204 */
[----:B------:R-:W-:Y:S02]  /*14ec0*/  LOP3.LUT P1, R2, R2, 0x80000000, RZ, 0xc0, !PT ;  /* 0x8000000002027812 */ /* 0x000fe4000782c0ff */
[--C-:B------:R-:W-:Y:S01]  /*14ed0*/  SHF.R.U64 R12, R5, 0x1, R0.reuse ;  /* 0x00000001050c7819 */ /* 0x100fe20000001200 */
[----:B------:R-:W-:Y:S01]  /*14ee0*/  IMAD.SHL.U32 R5, R4, 0x100000, RZ ;  /* 0x0010000004057824 */ /* 0x000fe200078e00ff */
[----:B------:R-:W-:Y:S02]  /*14ef0*/  LOP3.LUT R36, R36, 0x1, RZ, 0xc0, !PT ;  /* 0x0000000124247812 */ /* 0x000fe400078ec0ff */
[----:B------:R-:W-:Y:S02]  /*14f00*/  SHF.R.U32.HI R4, RZ, 0x1, R0 ;  /* 0x00000001ff047819 */ /* 0x000fe40000011600 */
[----:B------:R-:W-:-:S02]  /*14f10*/  IADD3 R12, P3, P4, R12, -UR4, RZ ;  /* 0x800000040c0c7c10 */ /* 0x000fc4000fc7e0ff */
[----:B------:R-:W-:Y:S02]  /*14f20*/  LEA.HI R0, R7, R36, RZ, 0x2 ;  /* 0x0000002407007211 */ /* 0x000fe400078f10ff */
[----:B------:R-:W-:Y:S02]  /*14f30*/  @P0 LOP3.LUT R2, R2, 0x80000000, RZ, 0x3c, !PT ;  /* 0x8000000002020812 */ /* 0x000fe400078e3cff */
[----:B------:R-:W-:Y:S01]  /*14f40*/  IADD3.X R4, R4, 0x3fe00000, ~R5, P3, P4 ;  /* 0x3fe0000004047810 */ /* 0x000fe20001fe8c05 */
[----:B------:R-:W-:-:S03]  /*14f50*/  @P1 IMAD.MOV R0, RZ, RZ, -R0 ;  /* 0x000000ffff001224 */ /* 0x000fc600078e0a00 */
[----:B------:R-:W-:-:S07]  /*14f60*/  LOP3.LUT R2, R4, R2, RZ, 0xfc, !PT ;  /* 0x0000000204027212 */ /* 0x000fce00078efcff */
.L_x_7079:
[----:B------:R-:W-:Y:S02]  /*14f70*/  IMAD.MOV.U32 R5, RZ, RZ, R2 ;  /* 0x000000ffff057224 */ /* 0x000fe400078e0002 */
[----:B------:R-:W-:Y:S02]  /*14f80*/  IMAD.MOV.U32 R2, RZ, RZ, R3 ;  /* 0x000000ffff027224 */ /* 0x000fe400078e0003 */
[----:B------:R-:W-:Y:S02]  /*14f90*/  IMAD.MOV.U32 R3, RZ, RZ, 0x0 ;  /* 0x00000000ff037424 */ /* 0x000fe400078e00ff */
[----:B------:R-:W-:Y:S02]  /*14fa0*/  IMAD.MOV.U32 R4, RZ, RZ, R12 ;  /* 0x000000ffff047224 */ /* 0x000fe400078e000c */
[----:B------:R-:W-:Y:S05]  /*14fb0*/  RET.REL.NODEC R2 `(_ZN2at6native27unrolled_elementwise_kernelIZZZNS0_61_GLOBAL__N__132982cb_23_ActivationSiluKernel_cu_f5210f67_354611silu_kernelERNS_18TensorIteratorBaseEENKUlvE_clEvENKUlvE1_clEvEUlN3c107complexIdEEE_St5arrayIPcLm2EELi4E23TrivialOffsetCalculatorILi1EjESF_NS0_6memory12LoadWithCastILi1EEENSG_13StoreWithCastILi1EEEEEviT_T0_T2_T3_T4_T5_) ;  /* 0xfffffeb002107950 */ /* 0x000fea0003c3ffff */
.L_x_7083:
        /* <DEDUP_REMOVED lines=12> */
.L_x_11058:


//--------------------- .text._ZN2at6native18elementwise_kernelILi128ELi2EZNS0_22gpu_kernel_impl_nocastIZZZNS0_61_GLOBAL__N__132982cb_23_ActivationSiluKernel_cu_f5210f67_354611silu_kernelERNS_18TensorIteratorBaseEENKUlvE_clEvENKUlvE1_clEvEUlN3c107complexIdEEE_EEvS5_RKT_EUliE_EEviT1_ --------------------------
	.section	.text._ZN2at6native18elementwise_kernelILi128ELi2EZNS0_22gpu_kernel_impl_nocastIZZZNS0_61_GLOBAL__N__132982cb_23_ActivationSiluKernel_cu_f5210f67_354611silu_kernelERNS_18TensorIteratorBaseEENKUlvE_clEvENKUlvE1_clEvEUlN3c107complexIdEEE_EEvS5_RKT_EUliE_EEviT1_,"ax",@progbits
	.align	128
        .global         _ZN2at6native18elementwise_kernelILi128ELi2EZNS0_22gpu_kernel_impl_nocastIZZZNS0_61_GLOBAL__N__132982cb_23_ActivationSiluKernel_cu_f5210f67_354611silu_kernelERNS_18TensorIteratorBaseEENKUlvE_clEvENKUlvE1_clEvEUlN3c107complexIdEEE_EEvS5_RKT_EUliE_EEviT1_
        .type           _ZN2at6native18elementwise_kernelILi128ELi2EZNS0_22gpu_kernel_impl_nocastIZZZNS0_61_GLOBAL__N__132982cb_23_ActivationSiluKernel_cu_f5210f67_354611silu_kernelERNS_18TensorIteratorBaseEENKUlvE_clEvENKUlvE1_clEvEUlN3c107complexIdEEE_EEvS5_RKT_EUliE_EEviT1_,@function
        .size           _ZN2at6native18elementwise_kernelILi128ELi2EZNS0_22gpu_kernel_impl_nocastIZZZNS0_61_GLOBAL__N__132982cb_23_ActivationSiluKernel_cu_f5210f67_354611silu_kernelERNS_18TensorIteratorBaseEENKUlvE_clEvENKUlvE1_clEvEUlN3c107complexIdEEE_EEvS5_RKT_EUliE_EEviT1_,(.L_x_11061 - _ZN2at6native18elementwise_kernelILi128ELi2EZNS0_22gpu_kernel_impl_nocastIZZZNS0_61_GLOBAL__N__132982cb_23_ActivationSiluKernel_cu_f5210f67_354611silu_kernelERNS_18TensorIteratorBaseEENKUlvE_clEvENKUlvE1_clEvEUlN3c107complexIdEEE_EEvS5_RKT_EUliE_EEviT1_)
        .other          _ZN2at6native18elementwise_kernelILi128ELi2EZNS0_22gpu_kernel_impl_nocastIZZZNS0_61_GLOBAL__N__132982cb_23_ActivationSiluKernel_cu_f5210f67_354611silu_kernelERNS_18TensorIteratorBaseEENKUlvE_clEvENKUlvE1_clEvEUlN3c107complexIdEEE_EEvS5_RKT_EUliE_EEviT1_,@"STO_CUDA_ENTRY STV_DEFAULT"
_ZN2at6native18elementwise_kernelILi128ELi2EZNS0_22gpu_kernel_impl_nocastIZZZNS0_61_GLOBAL__N__132982cb_23_ActivationSiluKernel_cu_f5210f67_354611silu_kernelERNS_18TensorIteratorBaseEENKUlvE_clEvENKUlvE1_clEvEUlN3c107complexIdEEE_EEvS5_RKT_EUliE_EEviT1_:
.text._ZN2at6native18elementwise_kernelILi128ELi2EZNS0_22gpu_kernel_impl_nocastIZZZNS0_61_GLOBAL__N__132982cb_23_ActivationSiluKernel_cu_f5210f67_354611silu_kernelERNS_18TensorIteratorBaseEENKUlvE_clEvENKUlvE1_clEvEUlN3c107complexIdEEE_EEvS5_RKT_EUliE_EEviT1_:
        /* <DEDUP_REMOVED lines=11> */
[----:B------:R-:W-:Y:S01]  /*00b0*/  HFMA2.MMA R7, -RZ, RZ, 0, 0 ;  /* 0x00000000ff077435 */ /* 0x000fe200000001ff */
        /* <DEDUP_REMOVED lines=25> */
[C---:B------:R-:W-:Y:S02]  /*0250*/  IMAD R7, R2.reuse, UR8, RZ ;  /* 0x0000000802077c24 */ /* 0x040fe4000f8e02ff */
[----:B------:R-:W-:Y:S02]  /*0260*/  IMAD R0, R2, UR9, RZ ;  /* 0x0000000902007c24 */ /* 0x000fe4000f8e02ff */
        /* <DEDUP_REMOVED lines=262> */
[----:B------:R-:W-:Y:S01]  /*12d0*/  @P0 IMAD.MOV.U32 R4, RZ, RZ, RZ ;  /* 0x000000ffff040224 */ /* 0x000fe200078e00ff */
[----:B------:R-:W-:-:S03]  /*12e0*/  ULDC.64 UR4, c[0x0][0x400] ;  /* 0x0001000000047ab9 */ /* 0x000fc60000000a00 */
[----:B------:R-:W1:Y:S01]  /*12f0*/  @P0 LDC R13, c[0x0][0x33c] ;  /* 0x0000cf00ff0d0b82 */ /* 0x000e620000000800 */
[----:B------:R-:W-:-:S07]  /*1300*/  IMAD.MOV R9, RZ, RZ, -R5 ;  /* 0x000000ffff097224 */ /* 0x000fce00078e0a05 */
[----:B------:R-:W2:Y:S01]  /*1310*/  @P0 LDC.64 R14, c[0x0][0x408] ;  /* 0x00010200ff0e0b82 */ /* 0x000ea20000000a00 */
[----:B0-----:R-:W-:-:S05]  /*1320*/  @P0 IMAD.HI.U32 R2, R5, R10, R4 ;  /* 0x0000000a05020227 */ /* 0x001fca00078e0004 */
[----:B------:R-:W-:Y:S01]  /*1330*/  @P0 SHF.R.U32.HI R4, RZ, R11, R2 ;  /* 0x0000000bff040219 */ /* 0x000fe20000011602 */
[----:B------:R-:W-:-:S04]  /*1340*/  IMAD R2, R9, UR8, R3 ;  /* 0x0000000809027c24 */ /* 0x000fc8000f8e0203 */
[----:B------:R-:W-:Y:S02]  /*1350*/  @P0 IMAD.MOV R4, RZ, RZ, -R4 ;  /* 0x000000ffff040224 */ /* 0x000fe400078e0a04 */
[----:B------:R-:W-:Y:S02]  /*1360*/  IMAD R7, R2, UR4, R7 ;  /* 0x0000000402077c24 */ /* 0x000fe4000f8e0207 */
[----:B-1----:R-:W-:Y:S02]  /*1370*/  @P0 IMAD R4, R4, R13, R5 ;  /* 0x0000000d04040224 */ /* 0x002fe400078e0205 */
[----:B------:R-:W-:Y:S02]  /*1380*/  IMAD R0, R2, UR5, R0 ;  /* 0x0000000502007c24 */ /* 0x000fe4000f8e0200 */
[C---:B--2---:R-:W-:Y:S02]  /*1390*/  @P0 IMAD R7, R4.reuse, R14, R7 ;  /* 0x0000000e04070224 */ /* 0x044fe400078e0207 */
[----:B------:R-:W-:-:S07]  /*13a0*/  @P0 IMAD R0, R4, R15, R0 ;  /* 0x0000000f04000224 */ /* 0x000fce00078e0200 */
.L_x_7086:
[----:B------:R-:W-:Y:S02]  /*13b0*/  ULDC.64 UR4, c[0x0][0x418] ;  /* 0x0001060000047ab9 */ /* 0x000fe40000000a00 */
[----:B------:R-:W-:-:S04]  /*13c0*/  IADD3 R8, P0, R0, UR4, RZ ;  /* 0x0000000400087c10 */ /* 0x000fc8000ff1e0ff */
[----:B------:R-:W-:-:S06]  /*13d0*/  IADD3.X R9, RZ, UR5, RZ, P0, !PT ;  /* 0x00000005ff097c10 */ /* 0x000fcc00087fe4ff */
[----:B------:R-:W2:Y:S01]  /*13e0*/  LDG.E.128 R8, desc[UR6][R8.64] ;  /* 0x0000000608087981 */ /* 0x000ea2000c1e1d00 */
[----:B------:R-:W-:Y:S01]  /*13f0*/  BSSY B2, `(.L_x_7087) ;  /* 0x000021a000027945 */ /* 0x000fe20003800000 */
[----:B--2---:R-:W-:-:S10]  /*1400*/  DADD R18, -RZ, -R10 ;  /* 0x00000000ff127229 */ /* 0x004fd4000000090a */
[----:B------:R-:W-:-:S04]  /*1410*/  LOP3.LUT R5, R19, 0x7fffffff, RZ, 0xc0, !PT ;  /* 0x7fffffff13057812 */ /* 0x000fc800078ec0ff */
[----:B------:R-:W-:-:S13]  /*1420*/  LOP3.LUT P0, RZ, R5, R18, RZ, 0xfc, !PT ;  /* 0x0000001205ff7212 */ /* 0x000fda000780fcff */
[----:B------:R-:W-:Y:S05]  /*1430*/  @!P0 BRA `(.L_x_7088) ;  /* 0x0000001c00608947 */ /* 0x000fea0003800000 */
[----:B------:R-:W-:-:S10]  /*1440*/  DADD R2, -RZ, -R8 ;  /* 0x00000000ff027229 */ /* 0x000fd40000000908 */
        /* <DEDUP_REMOVED lines=62> */
[----:B------:R-:W-:-:S04]  /*1830*/  @!P1 SHF.R.S32.HI R3, RZ, 0x1, R0 ;  /* 0x00000001ff039819 */ /* 0x000fc80000011400 */
[----:B------:R-:W-:Y:S01]  /*1840*/  @!P1 IADD3 R4, R4, -R3, RZ ;  /* 0x8000000304049210 */ /* 0x000fe20007ffe0ff */
[----:B------:R-:W-:-:S03]  /*1850*/  @!P1 IMAD R3, R3, 0x100000, R13 ;  /* 0x0010000003039824 */ /* 0x000fc600078e020d */
[----:B------:R-:W-:Y:S01]  /*1860*/  @!P1 LEA R5, R4, 0x3ff00000, 0x14 ;  /* 0x3ff0000004059811 */ /* 0x000fe200078ea0ff */
[----:B------:R-:W-:-:S06]  /*1870*/  @!P1 IMAD.MOV.U32 R4, RZ, RZ, RZ ;  /* 0x000000ffff049224 */ /* 0x000fcc00078e00ff */
[----:B------:R-:W-:-:S11]  /*1880*/  @!P1 DMUL R14, R2, R4 ;  /* 0x00000004020e9228 */ /* 0x000fd60000000000 */
.L_x_7093:
[----:B------:R-:W-:Y:S05]  /*1890*/  BSYNC B1 ;  /* 0x0000000000017941 */ /* 0x000fea0003800000 */
.L_x_7092:
        /* <DEDUP_REMOVED lines=18> */
[----:B------:R-:W-:Y:S02]  /*19c0*/  MOV R22, R18 ;  /* 0x0000001200167202 */ /* 0x000fe40000000f00 */
[----:B------:R-:W-:-:S07]  /*19d0*/  MOV R18, 0x19f0 ;  /* 0x000019f000127802 */ /* 0x000fce0000000f00 */
[----:B------:R-:W-:Y:S05]  /*19e0*/  CALL.REL.NOINC `($_ZN2at6native18elementwise_kernelILi128ELi2EZNS0_22gpu_kernel_impl_nocastIZZZNS0_61_GLOBAL__N__132982cb_23_ActivationSiluKernel_cu_f5210f67_354611silu_kernelERNS_18TensorIteratorBaseEENKUlvE_clEvENKUlvE1_clEvEUlN3c107complexIdEEE_EEvS5_RKT_EUliE_EEviT1_$__internal_trig_reduction_slowpathd) ;  /* 0x0000006c001c7944 */ /* 0x000fea0003c00000 */
[----:B------:R-:W-:Y:S02]  /*19f0*/  IMAD.MOV.U32 R12, RZ, RZ, R22 ;  /* 0x000000ffff0c7224 */ /* 0x000fe400078e0016 */
[----:B------:R-:W-:Y:S01]  /*1a00*/  IMAD.MOV.U32 R13, RZ, RZ, R23 ;  /* 0x000000ffff0d7224 */ /* 0x000fe200078e0017 */
[----:B------:R-:W-:Y:S06]  /*1a10*/  BRA `(.L_x_7096) ;  /* 0x0000000000087947 */ /* 0x000fec0003800000 */
.L_x_7095:
[----:B------:R-:W-:Y:S01]  /*1a20*/  DMUL R12, RZ, -R10 ;  /* 0x8000000aff0c7228 */ /* 0x000fe20000000000 */
[----:B------:R-:W-:-:S10]  /*1a30*/  IMAD.MOV.U32 R0, RZ, RZ, RZ ;  /* 0x000000ffff007224 */ /* 0x000fd400078e00ff */
.L_x_7096:
[----:B------:R-:W-:Y:S05]  /*1a40*/  BSYNC B3 ;  /* 0x0000000000037941 */ /* 0x000fea0003800000 */
.L_x_7094:
[----:B------:R-:W0:Y:S01]  /*1a50*/  LDC.64 R4, c[0x4][0x158] ;  /* 0x01005600ff047b82 */ /* 0x000e220000000a00 */
[----:B------:R-:W-:-:S05]  /*1a60*/  IADD3 R2, R0, 0x1, RZ ;  /* 0x0000000100027810 */ /* 0x000fca0007ffe0ff */
        /* <DEDUP_REMOVED lines=40> */
[----:B------:R-:W-:Y:S02]  /*1cf0*/  MOV R22, R18 ;  /* 0x0000001200167202 */ /* 0x000fe40000000f00 */
[----:B------:R-:W-:-:S07]  /*1d00*/  MOV R18, 0x1d20 ;  /* 0x00001d2000127802 */ /* 0x000fce0000000f00 */
[----:B------:R-:W-:Y:S05]  /*1d10*/  CALL.REL.NOINC `($_ZN2at6native18elementwise_kernelILi128ELi2EZNS0_22gpu_kernel_impl_nocastIZZZNS0_61_GLOBAL__N__132982cb_23_ActivationSiluKernel_cu_f5210f67_354611silu_kernelERNS_18TensorIteratorBaseEENKUlvE_clEvENKUlvE1_clEvEUlN3c107complexIdEEE_EEvS5_RKT_EUliE_EEviT1_$__internal_trig_reduction_slowpathd) ;  /* 0x0000006800507944 */ /* 0x000fea0003c00000 */
[----:B------:R-:W-:Y:S02]  /*1d20*/  IMAD.MOV.U32 R2, RZ, RZ, R22 ;  /* 0x000000ffff027224 */ /* 0x000fe400078e0016 */
[----:B------:R-:W-:Y:S01]  /*1d30*/  IMAD.MOV.U32 R3, RZ, RZ, R23 ;  /* 0x000000ffff037224 */ /* 0x000fe200078e0017 */
[----:B------:R-:W-:Y:S06]  /*1d40*/  BRA `(.L_x_7099) ;  /* 0x0000000000087947 */ /* 0x000fec0003800000 */
.L_x_7098:
[----:B------:R-:W-:Y:S01]  /*1d50*/  DMUL R2, RZ, -R10 ;  /* 0x8000000aff027228 */ /* 0x000fe20000000000 */
[----:B------:R-:W-:-:S10]  /*1d60*/  IMAD.MOV.U32 R0, RZ, RZ, RZ ;  /* 0x000000ffff007224 */ /* 0x000fd400078e00ff */
.L_x_7099:
[----:B------:R-:W-:Y:S05]  /*1d70*/  BSYNC B3 ;  /* 0x0000000000037941 */ /* 0x000fea0003800000 */
.L_x_7097:
[----:B------:R-:W0:Y:S01]  /*1d80*/  LDC.64 R28, c[0x4][0x158] ;  /* 0x01005600ff1c7b82 */ /* 0x000e220000000a00 */
[----:B------:R-:W-:-:S04]  /*1d90*/  SHF.L.U32 R4, R0, 0x3, RZ ;  /* 0x0000000300047819 */ /* 0x000fc800000006ff */
        /* <DEDUP_REMOVED lines=23> */
.L_x_7091:
[----:B------:R-:W-:Y:S01]  /*1f10*/  UMOV UR4, 0x19ba0da4 ;  /* 0x19ba0da400047882 */ /* 0x000fe20000000000 */
[----:B------:R-:W-:Y:S01]  /*1f20*/  UMOV UR5, 0x40937be3 ;  /* 0x40937be300057882 */ /* 0x000fe20000000000 */
[----:B------:R-:W-:Y:S01]  /*1f30*/  IMAD.MOV.U32 R4, RZ, RZ, 0x652b82fe ;  /* 0x652b82feff047424 */ /* 0x000fe200078e00ff */
[----:B------:R-:W-:Y:S01]  /*1f40*/  DADD R2, -R8, -UR4 ;  /* 0x8000000408027e29 */ /* 0x000fe20008000100 */
[----:B------:R-:W-:Y:S01]  /*1f50*/  MOV R5, 0x3ff71547 ;  /* 0x3ff7154700057802 */ /* 0x000fe20000000f00 */
        /* <DEDUP_REMOVED lines=55> */
[----:B------:R-:W-:Y:S02]  /*22d0*/  @!P0 LEA R5, R4, 0x3ff00000, 0x14 ;  /* 0x3ff0000004058811 */ /* 0x000fe400078ea0ff */
[----:B------:R-:W-:-:S06]  /*22e0*/  @!P0 MOV R4, RZ ;  /* 0x000000ff00048202 */ /* 0x000fcc0000000f00 */
[----:B------:R-:W-:-:S11]  /*22f0*/  @!P0 DMUL R14, R2, R4 ;  /* 0x00000004020e8228 */ /* 0x000fd60000000000 */
.L_x_7102:
[----:B------:R-:W-:Y:S05]  /*2300*/  BSYNC B1 ;  /* 0x0000000000017941 */ /* 0x000fea0003800000 */
.L_x_7101:
        /* <DEDUP_REMOVED lines=19> */
[----:B------:R-:W-:-:S07]  /*2440*/  MOV R18, 0x2460 ;  /* 0x0000246000127802 */ /* 0x000fce0000000f00 */
[----:B------:R-:W-:Y:S05]  /*2450*/  CALL.REL.NOINC `($_ZN2at6native18elementwise_kernelILi128ELi2EZNS0_22gpu_kernel_impl_nocastIZZZNS0_61_GLOBAL__N__132982cb_23_ActivationSiluKernel_cu_f5210f67_354611silu_kernelERNS_18TensorIteratorBaseEENKUlvE_clEvENKUlvE1_clEvEUlN3c107complexIdEEE_EEvS5_RKT_EUliE_EEviT1_$__internal_trig_reduction_slowpathd) ;  /* 0x0000006000807944 */ /* 0x000fea0003c00000 */
[----:B------:R-:W-:Y:S02]  /*2460*/  IMAD.MOV.U32 R12, RZ, RZ, R22 ;  /* 0x000000ffff0c7224 */ /* 0x000fe400078e0016 */
[----:B------:R-:W-:Y:S01]  /*2470*/  IMAD.MOV.U32 R13, RZ, RZ, R23 ;  /* 0x000000ffff0d7224 */ /* 0x000fe200078e0017 */
[----:B------:R-:W-:Y:S06]  /*2480*/  BRA `(.L_x_7105) ;  /* 0x0000000000087947 */ /* 0x000fec0003800000 */
.L_x_7104:
[----:B------:R-:W-:Y:S01]  /*2490*/  DMUL R12, RZ, -R10 ;  /* 0x8000000aff0c7228 */ /* 0x000fe20000000000 */
[----:B------:R-:W-:-:S10]  /*24a0*/  MOV R0, RZ ;  /* 0x000000ff00007202 */ /* 0x000fd40000000f00 */
.L_x_7105:
[----:B------:R-:W-:Y:S05]  /*24b0*/  BSYNC B3 ;  /* 0x0000000000037941 */ /* 0x000fea0003800000 */
.L_x_7103:
        /* <DEDUP_REMOVED lines=8> */
[----:B------:R-:W-:Y:S01]  /*2540*/  HFMA2.MMA R0, -RZ, RZ, 1.4736328125, -236.625 ;  /* 0x3de5db65ff007435 */ /* 0x000fe200000001ff */
[----:B------:R-:W-:Y:S01]  /*2550*/  R2P PR, R2, 0x3 ;  /* 0x0000000302007804 */ /* 0x000fe20000000000 */
[----:B------:R-:W-:Y:S01]  /*2560*/  IMAD.MOV.U32 R28, RZ, RZ, 0x79785eba ;  /* 0x79785ebaff1c7424 */ /* 0x000fe200078e00ff */
[----:B------:R-:W-:Y:S01]  /*2570*/  DMUL R2, R12, R12 ;  /* 0x0000000c0c027228 */ /* 0x000fe20000000000 */
[----:B------:R-:W-:Y:S03]  /*2580*/  BSSY B3, `(.L_x_7106) ;  /* 0x0000026000037945 */ /* 0x000fe60003800000 */
[----:B------:R-:W-:-:S03]  /*2590*/  FSEL R28, -R28, 4.2945490664224492434e-19, !P0 ;  /* 0x20fd81641c1c7808 */ /* 0x000fc60004000100 */
        /* <DEDUP_REMOVED lines=28> */
[----:B------:R-:W-:Y:S01]  /*2760*/  IMAD.MOV.U32 R22, RZ, RZ, R18 ;  /* 0x000000ffff167224 */ /* 0x000fe200078e0012 */
[----:B------:R-:W-:-:S07]  /*2770*/  MOV R18, 0x2790 ;  /* 0x0000279000127802 */ /* 0x000fce0000000f00 */
[----:B------:R-:W-:Y:S05]  /*2780*/  CALL.REL.NOINC `($_ZN2at6native18elementwise_kernelILi128ELi2EZNS0_22gpu_kernel_impl_nocastIZZZNS0_61_GLOBAL__N__132982cb_23_ActivationSiluKernel_cu_f5210f67_354611silu_kernelERNS_18TensorIteratorBaseEENKUlvE_clEvENKUlvE1_clEvEUlN3c107complexIdEEE_EEvS5_RKT_EUliE_EEviT1_$__internal_trig_reduction_slowpathd) ;  /* 0x0000005c00b47944 */ /* 0x000fea0003c00000 */
[----:B------:R-:W-:Y:S02]  /*2790*/  IMAD.MOV.U32 R2, RZ, RZ, R22 ;  /* 0x000000ffff027224 */ /* 0x000fe400078e0016 */
[----:B------:R-:W-:Y:S01]  /*27a0*/  IMAD.MOV.U32 R3, RZ, RZ, R23 ;  /* 0x000000ffff037224 */ /* 0x000fe200078e0017 */
[----:B------:R-:W-:Y:S06]  /*27b0*/  BRA `(.L_x_7108) ;  /* 0x0000000000087947 */ /* 0x000fec0003800000 */
.L_x_7107:
[----:B------:R-:W-:Y:S01]  /*27c0*/  DMUL R2, RZ, -R10 ;  /* 0x8000000aff027228 */ /* 0x000fe20000000000 */
[----:B------:R-:W-:-:S10]  /*27d0*/  MOV R0, RZ ;  /* 0x000000ff00007202 */ /* 0x000fd40000000f00 */
.L_x_7108:
[----:B------:R-:W-:Y:S05]  /*27e0*/  BSYNC B3 ;  /* 0x0000000000037941 */ /* 0x000fea0003800000 */
.L_x_7106:
        /* <DEDUP_REMOVED lines=19> */
[----:B------:R-:W-:Y:S01]  /*2920*/  DFMA R16, R4, R16, R18 ;  /* 0x000000100410722b */ /* 0x000fe20000000012 */
[----:B------:R-:W-:-:S07]  /*2930*/  IMAD.MOV.U32 R18, RZ, RZ, RZ ;  /* 0x000000ffff127224 */ /* 0x000fce00078e00ff */
        /* <DEDUP_REMOVED lines=8> */
[----:B------:R-:W-:-:S03]  /*29c0*/  IADD3 R4, R4, -R5, RZ ;  /* 0x8000000504047210 */ /* 0x000fc60007ffe0ff */
        /* <DEDUP_REMOVED lines=9> */
.L_x_7090:
        /* <DEDUP_REMOVED lines=8> */
[----:B------:R-:W-:Y:S01]  /*2ae0*/  IMAD.MOV.U32 R12, RZ, RZ, R2 ;  /* 0x000000ffff0c7224 */ /* 0x000fe200078e0002 */
[----:B------:R-:W-:Y:S01]  /*2af0*/  MOV R13, R3 ;  /* 0x00000003000d7202 */ /* 0x000fe20000000f00 */
[----:B------:R-:W-:Y:S08]  /*2b00*/  BRA `(.L_x_7100) ;  /* 0x0000000800a07947 */ /* 0x000ff00003800000 */
.L_x_7109:
[----:B------:R-:W-:-:S10]  /*2b10*/  DADD R12, R10, -R10 ;  /* 0x000000000a0c7229 */ /* 0x000fd4000000080a */
[----:B------:R-:W-:Y:S02]  /*2b20*/  IMAD.MOV.U32 R18, RZ, RZ, R12 ;  /* 0x000000ffff127224 */ /* 0x000fe400078e000c */
[----:B------:R-:W-:Y:S01]  /*2b30*/  IMAD.MOV.U32 R19, RZ, RZ, R13 ;  /* 0x000000ffff137224 */ /* 0x000fe200078e000d */
[----:B------:R-:W-:Y:S06]  /*2b40*/  BRA `(.L_x_7100) ;  /* 0x0000000800907947 */ /* 0x000fec0003800000 */
.L_x_7089:
        /* <DEDUP_REMOVED lines=22> */
[----:B------:R-:W-:Y:S01]  /*2cb0*/  MOV R2, R22 ;  /* 0x0000001600027202 */ /* 0x000fe20000000f00 */
[----:B------:R-:W-:Y:S01]  /*2cc0*/  IMAD.MOV.U32 R3, RZ, RZ, R23 ;  /* 0x000000ffff037224 */ /* 0x000fe200078e0017 */
[----:B------:R-:W-:Y:S06]  /*2cd0*/  BRA `(.L_x_7112) ;  /* 0x0000000000087947 */ /* 0x000fec0003800000 */
.L_x_7111:
[----:B------:R-:W-:Y:S01]  /*2ce0*/  DMUL R2, RZ, -R10 ;  /* 0x8000000aff027228 */ /* 0x000fe20000000000 */
[----:B------:R-:W-:-:S10]  /*2cf0*/  IMAD.MOV.U32 R0, RZ, RZ, RZ ;  /* 0x000000ffff007224 */ /* 0x000fd400078e00ff */
.L_x_7112:
[----:B------:R-:W-:Y:S05]  /*2d00*/  BSYNC B3 ;  /* 0x0000000000037941 */ /* 0x000fea0003800000 */
.L_x_7110:
[----:B------:R-:W0:Y:S01]  /*2d10*/  LDC.64 R24, c[0x4][0x158] ;  /* 0x01005600ff187b82 */ /* 0x000e220000000a00 */
[----:B------:R-:W-:-:S05]  /*2d20*/  VIADD R4, R0, 0x1 ;  /* 0x0000000100047836 */ /* 0x000fca0000000000 */
        /* <DEDUP_REMOVED lines=43> */
[----:B------:R-:W-:Y:S01]  /*2fe0*/  MOV R2, R22 ;  /* 0x0000001600027202 */ /* 0x000fe20000000f00 */
[----:B------:R-:W-:Y:S01]  /*2ff0*/  IMAD.MOV.U32 R3, RZ, RZ, R23 ;  /* 0x000000ffff037224 */ /* 0x000fe200078e0017 */
[----:B------:R-:W-:Y:S06]  /*3000*/  BRA `(.L_x_7115) ;  /* 0x0000000000087947 */ /* 0x000fec0003800000 */
.L_x_7114:
[----:B------:R-:W-:Y:S01]  /*3010*/  DMUL R2, RZ, -R10 ;  /* 0x8000000aff027228 */ /* 0x000fe20000000000 */
[----:B------:R-:W-:-:S10]  /*3020*/  IMAD.MOV.U32 R0, RZ, RZ, RZ ;  /* 0x000000ffff007224 */ /* 0x000fd400078e00ff */
.L_x_7115:
[----:B------:R-:W-:Y:S05]  /*3030*/  BSYNC B3 ;  /* 0x0000000000037941 */ /* 0x000fea0003800000 */
.L_x_7113:
        /* <DEDUP_REMOVED lines=9> */
[----:B------:R-:W-:Y:S01]  /*30d0*/  MOV R28, 0x79785eba ;  /* 0x79785eba001c7802 */ /* 0x000fe20000000f00 */
[----:B------:R-:W-:-:S03]  /*30e0*/  DMUL R4, R2, R2 ;  /* 0x0000000202047228 */ /* 0x000fc60000000000 */
        /* <DEDUP_REMOVED lines=13> */
.L_x_7088:
        /* <DEDUP_REMOVED lines=60> */
.L_x_7116:
[----:B------:R-:W-:Y:S05]  /*3580*/  BSYNC B1 ;  /* 0x0000000000017941 */ /* 0x000fea0003800000 */
.L_x_7100:
[----:B------:R-:W-:Y:S05]  /*3590*/  BSYNC B2 ;  /* 0x0000000000027941 */ /* 0x000fea0003800000 */
.L_x_7087:
        /* <DEDUP_REMOVED lines=9> */
[----:B------:R-:W-:Y:S01]  /*3630*/  MOV R2, 0x1 ;  /* 0x0000000100027802 */ /* 0x000fe20000000f00 */
        /* <DEDUP_REMOVED lines=18> */
[----:B------:R-:W-:Y:S05]  /*3760*/  CALL.REL.NOINC `($__internal_12_$__cuda_sm20_div_rn_f64_full) ;  /* 0x0000004800487944 */ /* 0x000fea0003c00000 */
[----:B------:R-:W-:Y:S02]  /*3770*/  IMAD.MOV.U32 R2, RZ, RZ, R4 ;  /* 0x000000ffff027224 */ /* 0x000fe400078e0004 */
[----:B------:R-:W-:-:S07]  /*3780*/  IMAD.MOV.U32 R3, RZ, RZ, R5 ;  /* 0x000000ffff037224 */ /* 0x000fce00078e0005 */
.L_x_7121:
[----:B------:R-:W-:Y:S05]  /*3790*/  BSYNC B2 ;  /* 0x0000000000027941 */ /* 0x000fea0003800000 */
.L_x_7120:
        /* <DEDUP_REMOVED lines=11> */
[----:B------:R-:W-:-:S04]  /*3850*/  LOP3.LUT R0, R29, 0x7fffffff, RZ, 0xc0, !PT ;  /* 0x7fffffff1d007812 */ /* 0x000fc800078ec0ff */
[----:B------:R-:W-:Y:S02]  /*3860*/  IADD3 R14, R0, -0x100000, RZ ;  /* 0xfff00000000e7810 */ /* 0x000fe40007ffe0ff */
[----:B------:R-:W-:-:S07]  /*3870*/  MOV R0, 0x3890 ;  /* 0x0000389000007802 */ /* 0x000fce0000000f00 */
[----:B------:R-:W-:Y:S05]  /*3880*/  CALL.REL.NOINC `($__internal_11_$__cuda_sm20_dblrcp_rn_slowpath_v3) ;  /* 0x0000004400587944 */ /* 0x000fea0003c00000 */
.L_x_7123:
[----:B------:R-:W-:Y:S05]  /*3890*/  BSYNC B2 ;  /* 0x0000000000027941 */ /* 0x000fea0003800000 */
.L_x_7122:
[-C--:B------:R-:W-:Y:S02]  /*38a0*/  DFMA R4, R10, R2.reuse, R8 ;  /* 0x000000020a04722b */ /* 0x080fe40000000008 */
[----:B------:R-:W-:-:S06]  /*38b0*/  DFMA R10, -R8, R2, R10 ;  /* 0x00000002080a722b */ /* 0x000fcc000000010a */
[-C--:B------:R-:W-:Y:S02]  /*38c0*/  DMUL R8, R4, R12.reuse ;  /* 0x0000000c04087228 */ /* 0x080fe40000000000 */
[----:B------:R-:W-:Y:S01]  /*38d0*/  DMUL R10, R10, R12 ;  /* 0x0000000c0a0a7228 */ /* 0x000fe20000000000 */
[----:B------:R-:W-:Y:S10]  /*38e0*/  BRA `(.L_x_7124) ;  /* 0x0000000400747947 */ /* 0x000ff40003800000 */
.L_x_7119:
        /* <DEDUP_REMOVED lines=18> */
[----:B------:R-:W-:-:S07]  /*3a10*/  IMAD.MOV.U32 R13, RZ, RZ, R9 ;  /* 0x000000ffff0d7224 */ /* 0x000fce00078e0009 */
[----:B------:R-:W-:Y:S05]  /*3a20*/  CALL.REL.NOINC `($__internal_12_$__cuda_sm20_div_rn_f64_full) ;  /* 0x0000004400987944 */ /* 0x000fea0003c00000 */
[----:B------:R-:W-:Y:S01]  /*3a30*/  MOV R2, R4 ;  /* 0x0000000400027202 */ /* 0x000fe20000000f00 */
[----:B------:R-:W-:-:S07]  /*3a40*/  IMAD.MOV.U32 R3, RZ, RZ, R5 ;  /* 0x000000ffff037224 */ /* 0x000fce00078e0005 */
.L_x_7126:
[----:B------:R-:W-:Y:S05]  /*3a50*/  BSYNC B2 ;  /* 0x0000000000027941 */ /* 0x000fea0003800000 */
.L_x_7125:
        /* <DEDUP_REMOVED lines=13> */
[----:B------:R-:W-:Y:S01]  /*3b30*/  IMAD.MOV.U32 R8, RZ, RZ, R2 ;  /* 0x000000ffff087224 */ /* 0x000fe200078e0002 */
[----:B------:R-:W-:-:S08]  /*3b40*/  MOV R9, R3 ;  /* 0x0000000300097202 */ /* 0x000fd00000000f00 */
[----:B------:R-:W-:-:S05]  /*3b50*/  FFMA R0, RZ, R15, R5 ;  /* 0x0000000fff007223 */ /* 0x000fca0000000005 */
[----:B------:R-:W-:-:S13]  /*3b60*/  FSETP.GT.AND P0, PT, |R0|, 1.469367938527859385e-39, PT ;  /* 0x001000000000780b */ /* 0x000fda0003f04200 */
[----:B------:R-:W-:Y:S05]  /*3b70*/  @P0 BRA P1, `(.L_x_7128) ;  /* 0x0000000000100947 */ /* 0x000fea0000800000 */
[----:B------:R-:W-:Y:S01]  /*3b80*/  IMAD.MOV.U32 R12, RZ, RZ, R10 ;  /* 0x000000ffff0c7224 */ /* 0x000fe200078e000a */
[----:B------:R-:W-:Y:S01]  /*3b90*/  MOV R0, 0x3bc0 ;  /* 0x00003bc000007802 */ /* 0x000fe20000000f00 */
[----:B------:R-:W-:-:S07]  /*3ba0*/  IMAD.MOV.U32 R13, RZ, RZ, R11 ;  /* 0x000000ffff0d7224 */ /* 0x000fce00078e000b */
[----:B------:R-:W-:Y:S05]  /*3bb0*/  CALL.REL.NOINC `($__internal_12_$__cuda_sm20_div_rn_f64_full) ;  /* 0x0000004400347944 */ /* 0x000fea0003c00000 */
.L_x_7128:
[----:B------:R-:W-:Y:S05]  /*3bc0*/  BSYNC B2 ;  /* 0x0000000000027941 */ /* 0x000fea0003800000 */
.L_x_7127:
[----:B------:R-:W-:Y:S01]  /*3bd0*/  IMAD.MOV.U32 R10, RZ, RZ, R4 ;  /* 0x000000ffff0a7224 */ /* 0x000fe200078e0004 */
[----:B------:R-:W-:Y:S01]  /*3be0*/  MOV R11, R5 ;  /* 0x00000005000b7202 */ /* 0x000fe20000000f00 */
[----:B------:R-:W-:Y:S06]  /*3bf0*/  BRA `(.L_x_7124) ;  /* 0x0000000000b07947 */ /* 0x000fec0003800000 */
.L_x_7118:
        /* <DEDUP_REMOVED lines=23> */
.L_x_7130:
[----:B------:R-:W-:Y:S05]  /*3d70*/  BSYNC B2 ;  /* 0x0000000000027941 */ /* 0x000fea0003800000 */
.L_x_7129:
        /* <DEDUP_REMOVED lines=14> */
[----:B------:R-:W-:Y:S05]  /*3e60*/  CALL.REL.NOINC `($__internal_11_$__cuda_sm20_dblrcp_rn_slowpath_v3) ;  /* 0x0000003c00e07944 */ /* 0x000fea0003c00000 */
.L_x_7132:
[----:B------:R-:W-:Y:S05]  /*3e70*/  BSYNC B2 ;  /* 0x0000000000027941 */ /* 0x000fea0003800000 */
.L_x_7131:
[-C--:B------:R-:W-:Y:S02]  /*3e80*/  DFMA R4, R8, R2.reuse, R10 ;  /* 0x000000020804722b */ /* 0x080fe4000000000a */
[----:B------:R-:W-:-:S06]  /*3e90*/  DFMA R10, R10, R2, -R8 ;  /* 0x000000020a0a722b */ /* 0x000fcc0000000808 */
[-C--:B------:R-:W-:Y:S02]  /*3ea0*/  DMUL R8, R4, R12.reuse ;  /* 0x0000000c04087228 */ /* 0x080fe40000000000 */
[----:B------:R-:W-:-:S11]  /*3eb0*/  DMUL R10, R10, R12 ;  /* 0x0000000c0a0a7228 */ /* 0x000fd60000000000 */
.L_x_7124:
[----:B------:R-:W-:Y:S05]  /*3ec0*/  BSYNC B1 ;  /* 0x0000000000017941 */ /* 0x000fea0003800000 */
.L_x_7117:
[----:B------:R-:W0:Y:S01]  /*3ed0*/  S2R R0, SR_TID.X ;  /* 0x0000000000007919 */ /* 0x000e220000002100 */
[----:B------:R-:W-:Y:S02]  /*3ee0*/  ULDC.64 UR4, c[0x0][0x410] ;  /* 0x0001040000047ab9 */ /* 0x000fe40000000a00 */
[----:B------:R-:W-:Y:S01]  /*3ef0*/  IADD3 R2, P0, R7, UR4, RZ ;  /* 0x0000000407027c10 */ /* 0x000fe2000ff1e0ff */
[----:B------:R-:W0:Y:S04]  /*3f00*/  S2R R5, SR_CTAID.X ;  /* 0x0000000000057919 */ /* 0x000e280000002500 */
[----:B------:R-:W-:-:S05]  /*3f10*/  IMAD.X R3, RZ, RZ, UR5, P0 ;  /* 0x00000005ff037e24 */ /* 0x000fca00080e06ff */
[----:B------:R1:W-:Y:S01]  /*3f20*/  STG.E.128 desc[UR6][R2.64], R8 ;  /* 0x0000000802007986 */ /* 0x0003e2000c101d06 */
[----:B0-----:R-:W-:-:S05]  /*3f30*/  IMAD R5, R5, 0x100, R0 ;  /* 0x0000010005057824 */ /* 0x001fca00078e0200 */
[----:B-1----:R-:W-:-:S07]  /*3f40*/  IADD3 R5, R5, 0x80, RZ ;  /* 0x0000008005057810 */ /* 0x002fce0007ffe0ff */
.L_x_7085:
[----:B------:R-:W-:Y:S05]  /*3f50*/  BSYNC B0 ;  /* 0x0000000000007941 */ /* 0x000fea0003800000 */
.L_x_7084:
[----:B------:R-:W-:Y:S02]  /*3f60*/  ULDC UR4, c[0x0][0x210] ;  /* 0x0000840000047ab9 */ /* 0x000fe40000000800 */
[----:B------:R-:W-:-:S13]  /*3f70*/  ISETP.GE.AND P0, PT, R5, UR4, PT ;  /* 0x0000000405007c0c */ /* 0x000fda000bf06270 */
[----:B------:R-:W-:Y:S05]  /*3f80*/  @P0 EXIT ;  /* 0x000000000000094d */ /* 0x000fea0003800000 */
[----:B------:R-:W0:Y:S01]  /*3f90*/  LDC R6, c[0x0][0x218] ;  /* 0x00008600ff067b82 */ /* 0x000e220000000800 */
[----:B------:R-:W-:Y:S02]  /*3fa0*/  IMAD.MOV.U32 R0, RZ, RZ, RZ ;  /* 0x000000ffff007224 */ /* 0x000fe400078e00ff */
[----:B------:R-:W-:Y:S01]  /*3fb0*/  IMAD.MOV.U32 R7, RZ, RZ, RZ ;  /* 0x000000ffff077224 */ /* 0x000fe200078e00ff */
[----:B0-----:R-:W-:-:S13]  /*3fc0*/  ISETP.NE.AND P0, PT, R6, RZ, PT ;  /* 0x000000ff0600720c */ /* 0x001fda0003f05270 */
[----:B------:R-:W-:Y:S05]  /*3fd0*/  @!P0 BRA `(.L_x_7133) ;  /* 0x0000001000a88947 */ /* 0x000fea0003800000 */
[----:B------:R-:W-:Y:S01]  /*3fe0*/  MOV R3, R5 ;  /* 0x0000000500037202 */ /* 0x000fe20000000f00 */
        /* <DEDUP_REMOVED lines=281> */
[----:B------:R-:W-:Y:S01]  /*5180*/  SHF.R.U32.HI R5, RZ, UR4, R4 ;  /* 0x00000004ff057c19 */ /* 0x000fe20008011604 */
[----:B------:R-:W-:Y:S02]  /*5190*/  ULDC.64 UR4, c[0x0][0x400] ;  /* 0x0001000000047ab9 */ /* 0x000fe40000000a00 */
[----:B------:R-:W0:Y:S01]  /*51a0*/  @P0 LDC.64 R10, c[0x0][0x340] ;  /* 0x0000d000ff0a0b82 */ /* 0x000e220000000a00 */
[----:B------:R-:W-:Y:S01]  /*51b0*/  @P0 IMAD.MOV.U32 R4, RZ, RZ, RZ ;  /* 0x000000ffff040224 */ /* 0x000fe200078e00ff */
[----:B------:R-:W-:-:S06]  /*51c0*/  IADD3 R9, -R5, RZ, RZ ;  /* 0x000000ff05097210 */ /* 0x000fcc0007ffe1ff */
[----:B------:R-:W1:Y:S08]  /*51d0*/  @P0 LDC R13, c[0x0][0x33c] ;  /* 0x0000cf00ff0d0b82 */ /* 0x000e700000000800 */
[----:B------:R-:W2:Y:S01]  /*51e0*/  @P0 LDC.64 R14, c[0x0][0x408] ;  /* 0x00010200ff0e0b82 */ /* 0x000ea20000000a00 */
[----:B0-----:R-:W-:-:S05]  /*51f0*/  @P0 IMAD.HI.U32 R2, R5, R10, R4 ;  /* 0x0000000a05020227 */ /* 0x001fca00078e0004 */
[----:B------:R-:W-:Y:S01]  /*5200*/  @P0 SHF.R.U32.HI R4, RZ, R11, R2 ;  /* 0x0000000bff040219 */ /* 0x000fe20000011602 */
[----:B------:R-:W-:-:S04]  /*5210*/  IMAD R2, R9, UR8, R3 ;  /* 0x0000000809027c24 */ /* 0x000fc8000f8e0203 */
[----:B------:R-:W-:Y:S02]  /*5220*/  @P0 IMAD.MOV R4, RZ, RZ, -R4 ;  /* 0x000000ffff040224 */ /* 0x000fe400078e0a04 */
[C---:B------:R-:W-:Y:S02]  /*5230*/  IMAD R7, R2.reuse, UR4, R7 ;  /* 0x0000000402077c24 */ /* 0x040fe4000f8e0207 */
[----:B-1----:R-:W-:Y:S02]  /*5240*/  @P0 IMAD R4, R13, R4, R5 ;  /* 0x000000040d040224 */ /* 0x002fe400078e0205 */
[----:B------:R-:W-:Y:S02]  /*5250*/  IMAD R0, R2, UR5, R0 ;  /* 0x0000000502007c24 */ /* 0x000fe4000f8e0200 */
[C---:B--2---:R-:W-:Y:S02]  /*5260*/  @P0 IMAD R7, R4.reuse, R14, R7 ;  /* 0x0000000e04070224 */ /* 0x044fe400078e0207 */
[----:B------:R-:W-:-:S07]  /*5270*/  @P0 IMAD R0, R4, R15, R0 ;  /* 0x0000000f04000224 */ /* 0x000fce00078e0200 */
.L_x_7133:
[----:B------:R-:W-:Y:S02]  /*5280*/  ULDC.64 UR4, c[0x0][0x418] ;  /* 0x0001060000047ab9 */ /* 0x000fe40000000a00 */
[----:B------:R-:W-:-:S05]  /*5290*/  IADD3 R8, P0, R0, UR4, RZ ;  /* 0x0000000400087c10 */ /* 0x000fca000ff1e0ff */
[----:B------:R-:W-:Y:S01]  /*52a0*/  IMAD.X R9, RZ, RZ, UR5, P0 ;  /* 0x00000005ff097e24 */ /* 0x000fe200080e06ff */
[----:B------:R-:W-:-:S05]  /*52b0*/  ULDC.64 UR4, c[0x0][0x410] ;  /* 0x0001040000047ab9 */ /* 0x000fca0000000a00 */
[----:B------:R-:W2:Y:S01]  /*52c0*/  LDG.E.128 R8, desc[UR6][R8.64] ;  /* 0x0000000608087981 */ /* 0x000ea2000c1e1d00 */
[----:B------:R-:W-:Y:S01]  /*52d0*/  IADD3 R6, P1, R7, UR4, RZ ;  /* 0x0000000407067c10 */ /* 0x000fe2000ff3e0ff */
[----:B------:R-:W-:Y:S03]  /*52e0*/  BSSY B0, `(.L_x_7134) ;  /* 0x000021b000007945 */ /* 0x000fe60003800000 */
[----:B------:R-:W-:Y:S01]  /*52f0*/  IADD3.X R7, RZ, UR5, RZ, P1, !PT ;  /* 0x00000005ff077c10 */ /* 0x000fe20008ffe4ff */
[----:B--2---:R-:W-:Y:S02]  /*5300*/  DADD R12, -RZ, -R10 ;  /* 0x00000000ff0c7229 */ /* 0x004fe4000000090a */
        /* <DEDUP_REMOVED lines=67> */
[----:B------:R-:W-:Y:S01]  /*5740*/  @!P1 IMAD.IADD R4, R4, 0x1, -R3 ;  /* 0x0000000104049824 */ /* 0x000fe200078e0a03 */
[----:B------:R-:W-:-:S04]  /*5750*/  @!P1 LEA R3, R3, R17, 0x14 ;  /* 0x0000001103039211 */ /* 0x000fc800078ea0ff */
[----:B------:R-:W-:Y:S01]  /*5760*/  @!P1 LEA R5, R4, 0x3ff00000, 0x14 ;  /* 0x3ff0000004059811 */ /* 0x000fe200078ea0ff */
[----:B------:R-:W-:-:S06]  /*5770*/  @!P1 IMAD.MOV.U32 R4, RZ, RZ, RZ ;  /* 0x000000ffff049224 */ /* 0x000fcc00078e00ff */
[----:B------:R-:W-:-:S11]  /*5780*/  @!P1 DMUL R14, R2, R4 ;  /* 0x00000004020e9228 */ /* 0x000fd60000000000 */
.L_x_7140:
[----:B------:R-:W-:Y:S05]  /*5790*/  BSYNC B1 ;  /* 0x0000000000017941 */ /* 0x000fea0003800000 */
.L_x_7139:
        /* <DEDUP_REMOVED lines=21> */
[----:B------:R-:W-:Y:S05]  /*58f0*/  CALL.REL.NOINC `($_ZN2at6native18elementwise_kernelILi128ELi2EZNS0_22gpu_kernel_impl_nocastIZZZNS0_61_GLOBAL__N__132982cb_23_ActivationSiluKernel_cu_f5210f67_354611silu_kernelERNS_18TensorIteratorBaseEENKUlvE_clEvENKUlvE1_clEvEUlN3c107complexIdEEE_EEvS5_RKT_EUliE_EEviT1_$__internal_trig_reduction_slowpathd) ;  /* 0x0000002c00587944 */ /* 0x000fea0003c00000 */
[----:B------:R-:W-:Y:S01]  /*5900*/  IMAD.MOV.U32 R2, RZ, RZ, R22 ;  /* 0x000000ffff027224 */ /* 0x000fe200078e0016 */
[----:B------:R-:W-:Y:S01]  /*5910*/  MOV R3, R23 ;  /* 0x0000001700037202 */ /* 0x000fe20000000f00 */
[----:B------:R-:W-:Y:S06]  /*5920*/  BRA `(.L_x_7143) ;  /* 0x0000000000087947 */ /* 0x000fec0003800000 */
.L_x_7142:
[----:B------:R-:W-:Y:S01]  /*5930*/  DMUL R2, RZ, R12 ;  /* 0x0000000cff027228 */ /* 0x000fe20000000000 */
[----:B------:R-:W-:-:S10]  /*5940*/  IMAD.MOV.U32 R0, RZ, RZ, RZ ;  /* 0x000000ffff007224 */ /* 0x000fd400078e00ff */
.L_x_7143:
[----:B------:R-:W-:Y:S05]  /*5950*/  BSYNC B2 ;  /* 0x0000000000027941 */ /* 0x000fea0003800000 */
.L_x_7141:
        /* <DEDUP_REMOVED lines=48> */
.L_x_7145:
[----:B------:R-:W-:Y:S01]  /*5c60*/  DMUL R2, RZ, R12 ;  /* 0x0000000cff027228 */ /* 0x000fe20000000000 */
[----:B------:R-:W-:-:S10]  /*5c70*/  IMAD.MOV.U32 R0, RZ, RZ, RZ ;  /* 0x000000ffff007224 */ /* 0x000fd400078e00ff */
.L_x_7146:
[----:B------:R-:W-:Y:S05]  /*5c80*/  BSYNC B2 ;  /* 0x0000000000027941 */ /* 0x000fea0003800000 */
.L_x_7144:
        /* <DEDUP_REMOVED lines=10> */
[----:B------:R-:W-:-:S02]  /*5d30*/  DMUL R4, R2, R2 ;  /* 0x0000000202047228 */ /* 0x000fc40000000000 */
[----:B------:R-:W-:Y:S01]  /*5d40*/  DMUL R16, R16, R14 ;  /* 0x0000000e10107228 */ /* 0x000fe20000000000 */
        /* <DEDUP_REMOVED lines=13> */
.L_x_7138:
        /* <DEDUP_REMOVED lines=58> */
[----:B------:R-:W-:Y:S01]  /*61c0*/  @!P0 IMAD.IADD R4, R4, 0x1, -R3 ;  /* 0x0000000104048824 */ /* 0x000fe200078e0a03 */
[----:B------:R-:W-:-:S04]  /*61d0*/  @!P0 LEA R3, R3, R15, 0x14 ;  /* 0x0000000f03038211 */ /* 0x000fc800078ea0ff */
[----:B------:R-:W-:Y:S01]  /*61e0*/  @!P0 LEA R5, R4, 0x3ff00000, 0x14 ;  /* 0x3ff0000004058811 */ /* 0x000fe200078ea0ff */
[----:B------:R-:W-:-:S06]  /*61f0*/  @!P0 IMAD.MOV.U32 R4, RZ, RZ, RZ ;  /* 0x000000ffff048224 */ /* 0x000fcc00078e00ff */
[----:B------:R-:W-:-:S11]  /*6200*/  @!P0 DMUL R16, R2, R4 ;  /* 0x0000000402108228 */ /* 0x000fd60000000000 */
.L_x_7149:
[----:B------:R-:W-:Y:S05]  /*6210*/  BSYNC B1 ;  /* 0x0000000000017941 */ /* 0x000fea0003800000 */
.L_x_7148:
        /* <DEDUP_REMOVED lines=25> */
.L_x_7151:
[----:B------:R-:W-:Y:S01]  /*63b0*/  DMUL R14, RZ, R12 ;  /* 0x0000000cff0e7228 */ /* 0x000fe20000000000 */
[----:B------:R-:W-:-:S10]  /*63c0*/  IMAD.MOV.U32 R0, RZ, RZ, RZ ;  /* 0x000000ffff007224 */ /* 0x000fd400078e00ff */
.L_x_7152:
[----:B------:R-:W-:Y:S05]  /*63d0*/  BSYNC B2 ;  /* 0x0000000000027941 */ /* 0x000fea0003800000 */
.L_x_7150:
        /* <DEDUP_REMOVED lines=48> */
.L_x_7154:
[----:B------:R-:W-:Y:S01]  /*66e0*/  DMUL R2, RZ, R12 ;  /* 0x0000000cff027228 */ /* 0x000fe20000000000 */
[----:B------:R-:W-:-:S10]  /*66f0*/  IMAD.MOV.U32 R0, RZ, RZ, RZ ;  /* 0x000000ffff007224 */ /* 0x000fd400078e00ff */
.L_x_7155:
[----:B------:R-:W-:Y:S05]  /*6700*/  BSYNC B2 ;  /* 0x0000000000027941 */ /* 0x000fea0003800000 */
.L_x_7153:
        /* <DEDUP_REMOVED lines=9> */
[----:B------:R-:W-:Y:S01]  /*67a0*/  MOV R18, 0x79785eba ;  /* 0x79785eba00127802 */ /* 0x000fe20000000f00 */
[----:B------:R-:W-:-:S03]  /*67b0*/  DMUL R4, R2, R2 ;  /* 0x0000000202047228 */ /* 0x000fc60000000000 */
[----:B------:R-:W-:Y:S02]  /*67c0*/  FSEL R18, -R18, 4.2945490664224492434e-19, !P0 ;  /* 0x20fd816412127808 */ /* 0x000fe40004000100 */
[----:B------:R-:W-:Y:S01]  /*67d0*/  FSEL R19, R0, -0.082518599927425384521, !P0 ;  /* 0xbda8ff8300137808 */ /* 0x000fe20004000000 */
[----:B0-----:R-:W-:Y:S01]  /*67e0*/  IMAD.MOV.U32 R12, RZ, RZ, RZ ;  /* 0x000000ffff0c7224 */ /* 0x001fe200078e00ff */
        /* <DEDUP_REMOVED lines=17> */
[----:B------:R-:W-:Y:S02]  /*6900*/  LEA R3, R5, 0x3ff00000, 0x14 ;  /* 0x3ff0000005037811 */ /* 0x000fe400078ea0ff */
[----:B------:R-:W-:Y:S02]  /*6910*/  MOV R2, RZ ;  /* 0x000000ff00027202 */ /* 0x000fe40000000f00 */
[----:B------:R-:W-:-:S04]  /*6920*/  LEA R13, R4, 0x3ff00000, 0x14 ;  /* 0x3ff00000040d7811 */ /* 0x000fc800078ea0ff */
[C---:B------:R-:W-:Y:S02]  /*6930*/  DMUL R14, R2.reuse, R14 ;  /* 0x0000000e020e7228 */ /* 0x040fe40000000000 */
[----:B------:R-:W-:-:S06]  /*6940*/  DMUL R2, R2, R16 ;  /* 0x0000001002027228 */ /* 0x000fcc0000000000 */
[C---:B------:R-:W-:Y:S02]  /*6950*/  DMUL R16, R12.reuse, R14 ;  /* 0x0000000e0c107228 */ /* 0x040fe40000000000 */
[----:B------:R-:W-:Y:S01]  /*6960*/  DMUL R12, R12, R2 ;  /* 0x000000020c0c7228 */ /* 0x000fe20000000000 */
[----:B------:R-:W-:Y:S10]  /*6970*/  BRA `(.L_x_7147) ;  /* 0x0000000800c47947 */ /* 0x000ff40003800000 */
.L_x_7137:
        /* <DEDUP_REMOVED lines=11> */
.L_x_7156:
[----:B------:R-:W-:-:S10]  /*6a30*/  DADD R16, R10, -R10 ;  /* 0x000000000a107229 */ /* 0x000fd4000000080a */
[----:B------:R-:W-:Y:S02]  /*6a40*/  IMAD.MOV.U32 R12, RZ, RZ, R16 ;  /* 0x000000ffff0c7224 */ /* 0x000fe400078e0010 */
[----:B------:R-:W-:Y:S01]  /*6a50*/  IMAD.MOV.U32 R13, RZ, RZ, R17 ;  /* 0x000000ffff0d7224 */ /* 0x000fe200078e0011 */
[----:B------:R-:W-:Y:S06]  /*6a60*/  BRA `(.L_x_7147) ;  /* 0x0000000800887947 */ /* 0x000fec0003800000 */
.L_x_7136:
        /* <DEDUP_REMOVED lines=26> */
.L_x_7158:
[----:B------:R-:W-:Y:S01]  /*6c10*/  DMUL R2, RZ, R12 ;  /* 0x0000000cff027228 */ /* 0x000fe20000000000 */
[----:B------:R-:W-:-:S10]  /*6c20*/  IMAD.MOV.U32 R0, RZ, RZ, RZ ;  /* 0x000000ffff007224 */ /* 0x000fd400078e00ff */
.L_x_7159:
[----:B------:R-:W-:Y:S05]  /*6c30*/  BSYNC B2 ;  /* 0x0000000000027941 */ /* 0x000fea0003800000 */
.L_x_7157:
        /* <DEDUP_REMOVED lines=48> */
.L_x_7161:
[----:B------:R-:W-:Y:S01]  /*6f40*/  DMUL R2, RZ, R12 ;  /* 0x0000000cff027228 */ /* 0x000fe20000000000 */
[----:B------:R-:W-:-:S10]  /*6f50*/  IMAD.MOV.U32 R0, RZ, RZ, RZ ;  /* 0x000000ffff007224 */ /* 0x000fd400078e00ff */
.L_x_7162:
[----:B------:R-:W-:Y:S05]  /*6f60*/  BSYNC B2 ;  /* 0x0000000000027941 */ /* 0x000fea0003800000 */
.L_x_7160:
        /* <DEDUP_REMOVED lines=24> */
.L_x_7135:
[----:B------:R-:W-:Y:S01]  /*70f0*/  IMAD.MOV.U32 R4, RZ, RZ, 0x652b82fe ;  /* 0x652b82feff047424 */ /* 0x000fe200078e00ff */
[----:B------:R-:W-:Y:S01]  /*7100*/  MOV R5, 0x3ff71547 ;  /* 0x3ff7154700057802 */ /* 0x000fe20000000f00 */
[----:B------:R-:W-:Y:S01]  /*7110*/  UMOV UR4, 0xfefa39ef ;  /* 0xfefa39ef00047882 */ /* 0x000fe20000000000 */
[----:B------:R-:W-:Y:S01]  /*7120*/  UMOV UR5, 0x3fe62e42 ;  /* 0x3fe62e4200057882 */ /* 0x000fe20000000000 */
[----:B------:R-:W-:-:S03]  /*7130*/  FSETP.GEU.FTZ.AND P0, PT, |R3|, 4.1917929649353027344, PT ;  /* 0x4086232b0300780b */ /* 0x000fc60003f1e200 */
        /* <DEDUP_REMOVED lines=53> */
.L_x_7147:
[----:B------:R-:W-:Y:S05]  /*7490*/  BSYNC B0 ;  /* 0x0000000000007941 */ /* 0x000fea0003800000 */
.L_x_7134:
        /* <DEDUP_REMOVED lines=29> */
[----:B------:R-:W-:Y:S01]  /*7670*/  IMAD.MOV.U32 R2, RZ, RZ, R4 ;  /* 0x000000ffff027224 */ /* 0x000fe200078e0004 */
[----:B------:R-:W-:-:S07]  /*7680*/  MOV R3, R5 ;  /* 0x0000000500037202 */ /* 0x000fce0000000f00 */
.L_x_7167:
[----:B------:R-:W-:Y:S05]  /*7690*/  BSYNC B1 ;  /* 0x0000000000017941 */ /* 0x000fea0003800000 */
.L_x_7166:
        /* <DEDUP_REMOVED lines=15> */
.L_x_7169:
[----:B------:R-:W-:Y:S05]  /*7790*/  BSYNC B1 ;  /* 0x0000000000017941 */ /* 0x000fea0003800000 */
.L_x_7168:
[-C--:B------:R-:W-:Y:S02]  /*77a0*/  DFMA R4, R10, R2.reuse, R8 ;  /* 0x000000020a04722b */ /* 0x080fe40000000008 */
[----:B------:R-:W-:-:S06]  /*77b0*/  DFMA R10, -R8, R2, R10 ;  /* 0x00000002080a722b */ /* 0x000fcc000000010a */
[-C--:B------:R-:W-:Y:S02]  /*77c0*/  DMUL R8, R4, R12.reuse ;  /* 0x0000000c04087228 */ /* 0x080fe40000000000 */
[----:B------:R-:W-:Y:S01]  /*77d0*/  DMUL R10, R10, R12 ;  /* 0x0000000c0a0a7228 */ /* 0x000fe20000000000 */
[----:B------:R-:W-:Y:S10]  /*77e0*/  BRA `(.L_x_7170) ;  /* 0x0000000400747947 */ /* 0x000ff40003800000 */
.L_x_7165:
[----:B------:R-:W-:Y:S01]  /*77f0*/  DADD R14, -RZ, |R28| ;  /* 0x00000000ff0e7229 */ /* 0x000fe2000000051c */
[----:B------:R-:W-:Y:S01]  /*7800*/  MOV R2, 0x1 ;  /* 0x0000000100027802 */ /* 0x000fe20000000f00 */
[----:B------:R-:W-:Y:S01]  /*7810*/  BSSY B1, `(.L_x_7171) ;  /* 0x0000014000017945 */ /* 0x000fe20003800000 */
[----:B------:R-:W-:-:S03]  /*7820*/  FSETP.GEU.AND P1, PT, |R9|, 6.5827683646048100446e-37, PT ;  /* 0x036000000900780b */ /* 0x000fc60003f2e200 */
        /* <DEDUP_REMOVED lines=18> */
.L_x_7172:
[----:B------:R-:W-:Y:S05]  /*7950*/  BSYNC B1 ;  /* 0x0000000000017941 */ /* 0x000fea0003800000 */
.L_x_7171:
        /* <DEDUP_REMOVED lines=13> */
[----:B------:R-:W-:Y:S01]  /*7a30*/  MOV R8, R2 ;  /* 0x0000000200087202 */ /* 0x000fe20000000f00 */
[----:B------:R-:W-:-:S08]  /*7a40*/  IMAD.MOV.U32 R9, RZ, RZ, R3 ;  /* 0x000000ffff097224 */ /* 0x000fd000078e0003 */
[----:B------:R-:W-:-:S05]  /*7a50*/  FFMA R0, RZ, R15, R5 ;  /* 0x0000000fff007223 */ /* 0x000fca0000000005 */
[----:B------:R-:W-:-:S13]  /*7a60*/  FSETP.GT.AND P0, PT, |R0|, 1.469367938527859385e-39, PT ;  /* 0x001000000000780b */ /* 0x000fda0003f04200 */
[----:B------:R-:W-:Y:S05]  /*7a70*/  @P0 BRA P1, `(.L_x_7174) ;  /* 0x0000000000100947 */ /* 0x000fea0000800000 */
[----:B------:R-:W-:Y:S01]  /*7a80*/  IMAD.MOV.U32 R12, RZ, RZ, R10 ;  /* 0x000000ffff0c7224 */ /* 0x000fe200078e000a */
[----:B------:R-:W-:Y:S02]  /*7a90*/  MOV R13, R11 ;  /* 0x0000000b000d7202 */ /* 0x000fe40000000f00 */
[----:B------:R-:W-:-:S07]  /*7aa0*/  MOV R0, 0x7ac0 ;  /* 0x00007ac000007802 */ /* 0x000fce0000000f00 */
[----:B------:R-:W-:Y:S05]  /*7ab0*/  CALL.REL.NOINC `($__internal_12_$__cuda_sm20_div_rn_f64_full) ;  /* 0x0000000400747944 */ /* 0x000fea0003c00000 */
.L_x_7174:
[----:B------:R-:W-:Y:S05]  /*7ac0*/  BSYNC B1 ;  /* 0x0000000000017941 */ /* 0x000fea0003800000 */
.L_x_7173:
[----:B------:R-:W-:Y:S02]  /*7ad0*/  IMAD.MOV.U32 R10, RZ, RZ, R4 ;  /* 0x000000ffff0a7224 */ /* 0x000fe400078e0004 */
[----:B------:R-:W-:Y:S01]  /*7ae0*/  IMAD.MOV.U32 R11, RZ, RZ, R5 ;  /* 0x000000ffff0b7224 */ /* 0x000fe200078e0005 */
[----:B------:R-:W-:Y:S06]  /*7af0*/  BRA `(.L_x_7170) ;  /* 0x0000000000b07947 */ /* 0x000fec0003800000 */
.L_x_7164:
        /* <DEDUP_REMOVED lines=23> */
.L_x_7176:
[----:B------:R-:W-:Y:S05]  /*7c70*/  BSYNC B1 ;  /* 0x0000000000017941 */ /* 0x000fea0003800000 */
.L_x_7175:
        /* <DEDUP_REMOVED lines=15> */
.L_x_7178:
[----:B------:R-:W-:Y:S05]  /*7d70*/  BSYNC B1 ;  /* 0x0000000000017941 */ /* 0x000fea0003800000 */
.L_x_7177:
[-C--:B------:R-:W-:Y:S02]  /*7d80*/  DFMA R4, R8, R2.reuse, R10 ;  /* 0x000000020804722b */ /* 0x080fe4000000000a */
[----:B------:R-:W-:-:S06]  /*7d90*/  DFMA R10, R10, R2, -R8 ;  /* 0x000000020a0a722b */ /* 0x000fcc0000000808 */
[-C--:B------:R-:W-:Y:S02]  /*7da0*/  DMUL R8, R4, R12.reuse ;  /* 0x0000000c04087228 */ /* 0x080fe40000000000 */
[----:B------:R-:W-:-:S11]  /*7db0*/  DMUL R10, R10, R12 ;  /* 0x0000000c0a0a7228 */ /* 0x000fd60000000000 */
.L_x_7170:
[----:B------:R-:W-:Y:S05]  /*7dc0*/  BSYNC B0 ;  /* 0x0000000000007941 */ /* 0x000fea0003800000 */
.L_x_7163:
[----:B------:R-:W-:Y:S01]  /*7dd0*/  STG.E.128 desc[UR6][R6.64], R8 ;  /* 0x0000000806007986 */ /* 0x000fe2000c101d06 */
[----:B------:R-:W-:Y:S05]  /*7de0*/  EXIT ;  /* 0x000000000000794d */ /* 0x000fea0003800000 */
        .weak           $__internal_11_$__cuda_sm20_dblrcp_rn_slowpath_v3
        .type           $__internal_11_$__cuda_sm20_dblrcp_rn_slowpath_v3,@function
        .size           $__internal_11_$__cuda_sm20_dblrcp_rn_slowpath_v3,($__internal_12_$__cuda_sm20_div_rn_f64_full - $__internal_11_$__cuda_sm20_dblrcp_rn_slowpath_v3)
$__internal_11_$__cuda_sm20_dblrcp_rn_slowpath_v3:
[----:B------:R-:W-:Y:S01]  /*7df0*/  MOV R4, R28 ;  /* 0x0000001c00047202 */ /* 0x000fe20000000f00 */
[----:B------:R-:W-:Y:S01]  /*7e00*/  IMAD.MOV.U32 R5, RZ, RZ, R29 ;  /* 0x000000ffff057224 */ /* 0x000fe200078e001d */
[----:B------:R-:W-:Y:S05]  /*7e10*/  BSSY B3, `(.L_x_7179) ;  /* 0x0000024000037945 */ /* 0x000fea0003800000 */
[----:B------:R-:W-:-:S14]  /*7e20*/  DSETP.GTU.AND P0, PT, |R4|, +INF , PT ;  /* 0x7ff000000400742a */ /* 0x000fdc0003f0c200 */
[----:B------:R-:W-:Y:S05]  /*7e30*/  @P0 BRA `(.L_x_7180) ;  /* 0x00000000007c0947 */ /* 0x000fea0003800000 */
[----:B------:R-:W-:-:S05]  /*7e40*/  LOP3.LUT R15, R29, 0x7fffffff, RZ, 0xc0, !PT ;  /* 0x7fffffff1d0f7812 */ /* 0x000fca00078ec0ff */
[----:B------:R-:W-:-:S05]  /*7e50*/  VIADD R12, R15, 0xffffffff ;  /* 0xffffffff0f0c7836 */ /* 0x000fca0000000000 */
[----:B------:R-:W-:-:S13]  /*7e60*/  ISETP.GE.U32.AND P0, PT, R12, 0x7fefffff, PT ;  /* 0x7fefffff0c00780c */ /* 0x000fda0003f06070 */
[----:B------:R-:W-:Y:S02]  /*7e70*/  @P0 LOP3.LUT R13, R5, 0x7ff00000, RZ, 0x3c, !PT ;  /* 0x7ff00000050d0812 */ /* 0x000fe400078e3cff */
[----:B------:R-:W-:Y:S01]  /*7e80*/  @P0 MOV R12, RZ ;  /* 0x000000ff000c0202 */ /* 0x000fe20000000f00 */
        /* <DEDUP_REMOVED lines=16> */
.L_x_7182:
        /* <DEDUP_REMOVED lines=10> */
.L_x_7180:
[----:B------:R-:W-:Y:S01]  /*8030*/  LOP3.LUT R13, R5, 0x80000, RZ, 0xfc, !PT ;  /* 0x00080000050d7812 */ /* 0x000fe200078efcff */
[----:B------:R-:W-:-:S07]  /*8040*/  IMAD.MOV.U32 R12, RZ, RZ, R4 ;  /* 0x000000ffff0c7224 */ /* 0x000fce00078e0004 */
.L_x_7181:
[----:B------:R-:W-:Y:S05]  /*8050*/  BSYNC B3 ;  /* 0x0000000000037941 */ /* 0x000fea0003800000 */
.L_x_7179:
[----:B------:R-:W-:Y:S01]  /*8060*/  IMAD.MOV.U32 R4, RZ, RZ, R0 ;  /* 0x000000ffff047224 */ /* 0x000fe200078e0000 */
[----:B------:R-:W-:-:S04]  /*8070*/  MOV R5, 0x0 ;  /* 0x0000000000057802 */ /* 0x000fc80000000f00 */
[----:B------:R-:W-:Y:S05]  /*8080*/  RET.REL.NODEC R4 `(_ZN2at6native18elementwise_kernelILi128ELi2EZNS0_22gpu_kernel_impl_nocastIZZZNS0_61_GLOBAL__N__132982cb_23_ActivationSiluKernel_cu_f5210f67_354611silu_kernelERNS_18TensorIteratorBaseEENKUlvE_clEvENKUlvE1_clEvEUlN3c107complexIdEEE_EEvS5_RKT_EUliE_EEviT1_) ;  /* 0xffffff7c04dc7950 */ /* 0x000fea0003c3ffff */
        .weak           $__internal_12_$__cuda_sm20_div_rn_f64_full
        .type           $__internal_12_$__cuda_sm20_div_rn_f64_full,@function
        .size           $__internal_12_$__cuda_sm20_div_rn_f64_full,($_ZN2at6native18elementwise_kernelILi128ELi2EZNS0_22gpu_kernel_impl_nocastIZZZNS0_61_GLOBAL__N__132982cb_23_ActivationSiluKernel_cu_f5210f67_354611silu_kernelERNS_18TensorIteratorBaseEENKUlvE_clEvENKUlvE1_clEvEUlN3c107complexIdEEE_EEvS5_RKT_EUliE_EEviT1_$__internal_trig_reduction_slowpathd - $__internal_12_$__cuda_sm20_div_rn_f64_full)
$__internal_12_$__cuda_sm20_div_rn_f64_full:
[C---:B------:R-:W-:Y:S01]  /*8090*/  FSETP.GEU.AND P0, PT, |R15|.reuse, 1.469367938527859385e-39, PT ;  /* 0x001000000f00780b */ /* 0x040fe20003f0e200 */
[----:B------:R-:W-:Y:S01]  /*80a0*/  IMAD.MOV.U32 R4, RZ, RZ, 0x1 ;  /* 0x00000001ff047424 */ /* 0x000fe200078e00ff */
[----:B------:R-:W-:Y:S01]  /*80b0*/  LOP3.LUT R16, R15, 0x800fffff, RZ, 0xc0, !PT ;  /* 0x800fffff0f107812 */ /* 0x000fe200078ec0ff */
[----:B------:R-:W-:Y:S01]  /*80c0*/  BSSY B3, `(.L_x_7183) ;  /* 0x0000054000037945 */ /* 0x000fe20003800000 */
[C---:B------:R-:W-:Y:S02]  /*80d0*/  FSETP.GEU.AND P2, PT, |R13|.reuse, 1.469367938527859385e-39, PT ;  /* 0x001000000d00780b */ /* 0x040fe40003f4e200 */
[----:B------:R-:W-:Y:S01]  /*80e0*/  LOP3.LUT R17, R16, 0x3ff00000, RZ, 0xfc, !PT ;  /* 0x3ff0000010117812 */ /* 0x000fe200078efcff */
[----:B------:R-:W-:Y:S01]  /*80f0*/  IMAD.MOV.U32 R16, RZ, RZ, R14 ;  /* 0x000000ffff107224 */ /* 0x000fe200078e000e */
[----:B------:R-:W-:Y:S02]  /*8100*/  LOP3.LUT R2, R13, 0x7ff00000, RZ, 0xc0, !PT ;  /* 0x7ff000000d027812 */ /* 0x000fe400078ec0ff */
[----:B------:R-:W-:-:S02]  /*8110*/  LOP3.LUT R25, R15, 0x7ff00000, RZ, 0xc0, !PT ;  /* 0x7ff000000f197812 */ /* 0x000fc400078ec0ff */
[----:B------:R-:W-:Y:S01]  /*8120*/  MOV R24, R2 ;  /* 0x0000000200187202 */ /* 0x000fe20000000f00 */
[----:B------:R-:W-:Y:S01]  /*8130*/  @!P0 DMUL R16, R14, 8.98846567431157953865e+307 ;  /* 0x7fe000000e108828 */ /* 0x000fe20000000000 */
[----:B------:R-:W-:-:S03]  /*8140*/  ISETP.GE.U32.AND P1, PT, R2, R25, PT ;  /* 0x000000190200720c */ /* 0x000fc60003f26070 */
[----:B------:R-:W-:Y:S01]  /*8150*/  @!P2 LOP3.LUT R3, R15, 0x7ff00000, RZ, 0xc0, !PT ;  /* 0x7ff000000f03a812 */ /* 0x000fe200078ec0ff */
[----:B------:R-:W-:Y:S01]  /*8160*/  @!P2 IMAD.MOV.U32 R22, RZ, RZ, RZ ;  /* 0x000000ffff16a224 */ /* 0x000fe200078e00ff */
[----:B------:R-:W0:Y:S02]  /*8170*/  MUFU.RCP64H R5, R17 ;  /* 0x0000001100057308 */ /* 0x000e240000001800 */
[----:B------:R-:W-:Y:S02]  /*8180*/  @!P2 ISETP.GE.U32.AND P3, PT, R2, R3, PT ;  /* 0x000000030200a20c */ /* 0x000fe40003f66070 */
[----:B------:R-:W-:Y:S02]  /*8190*/  MOV R3, 0x1ca00000 ;  /* 0x1ca0000000037802 */ /* 0x000fe40000000f00 */
[----:B------:R-:W-:Y:S02]  /*81a0*/  @!P0 LOP3.LUT R25, R17, 0x7ff00000, RZ, 0xc0, !PT ;  /* 0x7ff0000011198812 */ /* 0x000fe400078ec0ff */
[----:B------:R-:W-:-:S03]  /*81b0*/  @!P2 SEL R19, R3, 0x63400000, !P3 ;  /* 0x634000000313a807 */ /* 0x000fc60005800000 */
[----:B------:R-:W-:Y:S01]  /*81c0*/  VIADD R27, R25, 0xffffffff ;  /* 0xffffffff191b7836 */ /* 0x000fe20000000000 */
[----:B0-----:R-:W-:-:S08]  /*81d0*/  DFMA R20, R4, -R16, 1 ;  /* 0x3ff000000414742b */ /* 0x001fd00000000810 */
[----:B------:R-:W-:-:S08]  /*81e0*/  DFMA R20, R20, R20, R20 ;  /* 0x000000141414722b */ /* 0x000fd00000000014 */
[----:B------:R-:W-:Y:S01]  /*81f0*/  DFMA R20, R4, R20, R4 ;  /* 0x000000140414722b */ /* 0x000fe20000000004 */
[--C-:B------:R-:W-:Y:S02]  /*8200*/  @!P2 LOP3.LUT R4, R19, 0x80000000, R13.reuse, 0xf8, !PT ;  /* 0x800000001304a812 */ /* 0x100fe400078ef80d */
[----:B------:R-:W-:Y:S02]  /*8210*/  SEL R5, R3, 0x63400000, !P1 ;  /* 0x6340000003057807 */ /* 0x000fe40004800000 */
[----:B------:R-:W-:Y:S01]  /*8220*/  @!P2 LOP3.LUT R23, R4, 0x100000, RZ, 0xfc, !PT ;  /* 0x001000000417a812 */ /* 0x000fe200078efcff */
[----:B------:R-:W-:Y:S01]  /*8230*/  IMAD.MOV.U32 R4, RZ, RZ, R12 ;  /* 0x000000ffff047224 */ /* 0x000fe200078e000c */
[----:B------:R-:W-:Y:S01]  /*8240*/  LOP3.LUT R5, R5, 0x800fffff, R13, 0xf8, !PT ;  /* 0x800fffff05057812 */ /* 0x000fe200078ef80d */
[----:B------:R-:W-:-:S05]  /*8250*/  DFMA R18, R20, -R16, 1 ;  /* 0x3ff000001412742b */ /* 0x000fca0000000810 */
[----:B------:R-:W-:-:S03]  /*8260*/  @!P2 DFMA R4, R4, 2, -R22 ;  /* 0x400000000404a82b */ /* 0x000fc60000000816 */
[----:B------:R-:W-:-:S07]  /*8270*/  DFMA R18, R20, R18, R20 ;  /* 0x000000121412722b */ /* 0x000fce0000000014 */
        /* <DEDUP_REMOVED lines=10> */
[----:B------:R-:W-:Y:S02]  /*8320*/  ISETP.GE.U32.AND P0, PT, R2, R13, PT ;  /* 0x0000000d0200720c */ /* 0x000fe40003f06070 */
[----:B------:R-:W-:Y:S02]  /*8330*/  VIMNMX R12, R12, 0x46a00000, PT ;  /* 0x46a000000c0c7848 */ /* 0x000fe40003fe0100 */
[----:B------:R-:W-:-:S04]  /*8340*/  SEL R3, R3, 0x63400000, !P0 ;  /* 0x6340000003037807 */ /* 0x000fc80004000000 */
[----:B------:R-:W-:Y:S01]  /*8350*/  IADD3 R18, -R3, R12, RZ ;  /* 0x0000000c03127210 */ /* 0x000fe20007ffe1ff */
[----:B------:R-:W-:-:S04]  /*8360*/  IMAD.MOV.U32 R12, RZ, RZ, RZ ;  /* 0x000000ffff0c7224 */ /* 0x000fc800078e00ff */
[----:B------:R-:W-:-:S06]  /*8370*/  VIADD R13, R18, 0x7fe00000 ;  /* 0x7fe00000120d7836 */ /* 0x000fcc0000000000 */
[----:B------:R-:W-:-:S10]  /*8380*/  DMUL R2, R22, R12 ;  /* 0x0000000c16027228 */ /* 0x000fd40000000000 */
[----:B------:R-:W-:-:S13]  /*8390*/  FSETP.GTU.AND P0, PT, |R3|, 1.469367938527859385e-39, PT ;  /* 0x001000000300780b */ /* 0x000fda0003f0c200 */
[----:B------:R-:W-:Y:S05]  /*83a0*/  @P0 BRA `(.L_x_7185) ;  /* 0x0000000000940947 */ /* 0x000fea0003800000 */
[----:B------:R-:W-:Y:S01]  /*83b0*/  DFMA R4, R22, -R16, R4 ;  /* 0x800000101604722b */ /* 0x000fe20000000004 */
[----:B------:R-:W-:-:S09]  /*83c0*/  MOV R12, RZ ;  /* 0x000000ff000c7202 */ /* 0x000fd20000000f00 */
        /* <DEDUP_REMOVED lines=14> */
.L_x_7184:
[----:B------:R-:W-:-:S14]  /*84b0*/  DSETP.NAN.AND P0, PT, R12, R12, PT ;  /* 0x0000000c0c00722a */ /* 0x000fdc0003f08000 */
[----:B------:R-:W-:Y:S05]  /*84c0*/  @P0 BRA `(.L_x_7186) ;  /* 0x0000000000440947 */ /* 0x000fea0003800000 */
[----:B------:R-:W-:-:S14]  /*84d0*/  DSETP.NAN.AND P0, PT, R14, R14, PT ;  /* 0x0000000e0e00722a */ /* 0x000fdc0003f08000 */
[----:B------:R-:W-:Y:S05]  /*84e0*/  @P0 BRA `(.L_x_7187) ;  /* 0x0000000000300947 */ /* 0x000fea0003800000 */
[----:B------:R-:W-:Y:S01]  /*84f0*/  ISETP.NE.AND P0, PT, R24, R25, PT ;  /* 0x000000191800720c */ /* 0x000fe20003f05270 */
[----:B------:R-:W-:Y:S01]  /*8500*/  IMAD.MOV.U32 R3, RZ, RZ, -0x80000 ;  /* 0xfff80000ff037424 */ /* 0x000fe200078e00ff */
[----:B------:R-:W-:-:S11]  /*8510*/  MOV R2, 0x0 ;  /* 0x0000000000027802 */ /* 0x000fd60000000f00 */
[----:B------:R-:W-:Y:S05]  /*8520*/  @!P0 BRA `(.L_x_7185) ;  /* 0x0000000000348947 */ /* 0x000fea0003800000 */
[----:B------:R-:W-:Y:S02]  /*8530*/  ISETP.NE.AND P0, PT, R24, 0x7ff00000, PT ;  /* 0x7ff000001800780c */ /* 0x000fe40003f05270 */
[----:B------:R-:W-:Y:S02]  /*8540*/  LOP3.LUT R3, R13, 0x80000000, R15, 0x48, !PT ;  /* 0x800000000d037812 */ /* 0x000fe400078e480f */
[----:B------:R-:W-:-:S13]  /*8550*/  ISETP.EQ.OR P0, PT, R25, RZ, !P0 ;  /* 0x000000ff1900720c */ /* 0x000fda0004702670 */
[----:B------:R-:W-:Y:S01]  /*8560*/  @P0 LOP3.LUT R4, R3, 0x7ff00000, RZ, 0xfc, !PT ;  /* 0x7ff0000003040812 */ /* 0x000fe200078efcff */
[----:B------:R-:W-:Y:S01]  /*8570*/  @!P0 IMAD.MOV.U32 R2, RZ, RZ, RZ ;  /* 0x000000ffff028224 */ /* 0x000fe200078e00ff */
[----:B------:R-:W-:-:S03]  /*8580*/  @P0 MOV R2, RZ ;  /* 0x000000ff00020202 */ /* 0x000fc60000000f00 */
[----:B------:R-:W-:Y:S01]  /*8590*/  @P0 IMAD.MOV.U32 R3, RZ, RZ, R4 ;  /* 0x000000ffff030224 */ /* 0x000fe200078e0004 */
[----:B------:R-:W-:Y:S06]  /*85a0*/  BRA `(.L_x_7185) ;  /* 0x0000000000147947 */ /* 0x000fec0003800000 */
.L_x_7187:
[----:B------:R-:W-:Y:S01]  /*85b0*/  LOP3.LUT R3, R15, 0x80000, RZ, 0xfc, !PT ;  /* 0x000800000f037812 */ /* 0x000fe200078efcff */
[----:B------:R-:W-:Y:S01]  /*85c0*/  IMAD.MOV.U32 R2, RZ, RZ, R14 ;  /* 0x000000ffff027224 */ /* 0x000fe200078e000e */
[----:B------:R-:W-:Y:S06]  /*85d0*/  BRA `(.L_x_7185) ;  /* 0x0000000000087947 */ /* 0x000fec0003800000 */
.L_x_7186:
[----:B------:R-:W-:Y:S02]  /*85e0*/  LOP3.LUT R3, R13, 0x80000, RZ, 0xfc, !PT ;  /* 0x000800000d037812 */ /* 0x000fe400078efcff */
[----:B------:R-:W-:-:S07]  /*85f0*/  MOV R2, R12 ;  /* 0x0000000c00027202 */ /* 0x000fce0000000f00 */
.L_x_7185:
[----:B------:R-:W-:Y:S05]  /*8600*/  BSYNC B3 ;  /* 0x0000000000037941 */ /* 0x000fea0003800000 */
.L_x_7183:
[----:B------:R-:W-:Y:S01]  /*8610*/  IMAD.MOV.U32 R4, RZ, RZ, R2 ;  /* 0x000000ffff047224 */ /* 0x000fe200078e0002 */
[----:B------:R-:W-:Y:S01]  /*8620*/  MOV R2, R0 ;  /* 0x0000000000027202 */ /* 0x000fe20000000f00 */
[----:B------:R-:W-:Y:S02]  /*8630*/  IMAD.MOV.U32 R5, RZ, RZ, R3 ;  /* 0x000000ffff057224 */ /* 0x000fe400078e0003 */
[----:B------:R-:W-:-:S04]  /*8640*/  IMAD.MOV.U32 R3, RZ, RZ, 0x0 ;  /* 0x00000000ff037424 */ /* 0x000fc800078e00ff */
[----:B------:R-:W-:Y:S05]  /*8650*/  RET.REL.NODEC R2 `(_ZN2at6native18elementwise_kernelILi128ELi2EZNS0_22gpu_kernel_impl_nocastIZZZNS0_61_GLOBAL__N__132982cb_23_ActivationSiluKernel_cu_f5210f67_354611silu_kernelERNS_18TensorIteratorBaseEENKUlvE_clEvENKUlvE1_clEvEUlN3c107complexIdEEE_EEvS5_RKT_EUliE_EEviT1_) ;  /* 0xffffff7802687950 */ /* 0x000fea0003c3ffff */
        .type           $_ZN2at6native18elementwise_kernelILi128ELi2EZNS0_22gpu_kernel_impl_nocastIZZZNS0_61_GLOBAL__N__132982cb_23_ActivationSiluKernel_cu_f5210f67_354611silu_kernelERNS_18TensorIteratorBaseEENKUlvE_clEvENKUlvE1_clEvEUlN3c107complexIdEEE_EEvS5_RKT_EUliE_EEviT1_$__internal_trig_reduction_slowpathd,@function
        .size           $_ZN2at6native18elementwise_kernelILi128ELi2EZNS0_22gpu_kernel_impl_nocastIZZZNS0_61_GLOBAL__N__132982cb_23_ActivationSiluKernel_cu_f5210f67_354611silu_kernelERNS_18TensorIteratorBaseEENKUlvE_clEvENKUlvE1_clEvEUlN3c107complexIdEEE_EEvS5_RKT_EUliE_EEviT1_$__internal_trig_reduction_slowpathd,(.L_x_11061 - $_ZN2at6native18elementwise_kernelILi128ELi2EZNS0_22gpu_kernel_impl_nocastIZZZNS0_61_GLOBAL__N__132982cb_23_ActivationSiluKernel_cu_f5210f67_354611silu_kernelERNS_18TensorIteratorBaseEENKUlvE_clEvENKUlvE1_clEvEUlN3c107complexIdEEE_EEvS5_RKT_EUliE_EEviT1_$__internal_trig_reduction_slowpathd)
$_ZN2at6native18elementwise_kernelILi128ELi2EZNS0_22gpu_kernel_impl_nocastIZZZNS0_61_GLOBAL__N__132982cb_23_ActivationSiluKernel_cu_f5210f67_354611silu_kernelERNS_18TensorIteratorBaseEENKUlvE_clEvENKUlvE1_clEvEUlN3c107complexIdEEE_EEvS5_RKT_EUliE_EEviT1_$__internal_trig_reduction_slowpathd:
[----:B------:R-:W-:Y:S01]  /*8660*/  SHF.R.U32.HI R2, RZ, 0x14, R19 ;  /* 0x00000014ff027819 */ /* 0x000fe20000011613 */
[----:B------:R-:W-:-:S03]  /*8670*/  IMAD.MOV.U32 R0, RZ, RZ, RZ ;  /* 0x000000ffff007224 */ /* 0x000fc600078e00ff */
[----:B------:R-:W-:-:S04]  /*8680*/  LOP3.LUT R3, R2, 0x7ff, RZ, 0xc0, !PT ;  /* 0x000007ff02037812 */ /* 0x000fc800078ec0ff */
[----:B------:R-:W-:-:S13]  /*8690*/  ISETP.NE.AND P0, PT, R3, 0x7ff, PT ;  /* 0x000007ff0300780c */ /* 0x000fda0003f05270 */
[----:B------:R-:W-:Y:S05]  /*86a0*/  @!P0 BRA `(.L_x_7188) ;  /* 0x00000008003c8947 */ /* 0x000fea0003800000 */
[----:B------:R-:W-:Y:S01]  /*86b0*/  IADD3 R0, R3, -0x400, RZ ;  /* 0xfffffc0003007810 */ /* 0x000fe20007ffe0ff */
[----:B------:R-:W-:Y:S01]  /*86c0*/  VIADD R21, R2, 0xfffffc00 ;  /* 0xfffffc0002157836 */ /* 0x000fe20000000000 */
[----:B------:R-:W-:Y:S01]  /*86d0*/  BSSY B1, `(.L_x_7189) ;  /* 0x0000032000017945 */ /* 0x000fe20003800000 */
[----:B------:R-:W-:Y:S02]  /*86e0*/  CS2R R32, SRZ ;  /* 0x0000000000207805 */ /* 0x000fe4000001ff00 */
[----:B------:R-:W-:-:S04]  /*86f0*/  SHF.R.U32.HI R0, RZ, 0x6, R0 ;  /* 0x00000006ff007819 */ /* 0x000fc80000011600 */
[C---:B------:R-:W-:Y:S02]  /*8700*/  IADD3 R4, -R0.reuse, 0x10, RZ ;  /* 0x0000001000047810 */ /* 0x040fe40007ffe1ff */
[----:B------:R-:W-:Y:S02]  /*8710*/  IADD3 R3, -R0, 0x13, RZ ;  /* 0x0000001300037810 */ /* 0x000fe40007ffe1ff */
[----:B------:R-:W-:Y:S02]  /*8720*/  ISETP.GT.AND P0, PT, R4, 0xe, PT ;  /* 0x0000000e0400780c */ /* 0x000fe40003f04270 */
[----:B------:R-:W-:Y:S02]  /*8730*/  IADD3 R2, -R0, 0xf, RZ ;  /* 0x0000000f00027810 */ /* 0x000fe40007ffe1ff */
[----:B------:R-:W-:Y:S02]  /*8740*/  SEL R3, R3, 0x12, !P0 ;  /* 0x0000001203037807 */ /* 0x000fe40004000000 */
[----:B------:R-:W-:-:S02]  /*8750*/  LOP3.LUT P0, R21, R21, 0x3f, RZ, 0xc0, !PT ;  /* 0x0000003f15157812 */ /* 0x000fc4000780c0ff */
[----:B------:R-:W-:Y:S01]  /*8760*/  ISETP.GT.AND P1, PT, R4, R3, PT ;  /* 0x000000030400720c */ /* 0x000fe20003f24270 */
[----:B------:R-:W-:-:S12]  /*8770*/  IMAD.MOV.U32 R4, RZ, RZ, R2 ;  /* 0x000000ffff047224 */ /* 0x000fd800078e0002 */
        /* <DEDUP_REMOVED lines=8> */
[----:B0-----:R-:W-:-:S03]  /*8800*/  IMAD.WIDE R4, R2, 0x8, R4 ;  /* 0x0000000802047825 */ /* 0x001fc600078e0204 */
[----:B------:R-:W-:Y:S02]  /*8810*/  MOV R20, R4 ;  /* 0x0000000400147202 */ /* 0x000fe40000000f00 */
[----:B------:R-:W-:-:S07]  /*8820*/  MOV R4, R2 ;  /* 0x0000000200047202 */ /* 0x000fce0000000f00 */
.L_x_7191:
[----:B-1----:R-:W-:Y:S01]  /*8830*/  R2UR UR4, R28 ;  /* 0x000000001c0472ca */ /* 0x002fe200000e0000 */
[----:B------:R-:W-:Y:S01]  /*8840*/  IMAD.MOV.U32 R30, RZ, RZ, R20 ;  /* 0x000000ffff1e7224 */ /* 0x000fe200078e0014 */
[----:B------:R-:W-:Y:S01]  /*8850*/  R2UR UR5, R29 ;  /* 0x000000001d0572ca */ /* 0x000fe200000e0000 */
[----:B------:R-:W-:-:S12]  /*8860*/  IMAD.MOV.U32 R31, RZ, RZ, R5 ;  /* 0x000000ffff1f7224 */ /* 0x000fd800078e0005 */
[----:B------:R-:W2:Y:S01]  /*8870*/  LDG.E.64.CONSTANT R30, desc[UR4][R30.64] ;  /* 0x000000041e1e7981 */ /* 0x000ea2000c1e9b00 */
[----:B------:R-:W-:Y:S02]  /*8880*/  VIADD R4, R4, 0x1 ;  /* 0x0000000104047836 */ /* 0x000fe40000000000 */
[----:B--2---:R-:W-:-:S04]  /*8890*/  IMAD.WIDE.U32 R32, P1, R30, R22, R32 ;  /* 0x000000161e207225 */ /* 0x004fc80007820020 */
[CC--:B------:R-:W-:Y:S02]  /*88a0*/  IMAD R27, R30.reuse, R23.reuse, RZ ;  /* 0x000000171e1b7224 */ /* 0x0c0fe400078e02ff */
[----:B------:R-:W-:Y:S02]  /*88b0*/  IMAD R24, R31, R22, RZ ;  /* 0x000000161f187224 */ /* 0x000fe400078e02ff */
[----:B------:R-:W-:Y:S01]  /*88c0*/  IMAD.HI.U32 R25, R30, R23, RZ ;  /* 0x000000171e197227 */ /* 0x000fe200078e00ff */
[----:B------:R-:W-:-:S03]  /*88d0*/  IADD3 R27, P3, R27, R33, RZ ;  /* 0x000000211b1b7210 */ /* 0x000fc60007f7e0ff */
[----:B------:R-:W-:Y:S01]  /*88e0*/  IMAD.HI.U32 R26, R31, R23, RZ ;  /* 0x000000171f1a7227 */ /* 0x000fe200078e00ff */
[----:B------:R-:W-:Y:S02]  /*88f0*/  IADD3 R33, P4, R24, R27, RZ ;  /* 0x0000001b18217210 */ /* 0x000fe40007f9e0ff */
[----:B------:R-:W-:Y:S01]  /*8900*/  IADD3.X R25, R25, RZ, RZ, P1, !PT ;  /* 0x000000ff19197210 */ /* 0x000fe20000ffe4ff */
[C---:B------:R-:W-:Y:S02]  /*8910*/  IMAD.HI.U32 R24, R31.reuse, R22, RZ ;  /* 0x000000161f187227 */ /* 0x040fe400078e00ff */
[----:B------:R0:W-:Y:S02]  /*8920*/  STL.64 [R0], R32 ;  /* 0x0000002000007387 */ /* 0x0001e40000100a00 */
[----:B------:R-:W-:Y:S01]  /*8930*/  IMAD R27, R31, R23, RZ ;  /* 0x000000171f1b7224 */ /* 0x000fe200078e02ff */
[----:B------:R-:W-:Y:S02]  /*8940*/  IADD3.X R24, P1, R24, R25, RZ, P3, !PT ;  /* 0x0000001918187210 */ /* 0x000fe40001f3e4ff */
[----:B------:R-:W-:-:S02]  /*8950*/  ISETP.GE.AND P3, PT, R4, R3, PT ;  /* 0x000000030400720c */ /* 0x000fc40003f66270 */
[----:B------:R-:W-:Y:S01]  /*8960*/  IADD3.X R24, P4, R27, R24, RZ, P4, !PT ;  /* 0x000000181b187210 */ /* 0x000fe2000279e4ff */
[----:B------:R-:W-:Y:S01]  /*8970*/  IMAD.X R26, RZ, RZ, R26, P1 ;  /* 0x000000ffff1a7224 */ /* 0x000fe200008e061a */
[----:B------:R-:W-:Y:S01]  /*8980*/  IADD3 R20, P1, R20, 0x8, RZ ;  /* 0x0000000814147810 */ /* 0x000fe20007f3e0ff */
[----:B0-----:R-:W-:-:S03]  /*8990*/  VIADD R0, R0, 0x8 ;  /* 0x0000000800007836 */ /* 0x001fc60000000000 */
[----:B------:R-:W-:Y:S01]  /*89a0*/  IADD3.X R25, RZ, R26, RZ, P4, !PT ;  /* 0x0000001aff197210 */ /* 0x000fe200027fe4ff */
[----:B------:R-:W-:Y:S01]  /*89b0*/  IMAD.X R5, RZ, RZ, R5, P1 ;  /* 0x000000ffff057224 */ /* 0x000fe200008e0605 */
[----:B------:R-:W-:-:S03]  /*89c0*/  MOV R32, R24 ;  /* 0x0000001800207202 */ /* 0x000fc60000000f00 */
[----:B------:R-:W-:Y:S01]  /*89d0*/  IMAD.MOV.U32 R33, RZ, RZ, R25 ;  /* 0x000000ffff217224 */ /* 0x000fe200078e0019 */
[----:B------:R-:W-:Y:S06]  /*89e0*/  @!P3 BRA `(.L_x_7191) ;  /* 0xfffffffc0090b947 */ /* 0x000fec000383ffff */
.L_x_7190:
[----:B------:R-:W-:Y:S05]  /*89f0*/  BSYNC B1 ;  /* 0x0000000000017941 */ /* 0x000fea0003800000 */
.L_x_7189:
[----:B------:R-:W-:-:S05]  /*8a00*/  IMAD.IADD R2, R4, 0x1, -R2 ;  /* 0x0000000104027824 */ /* 0x000fca00078e0a02 */
[----:B------:R-:W-:-:S05]  /*8a10*/  LEA R26, R2, R1, 0x3 ;  /* 0x00000001021a7211 */ /* 0x000fca00078e18ff */
[----:B------:R0:W-:Y:S04]  /*8a20*/  STL.64 [R26], R32 ;  /* 0x000000201a007387 */ /* 0x0001e80000100a00 */
[----:B------:R-:W2:Y:S04]  /*8a30*/  LDL.64 R4, [R1+0x10] ;  /* 0x0000100001047983 */ /* 0x000ea80000100a00 */
[----:B------:R-:W3:Y:S04]  /*8a40*/  @P0 LDL.64 R24, [R1+0x8] ;  /* 0x0000080001180983 */ /* 0x000ee80000100a00 */
[----:B------:R-:W4:Y:S01]  /*8a50*/  LDL.64 R2, [R1+0x18] ;  /* 0x0000180001027983 */ /* 0x000f220000100a00 */
[----:B------:R-:W-:Y:S01]  /*8a60*/  @P0 IADD3 R0, -R21, 0x40, RZ ;  /* 0x0000004015000810 */ /* 0x000fe20007ffe1ff */
[----:B------:R-:W-:Y:S01]  /*8a70*/  IMAD.MOV.U32 R27, RZ, RZ, RZ ;  /* 0x000000ffff1b7224 */ /* 0x000fe200078e00ff */
[----:B------:R-:W-:Y:S01]  /*8a80*/  UMOV UR4, URZ ;  /* 0x0000003f00047c82 */ /* 0x000fe20008000000 */
[----:B--2---:R-:W-:-:S02]  /*8a90*/  @P0 SHF.L.U32 R20, R4, R21, RZ ;  /* 0x0000001504140219 */ /* 0x004fc400000006ff */
[-CC-:B---3--:R-:W-:Y:S02]  /*8aa0*/  @P0 SHF.R.U64 R23, R24, R0.reuse, R25.reuse ;  /* 0x0000000018170219 */ /* 0x188fe40000001219 */
[-C--:B------:R-:W-:Y:S02]  /*8ab0*/  @P0 SHF.R.U32.HI R22, RZ, R0.reuse, R25 ;  /* 0x00000000ff160219 */ /* 0x080fe40000011619 */
[C-C-:B------:R-:W-:Y:S02]  /*8ac0*/  @P0 SHF.R.U64 R24, R4.reuse, R0, R5.reuse ;  /* 0x0000000004180219 */ /* 0x140fe40000001205 */
[-C--:B------:R-:W-:Y:S02]  /*8ad0*/  @P0 SHF.L.U64.HI R25, R4, R21.reuse, R5 ;  /* 0x0000001504190219 */ /* 0x080fe40000010205 */
[----:B------:R-:W-:Y:S02]  /*8ae0*/  @P0 LOP3.LUT R4, R23, R20, RZ, 0xfc, !PT ;  /* 0x0000001417040212 */ /* 0x000fe400078efcff */
[----:B----4-:R-:W-:-:S02]  /*8af0*/  @P0 SHF.L.U32 R23, R2, R21, RZ ;  /* 0x0000001502170219 */ /* 0x010fc400000006ff */
[----:B------:R-:W-:Y:S02]  /*8b00*/  @P0 SHF.R.U32.HI R0, RZ, R0, R5 ;  /* 0x00000000ff000219 */ /* 0x000fe40000011605 */
[----:B------:R-:W-:Y:S02]  /*8b10*/  @P0 SHF.L.U64.HI R21, R2, R21, R3 ;  /* 0x0000001502150219 */ /* 0x000fe40000010203 */
[----:B------:R-:W-:Y:S02]  /*8b20*/  @P0 LOP3.LUT R5, R22, R25, RZ, 0xfc, !PT ;  /* 0x0000001916050212 */ /* 0x000fe400078efcff */
[----:B------:R-:W-:Y:S02]  /*8b30*/  @P0 LOP3.LUT R2, R23, R24, RZ, 0xfc, !PT ;  /* 0x0000001817020212 */ /* 0x000fe400078efcff */
[C-C-:B------:R-:W-:Y:S01]  /*8b40*/  SHF.L.U64.HI R20, R4.reuse, 0x2, R5.reuse ;  /* 0x0000000204147819 */ /* 0x140fe20000010205 */
[----:B------:R-:W-:Y:S01]  /*8b50*/  IMAD.SHL.U32 R4, R4, 0x4, RZ ;  /* 0x0000000404047824 */ /* 0x000fe200078e00ff */
[----:B------:R-:W-:Y:S01]  /*8b60*/  SHF.R.U32.HI R5, RZ, 0x1e, R5 ;  /* 0x0000001eff057819 */ /* 0x000fe20000011605 */
[----:B------:R-:W-:Y:S01]  /*8b70*/  IMAD.SHL.U32 R22, R2, 0x4, RZ ;  /* 0x0000000402167824 */ /* 0x000fe200078e00ff */
[----:B------:R-:W-:-:S02]  /*8b80*/  @P0 LOP3.LUT R3, R21, R0, RZ, 0xfc, !PT ;  /* 0x0000000015030212 */ /* 0x000fc400078efcff */
[----:B------:R-:W-:Y:S02]  /*8b90*/  IADD3 RZ, P0, RZ, -R4, RZ ;  /* 0x80000004ffff7210 */ /* 0x000fe40007f1e0ff */
[----:B------:R-:W-:Y:S02]  /*8ba0*/  LOP3.LUT R23, RZ, R20, RZ, 0x33, !PT ;  /* 0x00000014ff177212 */ /* 0x000fe400078e33ff */
[----:B------:R-:W-:Y:S02]  /*8bb0*/  LOP3.LUT R5, R5, R22, RZ, 0xfc, !PT ;  /* 0x0000001605057212 */ /* 0x000fe400078efcff */
[----:B------:R-:W-:Y:S02]  /*8bc0*/  SHF.L.U64.HI R2, R2, 0x2, R3 ;  /* 0x0000000202027819 */ /* 0x000fe40000010203 */
[----:B------:R-:W-:Y:S02]  /*8bd0*/  IADD3.X R23, P0, RZ, R23, RZ, P0, !PT ;  /* 0x00000017ff177210 */ /* 0x000fe4000071e4ff */
[----:B------:R-:W-:-:S02]  /*8be0*/  LOP3.LUT R22, RZ, R5, RZ, 0x33, !PT ;  /* 0x00000005ff167212 */ /* 0x000fc400078e33ff */
[----:B------:R-:W-:Y:S02]  /*8bf0*/  SHF.R.U32.HI R0, RZ, 0x1d, R3 ;  /* 0x0000001dff007819 */ /* 0x000fe40000011603 */
[----:B------:R-:W-:Y:S02]  /*8c00*/  LOP3.LUT R21, RZ, R2, RZ, 0x33, !PT ;  /* 0x00000002ff157212 */ /* 0x000fe400078e33ff */
[----:B------:R-:W-:Y:S02]  /*8c10*/  IADD3.X R22, P1, RZ, R22, RZ, P0, !PT ;  /* 0x00000016ff167210 */ /* 0x000fe4000073e4ff */
[----:B------:R-:W-:Y:S02]  /*8c20*/  LOP3.LUT P0, RZ, R0, 0x1, RZ, 0xc0, !PT ;  /* 0x0000000100ff7812 */ /* 0x000fe4000780c0ff */
[----:B------:R-:W-:Y:S02]  /*8c30*/  IADD3.X R21, RZ, R21, RZ, P1, !PT ;  /* 0x00000015ff157210 */ /* 0x000fe40000ffe4ff */
[----:B------:R-:W-:-:S02]  /*8c40*/  SEL R5, R5, R22, !P0 ;  /* 0x0000001605057207 */ /* 0x000fc40004000000 */
[----:B------:R-:W-:Y:S02]  /*8c50*/  SEL R2, R2, R21, !P0 ;  /* 0x0000001502027207 */ /* 0x000fe40004000000 */
[----:B------:R-:W-:Y:S02]  /*8c60*/  LOP3.LUT R0, R0, 0x1, RZ, 0xc0, !PT ;  /* 0x0000000100007812 */ /* 0x000fe400078ec0ff */
[----:B------:R-:W-:Y:S02]  /*8c70*/  ISETP.NE.U32.AND P1, PT, R2, RZ, PT ;  /* 0x000000ff0200720c */ /* 0x000fe40003f25070 */
[----:B------:R-:W-:Y:S01]  /*8c80*/  LEA.HI R0, R3, R0, RZ, 0x2 ;  /* 0x0000000003007211 */ /* 0x000fe200078f10ff */
[----:B------:R-:W-:Y:S01]  /*8c90*/  @P0 IMAD.MOV R4, RZ, RZ, -R4 ;  /* 0x000000ffff040224 */ /* 0x000fe200078e0a04 */
[----:B------:R-:W-:-:S04]  /*8ca0*/  SEL R25, R5, R2, !P1 ;  /* 0x0000000205197207 */ /* 0x000fc80004800000 */
[----:B------:R-:W1:Y:S02]  /*8cb0*/  FLO.U32 R22, R25 ;  /* 0x0000001900167300 */ /* 0x000e6400000e0000 */
[C---:B-1----:R-:W-:Y:S02]  /*8cc0*/  IADD3 R21, -R22.reuse, 0x1f, RZ ;  /* 0x0000001f16157810 */ /* 0x042fe40007ffe1ff */
[----:B------:R-:W-:-:S03]  /*8cd0*/  IADD3 R22, -R22, 0x3f, RZ ;  /* 0x0000003f16167810 */ /* 0x000fc60007ffe1ff */
[----:B------:R-:W-:Y:S01]  /*8ce0*/  @P1 IMAD.MOV R22, RZ, RZ, R21 ;  /* 0x000000ffff161224 */ /* 0x000fe200078e0215 */
[----:B------:R-:W-:-:S04]  /*8cf0*/  SEL R21, R20, R23, !P0 ;  /* 0x0000001714157207 */ /* 0x000fc80004000000 */
[C---:B------:R-:W-:Y:S02]  /*8d00*/  ISETP.NE.U32.AND P1, PT, R22.reuse, RZ, PT ;  /* 0x000000ff1600720c */ /* 0x040fe40003f25070 */
[----:B------:R-:W-:Y:S02]  /*8d10*/  IADD3 R24, -R22, 0x40, RZ ;  /* 0x0000004016187810 */ /* 0x000fe40007ffe1ff */
[----:B------:R-:W-:Y:S02]  /*8d20*/  ISETP.NE.AND.EX P1, PT, RZ, RZ, PT, P1 ;  /* 0x000000ffff00720c */ /* 0x000fe40003f25310 */
[C---:B------:R-:W-:Y:S02]  /*8d30*/  SHF.L.U32 R20, R5.reuse, R22, RZ ;  /* 0x0000001605147219 */ /* 0x040fe400000006ff */
[----:B------:R-:W-:Y:S02]  /*8d40*/  SHF.R.U64 R23, R4, R24, R21 ;  /* 0x0000001804177219 */ /* 0x000fe40000001215 */
[----:B------:R-:W-:-:S02]  /*8d50*/  SHF.L.U64.HI R4, R5, R22, R2 ;  /* 0x0000001605047219 */ /* 0x000fc40000010202 */
[----:B------:R-:W-:-:S05]  /*8d60*/  SHF.R.U32.HI R21, RZ, R24, R21 ;  /* 0x00000018ff157219 */ /* 0x000fca0000011615 */
[----:B------:R-:W-:Y:S02]  /*8d70*/  @P1 LOP3.LUT R5, R23, R20, RZ, 0xfc, !PT ;  /* 0x0000001417051212 */ /* 0x000fe400078efcff */
[----:B------:R-:W-:-:S03]  /*8d80*/  @P1 LOP3.LUT R2, R21, R4, RZ, 0xfc, !PT ;  /* 0x0000000415021212 */ /* 0x000fc600078efcff */
[----:B------:R-:W-:-:S04]  /*8d90*/  IMAD.WIDE.U32 R24, R5, 0x2168c235, RZ ;  /* 0x2168c23505187825 */ /* 0x000fc800078e00ff */
[----:B------:R-:W-:Y:S01]  /*8da0*/  IMAD.HI.U32 R4, R2, -0x36f0255e, RZ ;  /* 0xc90fdaa202047827 */ /* 0x000fe200078e00ff */
[----:B0-----:R-:W-:Y:S02]  /*8db0*/  MOV R26, R25 ;  /* 0x00000019001a7202 */ /* 0x001fe40000000f00 */
[----:B------:R-:W-:Y:S01]  /*8dc0*/  IADD3 RZ, P1, R24, R24, RZ ;  /* 0x0000001818ff7210 */ /* 0x000fe20007f3e0ff */
[----:B------:R-:W-:Y:S02]  /*8dd0*/  IMAD R21, R2, -0x36f0255e, RZ ;  /* 0xc90fdaa202157824 */ /* 0x000fe400078e02ff */
[----:B------:R-:W-:-:S04]  /*8de0*/  IMAD.WIDE.U32 R26, R5, -0x36f0255e, R26 ;  /* 0xc90fdaa2051a7825 */ /* 0x000fc800078e001a */
[----:B------:R-:W-:-:S04]  /*8df0*/  IMAD.WIDE.U32 R26, P3, R2, 0x2168c235, R26 ;  /* 0x2168c235021a7825 */ /* 0x000fc8000786001a */
[----:B------:R-:W-:Y:S01]  /*8e00*/  IMAD.X R4, RZ, RZ, R4, P3 ;  /* 0x000000ffff047224 */ /* 0x000fe200018e0604 */
[----:B------:R-:W-:Y:S02]  /*8e10*/  IADD3 R21, P3, R21, R27, RZ ;  /* 0x0000001b15157210 */ /* 0x000fe40007f7e0ff */
[----:B------:R-:W-:Y:S02]  /*8e20*/  IADD3.X RZ, P1, R26, R26, RZ, P1, !PT ;  /* 0x0000001a1aff7210 */ /* 0x000fe40000f3e4ff */
[----:B------:R-:W-:Y:S02]  /*8e30*/  IADD3.X R5, RZ, R4, RZ, P3, !PT ;  /* 0x00000004ff057210 */ /* 0x000fe40001ffe4ff */
        /* <DEDUP_REMOVED lines=8> */
[----:B------:R-:W-:-:S04]  /*8ec0*/  SHF.R.U64 R5, R5, 0xa, R2 ;  /* 0x0000000a05057819 */ /* 0x000fc80000001202 */
[----:B------:R-:W-:Y:S02]  /*8ed0*/  IADD3 R21, P1, R5, 0x1, RZ ;  /* 0x0000000105157810 */ /* 0x000fe40007f3e0ff */
[----:B------:R-:W-:Y:S02]  /*8ee0*/  SEL R5, RZ, 0x1, !P3 ;  /* 0x00000001ff057807 */ /* 0x000fe40005800000 */
[----:B------:R-:W-:Y:S02]  /*8ef0*/  LEA.HI.X R2, R2, RZ, RZ, 0x16, P1 ;  /* 0x000000ff02027211 */ /* 0x000fe400008fb4ff */
[----:B------:R-:W-:Y:S02]  /*8f00*/  IADD3 R5, R5, R22, RZ ;  /* 0x0000001605057210 */ /* 0x000fe40007ffe0ff */
[----:B------:R-:W-:Y:S02]  /*8f10*/  LOP3.LUT P1, R19, R19, 0x80000000, RZ, 0xc0, !PT ;  /* 0x8000000013137812 */ /* 0x000fe4000782c0ff */
[--C-:B------:R-:W-:Y:S01]  /*8f20*/  SHF.R.U64 R21, R21, 0x1, R2.reuse ;  /* 0x0000000115157819 */ /* 0x100fe20000001202 */
[----:B------:R-:W-:Y:S01]  /*8f30*/  IMAD.SHL.U32 R5, R5, 0x100000, RZ ;  /* 0x0010000005057824 */ /* 0x000fe200078e00ff */
[----:B------:R-:W-:-:S02]  /*8f40*/  SHF.R.U32.HI R2, RZ, 0x1, R2 ;  /* 0x00000001ff027819 */ /* 0x000fc40000011602 */
[----:B------:R-:W-:Y:S02]  /*8f50*/  IADD3 R22, P3, P4, R21, -UR4, RZ ;  /* 0x8000000415167c10 */ /* 0x000fe4000fc7e0ff */
[----:B------:R-:W-:Y:S02]  /*8f60*/  @P0 LOP3.LUT R19, R19, 0x80000000, RZ, 0x3c, !PT ;  /* 0x8000000013130812 */ /* 0x000fe400078e3cff */
[----:B------:R-:W-:-:S03]  /*8f70*/  IADD3.X R2, R2, 0x3fe00000, ~R5, P3, P4 ;  /* 0x3fe0000002027810 */ /* 0x000fc60001fe8c05 */
[----:B------:R-:W-:Y:S01]  /*8f80*/  @P1 IMAD.MOV R0, RZ, RZ, -R0 ;  /* 0x000000ffff001224 */ /* 0x000fe200078e0a00 */
[----:B------:R-:W-:-:S07]  /*8f90*/  LOP3.LUT R19, R2, R19, RZ, 0xfc, !PT ;  /* 0x0000001302137212 */ /* 0x000fce00078efcff */
.L_x_7188:
[----:B------:R-:W-:Y:S01]  /*8fa0*/  MOV R23, R19 ;  /* 0x0000001300177202 */ /* 0x000fe20000000f00 */
[----:B------:R-:W-:-:S04]  /*8fb0*/  IMAD.MOV.U32 R19, RZ, RZ, 0x0 ;  /* 0x00000000ff137424 */ /* 0x000fc800078e00ff */
[----:B------:R-:W-:Y:S05]  /*8fc0*/  RET.REL.NODEC R18 `(_ZN2at6native18elementwise_kernelILi128ELi2EZNS0_22gpu_kernel_impl_nocastIZZZNS0_61_GLOBAL__N__132982cb_23_ActivationSiluKernel_cu_f5210f67_354611silu_kernelERNS_18TensorIteratorBaseEENKUlvE_clEvENKUlvE1_clEvEUlN3c107complexIdEEE_EEvS5_RKT_EUliE_EEviT1_) ;  /* 0xffffff70120c7950 */ /* 0x000fea0003c3ffff */
.L_x_7192:
        /* <DEDUP_REMOVED lines=11> */
.L_x_11061:


//--------------------- .text._ZN2at6native27unrolled_elementwise_kernelIZZZNS0_61_GLOBAL__N__132982cb_23_ActivationSiluKernel_cu_f5210f67_354611silu_kernelERNS_18TensorIteratorBaseEENKUlvE_clEvENKUlvE1_clEvEUlN3c107complexIdEEE_St5arrayIPcLm2EELi4E23TrivialOffsetCalculatorILi1EjESF_NS0_6memory15LoadWithoutCastENSG_16StoreWithoutCastEEEviT_T0_T2_T3_T4_T5_ --------------------------
	.section	.text._ZN2at6native27unrolled_elementwise_kernelIZZZNS0_61_GLOBAL__N__132982cb_23_ActivationSiluKernel_cu_f5210f67_354611silu_kernelERNS_18TensorIteratorBaseEENKUlvE_clEvENKUlvE1_clEvEUlN3c107complexIdEEE_St5arrayIPcLm2EELi4E23TrivialOffsetCalculatorILi1EjESF_NS0_6memory15LoadWithoutCastENSG_16StoreWithoutCastEEEviT_T0_T2_T3_T4_T5_,"ax",@progbits
	.align	128
        .global         _ZN2at6native27unrolled_elementwise_kernelIZZZNS0_61_GLOBAL__N__132982cb_23_ActivationSiluKernel_cu_f5210f67_354611silu_kernelERNS_18TensorIteratorBaseEENKUlvE_clEvENKUlvE1_clEvEUlN3c107complexIdEEE_St5arrayIPcLm2EELi4E23TrivialOffsetCalculatorILi1EjESF_NS0_6memory15LoadWithoutCastENSG_16StoreWithoutCastEEEviT_T0_T2_T3_T4_T5_
        .type           _ZN2at6native27unrolled_elementwise_kernelIZZZNS0_61_GLOBAL__N__132982cb_23_ActivationSiluKernel_cu_f5210f67_354611silu_kernelERNS_18TensorIteratorBaseEENKUlvE_clEvENKUlvE1_clEvEUlN3c107complexIdEEE_St5arrayIPcLm2EELi4E23TrivialOffsetCalculatorILi1EjESF_NS0_6memory15LoadWithoutCastENSG_16StoreWithoutCastEEEviT_T0_T2_T3_T4_T5_,@function
        .size           _ZN2at6native27unrolled_elementwise_kernelIZZZNS0_61_GLOBAL__N__132982cb_23_ActivationSiluKernel_cu_f5210f67_354611silu_kernelERNS_18TensorIteratorBaseEENKUlvE_clEvENKUlvE1_clEvEUlN3c107complexIdEEE_St5arrayIPcLm2EELi4E23TrivialOffsetCalculatorILi1EjESF_NS0_6memory15LoadWithoutCastENSG_16StoreWithoutCastEEEviT_T0_T2_T3_T4_T5_,(.L_x_11064 - _ZN2at6native27unrolled_elementwise_kernelIZZZNS0_61_GLOBAL__N__132982cb_23_ActivationSiluKernel_cu_f5210f67_354611silu_kernelERNS_18TensorIteratorBaseEENKUlvE_clEvENKUlvE1_clEvEUlN3c107complexIdEEE_St5arrayIPcLm2EELi4E23TrivialOffsetCalculatorILi1EjESF_NS0_6memory15LoadWithoutCastENSG_16StoreWithoutCastEEEviT_T0_T2_T3_T4_T5_)
        .other          _ZN2at6native27unrolled_elementwise_kernelIZZZNS0_61_GLOBAL__N__132982cb_23_ActivationSiluKernel_cu_f5210f67_354611silu_kernelERNS_18TensorIteratorBaseEENKUlvE_clEvENKUlvE1_clEvEUlN3c107complexIdEEE_St5arrayIPcLm2EELi4E23TrivialOffsetCalculatorILi1EjESF_NS0_6memory15LoadWithoutCastENSG_16StoreWithoutCastEEEviT_T0_T2_T3_T4_T5_,@"STO_CUDA_ENTRY STV_DEFAULT"
_ZN2at6native27unrolled_elementwise_kernelIZZZNS0_61_GLOBAL__N__132982cb_23_ActivationSiluKernel_cu_f5210f67_354611silu_kernelERNS_18TensorIteratorBaseEENKUlvE_clEvENKUlvE1_clEvEUlN3c107complexIdEEE_St5arrayIPcLm2EELi4E23TrivialOffsetCalculatorILi1EjESF_NS0_6memory15LoadWithoutCastENSG_16StoreWithoutCastEEEviT_T0_T2_T3_T4_T5_:
.text._ZN2at6native27unrolled_elementwise_kernelIZZZNS0_61_GLOBAL__N__132982cb_23_ActivationSiluKernel_cu_f5210f67_354611silu_kernelERNS_18TensorIteratorBaseEENKUlvE_clEvENKUlvE1_clEvEUlN3c107complexIdEEE_St5arrayIPcLm2EELi4E23TrivialOffsetCalculatorILi1EjESF_NS0_6memory15LoadWithoutCastENSG_16StoreWithoutCastEEEviT_T0_T2_T3_T4_T5_:
[----:B------:R-:W0:Y:S01]  /*0000*/  LDC R1, c[0x0][0x28] ;  /* 0x00000a00ff017b82 */ /* 0x000e220000000800 */
[----:B------:R-:W1:Y:S07]  /*0010*/  S2R R15, SR_CTAID.X ;  /* 0x00000000000f7919 */ /* 0x000e6e0000002500 */
[----:B------:R-:W1:Y:S01]  /*0020*/  LDC R2, c[0x0][0x210] ;  /* 0x00008400ff027b82 */ /* 0x000e620000000800 */
[----:B------:R-:W-:Y:S02]  /*0030*/  CS2R R26, SRZ ;  /* 0x00000000001a7805 */ /* 0x000fe4000001ff00 */
[----:B------:R-:W-:Y:S01]  /*0040*/  CS2R R24, SRZ ;  /* 0x0000000000187805 */ /* 0x000fe2000001ff00 */
[----:B------:R-:W2:Y:S01]  /*0050*/  S2R R0, SR_TID.X ;  /* 0x0000000000007919 */ /* 0x000ea20000002100 */
[----:B------:R-:W-:-:S02]  /*0060*/  CS2R R22, SRZ ;  /* 0x0000000000167805 */ /* 0x000fc4000001ff00 */
[----:B------:R-:W-:Y:S01]  /*0070*/  CS2R R20, SRZ ;  /* 0x0000000000147805 */ /* 0x000fe2000001ff00 */
[----:B------:R-:W-:Y:S01]  /*0080*/  ULDC.64 UR6, c[0x0][0x208] ;  /* 0x0000820000067ab9 */ /* 0x000fe20000000a00 */
[----:B0-----:R-:W-:Y:S02]  /*0090*/  VIADD R1, R1, 0xffffffd8 ;  /* 0xffffffd801017836 */ /* 0x001fe40000000000 */
[----:B-1----:R-:W-:-:S05]  /*00a0*/  IMAD R33, R15, -0x200, R2 ;  /* 0xfffffe000f217824 */ /* 0x002fca00078e0202 */
[----:B--2---:R-:W-:-:S13]  /*00b0*/  ISETP.GE.AND P2, PT, R0, R33, PT ;  /* 0x000000210000720c */ /* 0x004fda0003f46270 */
[----:B------:R-:W-:Y:S01]  /*00c0*/  @!P2 IMAD R13, R15, 0x200, R0 ;  /* 0x000002000f0da824 */ /* 0x000fe200078e0200 */
[----:B------:R-:W0:Y:S01]  /*00d0*/  @!P2 LDC.64 R2, c[0x0][0x220] ;  /* 0x00008800ff02ab82 */ /* 0x000e220000000a00 */
[----:B------:R-:W-:-:S05]  /*00e0*/  @!P2 VIADD R0, R0, 0x80 ;  /* 0x000000800000a836 */ /* 0x000fca0000000000 */
[----:B------:R-:W-:-:S13]  /*00f0*/  ISETP.GE.AND P0, PT, R0, R33, PT ;  /* 0x000000210000720c */ /* 0x000fda0003f06270 */
[----:B------:R-:W-:Y:S01]  /*0100*/  @!P0 IMAD R7, R15, 0x200, R0 ;  /* 0x000002000f078824 */ /* 0x000fe200078e0200 */
[----:B------:R-:W1:Y:S01]  /*0110*/  @!P0 LDC.64 R4, c[0x0][0x220] ;  /* 0x00008800ff048b82 */ /* 0x000e620000000a00 */
[----:B------:R-:W-:Y:S02]  /*0120*/  @!P0 VIADD R0, R0, 0x80 ;  /* 0x0000008000008836 */ /* 0x000fe40000000000 */
[----:B0-----:R-:W-:Y:S01]  /*0130*/  @!P2 IMAD.WIDE.U32 R2, R13, 0x10, R2 ;  /* 0x000000100d02a825 */ /* 0x001fe200078e0002 */
[----:B------:R-:W-:Y:S02]  /*0140*/  CS2R R12, SRZ ;  /* 0x00000000000c7805 */ /* 0x000fe4000001ff00 */
[C---:B------:R-:W-:Y:S02]  /*0150*/  ISETP.GE.AND P3, PT, R0.reuse, R33, PT ;  /* 0x000000210000720c */ /* 0x040fe40003f66270 */
[----:B------:R0:W5:Y:S11]  /*0160*/  @!P2 LDG.E.128 R20, desc[UR6][R2.64] ;  /* 0x000000060214a981 */ /* 0x000176000c1e1d00 */
[----:B------:R-:W-:Y:S01]  /*0170*/  @!P3 IMAD R29, R15, 0x200, R0 ;  /* 0x000002000f1db824 */ /* 0x000fe200078e0200 */
[----:B------:R-:W2:Y:S01]  /*0180*/  @!P3 LDC.64 R8, c[0x0][0x220] ;  /* 0x00008800ff08bb82 */ /* 0x000ea20000000a00 */
[----:B------:R-:W-:-:S02]  /*0190*/  @!P3 VIADD R0, R0, 0x80 ;  /* 0x000000800000b836 */ /* 0x000fc40000000000 */
[----:B-1----:R-:W-:-:S03]  /*01a0*/  @!P0 IMAD.WIDE.U32 R6, R7, 0x10, R4 ;  /* 0x0000001007068825 */ /* 0x002fc600078e0004 */
[----:B------:R-:W-:Y:S02]  /*01b0*/  ISETP.GE.AND P1, PT, R0, R33, PT ;  /* 0x000000210000720c */ /* 0x000fe40003f26270 */
[----:B------:R0:W5:Y:S11]  /*01c0*/  @!P0 LDG.E.128 R24, desc[UR6][R6.64] ;  /* 0x0000000606188981 */ /* 0x000176000c1e1d00 */
[----:B------:R-:W1:Y:S01]  /*01d0*/  @!P1 LDC.64 R10, c[0x0][0x220] ;  /* 0x00008800ff0a9b82 */ /* 0x000e620000000a00 */
[----:B------:R-:W-:-:S02]  /*01e0*/  @!P1 IMAD R15, R15, 0x200, R0 ;  /* 0x000002000f0f9824 */ /* 0x000fc400078e0200 */
[----:B--2---:R-:W-:Y:S01]  /*01f0*/  @!P3 IMAD.WIDE.U32 R28, R29, 0x10, R8 ;  /* 0x000000101d1cb825 */ /* 0x004fe200078e0008 */
[----:B------:R-:W-:-:S03]  /*0200*/  CS2R R8, SRZ ;  /* 0x0000000000087805 */ /* 0x000fc6000001ff00 */
[----:B-1----:R-:W-:Y:S01]  /*0210*/  @!P1 IMAD.WIDE.U32 R4, R15, 0x10, R10 ;  /* 0x000000100f049825 */ /* 0x002fe200078e000a */
[----:B------:R-:W-:Y:S02]  /*0220*/  CS2R R10, SRZ ;  /* 0x00000000000a7805 */ /* 0x000fe4000001ff00 */
[----:B------:R-:W-:-:S04]  /*0230*/  CS2R R14, SRZ ;  /* 0x00000000000e7805 */ /* 0x000fc8000001ff00 */
[----:B------:R0:W5:Y:S04]  /*0240*/  @!P3 LDG.E.128 R8, desc[UR6][R28.64] ;  /* 0x000000061c08b981 */ /* 0x000168000c1e1d00 */
[----:B------:R0:W5:Y:S01]  /*0250*/  @!P1 LDG.E.128 R12, desc[UR6][R4.64] ;  /* 0x00000006040c9981 */ /* 0x000162000c1e1d00 */
[----:B------:R-:W-:Y:S01]  /*0260*/  BSSY B0, `(.L_x_7193) ;  /* 0x00002b5000007945 */ /* 0x000fe20003800000 */
[----:B------:R-:W-:Y:S02]  /*0270*/  CS2R R18, SRZ ;  /* 0x0000000000127805 */ /* 0x000fe4000001ff00 */
[----:B------:R-:W-:Y:S01]  /*0280*/  CS2R R16, SRZ ;  /* 0x0000000000107805 */ /* 0x000fe2000001ff00 */
[----:B------:R-:W-:Y:S06]  /*0290*/  @P2 BRA `(.L_x_7194) ;  /* 0x0000002800c42947 */ /* 0x000fec0003800000 */
[----:B0----5:R-:W-:Y:S01]  /*02a0*/  DADD R2, -RZ, -R22 ;  /* 0x00000000ff027229 */ /* 0x021fe20000000916 */
[----:B------:R-:W-:Y:S09]  /*02b0*/  BSSY B2, `(.L_x_7195) ;  /* 0x000021a000027945 */ /* 0x000ff20003800000 */
[----:B------:R-:W-:-:S13]  /*02c0*/  LOP3.LUT P0, RZ, R2, 0x7fffffff, R3, 0xf8, !PT ;  /* 0x7fffffff02ff7812 */ /* 0x000fda000780f803 */
[----:B------:R-:W-:Y:S05]  /*02d0*/  @!P0 BRA `(.L_x_7196) ;  /* 0x0000001c00688947 */ /* 0x000fea0003800000 */
[----:B------:R-:W-:-:S10]  /*02e0*/  DADD R4, -RZ, -R20 ;  /* 0x00000000ff047229 */ /* 0x000fd40000000914 */
[----:B------:R-:W-:-:S04]  /*02f0*/  LOP3.LUT R7, R5, 0x7fffffff, RZ, 0xc0, !PT ;  /* 0x7fffffff05077812 */ /* 0x000fc800078ec0ff */
[----:B------:R-:W-:-:S13]  /*0300*/  LOP3.LUT P0, RZ, R7, R4, RZ, 0xfc, !PT ;  /* 0x0000000407ff7212 */ /* 0x000fda000780fcff */
[----:B------:R-:W-:Y:S05]  /*0310*/  @!P0 BRA `(.L_x_7197) ;  /* 0x0000001400bc8947 */ /* 0x000fea0003800000 */
[----:B------:R-:W-:-:S04]  /*0320*/  LOP3.LUT R0, R3, 0x7fffffff, RZ, 0xc0, !PT ;  /* 0x7fffffff03007812 */ /* 0x000fc800078ec0ff */
        /* <DEDUP_REMOVED lines=65> */
.L_x_7201:
[----:B------:R-:W-:Y:S05]  /*0740*/  BSYNC B1 ;  /* 0x0000000000017941 */ /* 0x000fea0003800000 */
.L_x_7200:
[----:B------:R-:W-:Y:S04]  /*0750*/  BSSY B3, `(.L_x_7202) ;  /* 0x000001b000037945 */ /* 0x000fe80003800000 */
[----:B------:R-:W-:Y:S05]  /*0760*/  @!P2 BRA `(.L_x_7203) ;  /* 0x00000000005ca947 */ /* 0x000fea0003800000 */
[----:B------:R-:W-:Y:S01]  /*0770*/  UMOV UR4, 0x6dc9c883 ;  /* 0x6dc9c88300047882 */ /* 0x000fe20000000000 */
[----:B------:R-:W-:Y:S01]  /*0780*/  UMOV UR5, 0x3fe45f30 ;  /* 0x3fe45f3000057882 */ /* 0x000fe20000000000 */
[C---:B------:R-:W-:Y:S02]  /*0790*/  DSETP.GE.AND P0, PT, |R22|.reuse, 2.14748364800000000000e+09, PT ;  /* 0x41e000001600742a */ /* 0x040fe40003f06200 */
[----:B------:R-:W-:Y:S01]  /*07a0*/  DMUL R4, R22, -UR4 ;  /* 0x8000000416047c28 */ /* 0x000fe20008000000 */
[----:B------:R-:W-:Y:S01]  /*07b0*/  UMOV UR4, 0x54442d18 ;  /* 0x54442d1800047882 */ /* 0x000fe20000000000 */
[----:B------:R-:W-:-:S08]  /*07c0*/  UMOV UR5, 0x3ff921fb ;  /* 0x3ff921fb00057882 */ /* 0x000fd00000000000 */
        /* <DEDUP_REMOVED lines=13> */
[----:B------:R-:W-:Y:S05]  /*08a0*/  CALL.REL.NOINC `($_ZN2at6native27unrolled_elementwise_kernelIZZZNS0_61_GLOBAL__N__132982cb_23_ActivationSiluKernel_cu_f5210f67_354611silu_kernelERNS_18TensorIteratorBaseEENKUlvE_clEvENKUlvE1_clEvEUlN3c107complexIdEEE_St5arrayIPcLm2EELi4E23TrivialOffsetCalculatorILi1EjESF_NS0_6memory15LoadWithoutCastENSG_16StoreWithoutCastEEEviT_T0_T2_T3_T4_T5_$__internal_trig_reduction_slowpathd) ;  /* 0x000000b000487944 */ /* 0x000fea0003c00000 */
[----:B------:R-:W-:Y:S02]  /*08b0*/  IMAD.MOV.U32 R18, RZ, RZ, R2 ;  /* 0x000000ffff127224 */ /* 0x000fe400078e0002 */
[----:B------:R-:W-:Y:S01]  /*08c0*/  IMAD.MOV.U32 R19, RZ, RZ, R3 ;  /* 0x000000ffff137224 */ /* 0x000fe200078e0003 */
[----:B------:R-:W-:Y:S06]  /*08d0*/  BRA `(.L_x_7204) ;  /* 0x0000000000087947 */ /* 0x000fec0003800000 */
.L_x_7203:
[----:B------:R-:W-:Y:S01]  /*08e0*/  DMUL R18, RZ, -R22 ;  /* 0x80000016ff127228 */ /* 0x000fe20000000000 */
[----:B------:R-:W-:-:S10]  /*08f0*/  IMAD.MOV.U32 R5, RZ, RZ, RZ ;  /* 0x000000ffff057224 */ /* 0x000fd400078e00ff */
.L_x_7204:
[----:B------:R-:W-:Y:S05]  /*0900*/  BSYNC B3 ;  /* 0x0000000000037941 */ /* 0x000fea0003800000 */
.L_x_7202:
        /* <DEDUP_REMOVED lines=22> */
[----:B------:R-:W-:Y:S02]  /*0a70*/  @P0 DFMA R6, R2, R4, 1 ;  /* 0x3ff000000206042b */ /* 0x000fe40000000004 */
[----:B------:R-:W-:-:S06]  /*0a80*/  DSETP.NEU.AND P0, PT, |R22|, +INF , PT ;  /* 0x7ff000001600742a */ /* 0x000fcc0003f0d200 */
[----:B------:R-:W-:-:S08]  /*0a90*/  @P1 DFMA R6, R6, -1, RZ ;  /* 0xbff000000606182b */ /* 0x000fd000000000ff */
        /* <DEDUP_REMOVED lines=18> */
[----:B------:R-:W-:-:S09]  /*0bc0*/  MOV R35, 0xc00 ;  /* 0x00000c0000237802 */ /* 0x000fd20000000f00 */
[----:B------:R-:W-:Y:S02]  /*0bd0*/  IMAD.MOV.U32 R0, RZ, RZ, R2 ;  /* 0x000000ffff007224 */ /* 0x000fe400078e0002 */
[----:B------:R-:W-:-:S07]  /*0be0*/  IMAD.MOV.U32 R34, RZ, RZ, R3 ;  /* 0x000000ffff227224 */ /* 0x000fce00078e0003 */
[----:B------:R-:W-:Y:S05]  /*0bf0*/  CALL.REL.NOINC `($_ZN2at6native27unrolled_elementwise_kernelIZZZNS0_61_GLOBAL__N__132982cb_23_ActivationSiluKernel_cu_f5210f67_354611silu_kernelERNS_18TensorIteratorBaseEENKUlvE_clEvENKUlvE1_clEvEUlN3c107complexIdEEE_St5arrayIPcLm2EELi4E23TrivialOffsetCalculatorILi1EjESF_NS0_6memory15LoadWithoutCastENSG_16StoreWithoutCastEEEviT_T0_T2_T3_T4_T5_$__internal_trig_reduction_slowpathd) ;  /* 0x000000ac00747944 */ /* 0x000fea0003c00000 */
[----:B------:R-:W-:Y:S05]  /*0c00*/  BRA `(.L_x_7207) ;  /* 0x0000000000087947 */ /* 0x000fea0003800000 */
.L_x_7206:
[----:B------:R-:W-:Y:S01]  /*0c10*/  DMUL R2, RZ, -R22 ;  /* 0x80000016ff027228 */ /* 0x000fe20000000000 */
[----:B------:R-:W-:-:S10]  /*0c20*/  IMAD.MOV.U32 R5, RZ, RZ, RZ ;  /* 0x000000ffff057224 */ /* 0x000fd400078e00ff */
.L_x_7207:
[----:B------:R-:W-:Y:S05]  /*0c30*/  BSYNC B3 ;  /* 0x0000000000037941 */ /* 0x000fea0003800000 */
.L_x_7205:
        /* <DEDUP_REMOVED lines=25> */
.L_x_7199:
        /* <DEDUP_REMOVED lines=63> */
.L_x_7210:
[----:B------:R-:W-:Y:S05]  /*11c0*/  BSYNC B1 ;  /* 0x0000000000017941 */ /* 0x000fea0003800000 */
.L_x_7209:
        /* <DEDUP_REMOVED lines=25> */
.L_x_7212:
[----:B------:R-:W-:Y:S01]  /*1360*/  DMUL R18, RZ, -R22 ;  /* 0x80000016ff127228 */ /* 0x000fe20000000000 */
[----:B------:R-:W-:-:S10]  /*1370*/  MOV R5, RZ ;  /* 0x000000ff00057202 */ /* 0x000fd40000000f00 */
.L_x_7213:
[----:B------:R-:W-:Y:S05]  /*1380*/  BSYNC B3 ;  /* 0x0000000000037941 */ /* 0x000fea0003800000 */
.L_x_7211:
        /* <DEDUP_REMOVED lines=48> */
.L_x_7215:
[----:B------:R-:W-:Y:S01]  /*1690*/  DMUL R2, RZ, -R22 ;  /* 0x80000016ff027228 */ /* 0x000fe20000000000 */
[----:B------:R-:W-:-:S10]  /*16a0*/  IMAD.MOV.U32 R5, RZ, RZ, RZ ;  /* 0x000000ffff057224 */ /* 0x000fd400078e00ff */
.L_x_7216:
[----:B------:R-:W-:Y:S05]  /*16b0*/  BSYNC B3 ;  /* 0x0000000000037941 */ /* 0x000fea0003800000 */
.L_x_7214:
        /* <DEDUP_REMOVED lines=38> */
.L_x_7198:
        /* <DEDUP_REMOVED lines=11> */
.L_x_7217:
[----:B------:R-:W-:-:S10]  /*19d0*/  DADD R6, R22, -R22 ;  /* 0x0000000016067229 */ /* 0x000fd40000000816 */
[----:B------:R-:W-:Y:S01]  /*19e0*/  IMAD.MOV.U32 R2, RZ, RZ, R6 ;  /* 0x000000ffff027224 */ /* 0x000fe200078e0006 */
[----:B------:R-:W-:Y:S01]  /*19f0*/  MOV R3, R7 ;  /* 0x0000000700037202 */ /* 0x000fe20000000f00 */
[----:B------:R-:W-:Y:S06]  /*1a00*/  BRA `(.L_x_7208) ;  /* 0x0000000800907947 */ /* 0x000fec0003800000 */
.L_x_7197:
        /* <DEDUP_REMOVED lines=26> */
.L_x_7219:
[----:B------:R-:W-:Y:S01]  /*1bb0*/  DMUL R34, RZ, -R22 ;  /* 0x80000016ff227228 */ /* 0x000fe20000000000 */
[----:B------:R-:W-:-:S10]  /*1bc0*/  IMAD.MOV.U32 R5, RZ, RZ, RZ ;  /* 0x000000ffff057224 */ /* 0x000fd400078e00ff */
.L_x_7220:
[----:B------:R-:W-:Y:S05]  /*1bd0*/  BSYNC B3 ;  /* 0x0000000000037941 */ /* 0x000fea0003800000 */
.L_x_7218:
        /* <DEDUP_REMOVED lines=47> */
.L_x_7222:
[----:B------:R-:W-:Y:S01]  /*1ed0*/  DMUL R2, RZ, -R22 ;  /* 0x80000016ff027228 */ /* 0x000fe20000000000 */
[----:B------:R-:W-:-:S10]  /*1ee0*/  IMAD.MOV.U32 R5, RZ, RZ, RZ ;  /* 0x000000ffff057224 */ /* 0x000fd400078e00ff */
.L_x_7223:
[----:B------:R-:W-:Y:S05]  /*1ef0*/  BSYNC B3 ;  /* 0x0000000000037941 */ /* 0x000fea0003800000 */
.L_x_7221:
        /* <DEDUP_REMOVED lines=24> */
.L_x_7196:
        /* <DEDUP_REMOVED lines=60> */
.L_x_7224:
[----:B------:R-:W-:Y:S05]  /*2440*/  BSYNC B1 ;  /* 0x0000000000017941 */ /* 0x000fea0003800000 */
.L_x_7208:
[----:B------:R-:W-:Y:S05]  /*2450*/  BSYNC B2 ;  /* 0x0000000000027941 */ /* 0x000fea0003800000 */
.L_x_7195:
        /* <DEDUP_REMOVED lines=27> */
[----:B------:R-:W-:Y:S05]  /*2610*/  CALL.REL.NOINC `($__internal_14_$__cuda_sm20_div_rn_f64_full) ;  /* 0x0000008c00547944 */ /* 0x000fea0003c00000 */
[----:B------:R-:W-:-:S04]  /*2620*/  LOP3.LUT R3, R3, R2, RZ, 0x3c, !PT ;  /* 0x0000000203037212 */ /* 0x000fc800078e3cff */
[----:B------:R-:W-:-:S04]  /*2630*/  LOP3.LUT R2, R3, R2, RZ, 0x3c, !PT ;  /* 0x0000000203027212 */ /* 0x000fc800078e3cff */
[----:B------:R-:W-:-:S07]  /*2640*/  LOP3.LUT R3, R3, R2, RZ, 0x3c, !PT ;  /* 0x0000000203037212 */ /* 0x000fce00078e3cff */
.L_x_7228:
[----:B------:R-:W-:Y:S05]  /*2650*/  BSYNC B2 ;  /* 0x0000000000027941 */ /* 0x000fea0003800000 */
.L_x_7227:
        /* <DEDUP_REMOVED lines=16> */
[----:B------:R-:W-:Y:S05]  /*2760*/  CALL.REL.NOINC `($__internal_13_$__cuda_sm20_dblrcp_rn_slowpath_v3) ;  /* 0x00000088005c7944 */ /* 0x000fea0003c00000 */
.L_x_7230:
[----:B------:R-:W-:Y:S05]  /*2770*/  BSYNC B2 ;  /* 0x0000000000027941 */ /* 0x000fea0003800000 */
.L_x_7229:
[C---:B------:R-:W-:Y:S02]  /*2780*/  DFMA R16, R2.reuse, R22, R20 ;  /* 0x000000160210722b */ /* 0x040fe40000000014 */
[----:B------:R-:W-:-:S06]  /*2790*/  DFMA R2, R2, -R20, R22 ;  /* 0x800000140202722b */ /* 0x000fcc0000000016 */
[-C--:B------:R-:W-:Y:S02]  /*27a0*/  DMUL R16, R16, R4.reuse ;  /* 0x0000000410107228 */ /* 0x080fe40000000000 */
[----:B------:R-:W-:Y:S01]  /*27b0*/  DMUL R18, R2, R4 ;  /* 0x0000000402127228 */ /* 0x000fe20000000000 */
[----:B------:R-:W-:Y:S10]  /*27c0*/  BRA `(.L_x_7194) ;  /* 0x0000000400787947 */ /* 0x000ff40003800000 */
.L_x_7226:
        /* <DEDUP_REMOVED lines=19> */
[----:B------:R-:W-:Y:S05]  /*2900*/  CALL.REL.NOINC `($__internal_14_$__cuda_sm20_div_rn_f64_full) ;  /* 0x0000008800987944 */ /* 0x000fea0003c00000 */
[----:B------:R-:W-:Y:S02]  /*2910*/  IMAD.MOV.U32 R16, RZ, RZ, R3 ;  /* 0x000000ffff107224 */ /* 0x000fe400078e0003 */
[----:B------:R-:W-:-:S07]  /*2920*/  IMAD.MOV.U32 R17, RZ, RZ, R2 ;  /* 0x000000ffff117224 */ /* 0x000fce00078e0002 */
.L_x_7232:
[----:B------:R-:W-:Y:S05]  /*2930*/  BSYNC B2 ;  /* 0x0000000000027941 */ /* 0x000fea0003800000 */
.L_x_7231:
        /* <DEDUP_REMOVED lines=22> */
.L_x_7234:
[----:B------:R-:W-:Y:S05]  /*2aa0*/  BSYNC B2 ;  /* 0x0000000000027941 */ /* 0x000fea0003800000 */
.L_x_7233:
[----:B------:R-:W-:Y:S05]  /*2ab0*/  BRA `(.L_x_7194) ;  /* 0x0000000000bc7947 */ /* 0x000fea0003800000 */
.L_x_7225:
        /* <DEDUP_REMOVED lines=20> */
[----:B------:R-:W-:Y:S05]  /*2c00*/  CALL.REL.NOINC `($__internal_14_$__cuda_sm20_div_rn_f64_full) ;  /* 0x0000008400d87944 */ /* 0x000fea0003c00000 */
[----:B------:R-:W-:-:S04]  /*2c10*/  LOP3.LUT R3, R3, R2, RZ, 0x3c, !PT ;  /* 0x0000000203037212 */ /* 0x000fc800078e3cff */
[----:B------:R-:W-:-:S04]  /*2c20*/  LOP3.LUT R2, R3, R2, RZ, 0x3c, !PT ;  /* 0x0000000203027212 */ /* 0x000fc800078e3cff */
[----:B------:R-:W-:-:S07]  /*2c30*/  LOP3.LUT R3, R3, R2, RZ, 0x3c, !PT ;  /* 0x0000000203037212 */ /* 0x000fce00078e3cff */
.L_x_7236:
[----:B------:R-:W-:Y:S05]  /*2c40*/  BSYNC B2 ;  /* 0x0000000000027941 */ /* 0x000fea0003800000 */
.L_x_7235:
        /* <DEDUP_REMOVED lines=16> */
[----:B------:R-:W-:Y:S05]  /*2d50*/  CALL.REL.NOINC `($__internal_13_$__cuda_sm20_dblrcp_rn_slowpath_v3) ;  /* 0x0000008000e07944 */ /* 0x000fea0003c00000 */
.L_x_7238:
[----:B------:R-:W-:Y:S05]  /*2d60*/  BSYNC B2 ;  /* 0x0000000000027941 */ /* 0x000fea0003800000 */
.L_x_7237:
[C---:B------:R-:W-:Y:S02]  /*2d70*/  DFMA R16, R2.reuse, R20, R22 ;  /* 0x000000140210722b */ /* 0x040fe40000000016 */
[----:B------:R-:W-:-:S06]  /*2d80*/  DFMA R2, R2, R22, -R20 ;  /* 0x000000160202722b */ /* 0x000fcc0000000814 */
[-C--:B------:R-:W-:Y:S02]  /*2d90*/  DMUL R16, R16, R4.reuse ;  /* 0x0000000410107228 */ /* 0x080fe40000000000 */
[----:B------:R-:W-:-:S11]  /*2da0*/  DMUL R18, R2, R4 ;  /* 0x0000000402127228 */ /* 0x000fd60000000000 */
.L_x_7194:
[----:B------:R-:W-:Y:S05]  /*2db0*/  BSYNC B0 ;  /* 0x0000000000007941 */ /* 0x000fea0003800000 */
.L_x_7193:
[----:B------:R-:W1:Y:S01]  /*2dc0*/  S2R R0, SR_TID.X ;  /* 0x0000000000007919 */ /* 0x000e620000002100 */
[----:B------:R-:W-:Y:S01]  /*2dd0*/  BSSY B0, `(.L_x_7239) ;  /* 0x00002b4000007945 */ /* 0x000fe20003800000 */
[----:B-----5:R-:W-:Y:S02]  /*2de0*/  CS2R R22, SRZ ;  /* 0x0000000000167805 */ /* 0x020fe4000001ff00 */
[----:B------:R-:W-:Y:S01]  /*2df0*/  CS2R R20, SRZ ;  /* 0x0000000000147805 */ /* 0x000fe2000001ff00 */
[----:B-1----:R-:W-:-:S05]  /*2e00*/  VIADD R0, R0, 0x80 ;  /* 0x0000008000007836 */ /* 0x002fca0000000000 */
[----:B------:R-:W-:-:S13]  /*2e10*/  ISETP.GE.AND P0, PT, R0, R33, PT ;  /* 0x000000210000720c */ /* 0x000fda0003f06270 */
[----:B------:R-:W-:Y:S05]  /*2e20*/  @P0 BRA `(.L_x_7240) ;  /* 0x0000002800b80947 */ /* 0x000fea0003800000 */
[----:B0-----:R-:W-:Y:S01]  /*2e30*/  DADD R2, -RZ, -R26 ;  /* 0x00000000ff027229 */ /* 0x001fe2000000091a */
        /* <DEDUP_REMOVED lines=65> */
[----:B------:R-:W-:Y:S02]  /*3250*/  @!P1 MOV R4, R22 ;  /* 0x0000001600049202 */ /* 0x000fe40000000f00 */
[----:B------:R-:W-:Y:S02]  /*3260*/  @!P1 SHF.R.S32.HI R5, RZ, 0x1, R0 ;  /* 0x00000001ff059819 */ /* 0x000fe40000011400 */
[----:B------:R-:W-:-:S03]  /*3270*/  FSEL R21, R21, RZ, !P0 ;  /* 0x000000ff15157208 */ /* 0x000fc60004000000 */
[----:B------:R-:W-:Y:S02]  /*3280*/  @!P1 IMAD.IADD R6, R6, 0x1, -R5 ;  /* 0x0000000106069824 */ /* 0x000fe400078e0a05 */
[----:B------:R-:W-:-:S03]  /*3290*/  @!P1 IMAD R5, R5, 0x100000, R23 ;  /* 0x0010000005059824 */ /* 0x000fc600078e0217 */
[----:B------:R-:W-:Y:S01]  /*32a0*/  @!P1 LEA R7, R6, 0x3ff00000, 0x14 ;  /* 0x3ff0000006079811 */ /* 0x000fe200078ea0ff */
[----:B------:R-:W-:-:S06]  /*32b0*/  @!P1 IMAD.MOV.U32 R6, RZ, RZ, RZ ;  /* 0x000000ffff069224 */ /* 0x000fcc00078e00ff */
[----:B------:R-:W-:-:S11]  /*32c0*/  @!P1 DMUL R20, R4, R6 ;  /* 0x0000000604149228 */ /* 0x000fd60000000000 */
.L_x_7247:
[----:B------:R-:W-:Y:S05]  /*32d0*/  BSYNC B1 ;  /* 0x0000000000017941 */ /* 0x000fea0003800000 */
.L_x_7246:
        /* <DEDUP_REMOVED lines=25> */
.L_x_7249:
[----:B------:R-:W-:Y:S01]  /*3470*/  DMUL R22, RZ, -R26 ;  /* 0x8000001aff167228 */ /* 0x000fe20000000000 */
[----:B------:R-:W-:-:S10]  /*3480*/  IMAD.MOV.U32 R5, RZ, RZ, RZ ;  /* 0x000000ffff057224 */ /* 0x000fd400078e00ff */
.L_x_7250:
[----:B------:R-:W-:Y:S05]  /*3490*/  BSYNC B3 ;  /* 0x0000000000037941 */ /* 0x000fea0003800000 */
.L_x_7248:
        /* <DEDUP_REMOVED lines=47> */
.L_x_7252:
[----:B------:R-:W-:Y:S01]  /*3790*/  DMUL R2, RZ, -R26 ;  /* 0x8000001aff027228 */ /* 0x000fe20000000000 */
[----:B------:R-:W-:-:S10]  /*37a0*/  IMAD.MOV.U32 R5, RZ, RZ, RZ ;  /* 0x000000ffff057224 */ /* 0x000fd400078e00ff */
.L_x_7253:
[----:B------:R-:W-:Y:S05]  /*37b0*/  BSYNC B3 ;  /* 0x0000000000037941 */ /* 0x000fea0003800000 */
.L_x_7251:
        /* <DEDUP_REMOVED lines=25> */
.L_x_7245:
        /* <DEDUP_REMOVED lines=63> */
.L_x_7256:
[----:B------:R-:W-:Y:S05]  /*3d40*/  BSYNC B1 ;  /* 0x0000000000017941 */ /* 0x000fea0003800000 */
.L_x_7255:
        /* <DEDUP_REMOVED lines=25> */
.L_x_7258:
[----:B------:R-:W-:Y:S01]  /*3ee0*/  DMUL R22, RZ, -R26 ;  /* 0x8000001aff167228 */ /* 0x000fe20000000000 */
[----:B------:R-:W-:-:S10]  /*3ef0*/  IMAD.MOV.U32 R5, RZ, RZ, RZ ;  /* 0x000000ffff057224 */ /* 0x000fd400078e00ff */
.L_x_7259:
[----:B------:R-:W-:Y:S05]  /*3f00*/  BSYNC B3 ;  /* 0x0000000000037941 */ /* 0x000fea0003800000 */
.L_x_7257:
        /* <DEDUP_REMOVED lines=47> */
.L_x_7261:
[----:B------:R-:W-:Y:S01]  /*4200*/  DMUL R2, RZ, -R26 ;  /* 0x8000001aff027228 */ /* 0x000fe20000000000 */
[----:B------:R-:W-:-:S10]  /*4210*/  IMAD.MOV.U32 R5, RZ, RZ, RZ ;  /* 0x000000ffff057224 */ /* 0x000fd400078e00ff */
.L_x_7262:
[----:B------:R-:W-:Y:S05]  /*4220*/  BSYNC B3 ;  /* 0x0000000000037941 */ /* 0x000fea0003800000 */
.L_x_7260:
        /* <DEDUP_REMOVED lines=38> */
.L_x_7244:
        /* <DEDUP_REMOVED lines=11> */
.L_x_7263:
[----:B------:R-:W-:-:S10]  /*4540*/  DADD R6, R26, -R26 ;  /* 0x000000001a067229 */ /* 0x000fd4000000081a */
[----:B------:R-:W-:Y:S02]  /*4550*/  IMAD.MOV.U32 R2, RZ, RZ, R6 ;  /* 0x000000ffff027224 */ /* 0x000fe400078e0006 */
[----:B------:R-:W-:Y:S01]  /*4560*/  IMAD.MOV.U32 R3, RZ, RZ, R7 ;  /* 0x000000ffff037224 */ /* 0x000fe200078e0007 */
[----:B------:R-:W-:Y:S06]  /*4570*/  BRA `(.L_x_7254) ;  /* 0x00000008008c7947 */ /* 0x000fec0003800000 */
.L_x_7243:
        /* <DEDUP_REMOVED lines=22> */
[----:B------:R-:W-:Y:S05]  /*46e0*/  CALL.REL.NOINC `($_ZN2at6native27unrolled_elementwise_kernelIZZZNS0_61_GLOBAL__N__132982cb_23_ActivationSiluKernel_cu_f5210f67_354611silu_kernelERNS_18TensorIteratorBaseEENKUlvE_clEvENKUlvE1_clEvEUlN3c107complexIdEEE_St5arrayIPcLm2EELi4E23TrivialOffsetCalculatorILi1EjESF_NS0_6memory15LoadWithoutCastENSG_16StoreWithoutCastEEEviT_T0_T2_T3_T4_T5_$__internal_trig_reduction_slowpathd) ;  /* 0x0000007000b87944 */ /* 0x000fea0003c00000 */
[----:B------:R-:W-:Y:S02]  /*46f0*/  IMAD.MOV.U32 R34, RZ, RZ, R2 ;  /* 0x000000ffff227224 */ /* 0x000fe400078e0002 */
[----:B------:R-:W-:Y:S01]  /*4700*/  IMAD.MOV.U32 R35, RZ, RZ, R3 ;  /* 0x000000ffff237224 */ /* 0x000fe200078e0003 */
[----:B------:R-:W-:Y:S06]  /*4710*/  BRA `(.L_x_7266) ;  /* 0x0000000000087947 */ /* 0x000fec0003800000 */
.L_x_7265:
[----:B------:R-:W-:Y:S01]  /*4720*/  DMUL R34, RZ, -R26 ;  /* 0x8000001aff227228 */ /* 0x000fe20000000000 */
[----:B------:R-:W-:-:S10]  /*4730*/  IMAD.MOV.U32 R5, RZ, RZ, RZ ;  /* 0x000000ffff057224 */ /* 0x000fd400078e00ff */
.L_x_7266:
[----:B------:R-:W-:Y:S05]  /*4740*/  BSYNC B3 ;  /* 0x0000000000037941 */ /* 0x000fea0003800000 */
.L_x_7264:
        /* <DEDUP_REMOVED lines=47> */
.L_x_7268:
[----:B------:R-:W-:Y:S01]  /*4a40*/  DMUL R2, RZ, -R26 ;  /* 0x8000001aff027228 */ /* 0x000fe20000000000 */
[----:B------:R-:W-:-:S10]  /*4a50*/  IMAD.MOV.U32 R5, RZ, RZ, RZ ;  /* 0x000000ffff057224 */ /* 0x000fd400078e00ff */
.L_x_7269:
[----:B------:R-:W-:Y:S05]  /*4a60*/  BSYNC B3 ;  /* 0x0000000000037941 */ /* 0x000fea0003800000 */
.L_x_7267:
        /* <DEDUP_REMOVED lines=24> */
.L_x_7242:
[----:B------:R-:W-:Y:S01]  /*4bf0*/  IMAD.MOV.U32 R20, RZ, RZ, 0x652b82fe ;  /* 0x652b82feff147424 */ /* 0x000fe200078e00ff */
[----:B------:R-:W-:Y:S01]  /*4c00*/  MOV R21, 0x3ff71547 ;  /* 0x3ff7154700157802 */ /* 0x000fe20000000f00 */
[----:B------:R-:W-:Y:S01]  /*4c10*/  UMOV UR4, 0xfefa39ef ;  /* 0xfefa39ef00047882 */ /* 0x000fe20000000000 */
[----:B------:R-:W-:Y:S01]  /*4c20*/  UMOV UR5, 0x3fe62e42 ;  /* 0x3fe62e4200057882 */ /* 0x000fe20000000000 */
[----:B------:R-:W-:Y:S01]  /*4c30*/  FSETP.GEU.FTZ.AND P0, PT, |R5|, 4.1917929649353027344, PT ;  /* 0x4086232b0500780b */ /* 0x000fe20003f1e200 */
[----:B------:R-:W-:Y:S02]  /*4c40*/  BSSY B1, `(.L_x_7254) ;  /* 0x0000036000017945 */ /* 0x000fe40003800000 */
        /* <DEDUP_REMOVED lines=53> */
.L_x_7270:
[----:B------:R-:W-:Y:S05]  /*4fa0*/  BSYNC B1 ;  /* 0x0000000000017941 */ /* 0x000fea0003800000 */
.L_x_7254:
[----:B------:R-:W-:Y:S05]  /*4fb0*/  BSYNC B2 ;  /* 0x0000000000027941 */ /* 0x000fea0003800000 */
.L_x_7241:
        /* <DEDUP_REMOVED lines=31> */
.L_x_7274:
[----:B------:R-:W-:Y:S05]  /*51b0*/  BSYNC B2 ;  /* 0x0000000000027941 */ /* 0x000fea0003800000 */
.L_x_7273:
        /* <DEDUP_REMOVED lines=17> */
.L_x_7276:
[----:B------:R-:W-:Y:S05]  /*52d0*/  BSYNC B2 ;  /* 0x0000000000027941 */ /* 0x000fea0003800000 */
.L_x_7275:
[C---:B------:R-:W-:Y:S02]  /*52e0*/  DFMA R20, R2.reuse, R26, R24 ;  /* 0x0000001a0214722b */ /* 0x040fe40000000018 */
[----:B------:R-:W-:-:S06]  /*52f0*/  DFMA R2, R2, -R24, R26 ;  /* 0x800000180202722b */ /* 0x000fcc000000001a */
[-C--:B------:R-:W-:Y:S02]  /*5300*/  DMUL R20, R20, R4.reuse ;  /* 0x0000000414147228 */ /* 0x080fe40000000000 */
[----:B------:R-:W-:Y:S01]  /*5310*/  DMUL R22, R2, R4 ;  /* 0x0000000402167228 */ /* 0x000fe20000000000 */
[----:B------:R-:W-:Y:S10]  /*5320*/  BRA `(.L_x_7240) ;  /* 0x0000000400787947 */ /* 0x000ff40003800000 */
.L_x_7272:
        /* <DEDUP_REMOVED lines=22> */
.L_x_7278:
[----:B------:R-:W-:Y:S05]  /*5490*/  BSYNC B2 ;  /* 0x0000000000027941 */ /* 0x000fea0003800000 */
.L_x_7277:
        /* <DEDUP_REMOVED lines=22> */
.L_x_7280:
[----:B------:R-:W-:Y:S05]  /*5600*/  BSYNC B2 ;  /* 0x0000000000027941 */ /* 0x000fea0003800000 */
.L_x_7279:
[----:B------:R-:W-:Y:S05]  /*5610*/  BRA `(.L_x_7240) ;  /* 0x0000000000bc7947 */ /* 0x000fea0003800000 */
.L_x_7271:
        /* <DEDUP_REMOVED lines=24> */
.L_x_7282:
[----:B------:R-:W-:Y:S05]  /*57a0*/  BSYNC B2 ;  /* 0x0000000000027941 */ /* 0x000fea0003800000 */
.L_x_7281:
        /* <DEDUP_REMOVED lines=17> */
.L_x_7284:
[----:B------:R-:W-:Y:S05]  /*58c0*/  BSYNC B2 ;  /* 0x0000000000027941 */ /* 0x000fea0003800000 */
.L_x_7283:
[C---:B------:R-:W-:Y:S02]  /*58d0*/  DFMA R20, R2.reuse, R24, R26 ;  /* 0x000000180214722b */ /* 0x040fe4000000001a */
[----:B------:R-:W-:-:S06]  /*58e0*/  DFMA R2, R2, R26, -R24 ;  /* 0x0000001a0202722b */ /* 0x000fcc0000000818 */
[-C--:B------:R-:W-:Y:S02]  /*58f0*/  DMUL R20, R20, R4.reuse ;  /* 0x0000000414147228 */ /* 0x080fe40000000000 */
[----:B------:R-:W-:-:S11]  /*5900*/  DMUL R22, R2, R4 ;  /* 0x0000000402167228 */ /* 0x000fd60000000000 */
.L_x_7240:
[----:B------:R-:W-:Y:S05]  /*5910*/  BSYNC B0 ;  /* 0x0000000000007941 */ /* 0x000fea0003800000 */
.L_x_7239:
[----:B------:R-:W1:Y:S01]  /*5920*/  S2R R0, SR_TID.X ;  /* 0x0000000000007919 */ /* 0x000e620000002100 */
[----:B------:R-:W-:Y:S01]  /*5930*/  BSSY B0, `(.L_x_7285) ;  /* 0x00002ab000007945 */ /* 0x000fe20003800000 */
[----:B0-----:R-:W-:Y:S02]  /*5940*/  CS2R R6, SRZ ;  /* 0x0000000000067805 */ /* 0x001fe4000001ff00 */
[----:B------:R-:W-:Y:S02]  /*5950*/  CS2R R26, SRZ ;  /* 0x00000000001a7805 */ /* 0x000fe4000001ff00 */
[----:B------:R-:W-:Y:S01]  /*5960*/  CS2R R24, SRZ ;  /* 0x0000000000187805 */ /* 0x000fe2000001ff00 */
[----:B-1----:R-:W-:-:S05]  /*5970*/  VIADD R0, R0, 0x100 ;  /* 0x0000010000007836 */ /* 0x002fca0000000000 */
        /* <DEDUP_REMOVED lines=73> */
[----:B------:R-:W-:Y:S02]  /*5e10*/  @!P1 LEA R5, R4, 0x3ff00000, 0x14 ;  /* 0x3ff0000004059811 */ /* 0x000fe400078ea0ff */
[----:B------:R-:W-:-:S06]  /*5e20*/  @!P1 MOV R4, RZ ;  /* 0x000000ff00049202 */ /* 0x000fcc0000000f00 */
[----:B------:R-:W-:-:S11]  /*5e30*/  @!P1 DMUL R26, R2, R4 ;  /* 0x00000004021a9228 */ /* 0x000fd60000000000 */
.L_x_7293:
[----:B------:R-:W-:Y:S05]  /*5e40*/  BSYNC B1 ;  /* 0x0000000000017941 */ /* 0x000fea0003800000 */
.L_x_7292:
[----:B------:R-:W-:Y:S04]  /*5e50*/  BSSY B3, `(.L_x_7294) ;  /* 0x0000019000037945 */ /* 0x000fe80003800000 */
[----:B------:R-:W-:Y:S05]  /*5e60*/  @!P2 BRA `(.L_x_7295) ;  /* 0x000000000054a947 */ /* 0x000fea0003800000 */
[----:B------:R-:W-:Y:S01]  /*5e70*/  UMOV UR4, 0x6dc9c883 ;  /* 0x6dc9c88300047882 */ /* 0x000fe20000000000 */
[----:B------:R-:W-:Y:S01]  /*5e80*/  UMOV UR5, 0x3fe45f30 ;  /* 0x3fe45f3000057882 */ /* 0x000fe20000000000 */
[----:B------:R-:W-:Y:S02]  /*5e90*/  DSETP.GE.AND P0, PT, |R44|, 2.14748364800000000000e+09, PT ;  /* 0x41e000002c00742a */ /* 0x000fe40003f06200 */
[----:B------:R-:W-:Y:S01]  /*5ea0*/  DMUL R4, R10, -UR4 ;  /* 0x800000040a047c28 */ /* 0x000fe20008000000 */
[----:B------:R-:W-:Y:S01]  /*5eb0*/  UMOV UR4, 0x54442d18 ;  /* 0x54442d1800047882 */ /* 0x000fe20000000000 */
[----:B------:R-:W-:-:S08]  /*5ec0*/  UMOV UR5, 0x3ff921fb ;  /* 0x3ff921fb00057882 */ /* 0x000fd00000000000 */
        /* <DEDUP_REMOVED lines=14> */
[----:B------:R-:W-:Y:S05]  /*5fb0*/  BRA `(.L_x_7296) ;  /* 0x0000000000087947 */ /* 0x000fea0003800000 */
.L_x_7295:
[----:B------:R-:W-:Y:S01]  /*5fc0*/  DMUL R2, RZ, R44 ;  /* 0x0000002cff027228 */ /* 0x000fe20000000000 */
[----:B------:R-:W-:-:S10]  /*5fd0*/  IMAD.MOV.U32 R5, RZ, RZ, RZ ;  /* 0x000000ffff057224 */ /* 0x000fd400078e00ff */
.L_x_7296:
[----:B------:R-:W-:Y:S05]  /*5fe0*/  BSYNC B3 ;  /* 0x0000000000037941 */ /* 0x000fea0003800000 */
.L_x_7294:
        /* <DEDUP_REMOVED lines=46> */
.L_x_7298:
[----:B------:R-:W-:Y:S01]  /*62d0*/  DMUL R2, RZ, R44 ;  /* 0x0000002cff027228 */ /* 0x000fe20000000000 */
[----:B------:R-:W-:-:S10]  /*62e0*/  IMAD.MOV.U32 R5, RZ, RZ, RZ ;  /* 0x000000ffff057224 */ /* 0x000fd400078e00ff */
.L_x_7299:
[----:B------:R-:W-:Y:S05]  /*62f0*/  BSYNC B3 ;  /* 0x0000000000037941 */ /* 0x000fea0003800000 */
.L_x_7297:
        /* <DEDUP_REMOVED lines=25> */
.L_x_7291:
        /* <DEDUP_REMOVED lines=63> */
.L_x_7302:
[----:B------:R-:W-:Y:S05]  /*6880*/  BSYNC B1 ;  /* 0x0000000000017941 */ /* 0x000fea0003800000 */
.L_x_7301:
        /* <DEDUP_REMOVED lines=23> */
.L_x_7304:
[----:B------:R-:W-:Y:S01]  /*6a00*/  DMUL R2, RZ, R44 ;  /* 0x0000002cff027228 */ /* 0x000fe20000000000 */
[----:B------:R-:W-:-:S10]  /*6a10*/  IMAD.MOV.U32 R5, RZ, RZ, RZ ;  /* 0x000000ffff057224 */ /* 0x000fd400078e00ff */
.L_x_7305:
[----:B------:R-:W-:Y:S05]  /*6a20*/  BSYNC B3 ;  /* 0x0000000000037941 */ /* 0x000fea0003800000 */
.L_x_7303:
        /* <DEDUP_REMOVED lines=44> */
[----:B------:R-:W-:Y:S05]  /*6cf0*/  CALL.REL.NOINC `($_ZN2at6native27unrolled_elementwise_kernelIZZZNS0_61_GLOBAL__N__132982cb_23_ActivationSiluKernel_cu_f5210f67_354611silu_kernelERNS_18TensorIteratorBaseEENKUlvE_clEvENKUlvE1_clEvEUlN3c107complexIdEEE_St5arrayIPcLm2EELi4E23TrivialOffsetCalculatorILi1EjESF_NS0_6memory15LoadWithoutCastENSG_16StoreWithoutCastEEEviT_T0_T2_T3_T4_T5_$__internal_trig_reduction_slowpathd) ;  /* 0x0000004c00347944 */ /* 0x000fea0003c00000 */
[----:B------:R-:W-:Y:S05]  /*6d00*/  BRA `(.L_x_7308) ;  /* 0x0000000000087947 */ /* 0x000fea0003800000 */
.L_x_7307:
[----:B------:R-:W-:Y:S01]  /*6d10*/  DMUL R2, RZ, R44 ;  /* 0x0000002cff027228 */ /* 0x000fe20000000000 */
[----:B------:R-:W-:-:S10]  /*6d20*/  IMAD.MOV.U32 R5, RZ, RZ, RZ ;  /* 0x000000ffff057224 */ /* 0x000fd400078e00ff */
.L_x_7308:
[----:B------:R-:W-:Y:S05]  /*6d30*/  BSYNC B3 ;  /* 0x0000000000037941 */ /* 0x000fea0003800000 */
.L_x_7306:
        /* <DEDUP_REMOVED lines=14> */
[----:B--2---:R-:W-:Y:S01]  /*6e20*/  DFMA R24, R4, R44, R24 ;  /* 0x0000002c0418722b */ /* 0x004fe20000000018 */
[----:B------:R-:W-:-:S07]  /*6e30*/  IMAD.MOV.U32 R44, RZ, RZ, RZ ;  /* 0x000000ffff2c7224 */ /* 0x000fce00078e00ff */
        /* <DEDUP_REMOVED lines=23> */
.L_x_7290:
        /* <DEDUP_REMOVED lines=11> */
.L_x_7309:
[----:B------:R-:W-:-:S10]  /*7060*/  DADD R24, R10, -R10 ;  /* 0x000000000a187229 */ /* 0x000fd4000000080a */
[----:B------:R-:W-:Y:S02]  /*7070*/  IMAD.MOV.U32 R44, RZ, RZ, R24 ;  /* 0x000000ffff2c7224 */ /* 0x000fe400078e0018 */
[----:B------:R-:W-:Y:S01]  /*7080*/  IMAD.MOV.U32 R45, RZ, RZ, R25 ;  /* 0x000000ffff2d7224 */ /* 0x000fe200078e0019 */
[----:B------:R-:W-:Y:S06]  /*7090*/  BRA `(.L_x_7300) ;  /* 0x0000000800787947 */ /* 0x000fec0003800000 */
.L_x_7289:
        /* <DEDUP_REMOVED lines=24> */
.L_x_7311:
[----:B------:R-:W-:Y:S01]  /*7220*/  DMUL R2, RZ, R44 ;  /* 0x0000002cff027228 */ /* 0x000fe20000000000 */
[----:B------:R-:W-:-:S10]  /*7230*/  IMAD.MOV.U32 R5, RZ, RZ, RZ ;  /* 0x000000ffff057224 */ /* 0x000fd400078e00ff */
.L_x_7312:
[----:B------:R-:W-:Y:S05]  /*7240*/  BSYNC B3 ;  /* 0x0000000000037941 */ /* 0x000fea0003800000 */
.L_x_7310:
        /* <DEDUP_REMOVED lines=46> */
.L_x_7314:
[----:B------:R-:W-:Y:S01]  /*7530*/  DMUL R2, RZ, R44 ;  /* 0x0000002cff027228 */ /* 0x000fe20000000000 */
[----:B------:R-:W-:-:S10]  /*7540*/  IMAD.MOV.U32 R5, RZ, RZ, RZ ;  /* 0x000000ffff057224 */ /* 0x000fd400078e00ff */
.L_x_7315:
[----:B------:R-:W-:Y:S05]  /*7550*/  BSYNC B3 ;  /* 0x0000000000037941 */ /* 0x000fea0003800000 */
.L_x_7313:
        /* <DEDUP_REMOVED lines=24> */
.L_x_7288:
        /* <DEDUP_REMOVED lines=58> */
.L_x_7300:
[----:B------:R-:W-:Y:S05]  /*7a80*/  BSYNC B2 ;  /* 0x0000000000027941 */ /* 0x000fea0003800000 */
.L_x_7287:
        /* <DEDUP_REMOVED lines=31> */
.L_x_7319:
[----:B------:R-:W-:Y:S05]  /*7c80*/  BSYNC B2 ;  /* 0x0000000000027941 */ /* 0x000fea0003800000 */
.L_x_7318:
        /* <DEDUP_REMOVED lines=17> */
.L_x_7321:
[----:B------:R-:W-:Y:S05]  /*7da0*/  BSYNC B2 ;  /* 0x0000000000027941 */ /* 0x000fea0003800000 */
.L_x_7320:
[C---:B------:R-:W-:Y:S02]  /*7db0*/  DFMA R24, R2.reuse, R10, R8 ;  /* 0x0000000a0218722b */ /* 0x040fe40000000008 */
[----:B------:R-:W-:-:S06]  /*7dc0*/  DFMA R2, R2, -R8, R10 ;  /* 0x800000080202722b */ /* 0x000fcc000000000a */
[-C--:B------:R-:W-:Y:S02]  /*7dd0*/  DMUL R24, R24, R4.reuse ;  /* 0x0000000418187228 */ /* 0x080fe40000000000 */
[----:B------:R-:W-:Y:S01]  /*7de0*/  DMUL R26, R2, R4 ;  /* 0x00000004021a7228 */ /* 0x000fe20000000000 */
[----:B------:R-:W-:Y:S10]  /*7df0*/  BRA `(.L_x_7286) ;  /* 0x0000000400787947 */ /* 0x000ff40003800000 */
.L_x_7317:
        /* <DEDUP_REMOVED lines=20> */
[----:B------:R-:W-:Y:S01]  /*7f40*/  IMAD.MOV.U32 R24, RZ, RZ, R3 ;  /* 0x000000ffff187224 */ /* 0x000fe200078e0003 */
[----:B------:R-:W-:-:S07]  /*7f50*/  MOV R25, R2 ;  /* 0x0000000200197202 */ /* 0x000fce0000000f00 */
.L_x_7323:
[----:B------:R-:W-:Y:S05]  /*7f60*/  BSYNC B2 ;  /* 0x0000000000027941 */ /* 0x000fea0003800000 */
.L_x_7322:
        /* <DEDUP_REMOVED lines=22> */
.L_x_7325:
[----:B------:R-:W-:Y:S05]  /*80d0*/  BSYNC B2 ;  /* 0x0000000000027941 */ /* 0x000fea0003800000 */
.L_x_7324:
[----:B------:R-:W-:Y:S05]  /*80e0*/  BRA `(.L_x_7286) ;  /* 0x0000000000bc7947 */ /* 0x000fea0003800000 */
.L_x_7316:
        /* <DEDUP_REMOVED lines=24> */
.L_x_7327:
[----:B------:R-:W-:Y:S05]  /*8270*/  BSYNC B2 ;  /* 0x0000000000027941 */ /* 0x000fea0003800000 */
.L_x_7326:
        /* <DEDUP_REMOVED lines=17> */
.L_x_7329:
[----:B------:R-:W-:Y:S05]  /*8390*/  BSYNC B2 ;  /* 0x0000000000027941 */ /* 0x000fea0003800000 */
.L_x_7328:
[C---:B------:R-:W-:Y:S02]  /*83a0*/  DFMA R24, R2.reuse, R8, R10 ;  /* 0x000000080218722b */ /* 0x040fe4000000000a */
[----:B------:R-:W-:-:S06]  /*83b0*/  DFMA R2, R2, R10, -R8 ;  /* 0x0000000a0202722b */ /* 0x000fcc0000000808 */
[-C--:B------:R-:W-:Y:S02]  /*83c0*/  DMUL R24, R24, R4.reuse ;  /* 0x0000000418187228 */ /* 0x080fe40000000000 */
[----:B------:R-:W-:-:S11]  /*83d0*/  DMUL R26, R2, R4 ;  /* 0x00000004021a7228 */ /* 0x000fd60000000000 */
.L_x_7286:
[----:B------:R-:W-:Y:S05]  /*83e0*/  BSYNC B0 ;  /* 0x0000000000007941 */ /* 0x000fea0003800000 */
.L_x_7285:
[----:B------:R-:W0:Y:S01]  /*83f0*/  S2R R0, SR_TID.X ;  /* 0x0000000000007919 */ /* 0x000e220000002100 */
[----:B------:R-:W-:Y:S01]  /*8400*/  BSSY B0, `(.L_x_7330) ;  /* 0x00002ad000007945 */ /* 0x000fe20003800000 */
[----:B------:R-:W-:Y:S01]  /*8410*/  CS2R R4, SRZ ;  /* 0x0000000000047805 */ /* 0x000fe2000001ff00 */
[----:B0-----:R-:W-:-:S05]  /*8420*/  VIADD R0, R0, 0x180 ;  /* 0x0000018000007836 */ /* 0x001fca0000000000 */
        /* <DEDUP_REMOVED lines=13> */
[----:B------:R-:W-:-:S04]  /*8500*/  IADD3 R0, R3, -0x40862e42, RZ ;  /* 0xbf79d1be03007810 */ /* 0x000fc80007ffe0ff */
        /* <DEDUP_REMOVED lines=62> */
.L_x_7338:
[----:B------:R-:W-:Y:S05]  /*88f0*/  BSYNC B1 ;  /* 0x0000000000017941 */ /* 0x000fea0003800000 */
.L_x_7337:
        /* <DEDUP_REMOVED lines=23> */
.L_x_7340:
[----:B------:R-:W-:Y:S01]  /*8a70*/  DMUL R2, RZ, R10 ;  /* 0x0000000aff027228 */ /* 0x000fe20000000000 */
[----:B------:R-:W-:-:S10]  /*8a80*/  IMAD.MOV.U32 R5, RZ, RZ, RZ ;  /* 0x000000ffff057224 */ /* 0x000fd400078e00ff */
.L_x_7341:
[----:B------:R-:W-:Y:S05]  /*8a90*/  BSYNC B3 ;  /* 0x0000000000037941 */ /* 0x000fea0003800000 */
.L_x_7339:
        /* <DEDUP_REMOVED lines=11> */
[----:B------:R-:W-:Y:S01]  /*8b50*/  DMUL R34, R2, R2 ;  /* 0x0000000202227228 */ /* 0x000fe20000000000 */
        /* <DEDUP_REMOVED lines=34> */
.L_x_7343:
[----:B------:R-:W-:Y:S01]  /*8d80*/  DMUL R2, RZ, R10 ;  /* 0x0000000aff027228 */ /* 0x000fe20000000000 */
[----:B------:R-:W-:-:S10]  /*8d90*/  IMAD.MOV.U32 R5, RZ, RZ, RZ ;  /* 0x000000ffff057224 */ /* 0x000fd400078e00ff */
.L_x_7344:
[----:B------:R-:W-:Y:S05]  /*8da0*/  BSYNC B3 ;  /* 0x0000000000037941 */ /* 0x000fea0003800000 */
.L_x_7342:
        /* <DEDUP_REMOVED lines=25> */
.L_x_7336:
        /* <DEDUP_REMOVED lines=55> */
[----:B------:R-:W-:Y:S02]  /*92b0*/  @!P0 MOV R2, R6 ;  /* 0x0000000600028202 */ /* 0x000fe40000000f00 */
[----:B------:R-:W-:Y:S02]  /*92c0*/  @!P0 SHF.R.S32.HI R3, RZ, 0x1, R0 ;  /* 0x00000001ff038819 */ /* 0x000fe40000011400 */
[----:B------:R-:W-:-:S03]  /*92d0*/  FSEL R9, R9, RZ, P1 ;  /* 0x000000ff09097208 */ /* 0x000fc60000800000 */
[----:B------:R-:W-:Y:S02]  /*92e0*/  @!P0 IMAD.IADD R4, R4, 0x1, -R3 ;  /* 0x0000000104048824 */ /* 0x000fe400078e0a03 */
[----:B------:R-:W-:-:S03]  /*92f0*/  @!P0 IMAD R3, R3, 0x100000, R7 ;  /* 0x0010000003038824 */ /* 0x000fc600078e0207 */
[----:B------:R-:W-:Y:S01]  /*9300*/  @!P0 LEA R5, R4, 0x3ff00000, 0x14 ;  /* 0x3ff0000004058811 */ /* 0x000fe200078ea0ff */
[----:B------:R-:W-:-:S06]  /*9310*/  @!P0 IMAD.MOV.U32 R4, RZ, RZ, RZ ;  /* 0x000000ffff048224 */ /* 0x000fcc00078e00ff */
[----:B------:R-:W-:-:S11]  /*9320*/  @!P0 DMUL R8, R2, R4 ;  /* 0x0000000402088228 */ /* 0x000fd60000000000 */
.L_x_7347:
[----:B------:R-:W-:Y:S05]  /*9330*/  BSYNC B1 ;  /* 0x0000000000017941 */ /* 0x000fea0003800000 */
.L_x_7346:
        /* <DEDUP_REMOVED lines=23> */
.L_x_7349:
[----:B------:R-:W-:Y:S01]  /*94b0*/  DMUL R2, RZ, R10 ;  /* 0x0000000aff027228 */ /* 0x000fe20000000000 */
[----:B------:R-:W-:-:S10]  /*94c0*/  IMAD.MOV.U32 R5, RZ, RZ, RZ ;  /* 0x000000ffff057224 */ /* 0x000fd400078e00ff */
.L_x_7350:
[----:B------:R-:W-:Y:S05]  /*94d0*/  BSYNC B3 ;  /* 0x0000000000037941 */ /* 0x000fea0003800000 */
.L_x_7348:
        /* <DEDUP_REMOVED lines=46> */
.L_x_7352:
[----:B------:R-:W-:Y:S01]  /*97c0*/  DMUL R2, RZ, R10 ;  /* 0x0000000aff027228 */ /* 0x000fe20000000000 */
[----:B------:R-:W-:-:S10]  /*97d0*/  IMAD.MOV.U32 R5, RZ, RZ, RZ ;  /* 0x000000ffff057224 */ /* 0x000fd400078e00ff */
.L_x_7353:
[----:B------:R-:W-:Y:S05]  /*97e0*/  BSYNC B3 ;  /* 0x0000000000037941 */ /* 0x000fea0003800000 */
.L_x_7351:
        /* <DEDUP_REMOVED lines=39> */
.L_x_7335:
        /* <DEDUP_REMOVED lines=11> */
.L_x_7354:
[----:B------:R-:W-:-:S10]  /*9b10*/  DADD R6, R14, -R14 ;  /* 0x000000000e067229 */ /* 0x000fd4000000080e */
[----:B------:R-:W-:Y:S02]  /*9b20*/  IMAD.MOV.U32 R10, RZ, RZ, R6 ;  /* 0x000000ffff0a7224 */ /* 0x000fe400078e0006 */
[----:B------:R-:W-:Y:S01]  /*9b30*/  IMAD.MOV.U32 R11, RZ, RZ, R7 ;  /* 0x000000ffff0b7224 */ /* 0x000fe200078e0007 */
[----:B------:R-:W-:Y:S06]  /*9b40*/  BRA `(.L_x_7345) ;  /* 0x0000000800787947 */ /* 0x000fec0003800000 */
.L_x_7334:
        /* <DEDUP_REMOVED lines=24> */
.L_x_7356:
[----:B------:R-:W-:Y:S01]  /*9cd0*/  DMUL R2, RZ, R10 ;  /* 0x0000000aff027228 */ /* 0x000fe20000000000 */
[----:B------:R-:W-:-:S10]  /*9ce0*/  IMAD.MOV.U32 R5, RZ, RZ, RZ ;  /* 0x000000ffff057224 */ /* 0x000fd400078e00ff */
.L_x_7357:
[----:B------:R-:W-:Y:S05]  /*9cf0*/  BSYNC B3 ;  /* 0x0000000000037941 */ /* 0x000fea0003800000 */
.L_x_7355:
        /* <DEDUP_REMOVED lines=46> */
.L_x_7359:
[----:B------:R-:W-:Y:S01]  /*9fe0*/  DMUL R2, RZ, R10 ;  /* 0x0000000aff027228 */ /* 0x000fe20000000000 */
[----:B------:R-:W-:-:S10]  /*9ff0*/  IMAD.MOV.U32 R5, RZ, RZ, RZ ;  /* 0x000000ffff057224 */ /* 0x000fd400078e00ff */
.L_x_7360:
[----:B------:R-:W-:Y:S05]  /*a000*/  BSYNC B3 ;  /* 0x0000000000037941 */ /* 0x000fea0003800000 */
.L_x_7358:
        /* <DEDUP_REMOVED lines=24> */
.L_x_7333:
        /* <DEDUP_REMOVED lines=58> */
.L_x_7345:
[----:B------:R-:W-:Y:S05]  /*a530*/  BSYNC B2 ;  /* 0x0000000000027941 */ /* 0x000fea0003800000 */
.L_x_7332:
        /* <DEDUP_REMOVED lines=31> */
.L_x_7364:
[----:B------:R-:W-:Y:S05]  /*a730*/  BSYNC B2 ;  /* 0x0000000000027941 */ /* 0x000fea0003800000 */
.L_x_7363:
        /* <DEDUP_REMOVED lines=17> */
[----:B------:R-:W-:Y:S02]  /*a850*/  IMAD.MOV.U32 R6, RZ, RZ, R4 ;  /* 0x000000ffff067224 */ /* 0x000fe400078e0004 */
[----:B------:R-:W-:-:S07]  /*a860*/  IMAD.MOV.U32 R7, RZ, RZ, R5 ;  /* 0x000000ffff077224 */ /* 0x000fce00078e0005 */
.L_x_7366:
[----:B------:R-:W-:Y:S05]  /*a870*/  BSYNC B2 ;  /* 0x0000000000027941 */ /* 0x000fea0003800000 */
.L_x_7365:
[C---:B------:R-:W-:Y:S02]  /*a880*/  DFMA R4, R2.reuse, R14, R12 ;  /* 0x0000000e0204722b */ /* 0x040fe4000000000c */
[----:B------:R-:W-:-:S06]  /*a890*/  DFMA R2, R2, -R12, R14 ;  /* 0x8000000c0202722b */ /* 0x000fcc000000000e */
[-C--:B------:R-:W-:Y:S02]  /*a8a0*/  DMUL R4, R4, R6.reuse ;  /* 0x0000000604047228 */ /* 0x080fe40000000000 */
[----:B------:R-:W-:Y:S01]  /*a8b0*/  DMUL R6, R2, R6 ;  /* 0x0000000602067228 */ /* 0x000fe20000000000 */
[----:B------:R-:W-:Y:S10]  /*a8c0*/  BRA `(.L_x_7331) ;  /* 0x0000000400807947 */ /* 0x000ff40003800000 */
.L_x_7362:
        /* <DEDUP_REMOVED lines=22> */
.L_x_7368:
[----:B------:R-:W-:Y:S05]  /*aa30*/  BSYNC B2 ;  /* 0x0000000000027941 */ /* 0x000fea0003800000 */
.L_x_7367:
        /* <DEDUP_REMOVED lines=20> */
[----:B------:R-:W-:Y:S01]  /*ab80*/  MOV R6, R3 ;  /* 0x0000000300067202 */ /* 0x000fe20000000f00 */
[----:B------:R-:W-:-:S07]  /*ab90*/  IMAD.MOV.U32 R7, RZ, RZ, R2 ;  /* 0x000000ffff077224 */ /* 0x000fce00078e0002 */
.L_x_7370:
[----:B------:R-:W-:Y:S05]  /*aba0*/  BSYNC B2 ;  /* 0x0000000000027941 */ /* 0x000fea0003800000 */
.L_x_7369:
[----:B------:R-:W-:Y:S05]  /*abb0*/  BRA `(.L_x_7331) ;  /* 0x0000000000c47947 */ /* 0x000fea0003800000 */
.L_x_7361:
        /* <DEDUP_REMOVED lines=24> */
.L_x_7372:
[----:B------:R-:W-:Y:S05]  /*ad40*/  BSYNC B2 ;  /* 0x0000000000027941 */ /* 0x000fea0003800000 */
.L_x_7371:
        /* <DEDUP_REMOVED lines=19> */
.L_x_7374:
[----:B------:R-:W-:Y:S05]  /*ae80*/  BSYNC B2 ;  /* 0x0000000000027941 */ /* 0x000fea0003800000 */
.L_x_7373:
[C---:B------:R-:W-:Y:S02]  /*ae90*/  DFMA R4, R2.reuse, R12, R14 ;  /* 0x0000000c0204722b */ /* 0x040fe4000000000e */
[----:B------:R-:W-:-:S06]  /*aea0*/  DFMA R2, R2, R14, -R12 ;  /* 0x0000000e0202722b */ /* 0x000fcc000000080c */
[-C--:B------:R-:W-:Y:S02]  /*aeb0*/  DMUL R4, R4, R6.reuse ;  /* 0x0000000604047228 */ /* 0x080fe40000000000 */
[----:B------:R-:W-:-:S11]  /*aec0*/  DMUL R6, R2, R6 ;  /* 0x0000000602067228 */ /* 0x000fd60000000000 */
.L_x_7331:
[----:B------:R-:W-:Y:S05]  /*aed0*/  BSYNC B0 ;  /* 0x0000000000007941 */ /* 0x000fea0003800000 */
.L_x_7330:
[----:B------:R-:W0:Y:S01]  /*aee0*/  S2R R8, SR_TID.X ;  /* 0x0000000000087919 */ /* 0x000e220000002100 */
[----:B------:R-:W-:Y:S01]  /*aef0*/  BSSY B0, `(.L_x_7375) ;  /* 0x0000016000007945 */ /* 0x000fe20003800000 */
[----:B0-----:R-:W-:Y:S01]  /*af00*/  ISETP.GE.AND P1, PT, R8, R33, PT ;  /* 0x000000210800720c */ /* 0x001fe20003f26270 */
[----:B------:R-:W-:-:S12]  /*af10*/  IMAD.MOV.U32 R0, RZ, RZ, R8 ;  /* 0x000000ffff007224 */ /* 0x000fd800078e0008 */
[----:B------:R-:W0:Y:S01]  /*af20*/  @!P1 S2R R9, SR_CTAID.X ;  /* 0x0000000000099919 */ /* 0x000e220000002500 */
[----:B------:R-:W1:Y:S01]  /*af30*/  @!P1 LDC.64 R2, c[0x0][0x218] ;  /* 0x00008600ff029b82 */ /* 0x000e620000000a00 */
[----:B------:R-:W-:-:S05]  /*af40*/  @!P1 VIADD R0, R8, 0x80 ;  /* 0x0000008008009836 */ /* 0x000fca0000000000 */
[----:B------:R-:W-:Y:S01]  /*af50*/  ISETP.GE.AND P0, PT, R0, R33, PT ;  /* 0x000000210000720c */ /* 0x000fe20003f06270 */
[----:B0-----:R-:W-:-:S04]  /*af60*/  @!P1 IMAD R9, R9, 0x200, R8 ;  /* 0x0000020009099824 */ /* 0x001fc800078e0208 */
[----:B-1----:R-:W-:-:S05]  /*af70*/  @!P1 IMAD.WIDE.U32 R2, R9, 0x10, R2 ;  /* 0x0000001009029825 */ /* 0x002fca00078e0002 */
[----:B------:R0:W-:Y:S03]  /*af80*/  @!P1 STG.E.128 desc[UR6][R2.64], R16 ;  /* 0x0000001002009986 */ /* 0x0001e6000c101d06 */
[----:B------:R-:W-:Y:S05]  /*af90*/  @P0 BRA `(.L_x_7376) ;  /* 0x00000000002c0947 */ /* 0x000fea0003800000 */
[----:B------:R-:W0:Y:S01]  /*afa0*/  S2R R11, SR_CTAID.X ;  /* 0x00000000000b7919 */ /* 0x000e220000002500 */
[----:B------:R-:W1:Y:S01]  /*afb0*/  LDC.64 R8, c[0x0][0x218] ;  /* 0x00008600ff087b82 */ /* 0x000e620000000a00 */
[----:B0-----:R-:W-:Y:S01]  /*afc0*/  LEA R3, R11, R0, 0x9 ;  /* 0x000000000b037211 */ /* 0x001fe200078e48ff */
[----:B------:R-:W-:-:S04]  /*afd0*/  VIADD R0, R0, 0x80 ;  /* 0x0000008000007836 */ /* 0x000fc80000000000 */
[----:B-1----:R-:W-:Y:S01]  /*afe0*/  IMAD.WIDE.U32 R2, R3, 0x10, R8 ;  /* 0x0000001003027825 */ /* 0x002fe200078e0008 */
[----:B------:R-:W-:-:S04]  /*aff0*/  ISETP.GE.AND P0, PT, R0, R33, PT ;  /* 0x000000210000720c */ /* 0x000fc80003f06270 */
[----:B------:R1:W-:Y:S09]  /*b000*/  STG.E.128 desc[UR6][R2.64], R20 ;  /* 0x0000001402007986 */ /* 0x0003f2000c101d06 */
[----:B------:R-:W-:Y:S02]  /*b010*/  @!P0 IMAD R11, R11, 0x200, R0 ;  /* 0x000002000b0b8824 */ /* 0x000fe400078e0200 */
[----:B------:R-:W-:-:S02]  /*b020*/  @!P0 VIADD R0, R0, 0x80 ;  /* 0x0000008000008836 */ /* 0x000fc40000000000 */
[----:B------:R-:W-:-:S05]  /*b030*/  @!P0 IMAD.WIDE.U32 R8, R11, 0x10, R8 ;  /* 0x000000100b088825 */ /* 0x000fca00078e0008 */
[----:B------:R1:W-:Y:S02]  /*b040*/  @!P0 STG.E.128 desc[UR6][R8.64], R24 ;  /* 0x0000001808008986 */ /* 0x0003e4000c101d06 */
.L_x_7376:
[----:B------:R-:W-:Y:S05]  /*b050*/  BSYNC B0 ;  /* 0x0000000000007941 */ /* 0x000fea0003800000 */
.L_x_7375:
[----:B------:R-:W-:-:S13]  /*b060*/  ISETP.GE.AND P0, PT, R0, R33, PT ;  /* 0x000000210000720c */ /* 0x000fda0003f06270 */
[----:B------:R-:W-:Y:S05]  /*b070*/  @P0 EXIT ;  /* 0x000000000000094d */ /* 0x000fea0003800000 */
[----:B-1----:R-:W1:Y:S01]  /*b080*/  S2R R9, SR_CTAID.X ;  /* 0x0000000000097919 */ /* 0x002e620000002500 */
[----:B0-----:R-:W0:Y:S01]  /*b090*/  LDC.64 R2, c[0x0][0x218] ;  /* 0x00008600ff027b82 */ /* 0x001e220000000a00 */
[----:B-1----:R-:W-:-:S04]  /*b0a0*/  IMAD R9, R9, 0x200, R0 ;  /* 0x0000020009097824 */ /* 0x002fc800078e0200 */
[----:B0-----:R-:W-:-:S05]  /*b0b0*/  IMAD.WIDE.U32 R2, R9, 0x10, R2 ;  /* 0x0000001009027825 */ /* 0x001fca00078e0002 */
[----:B------:R-:W-:Y:S01]  /*b0c0*/  STG.E.128 desc[UR6][R2.64], R4 ;  /* 0x0000000402007986 */ /* 0x000fe2000c101d06 */
[----:B------:R-:W-:Y:S05]  /*b0d0*/  EXIT ;  /* 0x000000000000794d */ /* 0x000fea0003800000 */
        .weak           $__internal_13_$__cuda_sm20_dblrcp_rn_slowpath_v3
        .type           $__internal_13_$__cuda_sm20_dblrcp_rn_slowpath_v3,@function
        .size           $__internal_13_$__cuda_sm20_dblrcp_rn_slowpath_v3,($__internal_14_$__cuda_sm20_div_rn_f64_full - $__internal_13_$__cuda_sm20_dblrcp_rn_slowpath_v3)
$__internal_13_$__cuda_sm20_dblrcp_rn_slowpath_v3:
        /* <DEDUP_REMOVED lines=24> */
.L_x_7380:
        /* <DEDUP_REMOVED lines=9> */
.L_x_7378:
[----:B------:R-:W-:Y:S01]  /*b2f0*/  LOP3.LUT R29, R5, 0x80000, RZ, 0xfc, !PT ;  /* 0x00080000051d7812 */ /* 0x000fe200078efcff */
[----:B------:R-:W-:-:S07]  /*b300*/  IMAD.MOV.U32 R28, RZ, RZ, R4 ;  /* 0x000000ffff1c7224 */ /* 0x000fce00078e0004 */
.L_x_7379:
[----:B------:R-:W-:Y:S05]  /*b310*/  BSYNC B1 ;  /* 0x0000000000017941 */ /* 0x000fea0003800000 */
.L_x_7377:
[----:B------:R-:W-:Y:S02]  /*b320*/  IMAD.MOV.U32 R4, RZ, RZ, R28 ;  /* 0x000000ffff047224 */ /* 0x000fe400078e001c */
[----:B------:R-:W-:Y:S02]  /*b330*/  IMAD.MOV.U32 R5, RZ, RZ, R29 ;  /* 0x000000ffff057224 */ /* 0x000fe400078e001d */
[----:B------:R-:W-:Y:S02]  /*b340*/  IMAD.MOV.U32 R28, RZ, RZ, R0 ;  /* 0x000000ffff1c7224 */ /* 0x000fe400078e0000 */
[----:B------:R-:W-:-:S04]  /*b350*/  IMAD.MOV.U32 R29, RZ, RZ, 0x0 ;  /* 0x00000000ff1d7424 */ /* 0x000fc800078e00ff */
[----:B------:R-:W-:Y:S05]  /*b360*/  RET.REL.NODEC R28 `(_ZN2at6native27unrolled_elementwise_kernelIZZZNS0_61_GLOBAL__N__132982cb_23_ActivationSiluKernel_cu_f5210f67_354611silu_kernelERNS_18TensorIteratorBaseEENKUlvE_clEvENKUlvE1_clEvEUlN3c107complexIdEEE_St5arrayIPcLm2EELi4E23TrivialOffsetCalculatorILi1EjESF_NS0_6memory15LoadWithoutCastENSG_16StoreWithoutCastEEEviT_T0_T2_T3_T4_T5_) ;  /* 0xffffff4c1c247950 */ /* 0x000fea0003c3ffff */
        .weak           $__internal_14_$__cuda_sm20_div_rn_f64_full
        .type           $__internal_14_$__cuda_sm20_div_rn_f64_full,@function
        .size           $__internal_14_$__cuda_sm20_div_rn_f64_full,($_ZN2at6native27unrolled_elementwise_kernelIZZZNS0_61_GLOBAL__N__132982cb_23_ActivationSiluKernel_cu_f5210f67_354611silu_kernelERNS_18TensorIteratorBaseEENKUlvE_clEvENKUlvE1_clEvEUlN3c107complexIdEEE_St5arrayIPcLm2EELi4E23TrivialOffsetCalculatorILi1EjESF_NS0_6memory15LoadWithoutCastENSG_16StoreWithoutCastEEEviT_T0_T2_T3_T4_T5_$__internal_trig_reduction_slowpathd - $__internal_14_$__cuda_sm20_div_rn_f64_full)
$__internal_14_$__cuda_sm20_div_rn_f64_full:
[C---:B------:R-:W-:Y:S01]  /*b370*/  FSETP.GEU.AND P0, PT, |R3|.reuse, 1.469367938527859385e-39, PT ;  /* 0x001000000300780b */ /* 0x040fe20003f0e200 */
[--C-:B------:R-:W-:Y:S01]  /*b380*/  IMAD.MOV.U32 R36, RZ, RZ, R2.reuse ;  /* 0x000000ffff247224 */ /* 0x100fe200078e0002 */
[----:B------:R-:W-:Y:S01]  /*b390*/  LOP3.LUT R30, R3, 0x800fffff, RZ, 0xc0, !PT ;  /* 0x800fffff031e7812 */ /* 0x000fe200078ec0ff */
[----:B------:R-:W-:Y:S01]  /*b3a0*/  IMAD.MOV.U32 R41, RZ, RZ, R29 ;  /* 0x000000ffff297224 */ /* 0x000fe200078e001d */
[----:B------:R-:W-:Y:S01]  /*b3b0*/  MOV R31, R3 ;  /* 0x00000003001f7202 */ /* 0x000fe20000000f00 */
[----:B------:R-:W-:Y:S01]  /*b3c0*/  IMAD.MOV.U32 R34, RZ, RZ, 0x1 ;  /* 0x00000001ff227424 */ /* 0x000fe200078e00ff */
[----:B------:R-:W-:Y:S01]  /*b3d0*/  LOP3.LUT R37, R30, 0x3ff00000, RZ, 0xfc, !PT ;  /* 0x3ff000001e257812 */ /* 0x000fe200078efcff */
[----:B------:R-:W-:Y:S01]  /*b3e0*/  IMAD.MOV.U32 R30, RZ, RZ, R2 ;  /* 0x000000ffff1e7224 */ /* 0x000fe200078e0002 */
[C---:B------:R-:W-:Y:S01]  /*b3f0*/  FSETP.GEU.AND P2, PT, |R41|.reuse, 1.469367938527859385e-39, PT ;  /* 0x001000002900780b */ /* 0x040fe20003f4e200 */
[----:B------:R-:W-:Y:S01]  /*b400*/  IMAD.MOV.U32 R40, RZ, RZ, R28 ;  /* 0x000000ffff287224 */ /* 0x000fe200078e001c */
[----:B------:R-:W-:Y:S01]  /*b410*/  LOP3.LUT R2, R41, 0x7ff00000, RZ, 0xc0, !PT ;  /* 0x7ff0000029027812 */ /* 0x000fe200078ec0ff */
[----:B------:R-:W-:Y:S01]  /*b420*/  BSSY B1, `(.L_x_7381) ;  /* 0x0000055000017945 */ /* 0x000fe20003800000 */
[----:B------:R-:W-:Y:S01]  /*b430*/  LOP3.LUT R29, R3, 0x7ff00000, RZ, 0xc0, !PT ;  /* 0x7ff00000031d7812 */ /* 0x000fe200078ec0ff */
[----:B------:R-:W-:Y:S01]  /*b440*/  @!P0 DMUL R36, R30, 8.98846567431157953865e+307 ;  /* 0x7fe000001e248828 */ /* 0x000fe20000000000 */
[----:B------:R-:W-:-:S02]  /*b450*/  IMAD.MOV.U32 R3, RZ, RZ, 0x1ca00000 ;  /* 0x1ca00000ff037424 */ /* 0x000fc400078e00ff */
[C---:B------:R-:W-:Y:S01]  /*b460*/  ISETP.GE.U32.AND P1, PT, R2.reuse, R29, PT ;  /* 0x0000001d0200720c */ /* 0x040fe20003f26070 */
[----:B------:R-:W-:Y:S02]  /*b470*/  IMAD.MOV.U32 R42, RZ, RZ, R40 ;  /* 0x000000ffff2a7224 */ /* 0x000fe400078e0028 */
[----:B------:R-:W0:Y:S02]  /*b480*/  MUFU.RCP64H R35, R37 ;  /* 0x0000002500237308 */ /* 0x000e240000001800 */
[----:B------:R-:W-:Y:S02]  /*b490*/  @!P2 LOP3.LUT R28, R31, 0x7ff00000, RZ, 0xc0, !PT ;  /* 0x7ff000001f1ca812 */ /* 0x000fe400078ec0ff */
[----:B------:R-:W-:Y:S02]  /*b4a0*/  @!P0 LOP3.LUT R29, R37, 0x7ff00000, RZ, 0xc0, !PT ;  /* 0x7ff00000251d8812 */ /* 0x000fe400078ec0ff */
[----:B------:R-:W-:Y:S02]  /*b4b0*/  @!P2 ISETP.GE.U32.AND P3, PT, R2, R28, PT ;  /* 0x0000001c0200a20c */ /* 0x000fe40003f66070 */
[----:B------:R-:W-:-:S02]  /*b4c0*/  SEL R28, R3, 0x63400000, !P1 ;  /* 0x63400000031c7807 */ /* 0x000fc40004800000 */
[----:B------:R-:W-:Y:S02]  /*b4d0*/  @!P2 SEL R32, R3, 0x63400000, !P3 ;  /* 0x634000000320a807 */ /* 0x000fe40005800000 */
[--C-:B------:R-:W-:Y:S01]  /*b4e0*/  LOP3.LUT R43, R28, 0x800fffff, R41.reuse, 0xf8, !PT ;  /* 0x800fffff1c2b7812 */ /* 0x100fe200078ef829 */
[----:B------:R-:W-:Y:S01]  /*b4f0*/  IMAD.MOV.U32 R28, RZ, RZ, R2 ;  /* 0x000000ffff1c7224 */ /* 0x000fe200078e0002 */
[----:B------:R-:W-:Y:S01]  /*b500*/  @!P2 LOP3.LUT R32, R32, 0x80000000, R41, 0xf8, !PT ;  /* 0x800000002020a812 */ /* 0x000fe200078ef829 */
[----:B0-----:R-:W-:-:S08]  /*b510*/  DFMA R38, R34, -R36, 1 ;  /* 0x3ff000002226742b */ /* 0x001fd00000000824 */
[----:B------:R-:W-:-:S08]  /*b520*/  DFMA R38, R38, R38, R38 ;  /* 0x000000262626722b */ /* 0x000fd00000000026 */
[----:B------:R-:W-:Y:S01]  /*b530*/  DFMA R34, R34, R38, R34 ;  /* 0x000000262222722b */ /* 0x000fe20000000022 */
[----:B------:R-:W-:Y:S01]  /*b540*/  @!P2 LOP3.LUT R39, R32, 0x100000, RZ, 0xfc, !PT ;  /* 0x001000002027a812 */ /* 0x000fe200078efcff */
[----:B------:R-:W-:-:S06]  /*b550*/  @!P2 IMAD.MOV.U32 R38, RZ, RZ, RZ ;  /* 0x000000ffff26a224 */ /* 0x000fcc00078e00ff */
[----:B------:R-:W-:Y:S02]  /*b560*/  DFMA R46, R34, -R36, 1 ;  /* 0x3ff00000222e742b */ /* 0x000fe40000000824 */
[----:B------:R-:W-:-:S06]  /*b570*/  @!P2 DFMA R42, R42, 2, -R38 ;  /* 0x400000002a2aa82b */ /* 0x000fcc0000000826 */
[----:B------:R-:W-:-:S04]  /*b580*/  DFMA R46, R34, R46, R34 ;  /* 0x0000002e222e722b */ /* 0x000fc80000000022 */
[----:B------:R-:W-:-:S04]  /*b590*/  @!P2 LOP3.LUT R28, R43, 0x7ff00000, RZ, 0xc0, !PT ;  /* 0x7ff000002b1ca812 */ /* 0x000fc800078ec0ff */
[----:B------:R-:W-:Y:S01]  /*b5a0*/  DMUL R34, R46, R42 ;  /* 0x0000002a2e227228 */ /* 0x000fe20000000000 */
[----:B------:R-:W-:-:S05]  /*b5b0*/  VIADD R32, R28, 0xffffffff ;  /* 0xffffffff1c207836 */ /* 0x000fca0000000000 */
[----:B------:R-:W-:Y:S02]  /*b5c0*/  ISETP.GT.U32.AND P0, PT, R32, 0x7feffffe, PT ;  /* 0x7feffffe2000780c */ /* 0x000fe40003f04070 */
[----:B------:R-:W-:-:S08]  /*b5d0*/  DFMA R38, R34, -R36, R42 ;  /* 0x800000242226722b */ /* 0x000fd0000000002a */
[----:B------:R-:W-:Y:S01]  /*b5e0*/  DFMA R38, R46, R38, R34 ;  /* 0x000000262e26722b */ /* 0x000fe20000000022 */
[----:B------:R-:W-:-:S05]  /*b5f0*/  VIADD R34, R29, 0xffffffff ;  /* 0xffffffff1d227836 */ /* 0x000fca0000000000 */
[----:B------:R-:W-:-:S13]  /*b600*/  ISETP.GT.U32.OR P0, PT, R34, 0x7feffffe, P0 ;  /* 0x7feffffe2200780c */ /* 0x000fda0000704470 */
        /* <DEDUP_REMOVED lines=12> */
[----:B------:R-:W-:-:S06]  /*b6d0*/  DFMA R36, R38, -R36, R42 ;  /* 0x800000242624722b */ /* 0x000fcc000000002a */
[----:B------:R-:W-:-:S04]  /*b6e0*/  IMAD.MOV.U32 R36, RZ, RZ, RZ ;  /* 0x000000ffff247224 */ /* 0x000fc800078e00ff */
[C---:B------:R-:W-:Y:S02]  /*b6f0*/  FSETP.NEU.AND P0, PT, R37.reuse, RZ, PT ;  /* 0x000000ff2500720b */ /* 0x040fe40003f0d000 */
[----:B------:R-:W-:-:S04]  /*b700*/  LOP3.LUT R30, R37, 0x80000000, R31, 0x48, !PT ;  /* 0x80000000251e7812 */ /* 0x000fc800078e481f */
[----:B------:R-:W-:-:S07]  /*b710*/  LOP3.LUT R37, R30, R29, RZ, 0xfc, !PT ;  /* 0x0000001d1e257212 */ /* 0x000fce00078efcff */
[----:B------:R-:W-:Y:S05]  /*b720*/  @!P0 BRA `(.L_x_7383) ;  /* 0x0000000000908947 */ /* 0x000fea0003800000 */
[C---:B------:R-:W-:Y:S01]  /*b730*/  IADD3 R29, -R3.reuse, RZ, RZ ;  /* 0x000000ff031d7210 */ /* 0x040fe20007ffe1ff */
[----:B------:R-:W-:Y:S01]  /*b740*/  IMAD.MOV.U32 R28, RZ, RZ, RZ ;  /* 0x000000ffff1c7224 */ /* 0x000fe200078e00ff */
[----:B------:R-:W-:-:S05]  /*b750*/  IADD3 R3, -R3, -0x43300000, RZ ;  /* 0xbcd0000003037810 */ /* 0x000fca0007ffe1ff */
        /* <DEDUP_REMOVED lines=9> */
.L_x_7382:
        /* <DEDUP_REMOVED lines=17> */
.L_x_7385:
[----:B------:R-:W-:Y:S01]  /*b900*/  LOP3.LUT R2, R31, 0x80000, RZ, 0xfc, !PT ;  /* 0x000800001f027812 */ /* 0x000fe200078efcff */
[----:B------:R-:W-:-:S04]  /*b910*/  IMAD.MOV.U32 R34, RZ, RZ, R30 ;  /* 0x000000ffff227224 */ /* 0x000fc800078e001e */
[----:B------:R-:W-:Y:S01]  /*b920*/  IMAD.MOV.U32 R35, RZ, RZ, R2 ;  /* 0x000000ffff237224 */ /* 0x000fe200078e0002 */
[----:B------:R-:W-:Y:S06]  /*b930*/  BRA `(.L_x_7383) ;  /* 0x00000000000c7947 */ /* 0x000fec0003800000 */
.L_x_7384:
[----:B------:R-:W-:Y:S01]  /*b940*/  LOP3.LUT R2, R41, 0x80000, RZ, 0xfc, !PT ;  /* 0x0008000029027812 */ /* 0x000fe200078efcff */
[----:B------:R-:W-:-:S04]  /*b950*/  IMAD.MOV.U32 R34, RZ, RZ, R40 ;  /* 0x000000ffff227224 */ /* 0x000fc800078e0028 */
[----:B------:R-:W-:-:S07]  /*b960*/  IMAD.MOV.U32 R35, RZ, RZ, R2 ;  /* 0x000000ffff237224 */ /* 0x000fce00078e0002 */
.L_x_7383:
[----:B------:R-:W-:Y:S05]  /*b970*/  BSYNC B1 ;  /* 0x0000000000017941 */ /* 0x000fea0003800000 */
.L_x_7381:
[----:B------:R-:W-:Y:S01]  /*b980*/  IMAD.MOV.U32 R28, RZ, RZ, R0 ;  /* 0x000000ffff1c7224 */ /* 0x000fe200078e0000 */
[----:B------:R-:W-:Y:S01]  /*b990*/  MOV R2, R35 ;  /* 0x0000002300027202 */ /* 0x000fe20000000f00 */
[----:B------:R-:W-:Y:S02]  /*b9a0*/  IMAD.MOV.U32 R29, RZ, RZ, 0x0 ;  /* 0x00000000ff1d7424 */ /* 0x000fe400078e00ff */
[----:B------:R-:W-:Y:S02]  /*b9b0*/  IMAD.MOV.U32 R3, RZ, RZ, R34 ;  /* 0x000000ffff037224 */ /* 0x000fe400078e0022 */
[----:B------:R-:W-:Y:S05]  /*b9c0*/  RET.REL.NODEC R28 `(_ZN2at6native27unrolled_elementwise_kernelIZZZNS0_61_GLOBAL__N__132982cb_23_ActivationSiluKernel_cu_f5210f67_354611silu_kernelERNS_18TensorIteratorBaseEENKUlvE_clEvENKUlvE1_clEvEUlN3c107complexIdEEE_St5arrayIPcLm2EELi4E23TrivialOffsetCalculatorILi1EjESF_NS0_6memory15LoadWithoutCastENSG_16StoreWithoutCastEEEviT_T0_T2_T3_T4_T5_) ;  /* 0xffffff441c8c7950 */ /* 0x000fea0003c3ffff */
        .type           $_ZN2at6native27unrolled_elementwise_kernelIZZZNS0_61_GLOBAL__N__132982cb_23_ActivationSiluKernel_cu_f5210f67_354611silu_kernelERNS_18TensorIteratorBaseEENKUlvE_clEvENKUlvE1_clEvEUlN3c107complexIdEEE_St5arrayIPcLm2EELi4E23TrivialOffsetCalculatorILi1EjESF_NS0_6memory15LoadWithoutCastENSG_16StoreWithoutCastEEEviT_T0_T2_T3_T4_T5_$__internal_trig_reduction_slowpathd,@function
        .size           $_ZN2at6native27unrolled_elementwise_kernelIZZZNS0_61_GLOBAL__N__132982cb_23_ActivationSiluKernel_cu_f5210f67_354611silu_kernelERNS_18TensorIteratorBaseEENKUlvE_clEvENKUlvE1_clEvEUlN3c107complexIdEEE_St5arrayIPcLm2EELi4E23TrivialOffsetCalculatorILi1EjESF_NS0_6memory15LoadWithoutCastENSG_16StoreWithoutCastEEEviT_T0_T2_T3_T4_T5_$__internal_trig_reduction_slowpathd,(.L_x_11064 - $_ZN2at6native27unrolled_elementwise_kernelIZZZNS0_61_GLOBAL__N__132982cb_23_ActivationSiluKernel_cu_f5210f67_354611silu_kernelERNS_18TensorIteratorBaseEENKUlvE_clEvENKUlvE1_clEvEUlN3c107complexIdEEE_St5arrayIPcLm2EELi4E23TrivialOffsetCalculatorILi1EjESF_NS0_6memory15LoadWithoutCastENSG_16StoreWithoutCastEEEviT_T0_T2_T3_T4_T5_$__internal_trig_reduction_slowpathd)
$_ZN2at6native27unrolled_elementwise_kernelIZZZNS0_61_GLOBAL__N__132982cb_23_ActivationSiluKernel_cu_f5210f67_354611silu_kernelERNS_18TensorIteratorBaseEENKUlvE_clEvENKUlvE1_clEvEUlN3c107complexIdEEE_St5arrayIPcLm2EELi4E23TrivialOffsetCalculatorILi1EjESF_NS0_6memory15LoadWithoutCastENSG_16StoreWithoutCastEEEviT_T0_T2_T3_T4_T5_$__internal_trig_reduction_slowpathd:
[----:B------:R-:W-:Y:S01]  /*b9d0*/  SHF.R.U32.HI R3, RZ, 0x14, R34 ;  /* 0x00000014ff037819 */ /* 0x000fe20000011622 */
        /* <DEDUP_REMOVED lines=12> */
[----:B------:R-:W-:-:S04]  /*baa0*/  ISETP.GT.AND P0, PT, R2, 0xe, PT ;  /* 0x0000000e0200780c */ /* 0x000fc80003f04270 */
[----:B------:R-:W-:-:S04]  /*bab0*/  SEL R4, R4, 0x12, !P0 ;  /* 0x0000001204047807 */ /* 0x000fc80004000000 */
[----:B------:R-:W-:Y:S02]  /*bac0*/  ISETP.GT.AND P0, PT, R2, R4, PT ;  /* 0x000000040200720c */ /* 0x000fe40003f04270 */
[----:B------:R-:W-:-:S11]  /*bad0*/  IADD3 R2, -R5, 0xf, RZ ;  /* 0x0000000f05027810 */ /* 0x000fd60007ffe1ff */
[----:B------:R-:W-:Y:S05]  /*bae0*/  @P0 BRA `(.L_x_7388) ;  /* 0x0000000000a80947 */ /* 0x000fea0003800000 */
[----:B------:R-:W0:Y:S01]  /*baf0*/  LDC.64 R30, c[0x4][0x160] ;  /* 0x01005800ff1e7b82 */ /* 0x000e220000000a00 */
[----:B------:R-:W-:Y:S02]  /*bb00*/  LOP3.LUT R2, R3, 0x7ff, RZ, 0xc0, !PT ;  /* 0x000007ff03027812 */ /* 0x000fe400078ec0ff */
[----:B------:R-:W-:-:S03]  /*bb10*/  CS2R R46, SRZ ;  /* 0x00000000002e7805 */ /* 0x000fc6000001ff00 */
[----:B------:R-:W-:Y:S02]  /*bb20*/  VIADD R2, R2, 0xfffffc00 ;  /* 0xfffffc0002027836 */ /* 0x000fe40000000000 */
[----:B------:R-:W1:Y:S03]  /*bb30*/  LDC.64 R38, c[0x0][0x208] ;  /* 0x00008200ff267b82 */ /* 0x000e660000000a00 */
[----:B------:R-:W-:-:S04]  /*bb40*/  SHF.R.U32.HI R2, RZ, 0x6, R2 ;  /* 0x00000006ff027819 */ /* 0x000fc80000011602 */
[----:B------:R-:W-:-:S05]  /*bb50*/  IADD3 R2, -R2, 0xf, RZ ;  /* 0x0000000f02027810 */ /* 0x000fca0007ffe1ff */
[----:B0-----:R-:W-:-:S04]  /*bb60*/  IMAD.WIDE R30, R2, 0x8, R30 ;  /* 0x00000008021e7825 */ /* 0x001fc800078e021e */
[----:B------:R-:W-:Y:S01]  /*bb70*/  IMAD.MOV.U32 R5, RZ, RZ, R30 ;  /* 0x000000ffff057224 */ /* 0x000fe200078e001e */
[C---:B------:R-:W-:Y:S01]  /*bb80*/  SHF.L.U64.HI R30, R29.reuse, 0xb, R0 ;  /* 0x0000000b1d1e7819 */ /* 0x040fe20000010200 */
[----:B------:R-:W-:Y:S02]  /*bb90*/  IMAD.MOV.U32 R28, RZ, RZ, R31 ;  /* 0x000000ffff1c7224 */ /* 0x000fe400078e001f */
[----:B------:R-:W-:Y:S01]  /*bba0*/  IMAD.SHL.U32 R29, R29, 0x800, RZ ;  /* 0x000008001d1d7824 */ /* 0x000fe200078e00ff */
[----:B------:R-:W-:Y:S01]  /*bbb0*/  LOP3.LUT R30, R30, 0x80000000, RZ, 0xfc, !PT ;  /* 0x800000001e1e7812 */ /* 0x000fe200078efcff */
[----:B-1----:R-:W-:-:S07]  /*bbc0*/  IMAD.MOV.U32 R0, RZ, RZ, R1 ;  /* 0x000000ffff007224 */ /* 0x002fce00078e0001 */
.L_x_7389:
[----:B------:R-:W-:Y:S01]  /*bbd0*/  R2UR UR4, R38 ;  /* 0x00000000260472ca */ /* 0x000fe200000e0000 */
[----:B------:R-:W-:Y:S01]  /*bbe0*/  IMAD.MOV.U32 R36, RZ, RZ, R5 ;  /* 0x000000ffff247224 */ /* 0x000fe200078e0005 */
[----:B------:R-:W-:Y:S01]  /*bbf0*/  R2UR UR5, R39 ;  /* 0x00000000270572ca */ /* 0x000fe200000e0000 */
[----:B------:R-:W-:-:S12]  /*bc00*/  IMAD.MOV.U32 R37, RZ, RZ, R28 ;  /* 0x000000ffff257224 */ /* 0x000fd800078e001c */
[----:B------:R-:W2:Y:S01]  /*bc10*/  LDG.E.64.CONSTANT R36, desc[UR4][R36.64] ;  /* 0x0000000424247981 */ /* 0x000ea2000c1e9b00 */
[----:B------:R-:W-:Y:S01]  /*bc20*/  IADD3 R2, R2, 0x1, RZ ;  /* 0x0000000102027810 */ /* 0x000fe20007ffe0ff */
[----:B--2---:R-:W-:-:S04]  /*bc30*/  IMAD.WIDE.U32 R46, P0, R36, R29, R46 ;  /* 0x0000001d242e7225 */ /* 0x004fc8000780002e */
[----:B------:R-:W-:Y:S02]  /*bc40*/  IMAD R31, R36, R30, RZ ;  /* 0x0000001e241f7224 */ /* 0x000fe400078e02ff */
[----:B------:R-:W-:-:S03]  /*bc50*/  IMAD R32, R37, R29, RZ ;  /* 0x0000001d25207224 */ /* 0x000fc600078e02ff */
[----:B------:R-:W-:-:S04]  /*bc60*/  IADD3 R31, P1, R31, R47, RZ ;  /* 0x0000002f1f1f7210 */ /* 0x000fc80007f3e0ff */
[----:B------:R-:W-:Y:S01]  /*bc70*/  IADD3 R47, P3, R32, R31, RZ ;  /* 0x0000001f202f7210 */ /* 0x000fe20007f7e0ff */
[----:B------:R-:W-:-:S04]  /*bc80*/  IMAD.HI.U32 R31, R36, R30, RZ ;  /* 0x0000001e241f7227 */ /* 0x000fc800078e00ff */
[C---:B------:R-:W-:Y:S01]  /*bc90*/  IMAD.HI.U32 R32, R37.reuse, R29, RZ ;  /* 0x0000001d25207227 */ /* 0x040fe200078e00ff */
[----:B------:R0:W-:Y:S03]  /*bca0*/  STL.64 [R0], R46 ;  /* 0x0000002e00007387 */ /* 0x0001e60000100a00 */
[----:B------:R-:W-:Y:S02]  /*bcb0*/  IMAD.X R31, RZ, RZ, R31, P0 ;  /* 0x000000ffff1f7224 */ /* 0x000fe400000e061f */
[----:B------:R-:W-:-:S03]  /*bcc0*/  IMAD R36, R37, R30, RZ ;  /* 0x0000001e25247224 */ /* 0x000fc600078e02ff */
[----:B------:R-:W-:Y:S01]  /*bcd0*/  IADD3.X R31, P0, R32, R31, RZ, P1, !PT ;  /* 0x0000001f201f7210 */ /* 0x000fe20000f1e4ff */
[----:B------:R-:W-:Y:S01]  /*bce0*/  IMAD.HI.U32 R32, R37, R30, RZ ;  /* 0x0000001e25207227 */ /* 0x000fe200078e00ff */
[----:B------:R-:W-:Y:S02]  /*bcf0*/  ISETP.GE.AND P1, PT, R2, R4, PT ;  /* 0x000000040200720c */ /* 0x000fe40003f26270 */
[----:B------:R-:W-:Y:S01]  /*bd00*/  IADD3.X R31, P3, R36, R31, RZ, P3, !PT ;  /* 0x0000001f241f7210 */ /* 0x000fe20001f7e4ff */
[----:B------:R-:W-:Y:S01]  /*bd10*/  IMAD.X R32, RZ, RZ, R32, P0 ;  /* 0x000000ffff207224 */ /* 0x000fe200000e0620 */
[----:B------:R-:W-:Y:S01]  /*bd20*/  IADD3 R5, P0, R5, 0x8, RZ ;  /* 0x0000000805057810 */ /* 0x000fe20007f1e0ff */
[----:B0-----:R-:W-:Y:S02]  /*bd30*/  VIADD R0, R0, 0x8 ;  /* 0x0000000800007836 */ /* 0x001fe40000000000 */
[----:B------:R-:W-:Y:S02]  /*bd40*/  IMAD.X R32, RZ, RZ, R32, P3 ;  /* 0x000000ffff207224 */ /* 0x000fe400018e0620 */
[----:B------:R-:W-:-:S02]  /*bd50*/  IMAD.X R28, RZ, RZ, R28, P0 ;  /* 0x000000ffff1c7224 */ /* 0x000fc400000e061c */
[----:B------:R-:W-:Y:S02]  /*bd60*/  IMAD.MOV.U32 R46, RZ, RZ, R31 ;  /* 0x000000ffff2e7224 */ /* 0x000fe400078e001f */
[----:B------:R-:W-:Y:S01]  /*bd70*/  IMAD.MOV.U32 R47, RZ, RZ, R32 ;  /* 0x000000ffff2f7224 */ /* 0x000fe200078e0020 */
[----:B------:R-:W-:Y:S06]  /*bd80*/  @!P1 BRA `(.L_x_7389) ;  /* 0xfffffffc00909947 */ /* 0x000fec000383ffff */
.L_x_7388:
[----:B------:R-:W-:Y:S05]  /*bd90*/  BSYNC B1 ;  /* 0x0000000000017941 */ /* 0x000fea0003800000 */
.L_x_7387:
        /* <DEDUP_REMOVED lines=9> */
[----:B------:R-:W2:Y:S04]  /*be30*/  LDL.64 R4, [R1+0x10] ;  /* 0x0000100001047983 */ /* 0x000ea80000100a00 */
[----:B------:R-:W3:Y:S04]  /*be40*/  @P0 LDL.64 R30, [R1+0x8] ;  /* 0x00000800011e0983 */ /* 0x000ee80000100a00 */
[----:B------:R-:W4:Y:S01]  /*be50*/  LDL.64 R2, [R1+0x18] ;  /* 0x0000180001027983 */ /* 0x000f220000100a00 */
[----:B0-----:R-:W-:Y:S01]  /*be60*/  @P0 IADD3 R0, -R36, 0x40, RZ ;  /* 0x0000004024000810 */ /* 0x001fe20007ffe1ff */
[----:B------:R-:W-:Y:S01]  /*be70*/  IMAD.MOV.U32 R37, RZ, RZ, RZ ;  /* 0x000000ffff257224 */ /* 0x000fe200078e00ff */
[----:B------:R-:W-:Y:S01]  /*be80*/  UMOV UR4, URZ ;  /* 0x0000003f00047c82 */ /* 0x000fe20008000000 */
[----:B--2---:R-:W-:-:S02]  /*be90*/  @P0 SHF.L.U32 R28, R4, R36, RZ ;  /* 0x00000024041c0219 */ /* 0x004fc400000006ff */
[----:B------:R-:W-:Y:S02]  /*bea0*/  @P0 SHF.L.U64.HI R32, R4, R36, R5 ;  /* 0x0000002404200219 */ /* 0x000fe40000010205 */
[-CC-:B---3--:R-:W-:Y:S02]  /*beb0*/  @P0 SHF.R.U64 R29, R30, R0.reuse, R31.reuse ;  /* 0x000000001e1d0219 */ /* 0x188fe4000000121f */
[-C--:B------:R-:W-:Y:S02]  /*bec0*/  @P0 SHF.R.U32.HI R30, RZ, R0.reuse, R31 ;  /* 0x00000000ff1e0219 */ /* 0x080fe4000001161f */
[----:B------:R-:W-:Y:S02]  /*bed0*/  @P0 SHF.R.U64 R31, R4, R0, R5 ;  /* 0x00000000041f0219 */ /* 0x000fe40000001205 */
        /* <DEDUP_REMOVED lines=27> */
[----:B------:R-:W-:Y:S02]  /*c090*/  SEL R29, R5, R2, !P1 ;  /* 0x00000002051d7207 */ /* 0x000fe40004800000 */
[----:B------:R-:W-:-:S04]  /*c0a0*/  @P0 IADD3 R4, -R4, RZ, RZ ;  /* 0x000000ff04040210 */ /* 0x000fc80007ffe1ff */
[----:B------:R-:W0:Y:S02]  /*c0b0*/  FLO.U32 R29, R29 ;  /* 0x0000001d001d7300 */ /* 0x000e2400000e0000 */
[C---:B0-----:R-:W-:Y:S02]  /*c0c0*/  IADD3 R30, -R29.reuse, 0x1f, RZ ;  /* 0x0000001f1d1e7810 */ /* 0x041fe40007ffe1ff */
[----:B------:R-:W-:-:S03]  /*c0d0*/  IADD3 R29, -R29, 0x3f, RZ ;  /* 0x0000003f1d1d7810 */ /* 0x000fc60007ffe1ff */
[----:B------:R-:W-:-:S05]  /*c0e0*/  @P1 IMAD.MOV R29, RZ, RZ, R30 ;  /* 0x000000ffff1d1224 */ /* 0x000fca00078e021e */
        /* <DEDUP_REMOVED lines=10> */
[----:B------:R-:W-:Y:S01]  /*c190*/  IMAD.MOV.U32 R36, RZ, RZ, R31 ;  /* 0x000000ffff247224 */ /* 0x000fe200078e001f */
[----:B------:R-:W-:Y:S01]  /*c1a0*/  IADD3 RZ, P1, R30, R30, RZ ;  /* 0x0000001e1eff7210 */ /* 0x000fe20007f3e0ff */
[----:B------:R-:W-:-:S04]  /*c1b0*/  IMAD.HI.U32 R4, R2, -0x36f0255e, RZ ;  /* 0xc90fdaa202047827 */ /* 0x000fc800078e00ff */
[----:B------:R-:W-:-:S04]  /*c1c0*/  IMAD.WIDE.U32 R36, R5, -0x36f0255e, R36 ;  /* 0xc90fdaa205247825 */ /* 0x000fc800078e0024 */
[C---:B------:R-:W-:Y:S02]  /*c1d0*/  IMAD R28, R2.reuse, -0x36f0255e, RZ ;  /* 0xc90fdaa2021c7824 */ /* 0x040fe400078e02ff */
        /* <DEDUP_REMOVED lines=12> */
[----:B------:R-:W-:Y:S01]  /*c2a0*/  IMAD.X R4, RZ, RZ, R2, P1 ;  /* 0x000000ffff047224 */ /* 0x000fe200008e0602 */
[----:B------:R-:W-:-:S04]  /*c2b0*/  SEL R2, RZ, 0x1, !P3 ;  /* 0x00000001ff027807 */ /* 0x000fc80005800000 */
[----:B------:R-:W-:Y:S01]  /*c2c0*/  SHF.R.U64 R5, R5, 0xa, R4 ;  /* 0x0000000a05057819 */ /* 0x000fe20000001204 */
[----:B------:R-:W-:-:S03]  /*c2d0*/  IMAD.IADD R2, R2, 0x1, R29 ;  /* 0x0000000102027824 */ /* 0x000fc600078e021d */
[----:B------:R-:W-:Y:S01]  /*c2e0*/  IADD3 R5, P1, R5, 0x1, RZ ;  /* 0x0000000105057810 */ /* 0x000fe20007f3e0ff */
[----:B------:R-:W-:-:S03]  /*c2f0*/  IMAD.SHL.U32 R2, R2, 0x100000, RZ ;  /* 0x0010000002027824 */ /* 0x000fc600078e00ff */
[----:B------:R-:W-:Y:S02]  /*c300*/  LEA.HI.X R4, R4, RZ, RZ, 0x16, P1 ;  /* 0x000000ff04047211 */ /* 0x000fe400008fb4ff */
[----:B------:R-:W-:Y:S02]  /*c310*/  LOP3.LUT P1, R28, R34, 0x80000000, RZ, 0xc0, !PT ;  /* 0x80000000221c7812 */ /* 0x000fe4000782c0ff */
[--C-:B------:R-:W-:Y:S02]  /*c320*/  SHF.R.U64 R5, R5, 0x1, R4.reuse ;  /* 0x0000000105057819 */ /* 0x100fe40000001204 */
[----:B------:R-:W-:Y:S02]  /*c330*/  SHF.R.U32.HI R4, RZ, 0x1, R4 ;  /* 0x00000001ff047819 */ /* 0x000fe40000011604 */
[----:B------:R-:W-:Y:S02]  /*c340*/  IADD3 R29, P3, P4, R5, -UR4, RZ ;  /* 0x80000004051d7c10 */ /* 0x000fe4000fc7e0ff */
[----:B------:R-:W-:-:S02]  /*c350*/  LEA.HI R5, R3, R0, RZ, 0x2 ;  /* 0x0000000003057211 */ /* 0x000fc400078f10ff */
[----:B------:R-:W-:Y:S02]  /*c360*/  @P0 LOP3.LUT R28, R28, 0x80000000, RZ, 0x3c, !PT ;  /* 0x800000001c1c0812 */ /* 0x000fe400078e3cff */
[----:B------:R-:W-:Y:S01]  /*c370*/  IADD3.X R2, R4, 0x3fe00000, ~R2, P3, P4 ;  /* 0x3fe0000004027810 */ /* 0x000fe20001fe8c02 */
[----:B------:R-:W-:-:S03]  /*c380*/  @P1 IMAD.MOV R5, RZ, RZ, -R5 ;  /* 0x000000ffff051224 */ /* 0x000fc600078e0a05 */
[----:B------:R-:W-:-:S07]  /*c390*/  LOP3.LUT R0, R2, R28, RZ, 0xfc, !PT ;  /* 0x0000001c02007212 */ /* 0x000fce00078efcff */
.L_x_7386:
[----:B------:R-:W-:Y:S02]  /*c3a0*/  IMAD.MOV.U32 R2, RZ, RZ, R29 ;  /* 0x000000ffff027224 */ /* 0x000fe400078e001d */
[----:B------:R-:W-:Y:S02]  /*c3b0*/  IMAD.MOV.U32 R28, RZ, RZ, R35 ;  /* 0x000000ffff1c7224 */ /* 0x000fe400078e0023 */
[----:B------:R-:W-:Y:S02]  /*c3c0*/  IMAD.MOV.U32 R29, RZ, RZ, 0x0 ;  /* 0x00000000ff1d7424 */ /* 0x000fe400078e00ff */
[----:B------:R-:W-:Y:S02]  /*c3d0*/  IMAD.MOV.U32 R3, RZ, RZ, R0 ;  /* 0x000000ffff037224 */ /* 0x000fe400078e0000 */
[----:B------:R-:W-:Y:S05]  /*c3e0*/  RET.REL.NODEC R28 `(_ZN2at6native27unrolled_elementwise_kernelIZZZNS0_61_GLOBAL__N__132982cb_23_ActivationSiluKernel_cu_f5210f67_354611silu_kernelERNS_18TensorIteratorBaseEENKUlvE_clEvENKUlvE1_clEvEUlN3c107complexIdEEE_St5arrayIPcLm2EELi4E23TrivialOffsetCalculatorILi1EjESF_NS0_6memory15LoadWithoutCastENSG_16StoreWithoutCastEEEviT_T0_T2_T3_T4_T5_) ;  /* 0xffffff3c1c047950 */ /* 0x000fea0003c3ffff */
.L_x_7390:
        /* <DEDUP_REMOVED lines=9> */
.L_x_11064:


//--------------------- .text._ZN2at6native29vectorized_elementwise_kernelILi2EZZZNS0_61_GLOBAL__N__132982cb_23_ActivationSiluKernel_cu_f5210f67_354611silu_kernelERNS_18TensorIteratorBaseEENKUlvE_clEvENKUlvE1_clEvEUlN3c107complexIdEEE_St5arrayIPcLm2EEEEviT0_T1_ --------------------------
	.section	.text._ZN2at6native29vectorized_elementwise_kernelILi2EZZZNS0_61_GLOBAL__N__132982cb_23_ActivationSiluKernel_cu_f5210f67_354611silu_kernelERNS_18TensorIteratorBaseEENKUlvE_clEvENKUlvE1_clEvEUlN3c107complexIdEEE_St5arrayIPcLm2EEEEviT0_T1_,"ax",@progbits
	.align	128
        .global         _ZN2at6native29vectorized_elementwise_kernelILi2EZZZNS0_61_GLOBAL__N__132982cb_23_ActivationSiluKernel_cu_f5210f67_354611silu_kernelERNS_18TensorIteratorBaseEENKUlvE_clEvENKUlvE1_clEvEUlN3c107complexIdEEE_St5arrayIPcLm2EEEEviT0_T1_
        .type           _ZN2at6native29vectorized_elementwise_kernelILi2EZZZNS0_61_GLOBAL__N__132982cb_23_ActivationSiluKernel_cu_f5210f67_354611silu_kernelERNS_18TensorIteratorBaseEENKUlvE_clEvENKUlvE1_clEvEUlN3c107complexIdEEE_St5arrayIPcLm2EEEEviT0_T1_,@function
        .size           _ZN2at6native29vectorized_elementwise_kernelILi2EZZZNS0_61_GLOBAL__N__132982cb_23_ActivationSiluKernel_cu_f5210f67_354611silu_kernelERNS_18TensorIteratorBaseEENKUlvE_clEvENKUlvE1_clEvEUlN3c107complexIdEEE_St5arrayIPcLm2EEEEviT0_T1_,(.L_x_11067 - _ZN2at6native29vectorized_elementwise_kernelILi2EZZZNS0_61_GLOBAL__N__132982cb_23_ActivationSiluKernel_cu_f5210f67_354611silu_kernelERNS_18TensorIteratorBaseEENKUlvE_clEvENKUlvE1_clEvEUlN3c107complexIdEEE_St5arrayIPcLm2EEEEviT0_T1_)
        .other          _ZN2at6native29vectorized_elementwise_kernelILi2EZZZNS0_61_GLOBAL__N__132982cb_23_ActivationSiluKernel_cu_f5210f67_354611silu_kernelERNS_18TensorIteratorBaseEENKUlvE_clEvENKUlvE1_clEvEUlN3c107complexIdEEE_St5arrayIPcLm2EEEEviT0_T1_,@"STO_CUDA_ENTRY STV_DEFAULT"
_ZN2at6native29vectorized_elementwise_kernelILi2EZZZNS0_61_GLOBAL__N__132982cb_23_ActivationSiluKernel_cu_f5210f67_354611silu_kernelERNS_18TensorIteratorBaseEENKUlvE_clEvENKUlvE1_clEvEUlN3c107complexIdEEE_St5arrayIPcLm2EEEEviT0_T1_:
.text._ZN2at6native29vectorized_elementwise_kernelILi2EZZZNS0_61_GLOBAL__N__132982cb_23_ActivationSiluKernel_cu_f5210f67_354611silu_kernelERNS_18TensorIteratorBaseEENKUlvE_clEvENKUlvE1_clEvEUlN3c107complexIdEEE_St5arrayIPcLm2EEEEviT0_T1_:
[----:B------:R-:W0:Y:S01]  /*0000*/  LDC R1, c[0x0][0x28] ;  /* 0x00000a00ff017b82 */ /* 0x000e220000000800 */
[----:B------:R-:W1:Y:S01]  /*0010*/  S2R R7, SR_CTAID.X ;  /* 0x0000000000077919 */ /* 0x000e620000002500 */
[----:B------:R-:W-:Y:S01]  /*0020*/  ULDC UR4, c[0x0][0x210] ;  /* 0x0000840000047ab9 */ /* 0x000fe20000000800 */
[----:B------:R-:W-:Y:S01]  /*0030*/  ULDC.64 UR6, c[0x0][0x208] ;  /* 0x0000820000067ab9 */ /* 0x000fe20000000a00 */
[----:B0-----:R-:W-:Y:S02]  /*0040*/  VIADD R1, R1, 0xffffffd8 ;  /* 0xffffffd801017836 */ /* 0x001fe40000000000 */
[----:B-1----:R-:W-:-:S05]  /*0050*/  IMAD.SHL.U32 R7, R7, 0x400, RZ ;  /* 0x0000040007077824 */ /* 0x002fca00078e00ff */
[----:B------:R-:W-:-:S04]  /*0060*/  IADD3 R6, -R7, UR4, RZ ;  /* 0x0000000407067c10 */ /* 0x000fc8000fffe1ff */
[----:B------:R-:W-:-:S13]  /*0070*/  ISETP.GE.U32.AND P0, PT, R6, 0x400, PT ;  /* 0x000004000600780c */ /* 0x000fda0003f06070 */
[----:B------:R-:W-:Y:S05]  /*0080*/  @!P0 BRA `(.L_x_7391) ;  /* 0x0000015400408947 */ /* 0x000fea0003800000 */
[----:B------:R-:W0:Y:S01]  /*0090*/  S2R R0, SR_TID.X ;  /* 0x0000000000007919 */ /* 0x000e220000002100 */
[----:B------:R-:W1:Y:S02]  /*00a0*/  LDC.64 R2, c[0x0][0x220] ;  /* 0x00008800ff027b82 */ /* 0x000e640000000a00 */
[----:B-1----:R-:W-:-:S04]  /*00b0*/  IMAD.WIDE R2, R7, 0x10, R2 ;  /* 0x0000001007027825 */ /* 0x002fc800078e0202 */
[----:B0-----:R-:W-:-:S05]  /*00c0*/  IMAD.WIDE.U32 R4, R0, 0x20, R2 ;  /* 0x0000002000047825 */ /* 0x001fca00078e0002 */
[----:B------:R-:W2:Y:S04]  /*00d0*/  LDG.E.128 R16, desc[UR6][R4.64] ;  /* 0x0000000604107981 */ /* 0x000ea8000c1e1d00 */
[----:B------:R0:W5:Y:S04]  /*00e0*/  LDG.E.128 R12, desc[UR6][R4.64+0x10] ;  /* 0x00001006040c7981 */ /* 0x000168000c1e1d00 */
[----:B------:R0:W5:Y:S04]  /*00f0*/  LDG.E.128 R8, desc[UR6][R4.64+0x1000] ;  /* 0x0010000604087981 */ /* 0x000168000c1e1d00 */
[----:B------:R0:W5:Y:S04]  /*0100*/  LDG.E.128 R36, desc[UR6][R4.64+0x1010] ;  /* 0x0010100604247981 */ /* 0x000168000c1e1d00 */
[----:B------:R0:W5:Y:S04]  /*0110*/  LDG.E.128 R32, desc[UR6][R4.64+0x2000] ;  /* 0x0020000604207981 */ /* 0x000168000c1e1d00 */
[----:B------:R0:W5:Y:S04]  /*0120*/  LDG.E.128 R28, desc[UR6][R4.64+0x2010] ;  /* 0x00201006041c7981 */ /* 0x000168000c1e1d00 */
[----:B------:R0:W5:Y:S04]  /*0130*/  LDG.E.128 R24, desc[UR6][R4.64+0x3000] ;  /* 0x0030000604187981 */ /* 0x000168000c1e1d00 */
[----:B------:R0:W5:Y:S01]  /*0140*/  LDG.E.128 R20, desc[UR6][R4.64+0x3010] ;  /* 0x0030100604147981 */ /* 0x000162000c1e1d00 */
[----:B------:R-:W-:Y:S01]  /*0150*/  BSSY B1, `(.L_x_7392) ;  /* 0x000020b000017945 */ /* 0x000fe20003800000 */
[----:B--2---:R-:W-:-:S02]  /*0160*/  DADD R60, -RZ, -R18 ;  /* 0x00000000ff3c7229 */ /* 0x004fc40000000912 */
[----:B------:R-:W-:-:S08]  /*0170*/  DADD R2, -RZ, -R16 ;  /* 0x00000000ff027229 */ /* 0x000fd00000000910 */
[----:B------:R-:W-:-:S13]  /*0180*/  LOP3.LUT P0, RZ, R60, 0x7fffffff, R61, 0xf8, !PT ;  /* 0x7fffffff3cff7812 */ /* 0x000fda000780f83d */
[----:B0-----:R-:W-:Y:S05]  /*0190*/  @!P0 BRA `(.L_x_7393) ;  /* 0x0000001c00348947 */ /* 0x001fea0003800000 */
[----:B------:R-:W-:-:S13]  /*01a0*/  LOP3.LUT P0, RZ, R2, 0x7fffffff, R3, 0xf8, !PT ;  /* 0x7fffffff02ff7812 */ /* 0x000fda000780f803 */
[----:B------:R-:W-:Y:S05]  /*01b0*/  @!P0 BRA `(.L_x_7394) ;  /* 0x00000014009c8947 */ /* 0x000fea0003800000 */
[----:B------:R-:W-:-:S04]  /*01c0*/  LOP3.LUT R4, R61, 0x7fffffff, RZ, 0xc0, !PT ;  /* 0x7fffffff3d047812 */ /* 0x000fc800078ec0ff */
[----:B------:R-:W-:Y:S02]  /*01d0*/  ISETP.GT.U32.AND P0, PT, R4, 0x7fefffff, PT ;  /* 0x7fefffff0400780c */ /* 0x000fe40003f04070 */
[----:B------:R-:W-:-:S11]  /*01e0*/  LOP3.LUT R4, R3, 0x7fffffff, RZ, 0xc0, !PT ;  /* 0x7fffffff03047812 */ /* 0x000fd600078ec0ff */
        /* <DEDUP_REMOVED lines=63> */
.L_x_7398:
[----:B------:R-:W-:Y:S05]  /*05e0*/  BSYNC B0 ;  /* 0x0000000000007941 */ /* 0x000fea0003800000 */
.L_x_7397:
        /* <DEDUP_REMOVED lines=21> */
[----:B-----5:R-:W-:Y:S05]  /*0740*/  CALL.REL.NOINC `($_ZN2at6native29vectorized_elementwise_kernelILi2EZZZNS0_61_GLOBAL__N__132982cb_23_ActivationSiluKernel_cu_f5210f67_354611silu_kernelERNS_18TensorIteratorBaseEENKUlvE_clEvENKUlvE1_clEvEUlN3c107complexIdEEE_St5arrayIPcLm2EEEEviT0_T1_$__internal_trig_reduction_slowpathd) ;  /* 0x000002b800a47944 */ /* 0x020fea0003c00000 */
[----:B------:R-:W-:Y:S05]  /*0750*/  BRA `(.L_x_7401) ;  /* 0x0000000000087947 */ /* 0x000fea0003800000 */
.L_x_7400:
[----:B------:R-:W-:Y:S01]  /*0760*/  DMUL R2, RZ, R60 ;  /* 0x0000003cff027228 */ /* 0x000fe20000000000 */
[----:B------:R-:W-:-:S10]  /*0770*/  IMAD.MOV.U32 R5, RZ, RZ, RZ ;  /* 0x000000ffff057224 */ /* 0x000fd400078e00ff */
.L_x_7401:
[----:B------:R-:W-:Y:S05]  /*0780*/  BSYNC B2 ;  /* 0x0000000000027941 */ /* 0x000fea0003800000 */
.L_x_7399:
        /* <DEDUP_REMOVED lines=10> */
[----:B------:R-:W-:Y:S01]  /*0830*/  BSSY B2, `(.L_x_7402) ;  /* 0x0000026000027945 */ /* 0x000fe20003800000 */
[----:B------:R-:W-:-:S03]  /*0840*/  IMAD.MOV.U32 R56, RZ, RZ, 0x79785eba ;  /* 0x79785ebaff387424 */ /* 0x000fc600078e00ff */
[----:B------:R-:W-:Y:S01]  /*0850*/  FSEL R57, R4, -0.082518599927425384521, !P0 ;  /* 0xbda8ff8304397808 */ /* 0x000fe20004000000 */
[----:B------:R-:W-:Y:S01]  /*0860*/  DMUL R4, R2, R2 ;  /* 0x0000000202047228 */ /* 0x000fe20000000000 */
[----:B------:R-:W-:-:S07]  /*0870*/  FSEL R56, -R56, 4.2945490664224492434e-19, !P0 ;  /* 0x20fd816438387808 */ /* 0x000fce0004000100 */
        /* <DEDUP_REMOVED lines=31> */
.L_x_7403:
[----:B------:R-:W-:Y:S01]  /*0a70*/  DMUL R2, RZ, R60 ;  /* 0x0000003cff027228 */ /* 0x000fe20000000000 */
[----:B------:R-:W-:-:S10]  /*0a80*/  IMAD.MOV.U32 R5, RZ, RZ, RZ ;  /* 0x000000ffff057224 */ /* 0x000fd400078e00ff */
.L_x_7404:
[----:B------:R-:W-:Y:S05]  /*0a90*/  BSYNC B2 ;  /* 0x0000000000027941 */ /* 0x000fea0003800000 */
.L_x_7402:
        /* <DEDUP_REMOVED lines=25> */
.L_x_7396:
        /* <DEDUP_REMOVED lines=62> */
.L_x_7407:
[----:B------:R-:W-:Y:S05]  /*1010*/  BSYNC B0 ;  /* 0x0000000000007941 */ /* 0x000fea0003800000 */
.L_x_7406:
        /* <DEDUP_REMOVED lines=21> */
[----:B-----5:R-:W-:Y:S05]  /*1170*/  CALL.REL.NOINC `($_ZN2at6native29vectorized_elementwise_kernelILi2EZZZNS0_61_GLOBAL__N__132982cb_23_ActivationSiluKernel_cu_f5210f67_354611silu_kernelERNS_18TensorIteratorBaseEENKUlvE_clEvENKUlvE1_clEvEUlN3c107complexIdEEE_St5arrayIPcLm2EEEEviT0_T1_$__internal_trig_reduction_slowpathd) ;  /* 0x000002b000187944 */ /* 0x020fea0003c00000 */
[----:B------:R-:W-:Y:S05]  /*1180*/  BRA `(.L_x_7410) ;  /* 0x0000000000087947 */ /* 0x000fea0003800000 */
.L_x_7409:
[----:B------:R-:W-:Y:S01]  /*1190*/  DMUL R2, RZ, R60 ;  /* 0x0000003cff027228 */ /* 0x000fe20000000000 */
[----:B------:R-:W-:-:S10]  /*11a0*/  IMAD.MOV.U32 R5, RZ, RZ, RZ ;  /* 0x000000ffff057224 */ /* 0x000fd400078e00ff */
.L_x_7410:
[----:B------:R-:W-:Y:S05]  /*11b0*/  BSYNC B2 ;  /* 0x0000000000027941 */ /* 0x000fea0003800000 */
.L_x_7408:
        /* <DEDUP_REMOVED lines=46> */
.L_x_7412:
[----:B------:R-:W-:Y:S01]  /*14a0*/  DMUL R2, RZ, R60 ;  /* 0x0000003cff027228 */ /* 0x000fe20000000000 */
[----:B------:R-:W-:-:S10]  /*14b0*/  IMAD.MOV.U32 R5, RZ, RZ, RZ ;  /* 0x000000ffff057224 */ /* 0x000fd400078e00ff */
.L_x_7413:
[----:B------:R-:W-:Y:S05]  /*14c0*/  BSYNC B2 ;  /* 0x0000000000027941 */ /* 0x000fea0003800000 */
.L_x_7411:
        /* <DEDUP_REMOVED lines=8> */
[----:B------:R-:W-:-:S02]  /*1550*/  IMAD.MOV.U32 R4, RZ, RZ, 0x3de5db65 ;  /* 0x3de5db65ff047424 */ /* 0x000fc400078e00ff */
[----:B------:R-:W-:Y:S02]  /*1560*/  IMAD.MOV.U32 R54, RZ, RZ, 0x79785eba ;  /* 0x79785ebaff367424 */ /* 0x000fe400078e00ff */
[----:B------:R-:W-:Y:S01]  /*1570*/  IMAD.MOV.U32 R60, RZ, RZ, RZ ;  /* 0x000000ffff3c7224 */ /* 0x000fe200078e00ff */
        /* <DEDUP_REMOVED lines=11> */
[C---:B------:R-:W-:Y:S02]  /*1630*/  LOP3.LUT R4, R63.reuse, 0xfffff, RZ, 0xc0, !PT ;  /* 0x000fffff3f047812 */ /* 0x040fe400078ec0ff */
[----:B------:R-:W-:Y:S02]  /*1640*/  LEA.HI R5, R63, 0xffffff09, RZ, 0xc ;  /* 0xffffff093f057811 */ /* 0x000fe400078f60ff */
[----:B------:R-:W-:-:S03]  /*1650*/  LOP3.LUT R63, R4, 0x7fe00000, RZ, 0xfc, !PT ;  /* 0x7fe00000043f7812 */ /* 0x000fc600078efcff */
[----:B------:R-:W-:Y:S01]  /*1660*/  @P1 DFMA R2, R2, -1, RZ ;  /* 0xbff000000202182b */ /* 0x000fe200000000ff */
[----:B------:R-:W-:Y:S02]  /*1670*/  LEA.HI R4, R5, R5, RZ, 0x1 ;  /* 0x0000000505047211 */ /* 0x000fe400078f08ff */
[----:B------:R-:W-:Y:S02]  /*1680*/  DMUL R66, R62, R66 ;  /* 0x000000423e427228 */ /* 0x000fe40000000000 */
[----:B------:R-:W-:-:S03]  /*1690*/  SHF.R.S32.HI R4, RZ, 0x1, R4 ;  /* 0x00000001ff047819 */ /* 0x000fc60000011404 */
[----:B------:R-:W-:Y:S01]  /*16a0*/  DMUL R62, R62, R2 ;  /* 0x000000023e3e7228 */ /* 0x000fe20000000000 */
[----:B------:R-:W-:Y:S01]  /*16b0*/  LEA R3, R4, 0x3ff00000, 0x14 ;  /* 0x3ff0000004037811 */ /* 0x000fe200078ea0ff */
[----:B------:R-:W-:Y:S01]  /*16c0*/  IMAD.IADD R4, R5, 0x1, -R4 ;  /* 0x0000000105047824 */ /* 0x000fe200078e0a04 */
[----:B------:R-:W-:-:S04]  /*16d0*/  MOV R2, RZ ;  /* 0x000000ff00027202 */ /* 0x000fc80000000f00 */
[----:B------:R-:W-:Y:S02]  /*16e0*/  LEA R61, R4, 0x3ff00000, 0x14 ;  /* 0x3ff00000043d7811 */ /* 0x000fe400078ea0ff */
[C---:B------:R-:W-:Y:S02]  /*16f0*/  DMUL R66, R2.reuse, R66 ;  /* 0x0000004202427228 */ /* 0x040fe40000000000 */
[----:B------:R-:W-:-:S06]  /*1700*/  DMUL R62, R2, R62 ;  /* 0x0000003e023e7228 */ /* 0x000fcc0000000000 */
[C---:B------:R-:W-:Y:S02]  /*1710*/  DMUL R40, R60.reuse, R66 ;  /* 0x000000423c287228 */ /* 0x040fe40000000000 */
[----:B------:R-:W-:Y:S01]  /*1720*/  DMUL R60, R60, R62 ;  /* 0x0000003e3c3c7228 */ /* 0x000fe20000000000 */
[----:B------:R-:W-:Y:S10]  /*1730*/  BRA `(.L_x_7405) ;  /* 0x0000000800b07947 */ /* 0x000ff40003800000 */
.L_x_7395:
        /* <DEDUP_REMOVED lines=11> */
.L_x_7414:
[----:B------:R-:W-:-:S10]  /*17f0*/  DADD R40, R18, -R18 ;  /* 0x0000000012287229 */ /* 0x000fd40000000812 */
[----:B------:R-:W-:Y:S02]  /*1800*/  IMAD.MOV.U32 R60, RZ, RZ, R40 ;  /* 0x000000ffff3c7224 */ /* 0x000fe400078e0028 */
[----:B------:R-:W-:Y:S01]  /*1810*/  IMAD.MOV.U32 R61, RZ, RZ, R41 ;  /* 0x000000ffff3d7224 */ /* 0x000fe200078e0029 */
[----:B------:R-:W-:Y:S06]  /*1820*/  BRA `(.L_x_7405) ;  /* 0x0000000800747947 */ /* 0x000fec0003800000 */
.L_x_7394:
        /* <DEDUP_REMOVED lines=24> */
.L_x_7416:
[----:B------:R-:W-:Y:S01]  /*19b0*/  DMUL R2, RZ, R60 ;  /* 0x0000003cff027228 */ /* 0x000fe20000000000 */
[----:B------:R-:W-:-:S10]  /*19c0*/  IMAD.MOV.U32 R5, RZ, RZ, RZ ;  /* 0x000000ffff057224 */ /* 0x000fd400078e00ff */
.L_x_7417:
[----:B------:R-:W-:Y:S05]  /*19d0*/  BSYNC B2 ;  /* 0x0000000000027941 */ /* 0x000fea0003800000 */
.L_x_7415:
        /* <DEDUP_REMOVED lines=46> */
.L_x_7419:
[----:B------:R-:W-:Y:S01]  /*1cc0*/  DMUL R2, RZ, R60 ;  /* 0x0000003cff027228 */ /* 0x000fe20000000000 */
[----:B------:R-:W-:-:S10]  /*1cd0*/  IMAD.MOV.U32 R5, RZ, RZ, RZ ;  /* 0x000000ffff057224 */ /* 0x000fd400078e00ff */
.L_x_7420:
[----:B------:R-:W-:Y:S05]  /*1ce0*/  BSYNC B2 ;  /* 0x0000000000027941 */ /* 0x000fea0003800000 */
.L_x_7418:
        /* <DEDUP_REMOVED lines=24> */
.L_x_7393:
        /* <DEDUP_REMOVED lines=57> */
.L_x_7405:
[----:B------:R-:W-:Y:S05]  /*2200*/  BSYNC B1 ;  /* 0x0000000000017941 */ /* 0x000fea0003800000 */
.L_x_7392:
        /* <DEDUP_REMOVED lines=28> */
[----:B-----5:R-:W-:Y:S05]  /*23d0*/  CALL.REL.NOINC `($__internal_16_$__cuda_sm20_div_rn_f64_full) ;  /* 0x0000029400ec7944 */ /* 0x020fea0003c00000 */
[----:B------:R-:W-:Y:S02]  /*23e0*/  IMAD.MOV.U32 R44, RZ, RZ, R2 ;  /* 0x000000ffff2c7224 */ /* 0x000fe400078e0002 */
[----:B------:R-:W-:-:S07]  /*23f0*/  IMAD.MOV.U32 R45, RZ, RZ, R3 ;  /* 0x000000ffff2d7224 */ /* 0x000fce00078e0003 */
.L_x_7425:
[----:B------:R-:W-:Y:S05]  /*2400*/  BSYNC B2 ;  /* 0x0000000000027941 */ /* 0x000fea0003800000 */
.L_x_7424:
        /* <DEDUP_REMOVED lines=16> */
[----:B-----5:R-:W-:Y:S05]  /*2510*/  CALL.REL.NOINC `($__internal_15_$__cuda_sm20_dblrcp_rn_slowpath_v3) ;  /* 0x0000029000e87944 */ /* 0x020fea0003c00000 */
[----:B------:R-:W-:-:S07]  /*2520*/  IMAD.MOV.U32 R5, RZ, RZ, R3 ;  /* 0x000000ffff057224 */ /* 0x000fce00078e0003 */
.L_x_7427:
[----:B------:R-:W-:Y:S05]  /*2530*/  BSYNC B2 ;  /* 0x0000000000027941 */ /* 0x000fea0003800000 */
.L_x_7426:
[-C--:B------:R-:W-:Y:S02]  /*2540*/  DFMA R2, R18, R44.reuse, R16 ;  /* 0x0000002c1202722b */ /* 0x080fe40000000010 */
[----:B------:R-:W-:-:S06]  /*2550*/  DFMA R18, -R16, R44, R18 ;  /* 0x0000002c1012722b */ /* 0x000fcc0000000112 */
[-C--:B------:R-:W-:Y:S02]  /*2560*/  DMUL R16, R2, R4.reuse ;  /* 0x0000000402107228 */ /* 0x080fe40000000000 */
[----:B------:R-:W-:Y:S01]  /*2570*/  DMUL R18, R18, R4 ;  /* 0x0000000412127228 */ /* 0x000fe20000000000 */
[----:B------:R-:W-:Y:S10]  /*2580*/  BRA `(.L_x_7428) ;  /* 0x0000000400887947 */ /* 0x000ff40003800000 */
.L_x_7423:
        /* <DEDUP_REMOVED lines=19> */
[----:B------:R-:W-:-:S07]  /*26c0*/  MOV R4, 0x26e0 ;  /* 0x000026e000047802 */ /* 0x000fce0000000f00 */
[----:B-----5:R-:W-:Y:S05]  /*26d0*/  CALL.REL.NOINC `($__internal_16_$__cuda_sm20_div_rn_f64_full) ;  /* 0x00000294002c7944 */ /* 0x020fea0003c00000 */
.L_x_7430:
[----:B------:R-:W-:Y:S05]  /*26e0*/  BSYNC B2 ;  /* 0x0000000000027941 */ /* 0x000fea0003800000 */
.L_x_7429:
        /* <DEDUP_REMOVED lines=23> */
[----:B------:R-:W-:Y:S02]  /*2860*/  IMAD.MOV.U32 R4, RZ, RZ, R2 ;  /* 0x000000ffff047224 */ /* 0x000fe400078e0002 */
[----:B------:R-:W-:-:S07]  /*2870*/  IMAD.MOV.U32 R5, RZ, RZ, R3 ;  /* 0x000000ffff057224 */ /* 0x000fce00078e0003 */
.L_x_7432:
[----:B------:R-:W-:Y:S05]  /*2880*/  BSYNC B2 ;  /* 0x0000000000027941 */ /* 0x000fea0003800000 */
.L_x_7431:
[----:B------:R-:W-:Y:S02]  /*2890*/  IMAD.MOV.U32 R18, RZ, RZ, R4 ;  /* 0x000000ffff127224 */ /* 0x000fe400078e0004 */
[----:B------:R-:W-:Y:S01]  /*28a0*/  IMAD.MOV.U32 R19, RZ, RZ, R5 ;  /* 0x000000ffff137224 */ /* 0x000fe200078e0005 */
[----:B------:R-:W-:Y:S06]  /*28b0*/  BRA `(.L_x_7428) ;  /* 0x0000000000bc7947 */ /* 0x000fec0003800000 */
.L_x_7422:
        /* <DEDUP_REMOVED lines=20> */
[----:B-----5:R-:W-:Y:S05]  /*2a00*/  CALL.REL.NOINC `($__internal_16_$__cuda_sm20_div_rn_f64_full) ;  /* 0x0000029000607944 */ /* 0x020fea0003c00000 */
[----:B------:R-:W-:Y:S02]  /*2a10*/  IMAD.MOV.U32 R44, RZ, RZ, R2 ;  /* 0x000000ffff2c7224 */ /* 0x000fe400078e0002 */
[----:B------:R-:W-:-:S07]  /*2a20*/  IMAD.MOV.U32 R45, RZ, RZ, R3 ;  /* 0x000000ffff2d7224 */ /* 0x000fce00078e0003 */
.L_x_7434:
[----:B------:R-:W-:Y:S05]  /*2a30*/  BSYNC B2 ;  /* 0x0000000000027941 */ /* 0x000fea0003800000 */
.L_x_7433:
        /* <DEDUP_REMOVED lines=16> */
[----:B-----5:R-:W-:Y:S05]  /*2b40*/  CALL.REL.NOINC `($__internal_15_$__cuda_sm20_dblrcp_rn_slowpath_v3) ;  /* 0x0000028c005c7944 */ /* 0x020fea0003c00000 */
[----:B------:R-:W-:-:S07]  /*2b50*/  IMAD.MOV.U32 R5, RZ, RZ, R3 ;  /* 0x000000ffff057224 */ /* 0x000fce00078e0003 */
.L_x_7436:
[----:B------:R-:W-:Y:S05]  /*2b60*/  BSYNC B2 ;  /* 0x0000000000027941 */ /* 0x000fea0003800000 */
.L_x_7435:
[-C--:B------:R-:W-:Y:S02]  /*2b70*/  DFMA R2, R16, R44.reuse, R18 ;  /* 0x0000002c1002722b */ /* 0x080fe40000000012 */
[----:B------:R-:W-:-:S06]  /*2b80*/  DFMA R18, R18, R44, -R16 ;  /* 0x0000002c1212722b */ /* 0x000fcc0000000810 */
[-C--:B------:R-:W-:Y:S02]  /*2b90*/  DMUL R16, R2, R4.reuse ;  /* 0x0000000402107228 */ /* 0x080fe40000000000 */
[----:B------:R-:W-:-:S11]  /*2ba0*/  DMUL R18, R18, R4 ;  /* 0x0000000412127228 */ /* 0x000fd60000000000 */
.L_x_7428:
[----:B------:R-:W-:Y:S05]  /*2bb0*/  BSYNC B1 ;  /* 0x0000000000017941 */ /* 0x000fea0003800000 */
.L_x_7421:
[----:B-----5:R-:W-:Y:S01]  /*2bc0*/  DADD R60, -RZ, -R14 ;  /* 0x00000000ff3c7229 */ /* 0x020fe2000000090e */
[----:B------:R-:W-:Y:S01]  /*2bd0*/  BSSY B1, `(.L_x_7437) ;  /* 0x000020a000017945 */ /* 0x000fe20003800000 */
[----:B------:R-:W-:-:S08]  /*2be0*/  DADD R2, -RZ, -R12 ;  /* 0x00000000ff027229 */ /* 0x000fd0000000090c */
[----:B------:R-:W-:-:S13]  /*2bf0*/  LOP3.LUT P0, RZ, R60, 0x7fffffff, R61, 0xf8, !PT ;  /* 0x7fffffff3cff7812 */ /* 0x000fda000780f83d */
[----:B------:R-:W-:Y:S05]  /*2c00*/  @!P0 BRA `(.L_x_7438) ;  /* 0x0000001c00348947 */ /* 0x000fea0003800000 */
        /* <DEDUP_REMOVED lines=68> */
.L_x_7443:
[----:B------:R-:W-:Y:S05]  /*3050*/  BSYNC B0 ;  /* 0x0000000000007941 */ /* 0x000fea0003800000 */
.L_x_7442:
        /* <DEDUP_REMOVED lines=21> */
[----:B------:R-:W-:Y:S05]  /*31b0*/  CALL.REL.NOINC `($_ZN2at6native29vectorized_elementwise_kernelILi2EZZZNS0_61_GLOBAL__N__132982cb_23_ActivationSiluKernel_cu_f5210f67_354611silu_kernelERNS_18TensorIteratorBaseEENKUlvE_clEvENKUlvE1_clEvEUlN3c107complexIdEEE_St5arrayIPcLm2EEEEviT0_T1_$__internal_trig_reduction_slowpathd) ;  /* 0x0000029000087944 */ /* 0x000fea0003c00000 */
[----:B------:R-:W-:Y:S05]  /*31c0*/  BRA `(.L_x_7446) ;  /* 0x0000000000087947 */ /* 0x000fea0003800000 */
.L_x_7445:
[----:B------:R-:W-:Y:S01]  /*31d0*/  DMUL R2, RZ, R60 ;  /* 0x0000003cff027228 */ /* 0x000fe20000000000 */
[----:B------:R-:W-:-:S10]  /*31e0*/  IMAD.MOV.U32 R5, RZ, RZ, RZ ;  /* 0x000000ffff057224 */ /* 0x000fd400078e00ff */
.L_x_7446:
[----:B------:R-:W-:Y:S05]  /*31f0*/  BSYNC B2 ;  /* 0x0000000000027941 */ /* 0x000fea0003800000 */
.L_x_7444:
        /* <DEDUP_REMOVED lines=46> */
.L_x_7448:
[----:B------:R-:W-:Y:S01]  /*34e0*/  DMUL R2, RZ, R60 ;  /* 0x0000003cff027228 */ /* 0x000fe20000000000 */
[----:B------:R-:W-:-:S10]  /*34f0*/  IMAD.MOV.U32 R5, RZ, RZ, RZ ;  /* 0x000000ffff057224 */ /* 0x000fd400078e00ff */
.L_x_7449:
[----:B------:R-:W-:Y:S05]  /*3500*/  BSYNC B2 ;  /* 0x0000000000027941 */ /* 0x000fea0003800000 */
.L_x_7447:
        /* <DEDUP_REMOVED lines=25> */
.L_x_7441:
        /* <DEDUP_REMOVED lines=62> */
.L_x_7452:
[----:B------:R-:W-:Y:S05]  /*3a80*/  BSYNC B0 ;  /* 0x0000000000007941 */ /* 0x000fea0003800000 */
.L_x_7451:
        /* <DEDUP_REMOVED lines=21> */
[----:B------:R-:W-:Y:S05]  /*3be0*/  CALL.REL.NOINC `($_ZN2at6native29vectorized_elementwise_kernelILi2EZZZNS0_61_GLOBAL__N__132982cb_23_ActivationSiluKernel_cu_f5210f67_354611silu_kernelERNS_18TensorIteratorBaseEENKUlvE_clEvENKUlvE1_clEvEUlN3c107complexIdEEE_St5arrayIPcLm2EEEEviT0_T1_$__internal_trig_reduction_slowpathd) ;  /* 0x00000284007c7944 */ /* 0x000fea0003c00000 */
[----:B------:R-:W-:Y:S05]  /*3bf0*/  BRA `(.L_x_7455) ;  /* 0x0000000000087947 */ /* 0x000fea0003800000 */
.L_x_7454:
[----:B------:R-:W-:Y:S01]  /*3c00*/  DMUL R2, RZ, R60 ;  /* 0x0000003cff027228 */ /* 0x000fe20000000000 */
[----:B------:R-:W-:-:S10]  /*3c10*/  IMAD.MOV.U32 R5, RZ, RZ, RZ ;  /* 0x000000ffff057224 */ /* 0x000fd400078e00ff */
.L_x_7455:
[----:B------:R-:W-:Y:S05]  /*3c20*/  BSYNC B2 ;  /* 0x0000000000027941 */ /* 0x000fea0003800000 */
.L_x_7453:
        /* <DEDUP_REMOVED lines=46> */
.L_x_7457:
[----:B------:R-:W-:Y:S01]  /*3f10*/  DMUL R2, RZ, R60 ;  /* 0x0000003cff027228 */ /* 0x000fe20000000000 */
[----:B------:R-:W-:-:S10]  /*3f20*/  IMAD.MOV.U32 R5, RZ, RZ, RZ ;  /* 0x000000ffff057224 */ /* 0x000fd400078e00ff */
.L_x_7458:
[----:B------:R-:W-:Y:S05]  /*3f30*/  BSYNC B2 ;  /* 0x0000000000027941 */ /* 0x000fea0003800000 */
.L_x_7456:
        /* <DEDUP_REMOVED lines=39> */
.L_x_7440:
        /* <DEDUP_REMOVED lines=11> */
.L_x_7459:
[----:B------:R-:W-:-:S10]  /*4260*/  DADD R40, R14, -R14 ;  /* 0x000000000e287229 */ /* 0x000fd4000000080e */
[----:B------:R-:W-:Y:S02]  /*4270*/  IMAD.MOV.U32 R60, RZ, RZ, R40 ;  /* 0x000000ffff3c7224 */ /* 0x000fe400078e0028 */
[----:B------:R-:W-:Y:S01]  /*4280*/  IMAD.MOV.U32 R61, RZ, RZ, R41 ;  /* 0x000000ffff3d7224 */ /* 0x000fe200078e0029 */
[----:B------:R-:W-:Y:S06]  /*4290*/  BRA `(.L_x_7450) ;  /* 0x0000000800747947 */ /* 0x000fec0003800000 */
.L_x_7439:
        /* <DEDUP_REMOVED lines=24> */
.L_x_7461:
[----:B------:R-:W-:Y:S01]  /*4420*/  DMUL R2, RZ, R60 ;  /* 0x0000003cff027228 */ /* 0x000fe20000000000 */
[----:B------:R-:W-:-:S10]  /*4430*/  IMAD.MOV.U32 R5, RZ, RZ, RZ ;  /* 0x000000ffff057224 */ /* 0x000fd400078e00ff */
.L_x_7462:
[----:B------:R-:W-:Y:S05]  /*4440*/  BSYNC B2 ;  /* 0x0000000000027941 */ /* 0x000fea0003800000 */
.L_x_7460:
        /* <DEDUP_REMOVED lines=46> */
.L_x_7464:
[----:B------:R-:W-:Y:S01]  /*4730*/  DMUL R2, RZ, R60 ;  /* 0x0000003cff027228 */ /* 0x000fe20000000000 */
[----:B------:R-:W-:-:S10]  /*4740*/  IMAD.MOV.U32 R5, RZ, RZ, RZ ;  /* 0x000000ffff057224 */ /* 0x000fd400078e00ff */
.L_x_7465:
[----:B------:R-:W-:Y:S05]  /*4750*/  BSYNC B2 ;  /* 0x0000000000027941 */ /* 0x000fea0003800000 */
.L_x_7463:
        /* <DEDUP_REMOVED lines=24> */
.L_x_7438:
        /* <DEDUP_REMOVED lines=57> */
.L_x_7450:
[----:B------:R-:W-:Y:S05]  /*4c70*/  BSYNC B1 ;  /* 0x0000000000017941 */ /* 0x000fea0003800000 */
.L_x_7437:
        /* <DEDUP_REMOVED lines=28> */
[----:B------:R-:W-:Y:S05]  /*4e40*/  CALL.REL.NOINC `($__internal_16_$__cuda_sm20_div_rn_f64_full) ;  /* 0x0000026c00507944 */ /* 0x000fea0003c00000 */
[----:B------:R-:W-:Y:S02]  /*4e50*/  IMAD.MOV.U32 R44, RZ, RZ, R2 ;  /* 0x000000ffff2c7224 */ /* 0x000fe400078e0002 */
[----:B------:R-:W-:-:S07]  /*4e60*/  IMAD.MOV.U32 R45, RZ, RZ, R3 ;  /* 0x000000ffff2d7224 */ /* 0x000fce00078e0003 */
.L_x_7470:
[----:B------:R-:W-:Y:S05]  /*4e70*/  BSYNC B2 ;  /* 0x0000000000027941 */ /* 0x000fea0003800000 */
.L_x_7469:
        /* <DEDUP_REMOVED lines=16> */
[----:B------:R-:W-:Y:S05]  /*4f80*/  CALL.REL.NOINC `($__internal_15_$__cuda_sm20_dblrcp_rn_slowpath_v3) ;  /* 0x00000268004c7944 */ /* 0x000fea0003c00000 */
[----:B------:R-:W-:-:S07]  /*4f90*/  IMAD.MOV.U32 R5, RZ, RZ, R3 ;  /* 0x000000ffff057224 */ /* 0x000fce00078e0003 */
.L_x_7472:
[----:B------:R-:W-:Y:S05]  /*4fa0*/  BSYNC B2 ;  /* 0x0000000000027941 */ /* 0x000fea0003800000 */
.L_x_7471:
[-C--:B------:R-:W-:Y:S02]  /*4fb0*/  DFMA R2, R14, R44.reuse, R12 ;  /* 0x0000002c0e02722b */ /* 0x080fe4000000000c */
[----:B------:R-:W-:-:S06]  /*4fc0*/  DFMA R14, -R12, R44, R14 ;  /* 0x0000002c0c0e722b */ /* 0x000fcc000000010e */
[-C--:B------:R-:W-:Y:S02]  /*4fd0*/  DMUL R12, R2, R4.reuse ;  /* 0x00000004020c7228 */ /* 0x080fe40000000000 */
[----:B------:R-:W-:Y:S01]  /*4fe0*/  DMUL R14, R14, R4 ;  /* 0x000000040e0e7228 */ /* 0x000fe20000000000 */
[----:B------:R-:W-:Y:S10]  /*4ff0*/  BRA `(.L_x_7473) ;  /* 0x0000000400887947 */ /* 0x000ff40003800000 */
.L_x_7468:
        /* <DEDUP_REMOVED lines=20> */
[----:B------:R-:W-:Y:S05]  /*5140*/  CALL.REL.NOINC `($__internal_16_$__cuda_sm20_div_rn_f64_full) ;  /* 0x0000026800907944 */ /* 0x000fea0003c00000 */
.L_x_7475:
[----:B------:R-:W-:Y:S05]  /*5150*/  BSYNC B2 ;  /* 0x0000000000027941 */ /* 0x000fea0003800000 */
.L_x_7474:
        /* <DEDUP_REMOVED lines=23> */
[----:B------:R-:W-:Y:S02]  /*52d0*/  IMAD.MOV.U32 R4, RZ, RZ, R2 ;  /* 0x000000ffff047224 */ /* 0x000fe400078e0002 */
[----:B------:R-:W-:-:S07]  /*52e0*/  IMAD.MOV.U32 R5, RZ, RZ, R3 ;  /* 0x000000ffff057224 */ /* 0x000fce00078e0003 */
.L_x_7477:
[----:B------:R-:W-:Y:S05]  /*52f0*/  BSYNC B2 ;  /* 0x0000000000027941 */ /* 0x000fea0003800000 */
.L_x_7476:
[----:B------:R-:W-:Y:S02]  /*5300*/  IMAD.MOV.U32 R14, RZ, RZ, R4 ;  /* 0x000000ffff0e7224 */ /* 0x000fe400078e0004 */
[----:B------:R-:W-:Y:S01]  /*5310*/  IMAD.MOV.U32 R15, RZ, RZ, R5 ;  /* 0x000000ffff0f7224 */ /* 0x000fe200078e0005 */
[----:B------:R-:W-:Y:S06]  /*5320*/  BRA `(.L_x_7473) ;  /* 0x0000000000bc7947 */ /* 0x000fec0003800000 */
.L_x_7467:
        /* <DEDUP_REMOVED lines=20> */
[----:B------:R-:W-:Y:S05]  /*5470*/  CALL.REL.NOINC `($__internal_16_$__cuda_sm20_div_rn_f64_full) ;  /* 0x0000026400c47944 */ /* 0x000fea0003c00000 */
[----:B------:R-:W-:Y:S02]  /*5480*/  IMAD.MOV.U32 R44, RZ, RZ, R2 ;  /* 0x000000ffff2c7224 */ /* 0x000fe400078e0002 */
[----:B------:R-:W-:-:S07]  /*5490*/  IMAD.MOV.U32 R45, RZ, RZ, R3 ;  /* 0x000000ffff2d7224 */ /* 0x000fce00078e0003 */
.L_x_7479:
[----:B------:R-:W-:Y:S05]  /*54a0*/  BSYNC B2 ;  /* 0x0000000000027941 */ /* 0x000fea0003800000 */
.L_x_7478:
        /* <DEDUP_REMOVED lines=16> */
[----:B------:R-:W-:Y:S05]  /*55b0*/  CALL.REL.NOINC `($__internal_15_$__cuda_sm20_dblrcp_rn_slowpath_v3) ;  /* 0x0000026000c07944 */ /* 0x000fea0003c00000 */
[----:B------:R-:W-:-:S07]  /*55c0*/  IMAD.MOV.U32 R5, RZ, RZ, R3 ;  /* 0x000000ffff057224 */ /* 0x000fce00078e0003 */
.L_x_7481:
[----:B------:R-:W-:Y:S05]  /*55d0*/  BSYNC B2 ;  /* 0x0000000000027941 */ /* 0x000fea0003800000 */
.L_x_7480:
[-C--:B------:R-:W-:Y:S02]  /*55e0*/  DFMA R2, R12, R44.reuse, R14 ;  /* 0x0000002c0c02722b */ /* 0x080fe4000000000e */
[----:B------:R-:W-:-:S06]  /*55f0*/  DFMA R14, R14, R44, -R12 ;  /* 0x0000002c0e0e722b */ /* 0x000fcc000000080c */
[-C--:B------:R-:W-:Y:S02]  /*5600*/  DMUL R12, R2, R4.reuse ;  /* 0x00000004020c7228 */ /* 0x080fe40000000000 */
[----:B------:R-:W-:-:S11]  /*5610*/  DMUL R14, R14, R4 ;  /* 0x000000040e0e7228 */ /* 0x000fd60000000000 */
.L_x_7473:
[----:B------:R-:W-:Y:S05]  /*5620*/  BSYNC B1 ;  /* 0x0000000000017941 */ /* 0x000fea0003800000 */
.L_x_7466:
[----:B------:R-:W-:Y:S01]  /*5630*/  DADD R60, -RZ, -R10 ;  /* 0x00000000ff3c7229 */ /* 0x000fe2000000090a */
        /* <DEDUP_REMOVED lines=72> */
.L_x_7488:
[----:B------:R-:W-:Y:S05]  /*5ac0*/  BSYNC B0 ;  /* 0x0000000000007941 */ /* 0x000fea0003800000 */
.L_x_7487:
        /* <DEDUP_REMOVED lines=23> */
.L_x_7490:
[----:B------:R-:W-:Y:S01]  /*5c40*/  DMUL R2, RZ, R60 ;  /* 0x0000003cff027228 */ /* 0x000fe20000000000 */
[----:B------:R-:W-:-:S10]  /*5c50*/  IMAD.MOV.U32 R5, RZ, RZ, RZ ;  /* 0x000000ffff057224 */ /* 0x000fd400078e00ff */
.L_x_7491:
[----:B------:R-:W-:Y:S05]  /*5c60*/  BSYNC B2 ;  /* 0x0000000000027941 */ /* 0x000fea0003800000 */
.L_x_7489:
        /* <DEDUP_REMOVED lines=46> */
.L_x_7493:
[----:B------:R-:W-:Y:S01]  /*5f50*/  DMUL R2, RZ, R60 ;  /* 0x0000003cff027228 */ /* 0x000fe20000000000 */
[----:B------:R-:W-:-:S10]  /*5f60*/  IMAD.MOV.U32 R5, RZ, RZ, RZ ;  /* 0x000000ffff057224 */ /* 0x000fd400078e00ff */
.L_x_7494:
[----:B------:R-:W-:Y:S05]  /*5f70*/  BSYNC B2 ;  /* 0x0000000000027941 */ /* 0x000fea0003800000 */
.L_x_7492:
        /* <DEDUP_REMOVED lines=25> */
.L_x_7486:
        /* <DEDUP_REMOVED lines=62> */
.L_x_7497:
[----:B------:R-:W-:Y:S05]  /*64f0*/  BSYNC B0 ;  /* 0x0000000000007941 */ /* 0x000fea0003800000 */
.L_x_7496:
        /* <DEDUP_REMOVED lines=23> */
.L_x_7499:
[----:B------:R-:W-:Y:S01]  /*6670*/  DMUL R2, RZ, R60 ;  /* 0x0000003cff027228 */ /* 0x000fe20000000000 */
[----:B------:R-:W-:-:S10]  /*6680*/  IMAD.MOV.U32 R5, RZ, RZ, RZ ;  /* 0x000000ffff057224 */ /* 0x000fd400078e00ff */
.L_x_7500:
[----:B------:R-:W-:Y:S05]  /*6690*/  BSYNC B2 ;  /* 0x0000000000027941 */ /* 0x000fea0003800000 */
.L_x_7498:
        /* <DEDUP_REMOVED lines=46> */
.L_x_7502:
[----:B------:R-:W-:Y:S01]  /*6980*/  DMUL R2, RZ, R60 ;  /* 0x0000003cff027228 */ /* 0x000fe20000000000 */
[----:B------:R-:W-:-:S10]  /*6990*/  IMAD.MOV.U32 R5, RZ, RZ, RZ ;  /* 0x000000ffff057224 */ /* 0x000fd400078e00ff */
.L_x_7503:
[----:B------:R-:W-:Y:S05]  /*69a0*/  BSYNC B2 ;  /* 0x0000000000027941 */ /* 0x000fea0003800000 */
.L_x_7501:
        /* <DEDUP_REMOVED lines=39> */
.L_x_7485:
        /* <DEDUP_REMOVED lines=11> */
.L_x_7504:
[----:B------:R-:W-:-:S10]  /*6cd0*/  DADD R40, R10, -R10 ;  /* 0x000000000a287229 */ /* 0x000fd4000000080a */
[----:B------:R-:W-:Y:S02]  /*6ce0*/  IMAD.MOV.U32 R60, RZ, RZ, R40 ;  /* 0x000000ffff3c7224 */ /* 0x000fe400078e0028 */
[----:B------:R-:W-:Y:S01]  /*6cf0*/  IMAD.MOV.U32 R61, RZ, RZ, R41 ;  /* 0x000000ffff3d7224 */ /* 0x000fe200078e0029 */
[----:B------:R-:W-:Y:S06]  /*6d00*/  BRA `(.L_x_7495) ;  /* 0x0000000800747947 */ /* 0x000fec0003800000 */
.L_x_7484:
        /* <DEDUP_REMOVED lines=24> */
.L_x_7506:
[----:B------:R-:W-:Y:S01]  /*6e90*/  DMUL R2, RZ, R60 ;  /* 0x0000003cff027228 */ /* 0x000fe20000000000 */
[----:B------:R-:W-:-:S10]  /*6ea0*/  IMAD.MOV.U32 R5, RZ, RZ, RZ ;  /* 0x000000ffff057224 */ /* 0x000fd400078e00ff */
.L_x_7507:
[----:B------:R-:W-:Y:S05]  /*6eb0*/  BSYNC B2 ;  /* 0x0000000000027941 */ /* 0x000fea0003800000 */
.L_x_7505:
        /* <DEDUP_REMOVED lines=46> */
.L_x_7509:
[----:B------:R-:W-:Y:S01]  /*71a0*/  DMUL R2, RZ, R60 ;  /* 0x0000003cff027228 */ /* 0x000fe20000000000 */
[----:B------:R-:W-:-:S10]  /*71b0*/  IMAD.MOV.U32 R5, RZ, RZ, RZ ;  /* 0x000000ffff057224 */ /* 0x000fd400078e00ff */
.L_x_7510:
[----:B------:R-:W-:Y:S05]  /*71c0*/  BSYNC B2 ;  /* 0x0000000000027941 */ /* 0x000fea0003800000 */
.L_x_7508:
        /* <DEDUP_REMOVED lines=24> */
.L_x_7483:
        /* <DEDUP_REMOVED lines=57> */
.L_x_7495:
[----:B------:R-:W-:Y:S05]  /*76e0*/  BSYNC B1 ;  /* 0x0000000000017941 */ /* 0x000fea0003800000 */
.L_x_7482:
        /* <DEDUP_REMOVED lines=31> */
.L_x_7515:
[----:B------:R-:W-:Y:S05]  /*78e0*/  BSYNC B2 ;  /* 0x0000000000027941 */ /* 0x000fea0003800000 */
.L_x_7514:
        /* <DEDUP_REMOVED lines=18> */
.L_x_7517:
[----:B------:R-:W-:Y:S05]  /*7a10*/  BSYNC B2 ;  /* 0x0000000000027941 */ /* 0x000fea0003800000 */
.L_x_7516:
[-C--:B------:R-:W-:Y:S02]  /*7a20*/  DFMA R2, R10, R44.reuse, R8 ;  /* 0x0000002c0a02722b */ /* 0x080fe40000000008 */
[----:B------:R-:W-:-:S06]  /*7a30*/  DFMA R10, -R8, R44, R10 ;  /* 0x0000002c080a722b */ /* 0x000fcc000000010a */
[-C--:B------:R-:W-:Y:S02]  /*7a40*/  DMUL R8, R2, R4.reuse ;  /* 0x0000000402087228 */ /* 0x080fe40000000000 */
[----:B------:R-:W-:Y:S01]  /*7a50*/  DMUL R10, R10, R4 ;  /* 0x000000040a0a7228 */ /* 0x000fe20000000000 */
[----:B------:R-:W-:Y:S10]  /*7a60*/  BRA `(.L_x_7518) ;  /* 0x0000000400887947 */ /* 0x000ff40003800000 */
.L_x_7513:
        /* <DEDUP_REMOVED lines=21> */
.L_x_7520:
[----:B------:R-:W-:Y:S05]  /*7bc0*/  BSYNC B2 ;  /* 0x0000000000027941 */ /* 0x000fea0003800000 */
.L_x_7519:
        /* <DEDUP_REMOVED lines=25> */
.L_x_7522:
[----:B------:R-:W-:Y:S05]  /*7d60*/  BSYNC B2 ;  /* 0x0000000000027941 */ /* 0x000fea0003800000 */
.L_x_7521:
[----:B------:R-:W-:Y:S02]  /*7d70*/  IMAD.MOV.U32 R10, RZ, RZ, R4 ;  /* 0x000000ffff0a7224 */ /* 0x000fe400078e0004 */
[----:B------:R-:W-:Y:S01]  /*7d80*/  IMAD.MOV.U32 R11, RZ, RZ, R5 ;  /* 0x000000ffff0b7224 */ /* 0x000fe200078e0005 */
[----:B------:R-:W-:Y:S06]  /*7d90*/  BRA `(.L_x_7518) ;  /* 0x0000000000bc7947 */ /* 0x000fec0003800000 */
.L_x_7512:
        /* <DEDUP_REMOVED lines=23> */
.L_x_7524:
[----:B------:R-:W-:Y:S05]  /*7f10*/  BSYNC B2 ;  /* 0x0000000000027941 */ /* 0x000fea0003800000 */
.L_x_7523:
        /* <DEDUP_REMOVED lines=18> */
.L_x_7526:
[----:B------:R-:W-:Y:S05]  /*8040*/  BSYNC B2 ;  /* 0x0000000000027941 */ /* 0x000fea0003800000 */
.L_x_7525:
[-C--:B------:R-:W-:Y:S02]  /*8050*/  DFMA R2, R8, R44.reuse, R10 ;  /* 0x0000002c0802722b */ /* 0x080fe4000000000a */
[----:B------:R-:W-:-:S06]  /*8060*/  DFMA R10, R10, R44, -R8 ;  /* 0x0000002c0a0a722b */ /* 0x000fcc0000000808 */
[-C--:B------:R-:W-:Y:S02]  /*8070*/  DMUL R8, R2, R4.reuse ;  /* 0x0000000402087228 */ /* 0x080fe40000000000 */
[----:B------:R-:W-:-:S11]  /*8080*/  DMUL R10, R10, R4 ;  /* 0x000000040a0a7228 */ /* 0x000fd60000000000 */
.L_x_7518:
[----:B------:R-:W-:Y:S05]  /*8090*/  BSYNC B1 ;  /* 0x0000000000017941 */ /* 0x000fea0003800000 */
.L_x_7511:
        /* <DEDUP_REMOVED lines=73> */
.L_x_7533:
[----:B------:R-:W-:Y:S05]  /*8530*/  BSYNC B0 ;  /* 0x0000000000007941 */ /* 0x000fea0003800000 */
.L_x_7532:
        /* <DEDUP_REMOVED lines=23> */
.L_x_7535:
[----:B------:R-:W-:Y:S01]  /*86b0*/  DMUL R2, RZ, R60 ;  /* 0x0000003cff027228 */ /* 0x000fe20000000000 */
[----:B------:R-:W-:-:S10]  /*86c0*/  IMAD.MOV.U32 R5, RZ, RZ, RZ ;  /* 0x000000ffff057224 */ /* 0x000fd400078e00ff */
.L_x_7536:
[----:B------:R-:W-:Y:S05]  /*86d0*/  BSYNC B2 ;  /* 0x0000000000027941 */ /* 0x000fea0003800000 */
.L_x_7534:
        /* <DEDUP_REMOVED lines=46> */
.L_x_7538:
[----:B------:R-:W-:Y:S01]  /*89c0*/  DMUL R2, RZ, R60 ;  /* 0x0000003cff027228 */ /* 0x000fe20000000000 */
[----:B------:R-:W-:-:S10]  /*89d0*/  IMAD.MOV.U32 R5, RZ, RZ, RZ ;  /* 0x000000ffff057224 */ /* 0x000fd400078e00ff */
.L_x_7539:
[----:B------:R-:W-:Y:S05]  /*89e0*/  BSYNC B2 ;  /* 0x0000000000027941 */ /* 0x000fea0003800000 */
.L_x_7537:
        /* <DEDUP_REMOVED lines=25> */
.L_x_7531:
        /* <DEDUP_REMOVED lines=62> */
.L_x_7542:
[----:B------:R-:W-:Y:S05]  /*8f60*/  BSYNC B0 ;  /* 0x0000000000007941 */ /* 0x000fea0003800000 */
.L_x_7541:
        /* <DEDUP_REMOVED lines=23> */
.L_x_7544:
[----:B------:R-:W-:Y:S01]  /*90e0*/  DMUL R2, RZ, R60 ;  /* 0x0000003cff027228 */ /* 0x000fe20000000000 */
[----:B------:R-:W-:-:S10]  /*90f0*/  IMAD.MOV.U32 R5, RZ, RZ, RZ ;  /* 0x000000ffff057224 */ /* 0x000fd400078e00ff */
.L_x_7545:
[----:B------:R-:W-:Y:S05]  /*9100*/  BSYNC B2 ;  /* 0x0000000000027941 */ /* 0x000fea0003800000 */
.L_x_7543:
        /* <DEDUP_REMOVED lines=46> */
.L_x_7547:
[----:B------:R-:W-:Y:S01]  /*93f0*/  DMUL R2, RZ, R60 ;  /* 0x0000003cff027228 */ /* 0x000fe20000000000 */
[----:B------:R-:W-:-:S10]  /*9400*/  IMAD.MOV.U32 R5, RZ, RZ, RZ ;  /* 0x000000ffff057224 */ /* 0x000fd400078e00ff */
.L_x_7548:
[----:B------:R-:W-:Y:S05]  /*9410*/  BSYNC B2 ;  /* 0x0000000000027941 */ /* 0x000fea0003800000 */
.L_x_7546:
        /* <DEDUP_REMOVED lines=39> */
.L_x_7530:
        /* <DEDUP_REMOVED lines=11> */
.L_x_7549:
[----:B------:R-:W-:-:S10]  /*9740*/  DADD R40, R38, -R38 ;  /* 0x0000000026287229 */ /* 0x000fd40000000826 */
[----:B------:R-:W-:Y:S02]  /*9750*/  IMAD.MOV.U32 R60, RZ, RZ, R40 ;  /* 0x000000ffff3c7224 */ /* 0x000fe400078e0028 */
[----:B------:R-:W-:Y:S01]  /*9760*/  IMAD.MOV.U32 R61, RZ, RZ, R41 ;  /* 0x000000ffff3d7224 */ /* 0x000fe200078e0029 */
[----:B------:R-:W-:Y:S06]  /*9770*/  BRA `(.L_x_7540) ;  /* 0x0000000800747947 */ /* 0x000fec0003800000 */
.L_x_7529:
        /* <DEDUP_REMOVED lines=24> */
.L_x_7551:
[----:B------:R-:W-:Y:S01]  /*9900*/  DMUL R2, RZ, R60 ;  /* 0x0000003cff027228 */ /* 0x000fe20000000000 */
[----:B------:R-:W-:-:S10]  /*9910*/  IMAD.MOV.U32 R5, RZ, RZ, RZ ;  /* 0x000000ffff057224 */ /* 0x000fd400078e00ff */
.L_x_7552:
[----:B------:R-:W-:Y:S05]  /*9920*/  BSYNC B2 ;  /* 0x0000000000027941 */ /* 0x000fea0003800000 */
.L_x_7550:
        /* <DEDUP_REMOVED lines=46> */
.L_x_7554:
[----:B------:R-:W-:Y:S01]  /*9c10*/  DMUL R2, RZ, R60 ;  /* 0x0000003cff027228 */ /* 0x000fe20000000000 */
[----:B------:R-:W-:-:S10]  /*9c20*/  IMAD.MOV.U32 R5, RZ, RZ, RZ ;  /* 0x000000ffff057224 */ /* 0x000fd400078e00ff */
.L_x_7555:
[----:B------:R-:W-:Y:S05]  /*9c30*/  BSYNC B2 ;  /* 0x0000000000027941 */ /* 0x000fea0003800000 */
.L_x_7553:
        /* <DEDUP_REMOVED lines=24> */
.L_x_7528:
        /* <DEDUP_REMOVED lines=57> */
.L_x_7540:
[----:B------:R-:W-:Y:S05]  /*a150*/  BSYNC B1 ;  /* 0x0000000000017941 */ /* 0x000fea0003800000 */
.L_x_7527:
        /* <DEDUP_REMOVED lines=31> */
.L_x_7560:
[----:B------:R-:W-:Y:S05]  /*a350*/  BSYNC B2 ;  /* 0x0000000000027941 */ /* 0x000fea0003800000 */
.L_x_7559:
        /* <DEDUP_REMOVED lines=18> */
.L_x_7562:
[----:B------:R-:W-:Y:S05]  /*a480*/  BSYNC B2 ;  /* 0x0000000000027941 */ /* 0x000fea0003800000 */
.L_x_7561:
[-C--:B------:R-:W-:Y:S02]  /*a490*/  DFMA R2, R38, R44.reuse, R36 ;  /* 0x0000002c2602722b */ /* 0x080fe40000000024 */
[----:B------:R-:W-:-:S06]  /*a4a0*/  DFMA R38, -R36, R44, R38 ;  /* 0x0000002c2426722b */ /* 0x000fcc0000000126 */
[-C--:B------:R-:W-:Y:S02]  /*a4b0*/  DMUL R36, R2, R4.reuse ;  /* 0x0000000402247228 */ /* 0x080fe40000000000 */
[----:B------:R-:W-:Y:S01]  /*a4c0*/  DMUL R38, R38, R4 ;  /* 0x0000000426267228 */ /* 0x000fe20000000000 */
[----:B------:R-:W-:Y:S10]  /*a4d0*/  BRA `(.L_x_7563) ;  /* 0x0000000400887947 */ /* 0x000ff40003800000 */
.L_x_7558:
        /* <DEDUP_REMOVED lines=21> */
.L_x_7565:
[----:B------:R-:W-:Y:S05]  /*a630*/  BSYNC B2 ;  /* 0x0000000000027941 */ /* 0x000fea0003800000 */
.L_x_7564:
        /* <DEDUP_REMOVED lines=25> */
.L_x_7567:
[----:B------:R-:W-:Y:S05]  /*a7d0*/  BSYNC B2 ;  /* 0x0000000000027941 */ /* 0x000fea0003800000 */
.L_x_7566:
[----:B------:R-:W-:Y:S02]  /*a7e0*/  IMAD.MOV.U32 R38, RZ, RZ, R4 ;  /* 0x000000ffff267224 */ /* 0x000fe400078e0004 */
[----:B------:R-:W-:Y:S01]  /*a7f0*/  IMAD.MOV.U32 R39, RZ, RZ, R5 ;  /* 0x000000ffff277224 */ /* 0x000fe200078e0005 */
[----:B------:R-:W-:Y:S06]  /*a800*/  BRA `(.L_x_7563) ;  /* 0x0000000000bc7947 */ /* 0x000fec0003800000 */
.L_x_7557:
        /* <DEDUP_REMOVED lines=23> */
.L_x_7569:
[----:B------:R-:W-:Y:S05]  /*a980*/  BSYNC B2 ;  /* 0x0000000000027941 */ /* 0x000fea0003800000 */
.L_x_7568:
        /* <DEDUP_REMOVED lines=18> */
.L_x_7571:
[----:B------:R-:W-:Y:S05]  /*aab0*/  BSYNC B2 ;  /* 0x0000000000027941 */ /* 0x000fea0003800000 */
.L_x_7570:
[-C--:B------:R-:W-:Y:S02]  /*aac0*/  DFMA R2, R36, R44.reuse, R38 ;  /* 0x0000002c2402722b */ /* 0x080fe40000000026 */
[----:B------:R-:W-:-:S06]  /*aad0*/  DFMA R38, R38, R44, -R36 ;  /* 0x0000002c2626722b */ /* 0x000fcc0000000824 */
[-C--:B------:R-:W-:Y:S02]  /*aae0*/  DMUL R36, R2, R4.reuse ;  /* 0x0000000402247228 */ /* 0x080fe40000000000 */
[----:B------:R-:W-:-:S11]  /*aaf0*/  DMUL R38, R38, R4 ;  /* 0x0000000426267228 */ /* 0x000fd60000000000 */
.L_x_7563:
[----:B------:R-:W-:Y:S05]  /*ab00*/  BSYNC B1 ;  /* 0x0000000000017941 */ /* 0x000fea0003800000 */
.L_x_7556:
        /* <DEDUP_REMOVED lines=73> */
.L_x_7578:
[----:B------:R-:W-:Y:S05]  /*afa0*/  BSYNC B0 ;  /* 0x0000000000007941 */ /* 0x000fea0003800000 */
.L_x_7577:
        /* <DEDUP_REMOVED lines=23> */
.L_x_7580:
[----:B------:R-:W-:Y:S01]  /*b120*/  DMUL R2, RZ, R60 ;  /* 0x0000003cff027228 */ /* 0x000fe20000000000 */
[----:B------:R-:W-:-:S10]  /*b130*/  IMAD.MOV.U32 R5, RZ, RZ, RZ ;  /* 0x000000ffff057224 */ /* 0x000fd400078e00ff */
.L_x_7581:
[----:B------:R-:W-:Y:S05]  /*b140*/  BSYNC B2 ;  /* 0x0000000000027941 */ /* 0x000fea0003800000 */
.L_x_7579:
        /* <DEDUP_REMOVED lines=46> */
.L_x_7583:
[----:B------:R-:W-:Y:S01]  /*b430*/  DMUL R2, RZ, R60 ;  /* 0x0000003cff027228 */ /* 0x000fe20000000000 */
[----:B------:R-:W-:-:S10]  /*b440*/  IMAD.MOV.U32 R5, RZ, RZ, RZ ;  /* 0x000000ffff057224 */ /* 0x000fd400078e00ff */
.L_x_7584:
[----:B------:R-:W-:Y:S05]  /*b450*/  BSYNC B2 ;  /* 0x0000000000027941 */ /* 0x000fea0003800000 */
.L_x_7582:
        /* <DEDUP_REMOVED lines=25> */
.L_x_7576:
        /* <DEDUP_REMOVED lines=62> */
.L_x_7587:
[----:B------:R-:W-:Y:S05]  /*b9d0*/  BSYNC B0 ;  /* 0x0000000000007941 */ /* 0x000fea0003800000 */
.L_x_7586:
        /* <DEDUP_REMOVED lines=23> */
.L_x_7589:
[----:B------:R-:W-:Y:S01]  /*bb50*/  DMUL R2, RZ, R60 ;  /* 0x0000003cff027228 */ /* 0x000fe20000000000 */
[----:B------:R-:W-:-:S10]  /*bb60*/  IMAD.MOV.U32 R5, RZ, RZ, RZ ;  /* 0x000000ffff057224 */ /* 0x000fd400078e00ff */
.L_x_7590:
[----:B------:R-:W-:Y:S05]  /*bb70*/  BSYNC B2 ;  /* 0x0000000000027941 */ /* 0x000fea0003800000 */
.L_x_7588:
        /* <DEDUP_REMOVED lines=46> */
.L_x_7592:
[----:B------:R-:W-:Y:S01]  /*be60*/  DMUL R2, RZ, R60 ;  /* 0x0000003cff027228 */ /* 0x000fe20000000000 */
[----:B------:R-:W-:-:S10]  /*be70*/  IMAD.MOV.U32 R5, RZ, RZ, RZ ;  /* 0x000000ffff057224 */ /* 0x000fd400078e00ff */
.L_x_7593:
[----:B------:R-:W-:Y:S05]  /*be80*/  BSYNC B2 ;  /* 0x0000000000027941 */ /* 0x000fea0003800000 */
.L_x_7591:
        /* <DEDUP_REMOVED lines=39> */
.L_x_7575:
        /* <DEDUP_REMOVED lines=11> */
.L_x_7594:
[----:B------:R-:W-:-:S10]  /*c1b0*/  DADD R40, R34, -R34 ;  /* 0x0000000022287229 */ /* 0x000fd40000000822 */
[----:B------:R-:W-:Y:S02]  /*c1c0*/  IMAD.MOV.U32 R60, RZ, RZ, R40 ;  /* 0x000000ffff3c7224 */ /* 0x000fe400078e0028 */
[----:B------:R-:W-:Y:S01]  /*c1d0*/  IMAD.MOV.U32 R61, RZ, RZ, R41 ;  /* 0x000000ffff3d7224 */ /* 0x000fe200078e0029 */
[----:B------:R-:W-:Y:S06]  /*c1e0*/  BRA `(.L_x_7585) ;  /* 0x0000000800747947 */ /* 0x000fec0003800000 */
.L_x_7574:
        /* <DEDUP_REMOVED lines=24> */
.L_x_7596:
[----:B------:R-:W-:Y:S01]  /*c370*/  DMUL R2, RZ, R60 ;  /* 0x0000003cff027228 */ /* 0x000fe20000000000 */
[----:B------:R-:W-:-:S10]  /*c380*/  IMAD.MOV.U32 R5, RZ, RZ, RZ ;  /* 0x000000ffff057224 */ /* 0x000fd400078e00ff */
.L_x_7597:
[----:B------:R-:W-:Y:S05]  /*c390*/  BSYNC B2 ;  /* 0x0000000000027941 */ /* 0x000fea0003800000 */
.L_x_7595:
        /* <DEDUP_REMOVED lines=46> */
.L_x_7599:
[----:B------:R-:W-:Y:S01]  /*c680*/  DMUL R2, RZ, R60 ;  /* 0x0000003cff027228 */ /* 0x000fe20000000000 */
[----:B------:R-:W-:-:S10]  /*c690*/  IMAD.MOV.U32 R5, RZ, RZ, RZ ;  /* 0x000000ffff057224 */ /* 0x000fd400078e00ff */
.L_x_7600:
[----:B------:R-:W-:Y:S05]  /*c6a0*/  BSYNC B2 ;  /* 0x0000000000027941 */ /* 0x000fea0003800000 */
.L_x_7598:
        /* <DEDUP_REMOVED lines=24> */
.L_x_7573:
        /* <DEDUP_REMOVED lines=57> */
.L_x_7585:
[----:B------:R-:W-:Y:S05]  /*cbc0*/  BSYNC B1 ;  /* 0x0000000000017941 */ /* 0x000fea0003800000 */
.L_x_7572:
        /* <DEDUP_REMOVED lines=31> */
.L_x_7605:
[----:B------:R-:W-:Y:S05]  /*cdc0*/  BSYNC B2 ;  /* 0x0000000000027941 */ /* 0x000fea0003800000 */
.L_x_7604:
        /* <DEDUP_REMOVED lines=18> */
.L_x_7607:
[----:B------:R-:W-:Y:S05]  /*cef0*/  BSYNC B2 ;  /* 0x0000000000027941 */ /* 0x000fea0003800000 */
.L_x_7606:
[-C--:B------:R-:W-:Y:S02]  /*cf00*/  DFMA R2, R34, R44.reuse, R32 ;  /* 0x0000002c2202722b */ /* 0x080fe40000000020 */
[----:B------:R-:W-:-:S06]  /*cf10*/  DFMA R34, -R32, R44, R34 ;  /* 0x0000002c2022722b */ /* 0x000fcc0000000122 */
[-C--:B------:R-:W-:Y:S02]  /*cf20*/  DMUL R32, R2, R4.reuse ;  /* 0x0000000402207228 */ /* 0x080fe40000000000 */
[----:B------:R-:W-:Y:S01]  /*cf30*/  DMUL R34, R34, R4 ;  /* 0x0000000422227228 */ /* 0x000fe20000000000 */
[----:B------:R-:W-:Y:S10]  /*cf40*/  BRA `(.L_x_7608) ;  /* 0x0000000400887947 */ /* 0x000ff40003800000 */
.L_x_7603:
        /* <DEDUP_REMOVED lines=21> */
.L_x_7610:
[----:B------:R-:W-:Y:S05]  /*d0a0*/  BSYNC B2 ;  /* 0x0000000000027941 */ /* 0x000fea0003800000 */
.L_x_7609:
        /* <DEDUP_REMOVED lines=25> */
.L_x_7612:
[----:B------:R-:W-:Y:S05]  /*d240*/  BSYNC B2 ;  /* 0x0000000000027941 */ /* 0x000fea0003800000 */
.L_x_7611:
[----:B------:R-:W-:Y:S02]  /*d250*/  IMAD.MOV.U32 R34, RZ, RZ, R4 ;  /* 0x000000ffff227224 */ /* 0x000fe400078e0004 */
[----:B------:R-:W-:Y:S01]  /*d260*/  IMAD.MOV.U32 R35, RZ, RZ, R5 ;  /* 0x000000ffff237224 */ /* 0x000fe200078e0005 */
[----:B------:R-:W-:Y:S06]  /*d270*/  BRA `(.L_x_7608) ;  /* 0x0000000000bc7947 */ /* 0x000fec0003800000 */
.L_x_7602:
        /* <DEDUP_REMOVED lines=23> */
.L_x_7614:
[----:B------:R-:W-:Y:S05]  /*d3f0*/  BSYNC B2 ;  /* 0x0000000000027941 */ /* 0x000fea0003800000 */
.L_x_7613:
        /* <DEDUP_REMOVED lines=18> */
.L_x_7616:
[----:B------:R-:W-:Y:S05]  /*d520*/  BSYNC B2 ;  /* 0x0000000000027941 */ /* 0x000fea0003800000 */
.L_x_7615:
[-C--:B------:R-:W-:Y:S02]  /*d530*/  DFMA R2, R32, R44.reuse, R34 ;  /* 0x0000002c2002722b */ /* 0x080fe40000000022 */
[----:B------:R-:W-:-:S06]  /*d540*/  DFMA R34, R34, R44, -R32 ;  /* 0x0000002c2222722b */ /* 0x000fcc0000000820 */
[-C--:B------:R-:W-:Y:S02]  /*d550*/  DMUL R32, R2, R4.reuse ;  /* 0x0000000402207228 */ /* 0x080fe40000000000 */
[----:B------:R-:W-:-:S11]  /*d560*/  DMUL R34, R34, R4 ;  /* 0x0000000422227228 */ /* 0x000fd60000000000 */
.L_x_7608:
[----:B------:R-:W-:Y:S05]  /*d570*/  BSYNC B1 ;  /* 0x0000000000017941 */ /* 0x000fea0003800000 */
.L_x_7601:
        /* <DEDUP_REMOVED lines=73> */
.L_x_7623:
[----:B------:R-:W-:Y:S05]  /*da10*/  BSYNC B0 ;  /* 0x0000000000007941 */ /* 0x000fea0003800000 */
.L_x_7622:
        /* <DEDUP_REMOVED lines=23> */
.L_x_7625:
[----:B------:R-:W-:Y:S01]  /*db90*/  DMUL R2, RZ, R60 ;  /* 0x0000003cff027228 */ /* 0x000fe20000000000 */
[----:B------:R-:W-:-:S10]  /*dba0*/  IMAD.MOV.U32 R5, RZ, RZ, RZ ;  /* 0x000000ffff057224 */ /* 0x000fd400078e00ff */
.L_x_7626:
[----:B------:R-:W-:Y:S05]  /*dbb0*/  BSYNC B2 ;  /* 0x0000000000027941 */ /* 0x000fea0003800000 */
.L_x_7624:
        /* <DEDUP_REMOVED lines=46> */
.L_x_7628:
[----:B------:R-:W-:Y:S01]  /*dea0*/  DMUL R2, RZ, R60 ;  /* 0x0000003cff027228 */ /* 0x000fe20000000000 */
[----:B------:R-:W-:-:S10]  /*deb0*/  IMAD.MOV.U32 R5, RZ, RZ, RZ ;  /* 0x000000ffff057224 */ /* 0x000fd400078e00ff */
.L_x_7629:
[----:B------:R-:W-:Y:S05]  /*dec0*/  BSYNC B2 ;  /* 0x0000000000027941 */ /* 0x000fea0003800000 */
.L_x_7627:
        /* <DEDUP_REMOVED lines=25> */
.L_x_7621:
        /* <DEDUP_REMOVED lines=62> */
.L_x_7632:
[----:B------:R-:W-:Y:S05]  /*e440*/  BSYNC B0 ;  /* 0x0000000000007941 */ /* 0x000fea0003800000 */
.L_x_7631:
        /* <DEDUP_REMOVED lines=23> */
.L_x_7634:
[----:B------:R-:W-:Y:S01]  /*e5c0*/  DMUL R2, RZ, R60 ;  /* 0x0000003cff027228 */ /* 0x000fe20000000000 */
[----:B------:R-:W-:-:S10]  /*e5d0*/  IMAD.MOV.U32 R5, RZ, RZ, RZ ;  /* 0x000000ffff057224 */ /* 0x000fd400078e00ff */
.L_x_7635:
[----:B------:R-:W-:Y:S05]  /*e5e0*/  BSYNC B2 ;  /* 0x0000000000027941 */ /* 0x000fea0003800000 */
.L_x_7633:
        /* <DEDUP_REMOVED lines=46> */
.L_x_7637:
[----:B------:R-:W-:Y:S01]  /*e8d0*/  DMUL R2, RZ, R60 ;  /* 0x0000003cff027228 */ /* 0x000fe20000000000 */
[----:B------:R-:W-:-:S10]  /*e8e0*/  IMAD.MOV.U32 R5, RZ, RZ, RZ ;  /* 0x000000ffff057224 */ /* 0x000fd400078e00ff */
.L_x_7638:
[----:B------:R-:W-:Y:S05]  /*e8f0*/  BSYNC B2 ;  /* 0x0000000000027941 */ /* 0x000fea0003800000 */
.L_x_7636:
        /* <DEDUP_REMOVED lines=39> */
.L_x_7620:
        /* <DEDUP_REMOVED lines=11> */
.L_x_7639:
[----:B------:R-:W-:-:S10]  /*ec20*/  DADD R40, R30, -R30 ;  /* 0x000000001e287229 */ /* 0x000fd4000000081e */
[----:B------:R-:W-:Y:S02]  /*ec30*/  IMAD.MOV.U32 R60, RZ, RZ, R40 ;  /* 0x000000ffff3c7224 */ /* 0x000fe400078e0028 */
[----:B------:R-:W-:Y:S01]  /*ec40*/  IMAD.MOV.U32 R61, RZ, RZ, R41 ;  /* 0x000000ffff3d7224 */ /* 0x000fe200078e0029 */
[----:B------:R-:W-:Y:S06]  /*ec50*/  BRA `(.L_x_7630) ;  /* 0x0000000800747947 */ /* 0x000fec0003800000 */
.L_x_7619:
        /* <DEDUP_REMOVED lines=24> */
.L_x_7641:
[----:B------:R-:W-:Y:S01]  /*ede0*/  DMUL R2, RZ, R60 ;  /* 0x0000003cff027228 */ /* 0x000fe20000000000 */
[----:B------:R-:W-:-:S10]  /*edf0*/  IMAD.MOV.U32 R5, RZ, RZ, RZ ;  /* 0x000000ffff057224 */ /* 0x000fd400078e00ff */
.L_x_7642:
[----:B------:R-:W-:Y:S05]  /*ee00*/  BSYNC B2 ;  /* 0x0000000000027941 */ /* 0x000fea0003800000 */
.L_x_7640:
        /* <DEDUP_REMOVED lines=46> */
.L_x_7644:
[----:B------:R-:W-:Y:S01]  /*f0f0*/  DMUL R2, RZ, R60 ;  /* 0x0000003cff027228 */ /* 0x000fe20000000000 */
[----:B------:R-:W-:-:S10]  /*f100*/  IMAD.MOV.U32 R5, RZ, RZ, RZ ;  /* 0x000000ffff057224 */ /* 0x000fd400078e00ff */
.L_x_7645:
[----:B------:R-:W-:Y:S05]  /*f110*/  BSYNC B2 ;  /* 0x0000000000027941 */ /* 0x000fea0003800000 */
.L_x_7643:
        /* <DEDUP_REMOVED lines=24> */
.L_x_7618:
        /* <DEDUP_REMOVED lines=57> */
.L_x_7630:
[----:B------:R-:W-:Y:S05]  /*f630*/  BSYNC B1 ;  /* 0x0000000000017941 */ /* 0x000fea0003800000 */
.L_x_7617:
        /* <DEDUP_REMOVED lines=31> */
.L_x_7650:
[----:B------:R-:W-:Y:S05]  /*f830*/  BSYNC B2 ;  /* 0x0000000000027941 */ /* 0x000fea0003800000 */
.L_x_7649:
        /* <DEDUP_REMOVED lines=18> */
.L_x_7652:
[----:B------:R-:W-:Y:S05]  /*f960*/  BSYNC B2 ;  /* 0x0000000000027941 */ /* 0x000fea0003800000 */
.L_x_7651:
[-C--:B------:R-:W-:Y:S02]  /*f970*/  DFMA R2, R30, R44.reuse, R28 ;  /* 0x0000002c1e02722b */ /* 0x080fe4000000001c */
[----:B------:R-:W-:-:S06]  /*f980*/  DFMA R30, -R28, R44, R30 ;  /* 0x0000002c1c1e722b */ /* 0x000fcc000000011e */
[-C--:B------:R-:W-:Y:S02]  /*f990*/  DMUL R28, R2, R4.reuse ;  /* 0x00000004021c7228 */ /* 0x080fe40000000000 */
[----:B------:R-:W-:Y:S01]  /*f9a0*/  DMUL R30, R30, R4 ;  /* 0x000000041e1e7228 */ /* 0x000fe20000000000 */
[----:B------:R-:W-:Y:S10]  /*f9b0*/  BRA `(.L_x_7653) ;  /* 0x0000000400887947 */ /* 0x000ff40003800000 */
.L_x_7648:
        /* <DEDUP_REMOVED lines=21> */
.L_x_7655:
[----:B------:R-:W-:Y:S05]  /*fb10*/  BSYNC B2 ;  /* 0x0000000000027941 */ /* 0x000fea0003800000 */
.L_x_7654:
        /* <DEDUP_REMOVED lines=25> */
.L_x_7657:
[----:B------:R-:W-:Y:S05]  /*fcb0*/  BSYNC B2 ;  /* 0x0000000000027941 */ /* 0x000fea0003800000 */
.L_x_7656:
[----:B------:R-:W-:Y:S02]  /*fcc0*/  IMAD.MOV.U32 R30, RZ, RZ, R4 ;  /* 0x000000ffff1e7224 */ /* 0x000fe400078e0004 */
[----:B------:R-:W-:Y:S01]  /*fcd0*/  IMAD.MOV.U32 R31, RZ, RZ, R5 ;  /* 0x000000ffff1f7224 */ /* 0x000fe200078e0005 */
[----:B------:R-:W-:Y:S06]  /*fce0*/  BRA `(.L_x_7653) ;  /* 0x0000000000bc7947 */ /* 0x000fec0003800000 */
.L_x_7647:
        /* <DEDUP_REMOVED lines=23> */
.L_x_7659:
[----:B------:R-:W-:Y:S05]  /*fe60*/  BSYNC B2 ;  /* 0x0000000000027941 */ /* 0x000fea0003800000 */
.L_x_7658:
        /* <DEDUP_REMOVED lines=18> */
.L_x_7661:
[----:B------:R-:W-:Y:S05]  /*ff90*/  BSYNC B2 ;  /* 0x0000000000027941 */ /* 0x000fea0003800000 */
.L_x_7660:
[-C--:B------:R-:W-:Y:S02]  /*ffa0*/  DFMA R2, R28, R44.reuse, R30 ;  /* 0x0000002c1c02722b */ /* 0x080fe4000000001e */
[----:B------:R-:W-:-:S06]  /*ffb0*/  DFMA R30, R30, R44, -R28 ;  /* 0x0000002c1e1e722b */ /* 0x000fcc000000081c */
[-C--:B------:R-:W-:Y:S02]  /*ffc0*/  DMUL R28, R2, R4.reuse ;  /* 0x00000004021c7228 */ /* 0x080fe40000000000 */
[----:B------:R-:W-:-:S11]  /*ffd0*/  DMUL R30, R30, R4 ;  /* 0x000000041e1e7228 */ /* 0x000fd60000000000 */
.L_x_7653:
[----:B------:R-:W-:Y:S05]  /*ffe0*/  BSYNC B1 ;  /* 0x0000000000017941 */ /* 0x000fea0003800000 */
.L_x_7646:
        /* <DEDUP_REMOVED lines=73> */
.L_x_7668:
[----:B------:R-:W-:Y:S05]  /*10480*/  BSYNC B0 ;  /* 0x0000000000007941 */ /* 0x000fea0003800000 */
.L_x_7667:
        /* <DEDUP_REMOVED lines=23> */
.L_x_7670:
[----:B------:R-:W-:Y:S01]  /*10600*/  DMUL R2, RZ, R60 ;  /* 0x0000003cff027228 */ /* 0x000fe20000000000 */
[----:B------:R-:W-:-:S10]  /*10610*/  IMAD.MOV.U32 R5, RZ, RZ, RZ ;  /* 0x000000ffff057224 */ /* 0x000fd400078e00ff */
.L_x_7671:
[----:B------:R-:W-:Y:S05]  /*10620*/  BSYNC B2 ;  /* 0x0000000000027941 */ /* 0x000fea0003800000 */
.L_x_7669:
        /* <DEDUP_REMOVED lines=46> */
.L_x_7673:
[----:B------:R-:W-:Y:S01]  /*10910*/  DMUL R2, RZ, R60 ;  /* 0x0000003cff027228 */ /* 0x000fe20000000000 */
[----:B------:R-:W-:-:S10]  /*10920*/  IMAD.MOV.U32 R5, RZ, RZ, RZ ;  /* 0x000000ffff057224 */ /* 0x000fd400078e00ff */
.L_x_7674:
[----:B------:R-:W-:Y:S05]  /*10930*/  BSYNC B2 ;  /* 0x0000000000027941 */ /* 0x000fea0003800000 */
.L_x_7672:
        /* <DEDUP_REMOVED lines=25> */
.L_x_7666:
        /* <DEDUP_REMOVED lines=62> */
.L_x_7677:
[----:B------:R-:W-:Y:S05]  /*10eb0*/  BSYNC B0 ;  /* 0x0000000000007941 */ /* 0x000fea0003800000 */
.L_x_7676:
        /* <DEDUP_REMOVED lines=23> */
.L_x_7679:
[----:B------:R-:W-:Y:S01]  /*11030*/  DMUL R2, RZ, R60 ;  /* 0x0000003cff027228 */ /* 0x000fe20000000000 */
[----:B------:R-:W-:-:S10]  /*11040*/  IMAD.MOV.U32 R5, RZ, RZ, RZ ;  /* 0x000000ffff057224 */ /* 0x000fd400078e00ff */
.L_x_7680:
[----:B------:R-:W-:Y:S05]  /*11050*/  BSYNC B2 ;  /* 0x0000000000027941 */ /* 0x000fea0003800000 */
.L_x_7678:
        /* <DEDUP_REMOVED lines=46> */
.L_x_7682:
[----:B------:R-:W-:Y:S01]  /*11340*/  DMUL R2, RZ, R60 ;  /* 0x0000003cff027228 */ /* 0x000fe20000000000 */
[----:B------:R-:W-:-:S10]  /*11350*/  IMAD.MOV.U32 R5, RZ, RZ, RZ ;  /* 0x000000ffff057224 */ /* 0x000fd400078e00ff */
.L_x_7683:
[----:B------:R-:W-:Y:S05]  /*11360*/  BSYNC B2 ;  /* 0x0000000000027941 */ /* 0x000fea0003800000 */
.L_x_7681:
        /* <DEDUP_REMOVED lines=39> */
.L_x_7665:
        /* <DEDUP_REMOVED lines=11> */
.L_x_7684:
[----:B------:R-:W-:-:S10]  /*11690*/  DADD R40, R26, -R26 ;  /* 0x000000001a287229 */ /* 0x000fd4000000081a */
[----:B------:R-:W-:Y:S02]  /*116a0*/  IMAD.MOV.U32 R60, RZ, RZ, R40 ;  /* 0x000000ffff3c7224 */ /* 0x000fe400078e0028 */
[----:B------:R-:W-:Y:S01]  /*116b0*/  IMAD.MOV.U32 R61, RZ, RZ, R41 ;  /* 0x000000ffff3d7224 */ /* 0x000fe200078e0029 */
[----:B------:R-:W-:Y:S06]  /*116c0*/  BRA `(.L_x_7675) ;  /* 0x0000000800747947 */ /* 0x000fec0003800000 */
.L_x_7664:
        /* <DEDUP_REMOVED lines=24> */
.L_x_7686:
[----:B------:R-:W-:Y:S01]  /*11850*/  DMUL R2, RZ, R60 ;  /* 0x0000003cff027228 */ /* 0x000fe20000000000 */
[----:B------:R-:W-:-:S10]  /*11860*/  IMAD.MOV.U32 R5, RZ, RZ, RZ ;  /* 0x000000ffff057224 */ /* 0x000fd400078e00ff */
.L_x_7687:
[----:B------:R-:W-:Y:S05]  /*11870*/  BSYNC B2 ;  /* 0x0000000000027941 */ /* 0x000fea0003800000 */
.L_x_7685:
        /* <DEDUP_REMOVED lines=46> */
.L_x_7689:
[----:B------:R-:W-:Y:S01]  /*11b60*/  DMUL R2, RZ, R60 ;  /* 0x0000003cff027228 */ /* 0x000fe20000000000 */
[----:B------:R-:W-:-:S10]  /*11b70*/  IMAD.MOV.U32 R5, RZ, RZ, RZ ;  /* 0x000000ffff057224 */ /* 0x000fd400078e00ff */
.L_x_7690:
[----:B------:R-:W-:Y:S05]  /*11b80*/  BSYNC B2 ;  /* 0x0000000000027941 */ /* 0x000fea0003800000 */
.L_x_7688:
        /* <DEDUP_REMOVED lines=24> */
.L_x_7663:
        /* <DEDUP_REMOVED lines=57> */
.L_x_7675:
[----:B------:R-:W-:Y:S05]  /*120a0*/  BSYNC B1 ;  /* 0x0000000000017941 */ /* 0x000fea0003800000 */
.L_x_7662:
        /* <DEDUP_REMOVED lines=31> */
.L_x_7695:
[----:B------:R-:W-:Y:S05]  /*122a0*/  BSYNC B2 ;  /* 0x0000000000027941 */ /* 0x000fea0003800000 */
.L_x_7694:
        /* <DEDUP_REMOVED lines=18> */
.L_x_7697:
[----:B------:R-:W-:Y:S05]  /*123d0*/  BSYNC B2 ;  /* 0x0000000000027941 */ /* 0x000fea0003800000 */
.L_x_7696:
[-C--:B------:R-:W-:Y:S02]  /*123e0*/  DFMA R2, R26, R44.reuse, R24 ;  /* 0x0000002c1a02722b */ /* 0x080fe40000000018 */
[----:B------:R-:W-:-:S06]  /*123f0*/  DFMA R26, -R24, R44, R26 ;  /* 0x0000002c181a722b */ /* 0x000fcc000000011a */
[-C--:B------:R-:W-:Y:S02]  /*12400*/  DMUL R24, R2, R4.reuse ;  /* 0x0000000402187228 */ /* 0x080fe40000000000 */
[----:B------:R-:W-:Y:S01]  /*12410*/  DMUL R26, R26, R4 ;  /* 0x000000041a1a7228 */ /* 0x000fe20000000000 */
[----:B------:R-:W-:Y:S10]  /*12420*/  BRA `(.L_x_7698) ;  /* 0x0000000400887947 */ /* 0x000ff40003800000 */
.L_x_7693:
        /* <DEDUP_REMOVED lines=21> */
.L_x_7700:
[----:B------:R-:W-:Y:S05]  /*12580*/  BSYNC B2 ;  /* 0x0000000000027941 */ /* 0x000fea0003800000 */
.L_x_7699:
        /* <DEDUP_REMOVED lines=25> */
.L_x_7702:
[----:B------:R-:W-:Y:S05]  /*12720*/  BSYNC B2 ;  /* 0x0000000000027941 */ /* 0x000fea0003800000 */
.L_x_7701:
[----:B------:R-:W-:Y:S02]  /*12730*/  IMAD.MOV.U32 R26, RZ, RZ, R4 ;  /* 0x000000ffff1a7224 */ /* 0x000fe400078e0004 */
[----:B------:R-:W-:Y:S01]  /*12740*/  IMAD.MOV.U32 R27, RZ, RZ, R5 ;  /* 0x000000ffff1b7224 */ /* 0x000fe200078e0005 */
[----:B------:R-:W-:Y:S06]  /*12750*/  BRA `(.L_x_7698) ;  /* 0x0000000000bc7947 */ /* 0x000fec0003800000 */
.L_x_7692:
        /* <DEDUP_REMOVED lines=23> */
.L_x_7704:
[----:B------:R-:W-:Y:S05]  /*128d0*/  BSYNC B2 ;  /* 0x0000000000027941 */ /* 0x000fea0003800000 */
.L_x_7703:
        /* <DEDUP_REMOVED lines=18> */
.L_x_7706:
[----:B------:R-:W-:Y:S05]  /*12a00*/  BSYNC B2 ;  /* 0x0000000000027941 */ /* 0x000fea0003800000 */
.L_x_7705:
[-C--:B------:R-:W-:Y:S02]  /*12a10*/  DFMA R2, R24, R44.reuse, R26 ;  /* 0x0000002c1802722b */ /* 0x080fe4000000001a */
[----:B------:R-:W-:-:S06]  /*12a20*/  DFMA R26, R26, R44, -R24 ;  /* 0x0000002c1a1a722b */ /* 0x000fcc0000000818 */
[-C--:B------:R-:W-:Y:S02]  /*12a30*/  DMUL R24, R2, R4.reuse ;  /* 0x0000000402187228 */ /* 0x080fe40000000000 */
[----:B------:R-:W-:-:S11]  /*12a40*/  DMUL R26, R26, R4 ;  /* 0x000000041a1a7228 */ /* 0x000fd60000000000 */
.L_x_7698:
[----:B------:R-:W-:Y:S05]  /*12a50*/  BSYNC B1 ;  /* 0x0000000000017941 */ /* 0x000fea0003800000 */
.L_x_7691:
        /* <DEDUP_REMOVED lines=73> */
.L_x_7713:
[----:B------:R-:W-:Y:S05]  /*12ef0*/  BSYNC B0 ;  /* 0x0000000000007941 */ /* 0x000fea0003800000 */
.L_x_7712:
        /* <DEDUP_REMOVED lines=23> */
.L_x_7715:
[----:B------:R-:W-:Y:S01]  /*13070*/  DMUL R2, RZ, R60 ;  /* 0x0000003cff027228 */ /* 0x000fe20000000000 */
[----:B------:R-:W-:-:S10]  /*13080*/  IMAD.MOV.U32 R5, RZ, RZ, RZ ;  /* 0x000000ffff057224 */ /* 0x000fd400078e00ff */
.L_x_7716:
[----:B------:R-:W-:Y:S05]  /*13090*/  BSYNC B2 ;  /* 0x0000000000027941 */ /* 0x000fea0003800000 */
.L_x_7714:
        /* <DEDUP_REMOVED lines=46> */
.L_x_7718:
[----:B------:R-:W-:Y:S01]  /*13380*/  DMUL R2, RZ, R60 ;  /* 0x0000003cff027228 */ /* 0x000fe20000000000 */
[----:B------:R-:W-:-:S10]  /*13390*/  IMAD.MOV.U32 R5, RZ, RZ, RZ ;  /* 0x000000ffff057224 */ /* 0x000fd400078e00ff */
.L_x_7719:
[----:B------:R-:W-:Y:S05]  /*133a0*/  BSYNC B2 ;  /* 0x0000000000027941 */ /* 0x000fea0003800000 */
.L_x_7717:
        /* <DEDUP_REMOVED lines=25> */
.L_x_7711:
        /* <DEDUP_REMOVED lines=62> */
.L_x_7722:
[----:B------:R-:W-:Y:S05]  /*13920*/  BSYNC B0 ;  /* 0x0000000000007941 */ /* 0x000fea0003800000 */
.L_x_7721:
        /* <DEDUP_REMOVED lines=23> */
.L_x_7724:
[----:B------:R-:W-:Y:S01]  /*13aa0*/  DMUL R2, RZ, R60 ;  /* 0x0000003cff027228 */ /* 0x000fe20000000000 */
[----:B------:R-:W-:-:S10]  /*13ab0*/  IMAD.MOV.U32 R5, RZ, RZ, RZ ;  /* 0x000000ffff057224 */ /* 0x000fd400078e00ff */
.L_x_7725:
[----:B------:R-:W-:Y:S05]  /*13ac0*/  BSYNC B2 ;  /* 0x0000000000027941 */ /* 0x000fea0003800000 */
.L_x_7723:
        /* <DEDUP_REMOVED lines=46> */
.L_x_7727:
[----:B------:R-:W-:Y:S01]  /*13db0*/  DMUL R2, RZ, R60 ;  /* 0x0000003cff027228 */ /* 0x000fe20000000000 */
[----:B------:R-:W-:-:S10]  /*13dc0*/  IMAD.MOV.U32 R5, RZ, RZ, RZ ;  /* 0x000000ffff057224 */ /* 0x000fd400078e00ff */
.L_x_7728:
[----:B------:R-:W-:Y:S05]  /*13dd0*/  BSYNC B2 ;  /* 0x0000000000027941 */ /* 0x000fea0003800000 */
.L_x_7726:
        /* <DEDUP_REMOVED lines=39> */
.L_x_7710:
        /* <DEDUP_REMOVED lines=11> */
.L_x_7729:
[----:B------:R-:W-:-:S10]  /*14100*/  DADD R40, R22, -R22 ;  /* 0x0000000016287229 */ /* 0x000fd40000000816 */
[----:B------:R-:W-:Y:S02]  /*14110*/  IMAD.MOV.U32 R60, RZ, RZ, R40 ;  /* 0x000000ffff3c7224 */ /* 0x000fe400078e0028 */
[----:B------:R-:W-:Y:S01]  /*14120*/  IMAD.MOV.U32 R61, RZ, RZ, R41 ;  /* 0x000000ffff3d7224 */ /* 0x000fe200078e0029 */
[----:B------:R-:W-:Y:S06]  /*14130*/  BRA `(.L_x_7720) ;  /* 0x0000000800747947 */ /* 0x000fec0003800000 */
.L_x_7709:
        /* <DEDUP_REMOVED lines=24> */
.L_x_7731:
[----:B------:R-:W-:Y:S01]  /*142c0*/  DMUL R2, RZ, R60 ;  /* 0x0000003cff027228 */ /* 0x000fe20000000000 */
[----:B------:R-:W-:-:S10]  /*142d0*/  IMAD.MOV.U32 R5, RZ, RZ, RZ ;  /* 0x000000ffff057224 */ /* 0x000fd400078e00ff */
.L_x_7732:
[----:B------:R-:W-:Y:S05]  /*142e0*/  BSYNC B2 ;  /* 0x0000000000027941 */ /* 0x000fea0003800000 */
.L_x_7730:
        /* <DEDUP_REMOVED lines=46> */
.L_x_7734:
[----:B------:R-:W-:Y:S01]  /*145d0*/  DMUL R2, RZ, R60 ;  /* 0x0000003cff027228 */ /* 0x000fe20000000000 */
[----:B------:R-:W-:-:S10]  /*145e0*/  IMAD.MOV.U32 R5, RZ, RZ, RZ ;  /* 0x000000ffff057224 */ /* 0x000fd400078e00ff */
.L_x_7735:
[----:B------:R-:W-:Y:S05]  /*145f0*/  BSYNC B2 ;  /* 0x0000000000027941 */ /* 0x000fea0003800000 */
.L_x_7733:
        /* <DEDUP_REMOVED lines=24> */
.L_x_7708:
        /* <DEDUP_REMOVED lines=57> */
.L_x_7720:
[----:B------:R-:W-:Y:S05]  /*14b10*/  BSYNC B1 ;  /* 0x0000000000017941 */ /* 0x000fea0003800000 */
.L_x_7707:
        /* <DEDUP_REMOVED lines=31> */
.L_x_7740:
[----:B------:R-:W-:Y:S05]  /*14d10*/  BSYNC B2 ;  /* 0x0000000000027941 */ /* 0x000fea0003800000 */
.L_x_7739:
        /* <DEDUP_REMOVED lines=18> */
.L_x_7742:
[----:B------:R-:W-:Y:S05]  /*14e40*/  BSYNC B2 ;  /* 0x0000000000027941 */ /* 0x000fea0003800000 */
.L_x_7741:
[-C--:B------:R-:W-:Y:S02]  /*14e50*/  DFMA R2, R22, R44.reuse, R20 ;  /* 0x0000002c1602722b */ /* 0x080fe40000000014 */
[----:B------:R-:W-:-:S06]  /*14e60*/  DFMA R22, -R20, R44, R22 ;  /* 0x0000002c1416722b */ /* 0x000fcc0000000116 */
[-C--:B------:R-:W-:Y:S02]  /*14e70*/  DMUL R20, R2, R4.reuse ;  /* 0x0000000402147228 */ /* 0x080fe40000000000 */
[----:B------:R-:W-:Y:S01]  /*14e80*/  DMUL R22, R22, R4 ;  /* 0x0000000416167228 */ /* 0x000fe20000000000 */
[----:B------:R-:W-:Y:S10]  /*14e90*/  BRA `(.L_x_7743) ;  /* 0x0000000400887947 */ /* 0x000ff40003800000 */
.L_x_7738:
        /* <DEDUP_REMOVED lines=21> */
.L_x_7745:
[----:B------:R-:W-:Y:S05]  /*14ff0*/  BSYNC B2 ;  /* 0x0000000000027941 */ /* 0x000fea0003800000 */
.L_x_7744:
        /* <DEDUP_REMOVED lines=25> */
.L_x_7747:
[----:B------:R-:W-:Y:S05]  /*15190*/  BSYNC B2 ;  /* 0x0000000000027941 */ /* 0x000fea0003800000 */
.L_x_7746:
[----:B------:R-:W-:Y:S02]  /*151a0*/  IMAD.MOV.U32 R22, RZ, RZ, R4 ;  /* 0x000000ffff167224 */ /* 0x000fe400078e0004 */
[----:B------:R-:W-:Y:S01]  /*151b0*/  IMAD.MOV.U32 R23, RZ, RZ, R5 ;  /* 0x000000ffff177224 */ /* 0x000fe200078e0005 */
[----:B------:R-:W-:Y:S06]  /*151c0*/  BRA `(.L_x_7743) ;  /* 0x0000000000bc7947 */ /* 0x000fec0003800000 */
.L_x_7737:
        /* <DEDUP_REMOVED lines=23> */
.L_x_7749:
[----:B------:R-:W-:Y:S05]  /*15340*/  BSYNC B2 ;  /* 0x0000000000027941 */ /* 0x000fea0003800000 */
.L_x_7748:
        /* <DEDUP_REMOVED lines=18> */
.L_x_7751:
[----:B------:R-:W-:Y:S05]  /*15470*/  BSYNC B2 ;  /* 0x0000000000027941 */ /* 0x000fea0003800000 */
.L_x_7750:
[-C--:B------:R-:W-:Y:S02]  /*15480*/  DFMA R2, R20, R44.reuse, R22 ;  /* 0x0000002c1402722b */ /* 0x080fe40000000016 */
[----:B------:R-:W-:-:S06]  /*15490*/  DFMA R22, R22, R44, -R20 ;  /* 0x0000002c1616722b */ /* 0x000fcc0000000814 */
[-C--:B------:R-:W-:Y:S02]  /*154a0*/  DMUL R20, R2, R4.reuse ;  /* 0x0000000402147228 */ /* 0x080fe40000000000 */
[----:B------:R-:W-:-:S11]  /*154b0*/  DMUL R22, R22, R4 ;  /* 0x0000000416167228 */ /* 0x000fd60000000000 */
.L_x_7743:
[----:B------:R-:W-:Y:S05]  /*154c0*/  BSYNC B1 ;  /* 0x0000000000017941 */ /* 0x000fea0003800000 */
.L_x_7736:
[----:B------:R-:W0:Y:S02]  /*154d0*/  LDC.64 R2, c[0x0][0x218] ;  /* 0x00008600ff027b82 */ /* 0x000e240000000a00 */
[----:B0-----:R-:W-:-:S04]  /*154e0*/  IMAD.WIDE.U32 R2, R7, 0x10, R2 ;  /* 0x0000001007027825 */ /* 0x001fc800078e0002 */
[----:B------:R-:W-:-:S05]  /*154f0*/  IMAD.WIDE R2, R0, 0x20, R2 ;  /* 0x0000002000027825 */ /* 0x000fca00078e0202 */
[----:B------:R-:W-:Y:S04]  /*15500*/  STG.E.128 desc[UR6][R2.64], R16 ;  /* 0x0000001002007986 */ /* 0x000fe8000c101d06 */
[----:B------:R-:W-:Y:S04]  /*15510*/  STG.E.128 desc[UR6][R2.64+0x10], R12 ;  /* 0x0000100c02007986 */ /* 0x000fe8000c101d06 */
[----:B------:R-:W-:Y:S04]  /*15520*/  STG.E.128 desc[UR6][R2.64+0x1000], R8 ;  /* 0x0010000802007986 */ /* 0x000fe8000c101d06 */
[----:B------:R-:W-:Y:S04]  /*15530*/  STG.E.128 desc[UR6][R2.64+0x1010], R36 ;  /* 0x0010102402007986 */ /* 0x000fe8000c101d06 */
[----:B------:R-:W-:Y:S04]  /*15540*/  STG.E.128 desc[UR6][R2.64+0x2000], R32 ;  /* 0x0020002002007986 */ /* 0x000fe8000c101d06 */
[----:B------:R-:W-:Y:S04]  /*15550*/  STG.E.128 desc[UR6][R2.64+0x2010], R28 ;  /* 0x0020101c02007986 */ /* 0x000fe8000c101d06 */
[----:B------:R-:W-:Y:S04]  /*15560*/  STG.E.128 desc[UR6][R2.64+0x3000], R24 ;  /* 0x0030001802007986 */ /* 0x000fe8000c101d06 */
[----:B------:R-:W-:Y:S01]  /*15570*/  STG.E.128 desc[UR6][R2.64+0x3010], R20 ;  /* 0x0030101402007986 */ /* 0x000fe2000c101d06 */
[----:B------:R-:W-:Y:S05]  /*15580*/  EXIT ;  /* 0x000000000000794d */ /* 0x000fea0003800000 */
.L_x_7391:
[----:B------:R-:W0:Y:S01]  /*15590*/  S2R R27, SR_TID.X ;  /* 0x00000000001b7919 */ /* 0x000e220000002100 */
[----:B------:R-:W-:Y:S02]  /*155a0*/  CS2R R14, SRZ ;  /* 0x00000000000e7805 */ /* 0x000fe4000001ff00 */
[----:B------:R-:W-:Y:S02]  /*155b0*/  CS2R R12, SRZ ;  /* 0x00000000000c7805 */ /* 0x000fe4000001ff00 */
[----:B0-----:R-:W-:Y:S01]  /*155c0*/  ISETP.GE.AND P2, PT, R27, R6, PT ;  /* 0x000000061b00720c */ /* 0x001fe20003f46270 */
[----:B------:R-:W-:-:S12]  /*155d0*/  IMAD.MOV.U32 R0, RZ, RZ, R27 ;  /* 0x000000ffff007224 */ /* 0x000fd800078e001b */
[----:B------:R-:W-:Y:S01]  /*155e0*/  @!P2 VIADD R27, R0, 0x80 ;  /* 0x00000080001ba836 */ /* 0x000fe20000000000 */
[----:B------:R-:W0:Y:S04]  /*155f0*/  @!P2 LDC.64 R20, c[0x0][0x220] ;  /* 0x00008800ff14ab82 */ /* 0x000e280000000a00 */
[----:B------:R-:W-:-:S13]  /*15600*/  ISETP.GE.AND P6, PT, R27, R6, PT ;  /* 0x000000061b00720c */ /* 0x000fda0003fc6270 */
[----:B------:R-:W-:Y:S01]  /*15610*/  @!P6 IMAD.IADD R5, R7, 0x1, R27 ;  /* 0x000000010705e824 */ /* 0x000fe200078e021b */
[----:B------:R-:W1:Y:S01]  /*15620*/  @!P6 LDC.64 R2, c[0x0][0x220] ;  /* 0x00008800ff02eb82 */ /* 0x000e620000000a00 */
[----:B------:R-:W-:-:S05]  /*15630*/  @!P6 VIADD R27, R27, 0x80 ;  /* 0x000000801b1be836 */ /* 0x000fca0000000000 */
[----:B------:R-:W-:-:S13]  /*15640*/  ISETP.GE.AND P5, PT, R27, R6, PT ;  /* 0x000000061b00720c */ /* 0x000fda0003fa6270 */
[----:B------:R-:W-:Y:S01]  /*15650*/  @!P5 IADD3 R17, R7, R27, RZ ;  /* 0x0000001b0711d210 */ /* 0x000fe20007ffe0ff */
[----:B------:R-:W-:Y:S02]  /*15660*/  @!P5 VIADD R27, R27, 0x80 ;  /* 0x000000801b1bd836 */ /* 0x000fe40000000000 */
[----:B-1----:R-:W-:-:S03]  /*15670*/  @!P6 IMAD.WIDE.U32 R2, R5, 0x10, R2 ;  /* 0x000000100502e825 */ /* 0x002fc600078e0002 */
[----:B------:R-:W-:Y:S01]  /*15680*/  ISETP.GE.AND P4, PT, R27, R6, PT ;  /* 0x000000061b00720c */ /* 0x000fe20003f86270 */
[----:B------:R-:W1:Y:S01]  /*15690*/  @!P5 LDC.64 R4, c[0x0][0x220] ;  /* 0x00008800ff04db82 */ /* 0x000e620000000a00 */
[----:B------:R2:W5:Y:S11]  /*156a0*/  @!P6 LDG.E.128 R12, desc[UR6][R2.64] ;  /* 0x00000006020ce981 */ /* 0x000576000c1e1d00 */
[----:B------:R-:W-:Y:S01]  /*156b0*/  @!P4 IMAD.IADD R23, R7, 0x1, R27 ;  /* 0x000000010717c824 */ /* 0x000fe200078e021b */
[----:B------:R-:W3:Y:S01]  /*156c0*/  @!P4 LDC.64 R8, c[0x0][0x220] ;  /* 0x00008800ff08cb82 */ /* 0x000ee20000000a00 */
[----:B------:R-:W-:-:S05]  /*156d0*/  @!P4 VIADD R27, R27, 0x80 ;  /* 0x000000801b1bc836 */ /* 0x000fca0000000000 */
[----:B------:R-:W-:-:S13]  /*156e0*/  ISETP.GE.AND P3, PT, R27, R6, PT ;  /* 0x000000061b00720c */ /* 0x000fda0003f66270 */
[----:B------:R-:W-:Y:S01]  /*156f0*/  @!P3 IMAD.IADD R29, R7, 0x1, R27 ;  /* 0x00000001071db824 */ /* 0x000fe200078e021b */
[----:B------:R-:W2:Y:S01]  /*15700*/  @!P3 LDC.64 R10, c[0x0][0x220] ;  /* 0x00008800ff0abb82 */ /* 0x000ea20000000a00 */
[----:B------:R-:W-:-:S05]  /*15710*/  @!P3 VIADD R27, R27, 0x80 ;  /* 0x000000801b1bb836 */ /* 0x000fca0000000000 */
[----:B------:R-:W-:-:S13]  /*15720*/  ISETP.GE.AND P1, PT, R27, R6, PT ;  /* 0x000000061b00720c */ /* 0x000fda0003f26270 */
[----:B------:R-:W-:Y:S01]  /*15730*/  @!P1 IMAD.IADD R31, R7, 0x1, R27 ;  /* 0x00000001071f9824 */ /* 0x000fe200078e021b */
[----:B------:R-:W-:Y:S01]  /*15740*/  @!P1 IADD3 R27, R27, 0x80, RZ ;  /* 0x000000801b1b9810 */ /* 0x000fe20007ffe0ff */
[----:B------:R-:W4:Y:S03]  /*15750*/  @!P1 LDC.64 R18, c[0x0][0x220] ;  /* 0x00008800ff129b82 */ /* 0x000f260000000a00 */
[----:B------:R-:W-:-:S13]  /*15760*/  ISETP.GE.AND P0, PT, R27, R6, PT ;  /* 0x000000061b00720c */ /* 0x000fda0003f06270 */
[----:B------:R-:W-:Y:S01]  /*15770*/  @!P0 IMAD.IADD R51, R7, 0x1, R27 ;  /* 0x0000000107338824 */ /* 0x000fe200078e021b */
[----:B------:R-:W0:Y:S01]  /*15780*/  @!P0 LDC.64 R24, c[0x0][0x220] ;  /* 0x00008800ff188b82 */ /* 0x000e220000000a00 */
[----:B------:R-:W-:-:S05]  /*15790*/  @!P0 VIADD R27, R27, 0x80 ;  /* 0x000000801b1b8836 */ /* 0x000fca0000000000 */
[----:B------:R-:W-:-:S13]  /*157a0*/  ISETP.GE.AND P6, PT, R27, R6, PT ;  /* 0x000000061b00720c */ /* 0x000fda0003fc6270 */
[----:B------:R-:W0:Y:S01]  /*157b0*/  @!P6 LDC.64 R48, c[0x0][0x220] ;  /* 0x00008800ff30eb82 */ /* 0x000e220000000a00 */
[----:B------:R-:W-:Y:S02]  /*157c0*/  CS2R R42, SRZ ;  /* 0x00000000002a7805 */ /* 0x000fe4000001ff00 */
[----:B------:R-:W-:Y:S01]  /*157d0*/  CS2R R40, SRZ ;  /* 0x0000000000287805 */ /* 0x000fe2000001ff00 */
[----:B-1----:R-:W-:-:S04]  /*157e0*/  @!P5 IMAD.WIDE.U32 R16, R17, 0x10, R4 ;  /* 0x000000101110d825 */ /* 0x002fc800078e0004 */
[----:B---3--:R-:W-:Y:S01]  /*157f0*/  @!P4 IMAD.WIDE.U32 R22, R23, 0x10, R8 ;  /* 0x000000101716c825 */ /* 0x008fe200078e0008 */
[----:B------:R1:W5:Y:S03]  /*15800*/  @!P5 LDG.E.128 R40, desc[UR6][R16.64] ;  /* 0x000000061028d981 */ /* 0x000366000c1e1d00 */
[----:B--2---:R-:W-:-:S04]  /*15810*/  @!P3 IMAD.WIDE.U32 R2, R29, 0x10, R10 ;  /* 0x000000101d02b825 */ /* 0x004fc800078e000a */
[C---:B------:R-:W-:Y:S02]  /*15820*/  @!P6 IMAD.IADD R11, R7.reuse, 0x1, R27 ;  /* 0x00000001070be824 */ /* 0x040fe400078e021b */
[----:B------:R-:W-:Y:S01]  /*15830*/  @!P2 IMAD.IADD R9, R7, 0x1, R0 ;  /* 0x000000010709a824 */ /* 0x000fe200078e0200 */
[----:B------:R-:W-:Y:S01]  /*15840*/  CS2R R38, SRZ ;  /* 0x0000000000267805 */ /* 0x000fe2000001ff00 */
[----:B----4-:R-:W-:Y:S01]  /*15850*/  @!P1 IMAD.WIDE.U32 R4, R31, 0x10, R18 ;  /* 0x000000101f049825 */ /* 0x010fe200078e0012 */
[----:B------:R-:W-:Y:S02]  /*15860*/  CS2R R36, SRZ ;  /* 0x0000000000247805 */ /* 0x000fe4000001ff00 */
[----:B------:R-:W-:Y:S02]  /*15870*/  CS2R R34, SRZ ;  /* 0x0000000000227805 */ /* 0x000fe4000001ff00 */
[----:B------:R-:W-:Y:S01]  /*15880*/  CS2R R32, SRZ ;  /* 0x0000000000207805 */ /* 0x000fe2000001ff00 */
[----:B0-----:R-:W-:Y:S01]  /*15890*/  @!P2 IMAD.WIDE.U32 R20, R9, 0x10, R20 ;  /* 0x000000100914a825 */ /* 0x001fe200078e0014 */
[----:B------:R-:W-:-:S02]  /*158a0*/  CS2R R8, SRZ ;  /* 0x0000000000087805 */ /* 0x000fc4000001ff00 */
[----:B------:R-:W-:Y:S02]  /*158b0*/  CS2R R30, SRZ ;  /* 0x00000000001e7805 */ /* 0x000fe4000001ff00 */
[----:B------:R-:W-:Y:S01]  /*158c0*/  CS2R R28, SRZ ;  /* 0x00000000001c7805 */ /* 0x000fe2000001ff00 */
[----:B------:R-:W-:Y:S01]  /*158d0*/  @!P6 IMAD.WIDE.U32 R48, R11, 0x10, R48 ;  /* 0x000000100b30e825 */ /* 0x000fe200078e0030 */
[----:B------:R-:W-:Y:S02]  /*158e0*/  CS2R R10, SRZ ;  /* 0x00000000000a7805 */ /* 0x000fe4000001ff00 */
[----:B------:R-:W-:Y:S02]  /*158f0*/  CS2R R18, SRZ ;  /* 0x0000000000127805 */ /* 0x000fe4000001ff00 */
[----:B-1----:R-:W-:Y:S01]  /*15900*/  CS2R R16, SRZ ;  /* 0x0000000000107805 */ /* 0x002fe2000001ff00 */
[----:B------:R-:W-:Y:S01]  /*15910*/  @!P0 IMAD.WIDE.U32 R50, R51, 0x10, R24 ;  /* 0x0000001033328825 */ /* 0x000fe200078e0018 */
[----:B------:R-:W5:Y:S04]  /*15920*/  @!P1 LDG.E.128 R36, desc[UR6][R4.64] ;  /* 0x0000000604249981 */ /* 0x000f68000c1e1d00 */
[----:B------:R-:W5:Y:S04]  /*15930*/  @!P3 LDG.E.128 R8, desc[UR6][R2.64] ;  /* 0x000000060208b981 */ /* 0x000f68000c1e1d00 */
[----:B------:R-:W5:Y:S04]  /*15940*/  @!P0 LDG.E.128 R32, desc[UR6][R50.64] ;  /* 0x0000000632208981 */ /* 0x000f68000c1e1d00 */
[----:B------:R-:W5:Y:S04]  /*15950*/  @!P6 LDG.E.128 R28, desc[UR6][R48.64] ;  /* 0x00000006301ce981 */ /* 0x000f68000c1e1d00 */
[----:B------:R-:W5:Y:S01]  /*15960*/  @!P2 LDG.E.128 R16, desc[UR6][R20.64] ;  /* 0x000000061410a981 */ /* 0x000f62000c1e1d00 */
[----:B------:R-:W-:-:S02]  /*15970*/  CS2R R46, SRZ ;  /* 0x00000000002e7805 */ /* 0x000fc4000001ff00 */
[----:B------:R-:W-:Y:S01]  /*15980*/  CS2R R44, SRZ ;  /* 0x00000000002c7805 */ /* 0x000fe2000001ff00 */
[----:B------:R-:W-:Y:S01]  /*15990*/  BSSY B1, `(.L_x_7752) ;  /* 0x00002b5000017945 */ /* 0x000fe20003800000 */
[----:B------:R-:W-:Y:S02]  /*159a0*/  CS2R R26, SRZ ;  /* 0x00000000001a7805 */ /* 0x000fe4000001ff00 */
[----:B------:R-:W-:Y:S02]  /*159b0*/  CS2R R24, SRZ ;  /* 0x0000000000187805 */ /* 0x000fe4000001ff00 */
[----:B------:R0:W5:Y:S02]  /*159c0*/  @!P4 LDG.E.128 R44, desc[UR6][R22.64] ;  /* 0x00000006162cc981 */ /* 0x000164000c1e1d00 */
[----:B0-----:R-:W-:Y:S01]  /*159d0*/  CS2R R22, SRZ ;  /* 0x0000000000167805 */ /* 0x001fe2000001ff00 */
[----:B------:R-:W-:Y:S06]  /*159e0*/  @P2 BRA `(.L_x_7753) ;  /* 0x0000002800bc2947 */ /* 0x000fec0003800000 */
[----:B-----5:R-:W-:Y:S01]  /*159f0*/  DADD R20, -RZ, -R18 ;  /* 0x00000000ff147229 */ /* 0x020fe20000000912 */
        /* <DEDUP_REMOVED lines=13> */
[----:B------:R-:W-:Y:S01]  /*15ad0*/  MOV R4, 0x652b82fe ;  /* 0x652b82fe00047802 */ /* 0x000fe20000000f00 */
[----:B------:R-:W-:Y:S01]  /*15ae0*/  IMAD.MOV.U32 R5, RZ, RZ, 0x3ff71547 ;  /* 0x3ff71547ff057424 */ /* 0x000fe200078e00ff */
        /* <DEDUP_REMOVED lines=51> */
[----:B------:R-:W-:Y:S01]  /*15e20*/  @!P1 SHF.R.S32.HI R3, RZ, 0x1, R2 ;  /* 0x00000001ff039819 */ /* 0x000fe20000011402 */
[----:B------:R-:W-:-:S03]  /*15e30*/  @!P1 IMAD.MOV.U32 R2, RZ, RZ, R26 ;  /* 0x000000ffff029224 */ /* 0x000fc600078e001a */
[----:B------:R-:W-:Y:S01]  /*15e40*/  @!P1 IADD3 R4, R4, -R3, RZ ;  /* 0x8000000304049210 */ /* 0x000fe20007ffe0ff */
[----:B------:R-:W-:-:S03]  /*15e50*/  @!P1 IMAD R3, R3, 0x100000, R27 ;  /* 0x0010000003039824 */ /* 0x000fc600078e021b */
[----:B------:R-:W-:Y:S01]  /*15e60*/  @!P1 LEA R5, R4, 0x3ff00000, 0x14 ;  /* 0x3ff0000004059811 */ /* 0x000fe200078ea0ff */
[----:B------:R-:W-:-:S06]  /*15e70*/  @!P1 IMAD.MOV.U32 R4, RZ, RZ, RZ ;  /* 0x000000ffff049224 */ /* 0x000fcc00078e00ff */
[----:B------:R-:W-:-:S11]  /*15e80*/  @!P1 DMUL R60, R2, R4 ;  /* 0x00000004023c9228 */ /* 0x000fd60000000000 */
.L_x_7760:
[----:B------:R-:W-:Y:S05]  /*15e90*/  BSYNC B0 ;  /* 0x0000000000007941 */ /* 0x000fea0003800000 */
.L_x_7759:
        /* <DEDUP_REMOVED lines=21> */
[----:B------:R-:W-:Y:S05]  /*15ff0*/  CALL.REL.NOINC `($_ZN2at6native29vectorized_elementwise_kernelILi2EZZZNS0_61_GLOBAL__N__132982cb_23_ActivationSiluKernel_cu_f5210f67_354611silu_kernelERNS_18TensorIteratorBaseEENKUlvE_clEvENKUlvE1_clEvEUlN3c107complexIdEEE_St5arrayIPcLm2EEEEviT0_T1_$__internal_trig_reduction_slowpathd) ;  /* 0x0000016000787944 */ /* 0x000fea0003c00000 */
[----:B------:R-:W-:Y:S01]  /*16000*/  MOV R24, R5 ;  /* 0x0000000500187202 */ /* 0x000fe20000000f00 */
[----:B------:R-:W-:Y:S02]  /*16010*/  IMAD.MOV.U32 R62, RZ, RZ, R2 ;  /* 0x000000ffff3e7224 */ /* 0x000fe400078e0002 */
[----:B------:R-:W-:Y:S01]  /*16020*/  IMAD.MOV.U32 R63, RZ, RZ, R3 ;  /* 0x000000ffff3f7224 */ /* 0x000fe200078e0003 */
[----:B------:R-:W-:Y:S06]  /*16030*/  BRA `(.L_x_7763) ;  /* 0x0000000000087947 */ /* 0x000fec0003800000 */
.L_x_7762:
[----:B------:R-:W-:Y:S01]  /*16040*/  DMUL R62, RZ, R20 ;  /* 0x00000014ff3e7228 */ /* 0x000fe20000000000 */
[----:B------:R-:W-:-:S10]  /*16050*/  IMAD.MOV.U32 R24, RZ, RZ, RZ ;  /* 0x000000ffff187224 */ /* 0x000fd400078e00ff */
.L_x_7763:
[----:B------:R-:W-:Y:S05]  /*16060*/  BSYNC B3 ;  /* 0x0000000000037941 */ /* 0x000fea0003800000 */
.L_x_7761:
        /* <DEDUP_REMOVED lines=11> */
[----:B------:R-:W-:Y:S03]  /*16120*/  BSSY B3, `(.L_x_7764) ;  /* 0x0000025000037945 */ /* 0x000fe60003800000 */
        /* <DEDUP_REMOVED lines=33> */
[----:B------:R-:W-:Y:S05]  /*16340*/  BRA `(.L_x_7766) ;  /* 0x0000000000087947 */ /* 0x000fea0003800000 */
.L_x_7765:
[----:B------:R-:W-:Y:S01]  /*16350*/  DMUL R2, RZ, R20 ;  /* 0x00000014ff027228 */ /* 0x000fe20000000000 */
[----:B------:R-:W-:-:S10]  /*16360*/  IMAD.MOV.U32 R5, RZ, RZ, RZ ;  /* 0x000000ffff057224 */ /* 0x000fd400078e00ff */
.L_x_7766:
[----:B------:R-:W-:Y:S05]  /*16370*/  BSYNC B3 ;  /* 0x0000000000037941 */ /* 0x000fea0003800000 */
.L_x_7764:
        /* <DEDUP_REMOVED lines=25> */
.L_x_7758:
        /* <DEDUP_REMOVED lines=63> */
.L_x_7769:
[----:B------:R-:W-:Y:S05]  /*16900*/  BSYNC B0 ;  /* 0x0000000000007941 */ /* 0x000fea0003800000 */
.L_x_7768:
        /* <DEDUP_REMOVED lines=22> */
[----:B------:R-:W-:Y:S02]  /*16a70*/  IMAD.MOV.U32 R24, RZ, RZ, R5 ;  /* 0x000000ffff187224 */ /* 0x000fe400078e0005 */
[----:B------:R-:W-:Y:S02]  /*16a80*/  IMAD.MOV.U32 R62, RZ, RZ, R2 ;  /* 0x000000ffff3e7224 */ /* 0x000fe400078e0002 */
[----:B------:R-:W-:Y:S01]  /*16a90*/  IMAD.MOV.U32 R63, RZ, RZ, R3 ;  /* 0x000000ffff3f7224 */ /* 0x000fe200078e0003 */
[----:B------:R-:W-:Y:S06]  /*16aa0*/  BRA `(.L_x_7772) ;  /* 0x0000000000087947 */ /* 0x000fec0003800000 */
.L_x_7771:
[----:B------:R-:W-:Y:S01]  /*16ab0*/  DMUL R62, RZ, R20 ;  /* 0x00000014ff3e7228 */ /* 0x000fe20000000000 */
[----:B------:R-:W-:-:S10]  /*16ac0*/  IMAD.MOV.U32 R24, RZ, RZ, RZ ;  /* 0x000000ffff187224 */ /* 0x000fd400078e00ff */
.L_x_7772:
[----:B------:R-:W-:Y:S05]  /*16ad0*/  BSYNC B3 ;  /* 0x0000000000037941 */ /* 0x000fea0003800000 */
.L_x_7770:
        /* <DEDUP_REMOVED lines=46> */
.L_x_7774:
[----:B------:R-:W-:Y:S01]  /*16dc0*/  DMUL R2, RZ, R20 ;  /* 0x00000014ff027228 */ /* 0x000fe20000000000 */
[----:B------:R-:W-:-:S10]  /*16dd0*/  MOV R5, RZ ;  /* 0x000000ff00057202 */ /* 0x000fd40000000f00 */
.L_x_7775:
[----:B------:R-:W-:Y:S05]  /*16de0*/  BSYNC B3 ;  /* 0x0000000000037941 */ /* 0x000fea0003800000 */
.L_x_7773:
        /* <DEDUP_REMOVED lines=26> */
[----:B------:R-:W-:Y:S01]  /*16f90*/  MOV R20, RZ ;  /* 0x000000ff00147202 */ /* 0x000fe20000000f00 */
[----:B------:R-:W-:Y:S01]  /*16fa0*/  DMUL R62, R60, R62 ;  /* 0x0000003e3c3e7228 */ /* 0x000fe20000000000 */
[----:B------:R-:W-:-:S03]  /*16fb0*/  SHF.R.S32.HI R4, RZ, 0x1, R4 ;  /* 0x00000001ff047819 */ /* 0x000fc60000011404 */
[----:B------:R-:W-:Y:S01]  /*16fc0*/  DMUL R60, R60, R2 ;  /* 0x000000023c3c7228 */ /* 0x000fe20000000000 */
[----:B------:R-:W-:Y:S01]  /*16fd0*/  LEA R3, R4, 0x3ff00000, 0x14 ;  /* 0x3ff0000004037811 */ /* 0x000fe200078ea0ff */
[----:B------:R-:W-:Y:S02]  /*16fe0*/  IMAD.MOV.U32 R2, RZ, RZ, RZ ;  /* 0x000000ffff027224 */ /* 0x000fe400078e00ff */
[----:B------:R-:W-:-:S04]  /*16ff0*/  IMAD.IADD R4, R5, 0x1, -R4 ;  /* 0x0000000105047824 */ /* 0x000fc800078e0a04 */
[C---:B------:R-:W-:Y:S01]  /*17000*/  DMUL R62, R2.reuse, R62 ;  /* 0x0000003e023e7228 */ /* 0x040fe20000000000 */
[----:B------:R-:W-:Y:S01]  /*17010*/  LEA R21, R4, 0x3ff00000, 0x14 ;  /* 0x3ff0000004157811 */ /* 0x000fe200078ea0ff */
[----:B------:R-:W-:-:S06]  /*17020*/  DMUL R60, R2, R60 ;  /* 0x0000003c023c7228 */ /* 0x000fcc0000000000 */
[C---:B------:R-:W-:Y:S02]  /*17030*/  DMUL R62, R20.reuse, R62 ;  /* 0x0000003e143e7228 */ /* 0x040fe40000000000 */
[----:B------:R-:W-:Y:S01]  /*17040*/  DMUL R20, R20, R60 ;  /* 0x0000003c14147228 */ /* 0x000fe20000000000 */
[----:B------:R-:W-:Y:S10]  /*17050*/  BRA `(.L_x_7767) ;  /* 0x0000000800c07947 */ /* 0x000ff40003800000 */
.L_x_7757:
        /* <DEDUP_REMOVED lines=11> */
.L_x_7776:
[----:B------:R-:W-:-:S10]  /*17110*/  DADD R62, R18, -R18 ;  /* 0x00000000123e7229 */ /* 0x000fd40000000812 */
[----:B------:R-:W-:Y:S02]  /*17120*/  IMAD.MOV.U32 R20, RZ, RZ, R62 ;  /* 0x000000ffff147224 */ /* 0x000fe400078e003e */
[----:B------:R-:W-:Y:S01]  /*17130*/  IMAD.MOV.U32 R21, RZ, RZ, R63 ;  /* 0x000000ffff157224 */ /* 0x000fe200078e003f */
[----:B------:R-:W-:Y:S06]  /*17140*/  BRA `(.L_x_7767) ;  /* 0x0000000800847947 */ /* 0x000fec0003800000 */
.L_x_7756:
        /* <DEDUP_REMOVED lines=23> */
[----:B------:R-:W-:Y:S02]  /*172c0*/  IMAD.MOV.U32 R24, RZ, RZ, R5 ;  /* 0x000000ffff187224 */ /* 0x000fe400078e0005 */
[----:B------:R-:W-:Y:S02]  /*172d0*/  IMAD.MOV.U32 R62, RZ, RZ, R2 ;  /* 0x000000ffff3e7224 */ /* 0x000fe400078e0002 */
[----:B------:R-:W-:Y:S01]  /*172e0*/  IMAD.MOV.U32 R63, RZ, RZ, R3 ;  /* 0x000000ffff3f7224 */ /* 0x000fe200078e0003 */
[----:B------:R-:W-:Y:S06]  /*172f0*/  BRA `(.L_x_7779) ;  /* 0x0000000000087947 */ /* 0x000fec0003800000 */
.L_x_7778:
[----:B------:R-:W-:Y:S01]  /*17300*/  DMUL R62, RZ, R20 ;  /* 0x00000014ff3e7228 */ /* 0x000fe20000000000 */
[----:B------:R-:W-:-:S10]  /*17310*/  IMAD.MOV.U32 R24, RZ, RZ, RZ ;  /* 0x000000ffff187224 */ /* 0x000fd400078e00ff */
.L_x_7779:
[----:B------:R-:W-:Y:S05]  /*17320*/  BSYNC B3 ;  /* 0x0000000000037941 */ /* 0x000fea0003800000 */
.L_x_7777:
        /* <DEDUP_REMOVED lines=46> */
.L_x_7781:
[----:B------:R-:W-:Y:S01]  /*17610*/  DMUL R2, RZ, R20 ;  /* 0x00000014ff027228 */ /* 0x000fe20000000000 */
[----:B------:R-:W-:-:S10]  /*17620*/  IMAD.MOV.U32 R5, RZ, RZ, RZ ;  /* 0x000000ffff057224 */ /* 0x000fd400078e00ff */
.L_x_7782:
[----:B------:R-:W-:Y:S05]  /*17630*/  BSYNC B3 ;  /* 0x0000000000037941 */ /* 0x000fea0003800000 */
.L_x_7780:
        /* <DEDUP_REMOVED lines=24> */
.L_x_7755:
        /* <DEDUP_REMOVED lines=52> */
[----:B------:R-:W-:-:S04]  /*17b00*/  @!P1 IMAD.MOV.U32 R2, RZ, RZ, R26 ;  /* 0x000000ffff029224 */ /* 0x000fc800078e001a */
[----:B------:R-:W-:Y:S02]  /*17b10*/  @!P1 IMAD.IADD R4, R4, 0x1, -R3 ;  /* 0x0000000104049824 */ /* 0x000fe400078e0a03 */
[----:B------:R-:W-:-:S03]  /*17b20*/  @!P1 IMAD R3, R3, 0x100000, R27 ;  /* 0x0010000003039824 */ /* 0x000fc600078e021b */
[----:B------:R-:W-:Y:S02]  /*17b30*/  @!P1 LEA R5, R4, 0x3ff00000, 0x14 ;  /* 0x3ff0000004059811 */ /* 0x000fe400078ea0ff */
[----:B------:R-:W-:-:S06]  /*17b40*/  @!P1 MOV R4, RZ ;  /* 0x000000ff00049202 */ /* 0x000fcc0000000f00 */
[----:B------:R-:W-:-:S11]  /*17b50*/  @!P1 DMUL R62, R2, R4 ;  /* 0x00000004023e9228 */ /* 0x000fd60000000000 */
.L_x_7767:
[----:B------:R-:W-:Y:S05]  /*17b60*/  BSYNC B2 ;  /* 0x0000000000027941 */ /* 0x000fea0003800000 */
.L_x_7754:
        /* <DEDUP_REMOVED lines=28> */
[----:B------:R-:W-:Y:S01]  /*17d30*/  MOV R26, R2 ;  /* 0x00000002001a7202 */ /* 0x000fe20000000f00 */
[----:B------:R-:W-:-:S07]  /*17d40*/  IMAD.MOV.U32 R27, RZ, RZ, R3 ;  /* 0x000000ffff1b7224 */ /* 0x000fce00078e0003 */
.L_x_7786:
[----:B------:R-:W-:Y:S05]  /*17d50*/  BSYNC B2 ;  /* 0x0000000000027941 */ /* 0x000fea0003800000 */
.L_x_7785:
        /* <DEDUP_REMOVED lines=17> */
[----:B------:R-:W-:-:S07]  /*17e70*/  MOV R5, R3 ;  /* 0x0000000300057202 */ /* 0x000fce0000000f00 */
.L_x_7788:
[----:B------:R-:W-:Y:S05]  /*17e80*/  BSYNC B2 ;  /* 0x0000000000027941 */ /* 0x000fea0003800000 */
.L_x_7787:
[C---:B------:R-:W-:Y:S02]  /*17e90*/  DFMA R24, R26.reuse, R18, R16 ;  /* 0x000000121a18722b */ /* 0x040fe40000000010 */
[----:B------:R-:W-:-:S06]  /*17ea0*/  DFMA R26, R26, -R16, R18 ;  /* 0x800000101a1a722b */ /* 0x000fcc0000000012 */
[-C--:B------:R-:W-:Y:S02]  /*17eb0*/  DMUL R24, R24, R4.reuse ;  /* 0x0000000418187228 */ /* 0x080fe40000000000 */
[----:B------:R-:W-:Y:S01]  /*17ec0*/  DMUL R26, R26, R4 ;  /* 0x000000041a1a7228 */ /* 0x000fe20000000000 */
[----:B------:R-:W-:Y:S10]  /*17ed0*/  BRA `(.L_x_7753) ;  /* 0x0000000400807947 */ /* 0x000ff40003800000 */
.L_x_7784:
        /* <DEDUP_REMOVED lines=19> */
[----:B------:R-:W-:-:S07]  /*18010*/  IMAD.MOV.U32 R3, RZ, RZ, R17 ;  /* 0x000000ffff037224 */ /* 0x000fce00078e0011 */
[----:B------:R-:W-:Y:S05]  /*18020*/  CALL.REL.NOINC `($__internal_16_$__cuda_sm20_div_rn_f64_full) ;  /* 0x0000013800d87944 */ /* 0x000fea0003c00000 */
.L_x_7790:
[----:B------:R-:W-:Y:S05]  /*18030*/  BSYNC B2 ;  /* 0x0000000000027941 */ /* 0x000fea0003800000 */
.L_x_7789:
        /* <DEDUP_REMOVED lines=9> */
[----:B------:R-:W-:Y:S01]  /*180d0*/  DFMA R16, R24, R16, R24 ;  /* 0x000000101810722b */ /* 0x000fe20000000018 */
[----:B------:R-:W-:Y:S01]  /*180e0*/  MOV R24, R2 ;  /* 0x0000000200187202 */ /* 0x000fe20000000f00 */
[----:B------:R-:W-:-:S06]  /*180f0*/  IMAD.MOV.U32 R25, RZ, RZ, R3 ;  /* 0x000000ffff197224 */ /* 0x000fcc00078e0003 */
        /* <DEDUP_REMOVED lines=11> */
[----:B------:R-:W-:Y:S01]  /*181b0*/  IMAD.MOV.U32 R26, RZ, RZ, R2 ;  /* 0x000000ffff1a7224 */ /* 0x000fe200078e0002 */
[----:B------:R-:W-:-:S07]  /*181c0*/  MOV R27, R3 ;  /* 0x00000003001b7202 */ /* 0x000fce0000000f00 */
.L_x_7792:
[----:B------:R-:W-:Y:S05]  /*181d0*/  BSYNC B2 ;  /* 0x0000000000027941 */ /* 0x000fea0003800000 */
.L_x_7791:
[----:B------:R-:W-:Y:S05]  /*181e0*/  BRA `(.L_x_7753) ;  /* 0x0000000000bc7947 */ /* 0x000fea0003800000 */
.L_x_7783:
        /* <DEDUP_REMOVED lines=23> */
.L_x_7794:
[----:B------:R-:W-:Y:S05]  /*18360*/  BSYNC B2 ;  /* 0x0000000000027941 */ /* 0x000fea0003800000 */
.L_x_7793:
        /* <DEDUP_REMOVED lines=18> */
.L_x_7796:
[----:B------:R-:W-:Y:S05]  /*18490*/  BSYNC B2 ;  /* 0x0000000000027941 */ /* 0x000fea0003800000 */
.L_x_7795:
[C---:B------:R-:W-:Y:S02]  /*184a0*/  DFMA R24, R26.reuse, R16, R18 ;  /* 0x000000101a18722b */ /* 0x040fe40000000012 */
[----:B------:R-:W-:-:S06]  /*184b0*/  DFMA R26, R26, R18, -R16 ;  /* 0x000000121a1a722b */ /* 0x000fcc0000000810 */
[-C--:B------:R-:W-:Y:S02]  /*184c0*/  DMUL R24, R24, R4.reuse ;  /* 0x0000000418187228 */ /* 0x080fe40000000000 */
[----:B------:R-:W-:-:S11]  /*184d0*/  DMUL R26, R26, R4 ;  /* 0x000000041a1a7228 */ /* 0x000fd60000000000 */
.L_x_7753:
[----:B------:R-:W-:Y:S05]  /*184e0*/  BSYNC B1 ;  /* 0x0000000000017941 */ /* 0x000fea0003800000 */
.L_x_7752:
[----:B------:R-:W-:Y:S01]  /*184f0*/  VIADD R56, R0, 0x80 ;  /* 0x0000008000387836 */ /* 0x000fe20000000000 */
[----:B------:R-:W-:Y:S01]  /*18500*/  BSSY B1, `(.L_x_7797) ;  /* 0x00002b3000017945 */ /* 0x000fe20003800000 */
[----:B------:R-:W-:-:S03]  /*18510*/  CS2R R20, SRZ ;  /* 0x0000000000147805 */ /* 0x000fc6000001ff00 */
[----:B------:R-:W-:-:S13]  /*18520*/  ISETP.GE.AND P0, PT, R56, R6, PT ;  /* 0x000000063800720c */ /* 0x000fda0003f06270 */
[----:B------:R-:W-:Y:S05]  /*18530*/  @P0 BRA `(.L_x_7798) ;  /* 0x0000002800bc0947 */ /* 0x000fea0003800000 */
        /* <DEDUP_REMOVED lines=74> */
.L_x_7805:
[----:B------:R-:W-:Y:S05]  /*189e0*/  BSYNC B0 ;  /* 0x0000000000007941 */ /* 0x000fea0003800000 */
.L_x_7804:
        /* <DEDUP_REMOVED lines=22> */
[----:B------:R-:W-:Y:S02]  /*18b50*/  IMAD.MOV.U32 R16, RZ, RZ, R5 ;  /* 0x000000ffff107224 */ /* 0x000fe400078e0005 */
[----:B------:R-:W-:Y:S02]  /*18b60*/  IMAD.MOV.U32 R66, RZ, RZ, R2 ;  /* 0x000000ffff427224 */ /* 0x000fe400078e0002 */
[----:B------:R-:W-:Y:S01]  /*18b70*/  IMAD.MOV.U32 R67, RZ, RZ, R3 ;  /* 0x000000ffff437224 */ /* 0x000fe200078e0003 */
[----:B------:R-:W-:Y:S06]  /*18b80*/  BRA `(.L_x_7808) ;  /* 0x0000000000087947 */ /* 0x000fec0003800000 */
.L_x_7807:
[----:B------:R-:W-:Y:S01]  /*18b90*/  DMUL R66, RZ, R60 ;  /* 0x0000003cff427228 */ /* 0x000fe20000000000 */
[----:B------:R-:W-:-:S10]  /*18ba0*/  MOV R16, RZ ;  /* 0x000000ff00107202 */ /* 0x000fd40000000f00 */
.L_x_7808:
[----:B------:R-:W-:Y:S05]  /*18bb0*/  BSYNC B3 ;  /* 0x0000000000037941 */ /* 0x000fea0003800000 */
.L_x_7806:
        /* <DEDUP_REMOVED lines=46> */
.L_x_7810:
[----:B------:R-:W-:Y:S01]  /*18ea0*/  DMUL R2, RZ, R60 ;  /* 0x0000003cff027228 */ /* 0x000fe20000000000 */
[----:B------:R-:W-:-:S10]  /*18eb0*/  IMAD.MOV.U32 R5, RZ, RZ, RZ ;  /* 0x000000ffff057224 */ /* 0x000fd400078e00ff */
.L_x_7811:
[----:B------:R-:W-:Y:S05]  /*18ec0*/  BSYNC B3 ;  /* 0x0000000000037941 */ /* 0x000fea0003800000 */
.L_x_7809:
        /* <DEDUP_REMOVED lines=25> */
.L_x_7803:
        /* <DEDUP_REMOVED lines=57> */
[----:B------:R-:W-:-:S04]  /*193f0*/  @!P0 SHF.R.S32.HI R5, RZ, 0x1, R5 ;  /* 0x00000001ff058819 */ /* 0x000fc80000011405 */
[----:B------:R-:W-:Y:S01]  /*19400*/  @!P0 LEA R3, R5, R19, 0x14 ;  /* 0x0000001305038211 */ /* 0x000fe200078ea0ff */
[----:B------:R-:W-:-:S05]  /*19410*/  @!P0 IMAD.IADD R4, R4, 0x1, -R5 ;  /* 0x0000000104048824 */ /* 0x000fca00078e0a05 */
[----:B------:R-:W-:Y:S01]  /*19420*/  @!P0 LEA R5, R4, 0x3ff00000, 0x14 ;  /* 0x3ff0000004058811 */ /* 0x000fe200078ea0ff */
[----:B------:R-:W-:-:S06]  /*19430*/  @!P0 IMAD.MOV.U32 R4, RZ, RZ, RZ ;  /* 0x000000ffff048224 */ /* 0x000fcc00078e00ff */
[----:B------:R-:W-:-:S11]  /*19440*/  @!P0 DMUL R62, R2, R4 ;  /* 0x00000004023e8228 */ /* 0x000fd60000000000 */
.L_x_7814:
[----:B------:R-:W-:Y:S05]  /*19450*/  BSYNC B0 ;  /* 0x0000000000007941 */ /* 0x000fea0003800000 */
.L_x_7813:
        /* <DEDUP_REMOVED lines=22> */
[----:B------:R-:W-:Y:S01]  /*195c0*/  IMAD.MOV.U32 R16, RZ, RZ, R5 ;  /* 0x000000ffff107224 */ /* 0x000fe200078e0005 */
[----:B------:R-:W-:Y:S01]  /*195d0*/  MOV R66, R2 ;  /* 0x0000000200427202 */ /* 0x000fe20000000f00 */
[----:B------:R-:W-:Y:S01]  /*195e0*/  IMAD.MOV.U32 R67, RZ, RZ, R3 ;  /* 0x000000ffff437224 */ /* 0x000fe200078e0003 */
[----:B------:R-:W-:Y:S06]  /*195f0*/  BRA `(.L_x_7817) ;  /* 0x0000000000087947 */ /* 0x000fec0003800000 */
.L_x_7816:
[----:B------:R-:W-:Y:S01]  /*19600*/  DMUL R66, RZ, R60 ;  /* 0x0000003cff427228 */ /* 0x000fe20000000000 */
[----:B------:R-:W-:-:S10]  /*19610*/  IMAD.MOV.U32 R16, RZ, RZ, RZ ;  /* 0x000000ffff107224 */ /* 0x000fd400078e00ff */
.L_x_7817:
[----:B------:R-:W-:Y:S05]  /*19620*/  BSYNC B3 ;  /* 0x0000000000037941 */ /* 0x000fea0003800000 */
.L_x_7815:
        /* <DEDUP_REMOVED lines=46> */
.L_x_7819:
[----:B------:R-:W-:Y:S01]  /*19910*/  DMUL R2, RZ, R60 ;  /* 0x0000003cff027228 */ /* 0x000fe20000000000 */
[----:B------:R-:W-:-:S10]  /*19920*/  IMAD.MOV.U32 R5, RZ, RZ, RZ ;  /* 0x000000ffff057224 */ /* 0x000fd400078e00ff */
.L_x_7820:
[----:B------:R-:W-:Y:S05]  /*19930*/  BSYNC B3 ;  /* 0x0000000000037941 */ /* 0x000fea0003800000 */
.L_x_7818:
        /* <DEDUP_REMOVED lines=10> */
[----:B------:R-:W-:-:S03]  /*199e0*/  IMAD.MOV.U32 R60, RZ, RZ, RZ ;  /* 0x000000ffff3c7224 */ /* 0x000fc600078e00ff */
        /* <DEDUP_REMOVED lines=28> */
.L_x_7802:
        /* <DEDUP_REMOVED lines=11> */
.L_x_7821:
[----:B------:R-:W-:-:S10]  /*19c60*/  DADD R66, R14, -R14 ;  /* 0x000000000e427229 */ /* 0x000fd4000000080e */
[----:B------:R-:W-:Y:S01]  /*19c70*/  MOV R60, R66 ;  /* 0x00000042003c7202 */ /* 0x000fe20000000f00 */
[----:B------:R-:W-:Y:S01]  /*19c80*/  IMAD.MOV.U32 R61, RZ, RZ, R67 ;  /* 0x000000ffff3d7224 */ /* 0x000fe200078e0043 */
[----:B------:R-:W-:Y:S06]  /*19c90*/  BRA `(.L_x_7812) ;  /* 0x0000000800847947 */ /* 0x000fec0003800000 */
.L_x_7801:
        /* <DEDUP_REMOVED lines=27> */
.L_x_7823:
[----:B------:R-:W-:Y:S01]  /*19e50*/  DMUL R66, RZ, R60 ;  /* 0x0000003cff427228 */ /* 0x000fe20000000000 */
[----:B------:R-:W-:-:S10]  /*19e60*/  IMAD.MOV.U32 R16, RZ, RZ, RZ ;  /* 0x000000ffff107224 */ /* 0x000fd400078e00ff */
.L_x_7824:
[----:B------:R-:W-:Y:S05]  /*19e70*/  BSYNC B3 ;  /* 0x0000000000037941 */ /* 0x000fea0003800000 */
.L_x_7822:
        /* <DEDUP_REMOVED lines=46> */
.L_x_7826:
[----:B------:R-:W-:Y:S01]  /*1a160*/  DMUL R2, RZ, R60 ;  /* 0x0000003cff027228 */ /* 0x000fe20000000000 */
[----:B------:R-:W-:-:S10]  /*1a170*/  IMAD.MOV.U32 R5, RZ, RZ, RZ ;  /* 0x000000ffff057224 */ /* 0x000fd400078e00ff */
.L_x_7827:
[----:B------:R-:W-:Y:S05]  /*1a180*/  BSYNC B3 ;  /* 0x0000000000037941 */ /* 0x000fea0003800000 */
.L_x_7825:
        /* <DEDUP_REMOVED lines=24> */
.L_x_7800:
[----:B------:R-:W-:Y:S01]  /*1a310*/  MOV R4, 0x652b82fe ;  /* 0x652b82fe00047802 */ /* 0x000fe20000000f00 */
[----:B------:R-:W-:Y:S01]  /*1a320*/  IMAD.MOV.U32 R5, RZ, RZ, 0x3ff71547 ;  /* 0x3ff71547ff057424 */ /* 0x000fe200078e00ff */
        /* <DEDUP_REMOVED lines=56> */
.L_x_7812:
[----:B------:R-:W-:Y:S05]  /*1a6b0*/  BSYNC B2 ;  /* 0x0000000000027941 */ /* 0x000fea0003800000 */
.L_x_7799:
        /* <DEDUP_REMOVED lines=30> */
.L_x_7831:
[----:B------:R-:W-:Y:S05]  /*1a8a0*/  BSYNC B2 ;  /* 0x0000000000027941 */ /* 0x000fea0003800000 */
.L_x_7830:
        /* <DEDUP_REMOVED lines=18> */
.L_x_7833:
[----:B------:R-:W-:Y:S05]  /*1a9d0*/  BSYNC B2 ;  /* 0x0000000000027941 */ /* 0x000fea0003800000 */
.L_x_7832:
[C---:B------:R-:W-:Y:S02]  /*1a9e0*/  DFMA R2, R20.reuse, R14, R12 ;  /* 0x0000000e1402722b */ /* 0x040fe4000000000c */
[----:B------:R-:W-:-:S06]  /*1a9f0*/  DFMA R12, R20, -R12, R14 ;  /* 0x8000000c140c722b */ /* 0x000fcc000000000e */
[-C--:B------:R-:W-:Y:S02]  /*1aa00*/  DMUL R20, R2, R4.reuse ;  /* 0x0000000402147228 */ /* 0x080fe40000000000 */
[----:B------:R-:W-:Y:S01]  /*1aa10*/  DMUL R22, R12, R4 ;  /* 0x000000040c167228 */ /* 0x000fe20000000000 */
[----:B------:R-:W-:Y:S10]  /*1aa20*/  BRA `(.L_x_7798) ;  /* 0x0000000400807947 */ /* 0x000ff40003800000 */
.L_x_7829:
        /* <DEDUP_REMOVED lines=21> */
.L_x_7835:
[----:B------:R-:W-:Y:S05]  /*1ab80*/  BSYNC B2 ;  /* 0x0000000000027941 */ /* 0x000fea0003800000 */
.L_x_7834:
        /* <DEDUP_REMOVED lines=25> */
.L_x_7837:
[----:B------:R-:W-:Y:S05]  /*1ad20*/  BSYNC B2 ;  /* 0x0000000000027941 */ /* 0x000fea0003800000 */
.L_x_7836:
[----:B------:R-:W-:Y:S05]  /*1ad30*/  BRA `(.L_x_7798) ;  /* 0x0000000000bc7947 */ /* 0x000fea0003800000 */
.L_x_7828:
        /* <DEDUP_REMOVED lines=23> */
.L_x_7839:
[----:B------:R-:W-:Y:S05]  /*1aeb0*/  BSYNC B2 ;  /* 0x0000000000027941 */ /* 0x000fea0003800000 */
.L_x_7838:
        /* <DEDUP_REMOVED lines=18> */
.L_x_7841:
[----:B------:R-:W-:Y:S05]  /*1afe0*/  BSYNC B2 ;  /* 0x0000000000027941 */ /* 0x000fea0003800000 */
.L_x_7840:
[C---:B------:R-:W-:Y:S02]  /*1aff0*/  DFMA R2, R20.reuse, R12, R14 ;  /* 0x0000000c1402722b */ /* 0x040fe4000000000e */
[----:B------:R-:W-:-:S06]  /*1b000*/  DFMA R12, R20, R14, -R12 ;  /* 0x0000000e140c722b */ /* 0x000fcc000000080c */
[-C--:B------:R-:W-:Y:S02]  /*1b010*/  DMUL R20, R2, R4.reuse ;  /* 0x0000000402147228 */ /* 0x080fe40000000000 */
[----:B------:R-:W-:-:S11]  /*1b020*/  DMUL R22, R12, R4 ;  /* 0x000000040c167228 */ /* 0x000fd60000000000 */
.L_x_7798:
[----:B------:R-:W-:Y:S05]  /*1b030*/  BSYNC B1 ;  /* 0x0000000000017941 */ /* 0x000fea0003800000 */
.L_x_7797:
[----:B------:R-:W-:Y:S01]  /*1b040*/  VIADD R3, R0, 0x100 ;  /* 0x0000010000037836 */ /* 0x000fe20000000000 */
[----:B------:R-:W-:Y:S01]  /*1b050*/  BSSY B1, `(.L_x_7842) ;  /* 0x00002b8000017945 */ /* 0x000fe20003800000 */
[----:B-----5:R-:W-:Y:S02]  /*1b060*/  CS2R R14, SRZ ;  /* 0x00000000000e7805 */ /* 0x020fe4000001ff00 */
[----:B------:R-:W-:Y:S02]  /*1b070*/  CS2R R18, SRZ ;  /* 0x0000000000127805 */ /* 0x000fe4000001ff00 */
[----:B------:R-:W-:Y:S02]  /*1b080*/  CS2R R16, SRZ ;  /* 0x0000000000107805 */ /* 0x000fe4000001ff00 */
        /* <DEDUP_REMOVED lines=76> */
.L_x_7850:
[----:B------:R-:W-:Y:S05]  /*1b550*/  BSYNC B0 ;  /* 0x0000000000007941 */ /* 0x000fea0003800000 */
.L_x_7849:
        /* <DEDUP_REMOVED lines=26> */
.L_x_7852:
[----:B------:R-:W-:Y:S01]  /*1b700*/  DMUL R62, RZ, R12 ;  /* 0x0000000cff3e7228 */ /* 0x000fe20000000000 */
[----:B------:R-:W-:-:S10]  /*1b710*/  IMAD.MOV.U32 R16, RZ, RZ, RZ ;  /* 0x000000ffff107224 */ /* 0x000fd400078e00ff */
.L_x_7853:
[----:B------:R-:W-:Y:S05]  /*1b720*/  BSYNC B3 ;  /* 0x0000000000037941 */ /* 0x000fea0003800000 */
.L_x_7851:
        /* <DEDUP_REMOVED lines=46> */
.L_x_7855:
[----:B------:R-:W-:Y:S01]  /*1ba10*/  DMUL R2, RZ, R12 ;  /* 0x0000000cff027228 */ /* 0x000fe20000000000 */
[----:B------:R-:W-:-:S10]  /*1ba20*/  IMAD.MOV.U32 R5, RZ, RZ, RZ ;  /* 0x000000ffff057224 */ /* 0x000fd400078e00ff */
.L_x_7856:
[----:B------:R-:W-:Y:S05]  /*1ba30*/  BSYNC B3 ;  /* 0x0000000000037941 */ /* 0x000fea0003800000 */
.L_x_7854:
        /* <DEDUP_REMOVED lines=25> */
.L_x_7848:
        /* <DEDUP_REMOVED lines=63> */
.L_x_7859:
[----:B------:R-:W-:Y:S05]  /*1bfc0*/  BSYNC B0 ;  /* 0x0000000000007941 */ /* 0x000fea0003800000 */
.L_x_7858:
        /* <DEDUP_REMOVED lines=26> */
.L_x_7861:
[----:B------:R-:W-:Y:S01]  /*1c170*/  DMUL R62, RZ, R12 ;  /* 0x0000000cff3e7228 */ /* 0x000fe20000000000 */
[----:B------:R-:W-:-:S10]  /*1c180*/  IMAD.MOV.U32 R16, RZ, RZ, RZ ;  /* 0x000000ffff107224 */ /* 0x000fd400078e00ff */
.L_x_7862:
[----:B------:R-:W-:Y:S05]  /*1c190*/  BSYNC B3 ;  /* 0x0000000000037941 */ /* 0x000fea0003800000 */
.L_x_7860:
        /* <DEDUP_REMOVED lines=46> */
.L_x_7864:
[----:B------:R-:W-:Y:S01]  /*1c480*/  DMUL R2, RZ, R12 ;  /* 0x0000000cff027228 */ /* 0x000fe20000000000 */
[----:B------:R-:W-:-:S10]  /*1c490*/  MOV R5, RZ ;  /* 0x000000ff00057202 */ /* 0x000fd40000000f00 */
.L_x_7865:
[----:B------:R-:W-:Y:S05]  /*1c4a0*/  BSYNC B3 ;  /* 0x0000000000037941 */ /* 0x000fea0003800000 */
.L_x_7863:
        /* <DEDUP_REMOVED lines=39> */
.L_x_7847:
        /* <DEDUP_REMOVED lines=11> */
.L_x_7866:
[----:B------:R-:W-:-:S10]  /*1c7d0*/  DADD R62, R42, -R42 ;  /* 0x000000002a3e7229 */ /* 0x000fd4000000082a */
[----:B------:R-:W-:Y:S02]  /*1c7e0*/  IMAD.MOV.U32 R12, RZ, RZ, R62 ;  /* 0x000000ffff0c7224 */ /* 0x000fe400078e003e */
[----:B------:R-:W-:Y:S01]  /*1c7f0*/  IMAD.MOV.U32 R13, RZ, RZ, R63 ;  /* 0x000000ffff0d7224 */ /* 0x000fe200078e003f */
[----:B------:R-:W-:Y:S06]  /*1c800*/  BRA `(.L_x_7857) ;  /* 0x0000000800907947 */ /* 0x000fec0003800000 */
.L_x_7846:
        /* <DEDUP_REMOVED lines=27> */
.L_x_7868:
[----:B------:R-:W-:Y:S01]  /*1c9c0*/  DMUL R62, RZ, R12 ;  /* 0x0000000cff3e7228 */ /* 0x000fe20000000000 */
[----:B------:R-:W-:-:S10]  /*1c9d0*/  IMAD.MOV.U32 R16, RZ, RZ, RZ ;  /* 0x000000ffff107224 */ /* 0x000fd400078e00ff */
.L_x_7869:
[----:B------:R-:W-:Y:S05]  /*1c9e0*/  BSYNC B3 ;  /* 0x0000000000037941 */ /* 0x000fea0003800000 */
.L_x_7867:
        /* <DEDUP_REMOVED lines=49> */
.L_x_7871:
[----:B------:R-:W-:Y:S01]  /*1cd00*/  DMUL R4, RZ, R12 ;  /* 0x0000000cff047228 */ /* 0x000fe20000000000 */
[----:B------:R-:W-:-:S10]  /*1cd10*/  IMAD.MOV.U32 R57, RZ, RZ, RZ ;  /* 0x000000ffff397224 */ /* 0x000fd400078e00ff */
.L_x_7872:
[----:B------:R-:W-:Y:S05]  /*1cd20*/  BSYNC B3 ;  /* 0x0000000000037941 */ /* 0x000fea0003800000 */
.L_x_7870:
        /* <DEDUP_REMOVED lines=24> */
.L_x_7845:
        /* <DEDUP_REMOVED lines=58> */
.L_x_7857:
[----:B------:R-:W-:Y:S05]  /*1d250*/  BSYNC B2 ;  /* 0x0000000000027941 */ /* 0x000fea0003800000 */
.L_x_7844:
        /* <DEDUP_REMOVED lines=30> */
.L_x_7876:
[----:B------:R-:W-:Y:S05]  /*1d440*/  BSYNC B2 ;  /* 0x0000000000027941 */ /* 0x000fea0003800000 */
.L_x_7875:
        /* <DEDUP_REMOVED lines=18> */
.L_x_7878:
[----:B------:R-:W-:Y:S05]  /*1d570*/  BSYNC B2 ;  /* 0x0000000000027941 */ /* 0x000fea0003800000 */
.L_x_7877:
[C---:B------:R-:W-:Y:S02]  /*1d580*/  DFMA R16, R18.reuse, R42, R40 ;  /* 0x0000002a1210722b */ /* 0x040fe40000000028 */
[----:B------:R-:W-:-:S06]  /*1d590*/  DFMA R18, R18, -R40, R42 ;  /* 0x800000281212722b */ /* 0x000fcc000000002a */
[-C--:B------:R-:W-:Y:S02]  /*1d5a0*/  DMUL R16, R16, R4.reuse ;  /* 0x0000000410107228 */ /* 0x080fe40000000000 */
[----:B------:R-:W-:Y:S01]  /*1d5b0*/  DMUL R18, R18, R4 ;  /* 0x0000000412127228 */ /* 0x000fe20000000000 */
[----:B------:R-:W-:Y:S10]  /*1d5c0*/  BRA `(.L_x_7843) ;  /* 0x0000000400807947 */ /* 0x000ff40003800000 */
.L_x_7874:
        /* <DEDUP_REMOVED lines=21> */
.L_x_7880:
[----:B------:R-:W-:Y:S05]  /*1d720*/  BSYNC B2 ;  /* 0x0000000000027941 */ /* 0x000fea0003800000 */
.L_x_7879:
        /* <DEDUP_REMOVED lines=25> */
.L_x_7882:
[----:B------:R-:W-:Y:S05]  /*1d8c0*/  BSYNC B2 ;  /* 0x0000000000027941 */ /* 0x000fea0003800000 */
.L_x_7881:
[----:B------:R-:W-:Y:S05]  /*1d8d0*/  BRA `(.L_x_7843) ;  /* 0x0000000000bc7947 */ /* 0x000fea0003800000 */
.L_x_7873:
        /* <DEDUP_REMOVED lines=23> */
.L_x_7884:
[----:B------:R-:W-:Y:S05]  /*1da50*/  BSYNC B2 ;  /* 0x0000000000027941 */ /* 0x000fea0003800000 */
.L_x_7883:
        /* <DEDUP_REMOVED lines=18> */
.L_x_7886:
[----:B------:R-:W-:Y:S05]  /*1db80*/  BSYNC B2 ;  /* 0x0000000000027941 */ /* 0x000fea0003800000 */
.L_x_7885:
[C---:B------:R-:W-:Y:S02]  /*1db90*/  DFMA R16, R18.reuse, R40, R42 ;  /* 0x000000281210722b */ /* 0x040fe4000000002a */
[----:B------:R-:W-:-:S06]  /*1dba0*/  DFMA R18, R18, R42, -R40 ;  /* 0x0000002a1212722b */ /* 0x000fcc0000000828 */
[-C--:B------:R-:W-:Y:S02]  /*1dbb0*/  DMUL R16, R16, R4.reuse ;  /* 0x0000000410107228 */ /* 0x080fe40000000000 */
[----:B------:R-:W-:-:S11]  /*1dbc0*/  DMUL R18, R18, R4 ;  /* 0x0000000412127228 */ /* 0x000fd60000000000 */
.L_x_7843:
[----:B------:R-:W-:Y:S05]  /*1dbd0*/  BSYNC B1 ;  /* 0x0000000000017941 */ /* 0x000fea0003800000 */
.L_x_7842:
        /* <DEDUP_REMOVED lines=79> */
.L_x_7895:
[----:B------:R-:W-:Y:S05]  /*1e0d0*/  BSYNC B0 ;  /* 0x0000000000007941 */ /* 0x000fea0003800000 */
.L_x_7894:
        /* <DEDUP_REMOVED lines=26> */
.L_x_7897:
[----:B------:R-:W-:Y:S01]  /*1e280*/  DMUL R66, RZ, R60 ;  /* 0x0000003cff427228 */ /* 0x000fe20000000000 */
[----:B------:R-:W-:-:S10]  /*1e290*/  IMAD.MOV.U32 R12, RZ, RZ, RZ ;  /* 0x000000ffff0c7224 */ /* 0x000fd400078e00ff */
.L_x_7898:
[----:B------:R-:W-:Y:S05]  /*1e2a0*/  BSYNC B3 ;  /* 0x0000000000037941 */ /* 0x000fea0003800000 */
.L_x_7896:
        /* <DEDUP_REMOVED lines=46> */
.L_x_7900:
[----:B------:R-:W-:Y:S01]  /*1e590*/  DMUL R2, RZ, R60 ;  /* 0x0000003cff027228 */ /* 0x000fe20000000000 */
[----:B------:R-:W-:-:S10]  /*1e5a0*/  IMAD.MOV.U32 R5, RZ, RZ, RZ ;  /* 0x000000ffff057224 */ /* 0x000fd400078e00ff */
.L_x_7901:
[----:B------:R-:W-:Y:S05]  /*1e5b0*/  BSYNC B3 ;  /* 0x0000000000037941 */ /* 0x000fea0003800000 */
.L_x_7899:
        /* <DEDUP_REMOVED lines=25> */
.L_x_7893:
        /* <DEDUP_REMOVED lines=63> */
.L_x_7904:
[----:B------:R-:W-:Y:S05]  /*1eb40*/  BSYNC B0 ;  /* 0x0000000000007941 */ /* 0x000fea0003800000 */
.L_x_7903:
        /* <DEDUP_REMOVED lines=26> */
.L_x_7906:
[----:B------:R-:W-:Y:S01]  /*1ecf0*/  DMUL R66, RZ, R60 ;  /* 0x0000003cff427228 */ /* 0x000fe20000000000 */
[----:B------:R-:W-:-:S10]  /*1ed00*/  IMAD.MOV.U32 R12, RZ, RZ, RZ ;  /* 0x000000ffff0c7224 */ /* 0x000fd400078e00ff */
.L_x_7907:
[----:B------:R-:W-:Y:S05]  /*1ed10*/  BSYNC B3 ;  /* 0x0000000000037941 */ /* 0x000fea0003800000 */
.L_x_7905:
        /* <DEDUP_REMOVED lines=46> */
.L_x_7909:
[----:B------:R-:W-:Y:S01]  /*1f000*/  DMUL R2, RZ, R60 ;  /* 0x0000003cff027228 */ /* 0x000fe20000000000 */
[----:B------:R-:W-:-:S10]  /*1f010*/  MOV R5, RZ ;  /* 0x000000ff00057202 */ /* 0x000fd40000000f00 */
.L_x_7910:
[----:B------:R-:W-:Y:S05]  /*1f020*/  BSYNC B3 ;  /* 0x0000000000037941 */ /* 0x000fea0003800000 */
.L_x_7908:
        /* <DEDUP_REMOVED lines=9> */
[----:B------:R-:W-:Y:S01]  /*1f0c0*/  MOV R60, RZ ;  /* 0x000000ff003c7202 */ /* 0x000fe20000000f00 */
        /* <DEDUP_REMOVED lines=29> */
.L_x_7892:
        /* <DEDUP_REMOVED lines=11> */
.L_x_7911:
[----:B------:R-:W-:-:S10]  /*1f350*/  DADD R66, R46, -R46 ;  /* 0x000000002e427229 */ /* 0x000fd4000000082e */
[----:B------:R-:W-:Y:S02]  /*1f360*/  IMAD.MOV.U32 R60, RZ, RZ, R66 ;  /* 0x000000ffff3c7224 */ /* 0x000fe400078e0042 */
[----:B------:R-:W-:Y:S01]  /*1f370*/  IMAD.MOV.U32 R61, RZ, RZ, R67 ;  /* 0x000000ffff3d7224 */ /* 0x000fe200078e0043 */
[----:B------:R-:W-:Y:S06]  /*1f380*/  BRA `(.L_x_7902) ;  /* 0x0000000800847947 */ /* 0x000fec0003800000 */
.L_x_7891:
        /* <DEDUP_REMOVED lines=27> */
.L_x_7913:
[----:B------:R-:W-:Y:S01]  /*1f540*/  DMUL R66, RZ, R60 ;  /* 0x0000003cff427228 */ /* 0x000fe20000000000 */
[----:B------:R-:W-:-:S10]  /*1f550*/  IMAD.MOV.U32 R12, RZ, RZ, RZ ;  /* 0x000000ffff0c7224 */ /* 0x000fd400078e00ff */
.L_x_7914:
[----:B------:R-:W-:Y:S05]  /*1f560*/  BSYNC B3 ;  /* 0x0000000000037941 */ /* 0x000fea0003800000 */
.L_x_7912:
        /* <DEDUP_REMOVED lines=46> */
.L_x_7916:
[----:B------:R-:W-:Y:S01]  /*1f850*/  DMUL R2, RZ, R60 ;  /* 0x0000003cff027228 */ /* 0x000fe20000000000 */
[----:B------:R-:W-:-:S10]  /*1f860*/  IMAD.MOV.U32 R5, RZ, RZ, RZ ;  /* 0x000000ffff057224 */ /* 0x000fd400078e00ff */
.L_x_7917:
[----:B------:R-:W-:Y:S05]  /*1f870*/  BSYNC B3 ;  /* 0x0000000000037941 */ /* 0x000fea0003800000 */
.L_x_7915:
        /* <DEDUP_REMOVED lines=24> */
.L_x_7890:
        /* <DEDUP_REMOVED lines=58> */
.L_x_7902:
[----:B------:R-:W-:Y:S05]  /*1fda0*/  BSYNC B2 ;  /* 0x0000000000027941 */ /* 0x000fea0003800000 */
.L_x_7889:
        /* <DEDUP_REMOVED lines=30> */
.L_x_7921:
[----:B------:R-:W-:Y:S05]  /*1ff90*/  BSYNC B2 ;  /* 0x0000000000027941 */ /* 0x000fea0003800000 */
.L_x_7920:
        /* <DEDUP_REMOVED lines=18> */
.L_x_7923:
[----:B------:R-:W-:Y:S05]  /*200c0*/  BSYNC B2 ;  /* 0x0000000000027941 */ /* 0x000fea0003800000 */
.L_x_7922:
[C---:B------:R-:W-:Y:S02]  /*200d0*/  DFMA R12, R40.reuse, R46, R44 ;  /* 0x0000002e280c722b */ /* 0x040fe4000000002c */
[----:B------:R-:W-:-:S06]  /*200e0*/  DFMA R14, R40, -R44, R46 ;  /* 0x8000002c280e722b */ /* 0x000fcc000000002e */
[-C--:B------:R-:W-:Y:S02]  /*200f0*/  DMUL R12, R12, R4.reuse ;  /* 0x000000040c0c7228 */ /* 0x080fe40000000000 */
[----:B------:R-:W-:Y:S01]  /*20100*/  DMUL R14, R14, R4 ;  /* 0x000000040e0e7228 */ /* 0x000fe20000000000 */
[----:B------:R-:W-:Y:S10]  /*20110*/  BRA `(.L_x_7888) ;  /* 0x0000000400807947 */ /* 0x000ff40003800000 */
.L_x_7919:
        /* <DEDUP_REMOVED lines=21> */
.L_x_7925:
[----:B------:R-:W-:Y:S05]  /*20270*/  BSYNC B2 ;  /* 0x0000000000027941 */ /* 0x000fea0003800000 */
.L_x_7924:
        /* <DEDUP_REMOVED lines=13> */
[----:B------:R-:W-:-:S09]  /*20350*/  IMAD.MOV.U32 R13, RZ, RZ, R3 ;  /* 0x000000ffff0d7224 */ /* 0x000fd200078e0003 */
[----:B------:R-:W-:-:S05]  /*20360*/  FFMA R12, RZ, R5, R15 ;  /* 0x00000005ff0c7223 */ /* 0x000fca000000000f */
[----:B------:R-:W-:Y:S02]  /*20370*/  FSETP.GT.AND P0, PT, |R12|, 1.469367938527859385e-39, PT ;  /* 0x001000000c00780b */ /* 0x000fe40003f04200 */
[----:B------:R-:W-:-:S11]  /*20380*/  MOV R12, R2 ;  /* 0x00000002000c7202 */ /* 0x000fd60000000f00 */
        /* <DEDUP_REMOVED lines=8> */
.L_x_7927:
[----:B------:R-:W-:Y:S05]  /*20410*/  BSYNC B2 ;  /* 0x0000000000027941 */ /* 0x000fea0003800000 */
.L_x_7926:
[----:B------:R-:W-:Y:S05]  /*20420*/  BRA `(.L_x_7888) ;  /* 0x0000000000bc7947 */ /* 0x000fea0003800000 */
.L_x_7918:
        /* <DEDUP_REMOVED lines=23> */
.L_x_7929:
[----:B------:R-:W-:Y:S05]  /*205a0*/  BSYNC B2 ;  /* 0x0000000000027941 */ /* 0x000fea0003800000 */
.L_x_7928:
        /* <DEDUP_REMOVED lines=18> */
.L_x_7931:
[----:B------:R-:W-:Y:S05]  /*206d0*/  BSYNC B2 ;  /* 0x0000000000027941 */ /* 0x000fea0003800000 */
.L_x_7930:
[C---:B------:R-:W-:Y:S02]  /*206e0*/  DFMA R12, R40.reuse, R44, R46 ;  /* 0x0000002c280c722b */ /* 0x040fe4000000002e */
[----:B------:R-:W-:-:S06]  /*206f0*/  DFMA R14, R40, R46, -R44 ;  /* 0x0000002e280e722b */ /* 0x000fcc000000082c */
[-C--:B------:R-:W-:Y:S02]  /*20700*/  DMUL R12, R12, R4.reuse ;  /* 0x000000040c0c7228 */ /* 0x080fe40000000000 */
[----:B------:R-:W-:-:S11]  /*20710*/  DMUL R14, R14, R4 ;  /* 0x000000040e0e7228 */ /* 0x000fd60000000000 */
.L_x_7888:
[----:B------:R-:W-:Y:S05]  /*20720*/  BSYNC B1 ;  /* 0x0000000000017941 */ /* 0x000fea0003800000 */
.L_x_7887:
[----:B------:R-:W-:Y:S01]  /*20730*/  VIADD R3, R0, 0x200 ;  /* 0x0000020000037836 */ /* 0x000fe20000000000 */
[----:B------:R-:W-:Y:S01]  /*20740*/  BSSY B1, `(.L_x_7932) ;  /* 0x00002b8000017945 */ /* 0x000fe20003800000 */
[----:B------:R-:W-:Y:S02]  /*20750*/  CS2R R42, SRZ ;  /* 0x00000000002a7805 */ /* 0x000fe4000001ff00 */
        /* <DEDUP_REMOVED lines=78> */
.L_x_7940:
[----:B------:R-:W-:Y:S05]  /*20c40*/  BSYNC B0 ;  /* 0x0000000000007941 */ /* 0x000fea0003800000 */
.L_x_7939:
        /* <DEDUP_REMOVED lines=26> */
.L_x_7942:
[----:B------:R-:W-:Y:S01]  /*20df0*/  DMUL R62, RZ, R40 ;  /* 0x00000028ff3e7228 */ /* 0x000fe20000000000 */
[----:B------:R-:W-:-:S10]  /*20e00*/  MOV R44, RZ ;  /* 0x000000ff002c7202 */ /* 0x000fd40000000f00 */
.L_x_7943:
[----:B------:R-:W-:Y:S05]  /*20e10*/  BSYNC B3 ;  /* 0x0000000000037941 */ /* 0x000fea0003800000 */
.L_x_7941:
        /* <DEDUP_REMOVED lines=46> */
.L_x_7945:
[----:B------:R-:W-:Y:S01]  /*21100*/  DMUL R2, RZ, R40 ;  /* 0x00000028ff027228 */ /* 0x000fe20000000000 */
[----:B------:R-:W-:-:S10]  /*21110*/  IMAD.MOV.U32 R5, RZ, RZ, RZ ;  /* 0x000000ffff057224 */ /* 0x000fd400078e00ff */
.L_x_7946:
[----:B------:R-:W-:Y:S05]  /*21120*/  BSYNC B3 ;  /* 0x0000000000037941 */ /* 0x000fea0003800000 */
.L_x_7944:
        /* <DEDUP_REMOVED lines=25> */
.L_x_7938:
        /* <DEDUP_REMOVED lines=63> */
.L_x_7949:
[----:B------:R-:W-:Y:S05]  /*216b0*/  BSYNC B0 ;  /* 0x0000000000007941 */ /* 0x000fea0003800000 */
.L_x_7948:
        /* <DEDUP_REMOVED lines=26> */
.L_x_7951:
[----:B------:R-:W-:Y:S01]  /*21860*/  DMUL R62, RZ, R40 ;  /* 0x00000028ff3e7228 */ /* 0x000fe20000000000 */
[----:B------:R-:W-:-:S10]  /*21870*/  IMAD.MOV.U32 R44, RZ, RZ, RZ ;  /* 0x000000ffff2c7224 */ /* 0x000fd400078e00ff */
.L_x_7952:
[----:B------:R-:W-:Y:S05]  /*21880*/  BSYNC B3 ;  /* 0x0000000000037941 */ /* 0x000fea0003800000 */
.L_x_7950:
        /* <DEDUP_REMOVED lines=46> */
.L_x_7954:
[----:B------:R-:W-:Y:S01]  /*21b70*/  DMUL R2, RZ, R40 ;  /* 0x00000028ff027228 */ /* 0x000fe20000000000 */
[----:B------:R-:W-:-:S10]  /*21b80*/  IMAD.MOV.U32 R5, RZ, RZ, RZ ;  /* 0x000000ffff057224 */ /* 0x000fd400078e00ff */
.L_x_7955:
[----:B------:R-:W-:Y:S05]  /*21b90*/  BSYNC B3 ;  /* 0x0000000000037941 */ /* 0x000fea0003800000 */
.L_x_7953:
        /* <DEDUP_REMOVED lines=9> */
[----:B------:R-:W-:-:S04]  /*21c30*/  MOV R4, 0x3de5db65 ;  /* 0x3de5db6500047802 */ /* 0x000fc80000000f00 */
        /* <DEDUP_REMOVED lines=11> */
[C---:B------:R-:W-:Y:S01]  /*21cf0*/  LOP3.LUT R4, R61.reuse, 0xfffff, RZ, 0xc0, !PT ;  /* 0x000fffff3d047812 */ /* 0x040fe200078ec0ff */
[----:B------:R-:W-:Y:S01]  /*21d00*/  IMAD.MOV.U32 R40, RZ, RZ, RZ ;  /* 0x000000ffff287224 */ /* 0x000fe200078e00ff */
        /* <DEDUP_REMOVED lines=16> */
.L_x_7937:
        /* <DEDUP_REMOVED lines=11> */
.L_x_7956:
[----:B------:R-:W-:-:S10]  /*21ec0*/  DADD R62, R10, -R10 ;  /* 0x000000000a3e7229 */ /* 0x000fd4000000080a */
[----:B------:R-:W-:Y:S01]  /*21ed0*/  MOV R40, R62 ;  /* 0x0000003e00287202 */ /* 0x000fe20000000f00 */
[----:B------:R-:W-:Y:S01]  /*21ee0*/  IMAD.MOV.U32 R41, RZ, RZ, R63 ;  /* 0x000000ffff297224 */ /* 0x000fe200078e003f */
[----:B------:R-:W-:Y:S06]  /*21ef0*/  BRA `(.L_x_7947) ;  /* 0x0000000800907947 */ /* 0x000fec0003800000 */
.L_x_7936:
        /* <DEDUP_REMOVED lines=27> */
.L_x_7958:
[----:B------:R-:W-:Y:S01]  /*220b0*/  DMUL R62, RZ, R40 ;  /* 0x00000028ff3e7228 */ /* 0x000fe20000000000 */
[----:B------:R-:W-:-:S10]  /*220c0*/  IMAD.MOV.U32 R44, RZ, RZ, RZ ;  /* 0x000000ffff2c7224 */ /* 0x000fd400078e00ff */
.L_x_7959:
[----:B------:R-:W-:Y:S05]  /*220d0*/  BSYNC B3 ;  /* 0x0000000000037941 */ /* 0x000fea0003800000 */
.L_x_7957:
        /* <DEDUP_REMOVED lines=49> */
.L_x_7961:
[----:B------:R-:W-:Y:S01]  /*223f0*/  DMUL R4, RZ, R40 ;  /* 0x00000028ff047228 */ /* 0x000fe20000000000 */
[----:B------:R-:W-:-:S10]  /*22400*/  IMAD.MOV.U32 R57, RZ, RZ, RZ ;  /* 0x000000ffff397224 */ /* 0x000fd400078e00ff */
.L_x_7962:
[----:B------:R-:W-:Y:S05]  /*22410*/  BSYNC B3 ;  /* 0x0000000000037941 */ /* 0x000fea0003800000 */
.L_x_7960:
        /* <DEDUP_REMOVED lines=24> */
.L_x_7935:
        /* <DEDUP_REMOVED lines=58> */
.L_x_7947:
[----:B------:R-:W-:Y:S05]  /*22940*/  BSYNC B2 ;  /* 0x0000000000027941 */ /* 0x000fea0003800000 */
.L_x_7934:
        /* <DEDUP_REMOVED lines=30> */
.L_x_7966:
[----:B------:R-:W-:Y:S05]  /*22b30*/  BSYNC B2 ;  /* 0x0000000000027941 */ /* 0x000fea0003800000 */
.L_x_7965:
        /* <DEDUP_REMOVED lines=18> */
.L_x_7968:
[----:B------:R-:W-:Y:S05]  /*22c60*/  BSYNC B2 ;  /* 0x0000000000027941 */ /* 0x000fea0003800000 */
.L_x_7967:
[C---:B------:R-:W-:Y:S02]  /*22c70*/  DFMA R44, R46.reuse, R10, R8 ;  /* 0x0000000a2e2c722b */ /* 0x040fe40000000008 */
[----:B------:R-:W-:-:S06]  /*22c80*/  DFMA R46, R46, -R8, R10 ;  /* 0x800000082e2e722b */ /* 0x000fcc000000000a */
[-C--:B------:R-:W-:Y:S02]  /*22c90*/  DMUL R44, R44, R4.reuse ;  /* 0x000000042c2c7228 */ /* 0x080fe40000000000 */
[----:B------:R-:W-:Y:S01]  /*22ca0*/  DMUL R46, R46, R4 ;  /* 0x000000042e2e7228 */ /* 0x000fe20000000000 */
[----:B------:R-:W-:Y:S10]  /*22cb0*/  BRA `(.L_x_7933) ;  /* 0x0000000400807947 */ /* 0x000ff40003800000 */
.L_x_7964:
        /* <DEDUP_REMOVED lines=21> */
.L_x_7970:
[----:B------:R-:W-:Y:S05]  /*22e10*/  BSYNC B2 ;  /* 0x0000000000027941 */ /* 0x000fea0003800000 */
.L_x_7969:
        /* <DEDUP_REMOVED lines=25> */
.L_x_7972:
[----:B------:R-:W-:Y:S05]  /*22fb0*/  BSYNC B2 ;  /* 0x0000000000027941 */ /* 0x000fea0003800000 */
.L_x_7971:
[----:B------:R-:W-:Y:S05]  /*22fc0*/  BRA `(.L_x_7933) ;  /* 0x0000000000bc7947 */ /* 0x000fea0003800000 */
.L_x_7963:
        /* <DEDUP_REMOVED lines=23> */
.L_x_7974:
[----:B------:R-:W-:Y:S05]  /*23140*/  BSYNC B2 ;  /* 0x0000000000027941 */ /* 0x000fea0003800000 */
.L_x_7973:
        /* <DEDUP_REMOVED lines=18> */
.L_x_7976:
[----:B------:R-:W-:Y:S05]  /*23270*/  BSYNC B2 ;  /* 0x0000000000027941 */ /* 0x000fea0003800000 */
.L_x_7975:
[C---:B------:R-:W-:Y:S02]  /*23280*/  DFMA R44, R46.reuse, R8, R10 ;  /* 0x000000082e2c722b */ /* 0x040fe4000000000a */
[----:B------:R-:W-:-:S06]  /*23290*/  DFMA R46, R46, R10, -R8 ;  /* 0x0000000a2e2e722b */ /* 0x000fcc0000000808 */
[-C--:B------:R-:W-:Y:S02]  /*232a0*/  DMUL R44, R44, R4.reuse ;  /* 0x000000042c2c7228 */ /* 0x080fe40000000000 */
[----:B------:R-:W-:-:S11]  /*232b0*/  DMUL R46, R46, R4 ;  /* 0x000000042e2e7228 */ /* 0x000fd60000000000 */
.L_x_7933:
[----:B------:R-:W-:Y:S05]  /*232c0*/  BSYNC B1 ;  /* 0x0000000000017941 */ /* 0x000fea0003800000 */
.L_x_7932:
        /* <DEDUP_REMOVED lines=79> */
.L_x_7985:
[----:B------:R-:W-:Y:S05]  /*237c0*/  BSYNC B0 ;  /* 0x0000000000007941 */ /* 0x000fea0003800000 */
.L_x_7984:
        /* <DEDUP_REMOVED lines=26> */
.L_x_7987:
[----:B------:R-:W-:Y:S01]  /*23970*/  DMUL R66, RZ, R60 ;  /* 0x0000003cff427228 */ /* 0x000fe20000000000 */
[----:B------:R-:W-:-:S10]  /*23980*/  MOV R8, RZ ;  /* 0x000000ff00087202 */ /* 0x000fd40000000f00 */
.L_x_7988:
[----:B------:R-:W-:Y:S05]  /*23990*/  BSYNC B3 ;  /* 0x0000000000037941 */ /* 0x000fea0003800000 */
.L_x_7986:
        /* <DEDUP_REMOVED lines=46> */
.L_x_7990:
[----:B------:R-:W-:Y:S01]  /*23c80*/  DMUL R2, RZ, R60 ;  /* 0x0000003cff027228 */ /* 0x000fe20000000000 */
[----:B------:R-:W-:-:S10]  /*23c90*/  IMAD.MOV.U32 R5, RZ, RZ, RZ ;  /* 0x000000ffff057224 */ /* 0x000fd400078e00ff */
.L_x_7991:
[----:B------:R-:W-:Y:S05]  /*23ca0*/  BSYNC B3 ;  /* 0x0000000000037941 */ /* 0x000fea0003800000 */
.L_x_7989:
        /* <DEDUP_REMOVED lines=25> */
.L_x_7983:
        /* <DEDUP_REMOVED lines=63> */
.L_x_7994:
[----:B------:R-:W-:Y:S05]  /*24230*/  BSYNC B0 ;  /* 0x0000000000007941 */ /* 0x000fea0003800000 */
.L_x_7993:
        /* <DEDUP_REMOVED lines=26> */
.L_x_7996:
[----:B------:R-:W-:Y:S01]  /*243e0*/  DMUL R66, RZ, R60 ;  /* 0x0000003cff427228 */ /* 0x000fe20000000000 */
[----:B------:R-:W-:-:S10]  /*243f0*/  IMAD.MOV.U32 R8, RZ, RZ, RZ ;  /* 0x000000ffff087224 */ /* 0x000fd400078e00ff */
.L_x_7997:
[----:B------:R-:W-:Y:S05]  /*24400*/  BSYNC B3 ;  /* 0x0000000000037941 */ /* 0x000fea0003800000 */
.L_x_7995:
        /* <DEDUP_REMOVED lines=46> */
.L_x_7999:
[----:B------:R-:W-:Y:S01]  /*246f0*/  DMUL R2, RZ, R60 ;  /* 0x0000003cff027228 */ /* 0x000fe20000000000 */
[----:B------:R-:W-:-:S10]  /*24700*/  IMAD.MOV.U32 R5, RZ, RZ, RZ ;  /* 0x000000ffff057224 */ /* 0x000fd400078e00ff */
.L_x_8000:
[----:B------:R-:W-:Y:S05]  /*24710*/  BSYNC B3 ;  /* 0x0000000000037941 */ /* 0x000fea0003800000 */
.L_x_7998:
        /* <DEDUP_REMOVED lines=39> */
.L_x_7982:
        /* <DEDUP_REMOVED lines=11> */
.L_x_8001:
[----:B------:R-:W-:-:S10]  /*24a40*/  DADD R66, R38, -R38 ;  /* 0x0000000026427229 */ /* 0x000fd40000000826 */
[----:B------:R-:W-:Y:S01]  /*24a50*/  MOV R60, R66 ;  /* 0x00000042003c7202 */ /* 0x000fe20000000f00 */
[----:B------:R-:W-:Y:S01]  /*24a60*/  IMAD.MOV.U32 R61, RZ, RZ, R67 ;  /* 0x000000ffff3d7224 */ /* 0x000fe200078e0043 */
[----:B------:R-:W-:Y:S06]  /*24a70*/  BRA `(.L_x_7992) ;  /* 0x0000000800847947 */ /* 0x000fec0003800000 */
.L_x_7981:
        /* <DEDUP_REMOVED lines=27> */
.L_x_8003:
[----:B------:R-:W-:Y:S01]  /*24c30*/  DMUL R66, RZ, R60 ;  /* 0x0000003cff427228 */ /* 0x000fe20000000000 */
[----:B------:R-:W-:-:S10]  /*24c40*/  IMAD.MOV.U32 R8, RZ, RZ, RZ ;  /* 0x000000ffff087224 */ /* 0x000fd400078e00ff */
.L_x_8004:
[----:B------:R-:W-:Y:S05]  /*24c50*/  BSYNC B3 ;  /* 0x0000000000037941 */ /* 0x000fea0003800000 */
.L_x_8002:
        /* <DEDUP_REMOVED lines=46> */
.L_x_8006:
[----:B------:R-:W-:Y:S01]  /*24f40*/  DMUL R2, RZ, R60 ;  /* 0x0000003cff027228 */ /* 0x000fe20000000000 */
[----:B------:R-:W-:-:S10]  /*24f50*/  IMAD.MOV.U32 R5, RZ, RZ, RZ ;  /* 0x000000ffff057224 */ /* 0x000fd400078e00ff */
.L_x_8007:
[----:B------:R-:W-:Y:S05]  /*24f60*/  BSYNC B3 ;  /* 0x0000000000037941 */ /* 0x000fea0003800000 */
.L_x_8005:
        /* <DEDUP_REMOVED lines=24> */
.L_x_7980:
        /* <DEDUP_REMOVED lines=58> */
.L_x_7992:
[----:B------:R-:W-:Y:S05]  /*25490*/  BSYNC B2 ;  /* 0x0000000000027941 */ /* 0x000fea0003800000 */
.L_x_7979:
        /* <DEDUP_REMOVED lines=30> */
.L_x_8011:
[----:B------:R-:W-:Y:S05]  /*25680*/  BSYNC B2 ;  /* 0x0000000000027941 */ /* 0x000fea0003800000 */
.L_x_8010:
        /* <DEDUP_REMOVED lines=18> */
.L_x_8013:
[----:B------:R-:W-:Y:S05]  /*257b0*/  BSYNC B2 ;  /* 0x0000000000027941 */ /* 0x000fea0003800000 */
.L_x_8012:
[C---:B------:R-:W-:Y:S02]  /*257c0*/  DFMA R2, R40.reuse, R38, R36 ;  /* 0x000000262802722b */ /* 0x040fe40000000024 */
[----:B------:R-:W-:-:S06]  /*257d0*/  DFMA R36, R40, -R36, R38 ;  /* 0x800000242824722b */ /* 0x000fcc0000000026 */
[-C--:B------:R-:W-:Y:S02]  /*257e0*/  DMUL R40, R2, R4.reuse ;  /* 0x0000000402287228 */ /* 0x080fe40000000000 */
[----:B------:R-:W-:Y:S01]  /*257f0*/  DMUL R42, R36, R4 ;  /* 0x00000004242a7228 */ /* 0x000fe20000000000 */
[----:B------:R-:W-:Y:S10]  /*25800*/  BRA `(.L_x_7978) ;  /* 0x0000000400807947 */ /* 0x000ff40003800000 */
.L_x_8009:
        /* <DEDUP_REMOVED lines=21> */
.L_x_8015:
[----:B------:R-:W-:Y:S05]  /*25960*/  BSYNC B2 ;  /* 0x0000000000027941 */ /* 0x000fea0003800000 */
.L_x_8014:
        /* <DEDUP_REMOVED lines=25> */
.L_x_8017:
[----:B------:R-:W-:Y:S05]  /*25b00*/  BSYNC B2 ;  /* 0x0000000000027941 */ /* 0x000fea0003800000 */
.L_x_8016:
[----:B------:R-:W-:Y:S05]  /*25b10*/  BRA `(.L_x_7978) ;  /* 0x0000000000bc7947 */ /* 0x000fea0003800000 */
.L_x_8008:
        /* <DEDUP_REMOVED lines=23> */
.L_x_8019:
[----:B------:R-:W-:Y:S05]  /*25c90*/  BSYNC B2 ;  /* 0x0000000000027941 */ /* 0x000fea0003800000 */
.L_x_8018:
        /* <DEDUP_REMOVED lines=18> */
.L_x_8021:
[----:B------:R-:W-:Y:S05]  /*25dc0*/  BSYNC B2 ;  /* 0x0000000000027941 */ /* 0x000fea0003800000 */
.L_x_8020:
[C---:B------:R-:W-:Y:S02]  /*25dd0*/  DFMA R2, R40.reuse, R36, R38 ;  /* 0x000000242802722b */ /* 0x040fe40000000026 */
[----:B------:R-:W-:-:S06]  /*25de0*/  DFMA R36, R40, R38, -R36 ;  /* 0x000000262824722b */ /* 0x000fcc0000000824 */
[-C--:B------:R-:W-:Y:S02]  /*25df0*/  DMUL R40, R2, R4.reuse ;  /* 0x0000000402287228 */ /* 0x080fe40000000000 */
[----:B------:R-:W-:-:S11]  /*25e00*/  DMUL R42, R36, R4 ;  /* 0x00000004242a7228 */ /* 0x000fd60000000000 */
.L_x_7978:
[----:B------:R-:W-:Y:S05]  /*25e10*/  BSYNC B1 ;  /* 0x0000000000017941 */ /* 0x000fea0003800000 */
.L_x_7977:
        /* <DEDUP_REMOVED lines=81> */
.L_x_8030:
[----:B------:R-:W-:Y:S05]  /*26330*/  BSYNC B0 ;  /* 0x0000000000007941 */ /* 0x000fea0003800000 */
.L_x_8029:
        /* <DEDUP_REMOVED lines=26> */
.L_x_8032:
[----:B------:R-:W-:Y:S01]  /*264e0*/  DMUL R62, RZ, R8 ;  /* 0x00000008ff3e7228 */ /* 0x000fe20000000000 */
[----:B------:R-:W-:-:S10]  /*264f0*/  IMAD.MOV.U32 R36, RZ, RZ, RZ ;  /* 0x000000ffff247224 */ /* 0x000fd400078e00ff */
.L_x_8033:
[----:B------:R-:W-:Y:S05]  /*26500*/  BSYNC B3 ;  /* 0x0000000000037941 */ /* 0x000fea0003800000 */
.L_x_8031:
        /* <DEDUP_REMOVED lines=46> */
.L_x_8035:
[----:B------:R-:W-:Y:S01]  /*267f0*/  DMUL R2, RZ, R8 ;  /* 0x00000008ff027228 */ /* 0x000fe20000000000 */
[----:B------:R-:W-:-:S10]  /*26800*/  IMAD.MOV.U32 R5, RZ, RZ, RZ ;  /* 0x000000ffff057224 */ /* 0x000fd400078e00ff */
.L_x_8036:
[----:B------:R-:W-:Y:S05]  /*26810*/  BSYNC B3 ;  /* 0x0000000000037941 */ /* 0x000fea0003800000 */
.L_x_8034:
        /* <DEDUP_REMOVED lines=25> */
.L_x_8028:
        /* <DEDUP_REMOVED lines=63> */
.L_x_8039:
[----:B------:R-:W-:Y:S05]  /*26da0*/  BSYNC B0 ;  /* 0x0000000000007941 */ /* 0x000fea0003800000 */
.L_x_8038:
        /* <DEDUP_REMOVED lines=26> */
.L_x_8041:
[----:B------:R-:W-:Y:S01]  /*26f50*/  DMUL R62, RZ, R8 ;  /* 0x00000008ff3e7228 */ /* 0x000fe20000000000 */
[----:B------:R-:W-:-:S10]  /*26f60*/  IMAD.MOV.U32 R36, RZ, RZ, RZ ;  /* 0x000000ffff247224 */ /* 0x000fd400078e00ff */
.L_x_8042:
[----:B------:R-:W-:Y:S05]  /*26f70*/  BSYNC B3 ;  /* 0x0000000000037941 */ /* 0x000fea0003800000 */
.L_x_8040:
        /* <DEDUP_REMOVED lines=46> */
.L_x_8044:
[----:B------:R-:W-:Y:S01]  /*27260*/  DMUL R2, RZ, R8 ;  /* 0x00000008ff027228 */ /* 0x000fe20000000000 */
[----:B------:R-:W-:-:S10]  /*27270*/  MOV R5, RZ ;  /* 0x000000ff00057202 */ /* 0x000fd40000000f00 */
.L_x_8045:
[----:B------:R-:W-:Y:S05]  /*27280*/  BSYNC B3 ;  /* 0x0000000000037941 */ /* 0x000fea0003800000 */
.L_x_8043:
        /* <DEDUP_REMOVED lines=39> */
.L_x_8027:
        /* <DEDUP_REMOVED lines=11> */
.L_x_8046:
[----:B------:R-:W-:-:S10]  /*275b0*/  DADD R62, R34, -R34 ;  /* 0x00000000223e7229 */ /* 0x000fd40000000822 */
[----:B------:R-:W-:Y:S02]  /*275c0*/  IMAD.MOV.U32 R8, RZ, RZ, R62 ;  /* 0x000000ffff087224 */ /* 0x000fe400078e003e */
[----:B------:R-:W-:Y:S01]  /*275d0*/  IMAD.MOV.U32 R9, RZ, RZ, R63 ;  /* 0x000000ffff097224 */ /* 0x000fe200078e003f */
[----:B------:R-:W-:Y:S06]  /*275e0*/  BRA `(.L_x_8037) ;  /* 0x0000000800907947 */ /* 0x000fec0003800000 */
.L_x_8026:
        /* <DEDUP_REMOVED lines=27> */
.L_x_8048:
[----:B------:R-:W-:Y:S01]  /*277a0*/  DMUL R62, RZ, R8 ;  /* 0x00000008ff3e7228 */ /* 0x000fe20000000000 */
[----:B------:R-:W-:-:S10]  /*277b0*/  IMAD.MOV.U32 R36, RZ, RZ, RZ ;  /* 0x000000ffff247224 */ /* 0x000fd400078e00ff */
.L_x_8049:
[----:B------:R-:W-:Y:S05]  /*277c0*/  BSYNC B3 ;  /* 0x0000000000037941 */ /* 0x000fea0003800000 */
.L_x_8047:
        /* <DEDUP_REMOVED lines=49> */
.L_x_8051:
[----:B------:R-:W-:Y:S01]  /*27ae0*/  DMUL R4, RZ, R8 ;  /* 0x00000008ff047228 */ /* 0x000fe20000000000 */
[----:B------:R-:W-:-:S10]  /*27af0*/  IMAD.MOV.U32 R57, RZ, RZ, RZ ;  /* 0x000000ffff397224 */ /* 0x000fd400078e00ff */
.L_x_8052:
[----:B------:R-:W-:Y:S05]  /*27b00*/  BSYNC B3 ;  /* 0x0000000000037941 */ /* 0x000fea0003800000 */
.L_x_8050:
        /* <DEDUP_REMOVED lines=24> */
.L_x_8025:
        /* <DEDUP_REMOVED lines=58> */
.L_x_8037:
[----:B------:R-:W-:Y:S05]  /*28030*/  BSYNC B2 ;  /* 0x0000000000027941 */ /* 0x000fea0003800000 */
.L_x_8024:
        /* <DEDUP_REMOVED lines=30> */
.L_x_8056:
[----:B------:R-:W-:Y:S05]  /*28220*/  BSYNC B2 ;  /* 0x0000000000027941 */ /* 0x000fea0003800000 */
.L_x_8055:
        /* <DEDUP_REMOVED lines=18> */
.L_x_8058:
[----:B------:R-:W-:Y:S05]  /*28350*/  BSYNC B2 ;  /* 0x0000000000027941 */ /* 0x000fea0003800000 */
.L_x_8057:
[C---:B------:R-:W-:Y:S02]  /*28360*/  DFMA R36, R38.reuse, R34, R32 ;  /* 0x000000222624722b */ /* 0x040fe40000000020 */
[----:B------:R-:W-:-:S06]  /*28370*/  DFMA R38, R38, -R32, R34 ;  /* 0x800000202626722b */ /* 0x000fcc0000000022 */
[-C--:B------:R-:W-:Y:S02]  /*28380*/  DMUL R36, R36, R4.reuse ;  /* 0x0000000424247228 */ /* 0x080fe40000000000 */
[----:B------:R-:W-:Y:S01]  /*28390*/  DMUL R38, R38, R4 ;  /* 0x0000000426267228 */ /* 0x000fe20000000000 */
[----:B------:R-:W-:Y:S10]  /*283a0*/  BRA `(.L_x_8023) ;  /* 0x0000000400807947 */ /* 0x000ff40003800000 */
.L_x_8054:
        /* <DEDUP_REMOVED lines=21> */
.L_x_8060:
[----:B------:R-:W-:Y:S05]  /*28500*/  BSYNC B2 ;  /* 0x0000000000027941 */ /* 0x000fea0003800000 */
.L_x_8059:
        /* <DEDUP_REMOVED lines=10> */
[----:B------:R-:W-:Y:S02]  /*285b0*/  IMAD.MOV.U32 R36, RZ, RZ, R2 ;  /* 0x000000ffff247224 */ /* 0x000fe400078e0002 */
[----:B------:R-:W-:-:S05]  /*285c0*/  IMAD.MOV.U32 R37, RZ, RZ, R3 ;  /* 0x000000ffff257224 */ /* 0x000fca00078e0003 */
        /* <DEDUP_REMOVED lines=13> */
.L_x_8062:
[----:B------:R-:W-:Y:S05]  /*286a0*/  BSYNC B2 ;  /* 0x0000000000027941 */ /* 0x000fea0003800000 */
.L_x_8061:
[----:B------:R-:W-:Y:S05]  /*286b0*/  BRA `(.L_x_8023) ;  /* 0x0000000000bc7947 */ /* 0x000fea0003800000 */
.L_x_8053:
        /* <DEDUP_REMOVED lines=23> */
.L_x_8064:
[----:B------:R-:W-:Y:S05]  /*28830*/  BSYNC B2 ;  /* 0x0000000000027941 */ /* 0x000fea0003800000 */
.L_x_8063:
        /* <DEDUP_REMOVED lines=18> */
.L_x_8066:
[----:B------:R-:W-:Y:S05]  /*28960*/  BSYNC B2 ;  /* 0x0000000000027941 */ /* 0x000fea0003800000 */
.L_x_8065:
[C---:B------:R-:W-:Y:S02]  /*28970*/  DFMA R36, R38.reuse, R32, R34 ;  /* 0x000000202624722b */ /* 0x040fe40000000022 */
[----:B------:R-:W-:-:S06]  /*28980*/  DFMA R38, R38, R34, -R32 ;  /* 0x000000222626722b */ /* 0x000fcc0000000820 */
[-C--:B------:R-:W-:Y:S02]  /*28990*/  DMUL R36, R36, R4.reuse ;  /* 0x0000000424247228 */ /* 0x080fe40000000000 */
[----:B------:R-:W-:-:S11]  /*289a0*/  DMUL R38, R38, R4 ;  /* 0x0000000426267228 */ /* 0x000fd60000000000 */
.L_x_8023:
[----:B------:R-:W-:Y:S05]  /*289b0*/  BSYNC B1 ;  /* 0x0000000000017941 */ /* 0x000fea0003800000 */
.L_x_8022:
        /* <DEDUP_REMOVED lines=79> */
.L_x_8075:
[----:B------:R-:W-:Y:S05]  /*28eb0*/  BSYNC B0 ;  /* 0x0000000000007941 */ /* 0x000fea0003800000 */
.L_x_8074:
        /* <DEDUP_REMOVED lines=26> */
.L_x_8077:
[----:B------:R-:W-:Y:S01]  /*29060*/  DMUL R66, RZ, R60 ;  /* 0x0000003cff427228 */ /* 0x000fe20000000000 */
[----:B------:R-:W-:-:S10]  /*29070*/  IMAD.MOV.U32 R8, RZ, RZ, RZ ;  /* 0x000000ffff087224 */ /* 0x000fd400078e00ff */
.L_x_8078:
[----:B------:R-:W-:Y:S05]  /*29080*/  BSYNC B3 ;  /* 0x0000000000037941 */ /* 0x000fea0003800000 */
.L_x_8076:
        /* <DEDUP_REMOVED lines=46> */
.L_x_8080:
[----:B------:R-:W-:Y:S01]  /*29370*/  DMUL R2, RZ, R60 ;  /* 0x0000003cff027228 */ /* 0x000fe20000000000 */
[----:B------:R-:W-:-:S10]  /*29380*/  IMAD.MOV.U32 R5, RZ, RZ, RZ ;  /* 0x000000ffff057224 */ /* 0x000fd400078e00ff */
.L_x_8081:
[----:B------:R-:W-:Y:S05]  /*29390*/  BSYNC B3 ;  /* 0x0000000000037941 */ /* 0x000fea0003800000 */
.L_x_8079:
        /* <DEDUP_REMOVED lines=25> */
.L_x_8073:
        /* <DEDUP_REMOVED lines=63> */
.L_x_8084:
[----:B------:R-:W-:Y:S05]  /*29920*/  BSYNC B0 ;  /* 0x0000000000007941 */ /* 0x000fea0003800000 */
.L_x_8083:
        /* <DEDUP_REMOVED lines=26> */
.L_x_8086:
[----:B------:R-:W-:Y:S01]  /*29ad0*/  DMUL R66, RZ, R60 ;  /* 0x0000003cff427228 */ /* 0x000fe20000000000 */
[----:B------:R-:W-:-:S10]  /*29ae0*/  IMAD.MOV.U32 R8, RZ, RZ, RZ ;  /* 0x000000ffff087224 */ /* 0x000fd400078e00ff */
.L_x_8087:
[----:B------:R-:W-:Y:S05]  /*29af0*/  BSYNC B3 ;  /* 0x0000000000037941 */ /* 0x000fea0003800000 */
.L_x_8085:
        /* <DEDUP_REMOVED lines=46> */
.L_x_8089:
[----:B------:R-:W-:Y:S01]  /*29de0*/  DMUL R2, RZ, R60 ;  /* 0x0000003cff027228 */ /* 0x000fe20000000000 */
[----:B------:R-:W-:-:S10]  /*29df0*/  MOV R5, RZ ;  /* 0x000000ff00057202 */ /* 0x000fd40000000f00 */
.L_x_8090:
[----:B------:R-:W-:Y:S05]  /*29e00*/  BSYNC B3 ;  /* 0x0000000000037941 */ /* 0x000fea0003800000 */
.L_x_8088:
        /* <DEDUP_REMOVED lines=39> */
.L_x_8072:
        /* <DEDUP_REMOVED lines=11> */
.L_x_8091:
[----:B------:R-:W-:-:S10]  /*2a130*/  DADD R66, R30, -R30 ;  /* 0x000000001e427229 */ /* 0x000fd4000000081e */
[----:B------:R-:W-:Y:S02]  /*2a140*/  IMAD.MOV.U32 R60, RZ, RZ, R66 ;  /* 0x000000ffff3c7224 */ /* 0x000fe400078e0042 */
[----:B------:R-:W-:Y:S01]  /*2a150*/  IMAD.MOV.U32 R61, RZ, RZ, R67 ;  /* 0x000000ffff3d7224 */ /* 0x000fe200078e0043 */
[----:B------:R-:W-:Y:S06]  /*2a160*/  BRA `(.L_x_8082) ;  /* 0x0000000800847947 */ /* 0x000fec0003800000 */
.L_x_8071:
        /* <DEDUP_REMOVED lines=27> */
.L_x_8093:
[----:B------:R-:W-:Y:S01]  /*2a320*/  DMUL R66, RZ, R60 ;  /* 0x0000003cff427228 */ /* 0x000fe20000000000 */
[----:B------:R-:W-:-:S10]  /*2a330*/  IMAD.MOV.U32 R8, RZ, RZ, RZ ;  /* 0x000000ffff087224 */ /* 0x000fd400078e00ff */
.L_x_8094:
[----:B------:R-:W-:Y:S05]  /*2a340*/  BSYNC B3 ;  /* 0x0000000000037941 */ /* 0x000fea0003800000 */
.L_x_8092:
        /* <DEDUP_REMOVED lines=46> */
.L_x_8096:
[----:B------:R-:W-:Y:S01]  /*2a630*/  DMUL R2, RZ, R60 ;  /* 0x0000003cff027228 */ /* 0x000fe20000000000 */
[----:B------:R-:W-:-:S10]  /*2a640*/  IMAD.MOV.U32 R5, RZ, RZ, RZ ;  /* 0x000000ffff057224 */ /* 0x000fd400078e00ff */
.L_x_8097:
[----:B------:R-:W-:Y:S05]  /*2a650*/  BSYNC B3 ;  /* 0x0000000000037941 */ /* 0x000fea0003800000 */
.L_x_8095:
        /* <DEDUP_REMOVED lines=24> */
.L_x_8070:
        /* <DEDUP_REMOVED lines=58> */
.L_x_8082:
[----:B------:R-:W-:Y:S05]  /*2ab80*/  BSYNC B2 ;  /* 0x0000000000027941 */ /* 0x000fea0003800000 */
.L_x_8069:
        /* <DEDUP_REMOVED lines=30> */
.L_x_8101:
[----:B------:R-:W-:Y:S05]  /*2ad70*/  BSYNC B2 ;  /* 0x0000000000027941 */ /* 0x000fea0003800000 */
.L_x_8100:
        /* <DEDUP_REMOVED lines=18> */
.L_x_8103:
[----:B------:R-:W-:Y:S05]  /*2aea0*/  BSYNC B2 ;  /* 0x0000000000027941 */ /* 0x000fea0003800000 */
.L_x_8102:
[C---:B------:R-:W-:Y:S02]  /*2aeb0*/  DFMA R8, R32.reuse, R30, R28 ;  /* 0x0000001e2008722b */ /* 0x040fe4000000001c */
[----:B------:R-:W-:-:S06]  /*2aec0*/  DFMA R10, R32, -R28, R30 ;  /* 0x8000001c200a722b */ /* 0x000fcc000000001e */
[-C--:B------:R-:W-:Y:S02]  /*2aed0*/  DMUL R8, R8, R4.reuse ;  /* 0x0000000408087228 */ /* 0x080fe40000000000 */
[----:B------:R-:W-:Y:S01]  /*2aee0*/  DMUL R10, R10, R4 ;  /* 0x000000040a0a7228 */ /* 0x000fe20000000000 */
[----:B------:R-:W-:Y:S10]  /*2aef0*/  BRA `(.L_x_8068) ;  /* 0x0000000400807947 */ /* 0x000ff40003800000 */
.L_x_8099:
        /* <DEDUP_REMOVED lines=21> */
.L_x_8105:
[----:B------:R-:W-:Y:S05]  /*2b050*/  BSYNC B2 ;  /* 0x0000000000027941 */ /* 0x000fea0003800000 */
.L_x_8104:
        /* <DEDUP_REMOVED lines=25> */
.L_x_8107:
[----:B------:R-:W-:Y:S05]  /*2b1f0*/  BSYNC B2 ;  /* 0x0000000000027941 */ /* 0x000fea0003800000 */
.L_x_8106:
[----:B------:R-:W-:Y:S05]  /*2b200*/  BRA `(.L_x_8068) ;  /* 0x0000000000bc7947 */ /* 0x000fea0003800000 */
.L_x_8098:
        /* <DEDUP_REMOVED lines=23> */
.L_x_8109:
[----:B------:R-:W-:Y:S05]  /*2b380*/  BSYNC B2 ;  /* 0x0000000000027941 */ /* 0x000fea0003800000 */
.L_x_8108:
        /* <DEDUP_REMOVED lines=18> */
.L_x_8111:
[----:B------:R-:W-:Y:S05]  /*2b4b0*/  BSYNC B2 ;  /* 0x0000000000027941 */ /* 0x000fea0003800000 */
.L_x_8110:
[C---:B------:R-:W-:Y:S02]  /*2b4c0*/  DFMA R8, R32.reuse, R28, R30 ;  /* 0x0000001c2008722b */ /* 0x040fe4000000001e */
[----:B------:R-:W-:-:S06]  /*2b4d0*/  DFMA R10, R32, R30, -R28 ;  /* 0x0000001e200a722b */ /* 0x000fcc000000081c */
[-C--:B------:R-:W-:Y:S02]  /*2b4e0*/  DMUL R8, R8, R4.reuse ;  /* 0x0000000408087228 */ /* 0x080fe40000000000 */
[----:B------:R-:W-:-:S11]  /*2b4f0*/  DMUL R10, R10, R4 ;  /* 0x000000040a0a7228 */ /* 0x000fd60000000000 */
.L_x_8068:
[----:B------:R-:W-:Y:S05]  /*2b500*/  BSYNC B1 ;  /* 0x0000000000017941 */ /* 0x000fea0003800000 */
.L_x_8067:
[----:B------:R-:W0:Y:S01]  /*2b510*/  @!P2 LDC.64 R2, c[0x0][0x218] ;  /* 0x00008600ff02ab82 */ /* 0x000e220000000a00 */
[----:B------:R-:W-:Y:S01]  /*2b520*/  @!P2 IMAD.IADD R5, R7, 0x1, R0 ;  /* 0x000000010705a824 */ /* 0x000fe200078e0200 */
[----:B------:R-:W-:Y:S01]  /*2b530*/  BSSY B0, `(.L_x_8112) ;  /* 0x0000030000007945 */ /* 0x000fe20003800000 */
[----:B------:R-:W-:-:S03]  /*2b540*/  @!P2 IMAD.MOV.U32 R0, RZ, RZ, R56 ;  /* 0x000000ffff00a224 */ /* 0x000fc600078e0038 */
[----:B------:R-:W-:Y:S02]  /*2b550*/  BSSY B1, `(.L_x_8113) ;  /* 0x0000027000017945 */ /* 0x000fe40003800000 */
[----:B------:R-:W-:Y:S01]  /*2b560*/  ISETP.GE.AND P0, PT, R0, R6, PT ;  /* 0x000000060000720c */ /* 0x000fe20003f06270 */
[----:B0-----:R-:W-:-:S05]  /*2b570*/  @!P2 IMAD.WIDE.U32 R2, R5, 0x10, R2 ;  /* 0x000000100502a825 */ /* 0x001fca00078e0002 */
[----:B------:R0:W-:Y:S07]  /*2b580*/  @!P2 STG.E.128 desc[UR6][R2.64], R24 ;  /* 0x000000180200a986 */ /* 0x0001ee000c101d06 */
[----:B------:R-:W-:Y:S05]  /*2b590*/  @P0 BRA `(.L_x_8114) ;  /* 0x0000000000300947 */ /* 0x000fea0003800000 */
[----:B0-----:R-:W0:Y:S01]  /*2b5a0*/  LDC.64 R2, c[0x0][0x218] ;  /* 0x00008600ff027b82 */ /* 0x001e220000000a00 */
[----:B------:R-:W-:Y:S02]  /*2b5b0*/  IMAD.IADD R5, R7, 0x1, R0 ;  /* 0x0000000107057824 */ /* 0x000fe400078e0200 */
[----:B------:R-:W-:-:S05]  /*2b5c0*/  VIADD R0, R0, 0x80 ;  /* 0x0000008000007836 */ /* 0x000fca0000000000 */
[----:B------:R-:W-:Y:S01]  /*2b5d0*/  ISETP.GE.AND P0, PT, R0, R6, PT ;  /* 0x000000060000720c */ /* 0x000fe20003f06270 */
[----:B0-----:R-:W-:-:S05]  /*2b5e0*/  IMAD.WIDE.U32 R2, R5, 0x10, R2 ;  /* 0x0000001005027825 */ /* 0x001fca00078e0002 */
[----:B------:R0:W-:Y:S07]  /*2b5f0*/  STG.E.128 desc[UR6][R2.64], R20 ;  /* 0x0000001402007986 */ /* 0x0001ee000c101d06 */
[----:B------:R-:W-:Y:S05]  /*2b600*/  @P0 BRA `(.L_x_8115) ;  /* 0x0000000000300947 */ /* 0x000fea0003800000 */
[----:B0-----:R-:W0:Y:S01]  /*2b610*/  LDC.64 R2, c[0x0][0x218] ;  /* 0x00008600ff027b82 */ /* 0x001e220000000a00 */
[----:B------:R-:W-:Y:S01]  /*2b620*/  IMAD.IADD R5, R7, 0x1, R0 ;  /* 0x0000000107057824 */ /* 0x000fe200078e0200 */
[----:B------:R-:W-:-:S03]  /*2b630*/  IADD3 R0, R0, 0x80, RZ ;  /* 0x0000008000007810 */ /* 0x000fc60007ffe0ff */
[----:B0-----:R-:W-:-:S05]  /*2b640*/  IMAD.WIDE.U32 R2, R5, 0x10, R2 ;  /* 0x0000001005027825 */ /* 0x001fca00078e0002 */
[----:B------:R1:W-:Y:S02]  /*2b650*/  STG.E.128 desc[UR6][R2.64], R16 ;  /* 0x0000001002007986 */ /* 0x0003e4000c101d06 */
.L_x_8114:
[----:B------:R-:W-:-:S13]  /*2b660*/  ISETP.GE.AND P0, PT, R0, R6, PT ;  /* 0x000000060000720c */ /* 0x000fda0003f06270 */
[----:B------:R-:W-:Y:S05]  /*2b670*/  @P0 BRA `(.L_x_8116) ;  /* 0x0000000000300947 */ /* 0x000fea0003800000 */
[----:B01----:R-:W0:Y:S01]  /*2b680*/  LDC.64 R2, c[0x0][0x218] ;  /* 0x00008600ff027b82 */ /* 0x003e220000000a00 */
[----:B------:R-:W-:Y:S02]  /*2b690*/  IMAD.IADD R5, R7, 0x1, R0 ;  /* 0x0000000107057824 */ /* 0x000fe400078e0200 */
[----:B------:R-:W-:Y:S02]  /*2b6a0*/  VIADD R0, R0, 0x80 ;  /* 0x0000008000007836 */ /* 0x000fe40000000000 */
[----:B0-----:R-:W-:-:S05]  /*2b6b0*/  IMAD.WIDE.U32 R2, R5, 0x10, R2 ;  /* 0x0000001005027825 */ /* 0x001fca00078e0002 */
[----:B------:R1:W-:Y:S02]  /*2b6c0*/  STG.E.128 desc[UR6][R2.64], R12 ;  /* 0x0000000c02007986 */ /* 0x0003e4000c101d06 */
.L_x_8115:
[----:B------:R-:W-:-:S13]  /*2b6d0*/  ISETP.GE.AND P0, PT, R0, R6, PT ;  /* 0x000000060000720c */ /* 0x000fda0003f06270 */
[----:B------:R-:W-:Y:S05]  /*2b6e0*/  @P0 BRA `(.L_x_8117) ;  /* 0x0000000000340947 */ /* 0x000fea0003800000 */
[----:B01----:R-:W0:Y:S01]  /*2b6f0*/  LDC.64 R2, c[0x0][0x218] ;  /* 0x00008600ff027b82 */ /* 0x003e220000000a00 */
[----:B------:R-:W-:Y:S02]  /*2b700*/  IMAD.IADD R5, R7, 0x1, R0 ;  /* 0x0000000107057824 */ /* 0x000fe400078e0200 */
[----:B------:R-:W-:Y:S02]  /*2b710*/  VIADD R0, R0, 0x80 ;  /* 0x0000008000007836 */ /* 0x000fe40000000000 */
[----:B0-----:R-:W-:-:S05]  /*2b720*/  IMAD.WIDE.U32 R2, R5, 0x10, R2 ;  /* 0x0000001005027825 */ /* 0x001fca00078e0002 */
[----:B------:R2:W-:Y:S02]  /*2b730*/  STG.E.128 desc[UR6][R2.64], R44 ;  /* 0x0000002c02007986 */ /* 0x0005e4000c101d06 */
.L_x_8116:
[----:B------:R-:W-:-:S13]  /*2b740*/  ISETP.GE.AND P0, PT, R0, R6, PT ;  /* 0x000000060000720c */ /* 0x000fda0003f06270 */
[----:B------:R-:W-:Y:S05]  /*2b750*/  @P0 BREAK B1 ;  /* 0x0000000000010942 */ /* 0x000fea0003800000 */
[----:B------:R-:W-:Y:S05]  /*2b760*/  @P0 BRA `(.L_x_8118) ;  /* 0x0000000000300947 */ /* 0x000fea0003800000 */
[----:B012---:R-:W0:Y:S01]  /*2b770*/  LDC.64 R2, c[0x0][0x218] ;  /* 0x00008600ff027b82 */ /* 0x007e220000000a00 */
[----:B------:R-:W-:Y:S01]  /*2b780*/  IMAD.IADD R5, R7, 0x1, R0 ;  /* 0x0000000107057824 */ /* 0x000fe200078e0200 */
[----:B------:R-:W-:-:S03]  /*2b790*/  IADD3 R0, R0, 0x80, RZ ;  /* 0x0000008000007810 */ /* 0x000fc60007ffe0ff */
[----:B0-----:R-:W-:-:S05]  /*2b7a0*/  IMAD.WIDE.U32 R2, R5, 0x10, R2 ;  /* 0x0000001005027825 */ /* 0x001fca00078e0002 */
[----:B------:R2:W-:Y:S02]  /*2b7b0*/  STG.E.128 desc[UR6][R2.64], R40 ;  /* 0x0000002802007986 */ /* 0x0005e4000c101d06 */
.L_x_8117:
[----:B------:R-:W-:Y:S05]  /*2b7c0*/  BSYNC B1 ;  /* 0x0000000000017941 */ /* 0x000fea0003800000 */
.L_x_8113:
[----:B------:R-:W-:-:S13]  /*2b7d0*/  ISETP.GE.AND P0, PT, R0, R6, PT ;  /* 0x000000060000720c */ /* 0x000fda0003f06270 */
[----:B012---:R-:W0:Y:S01]  /*2b7e0*/  @!P0 LDC.64 R2, c[0x0][0x218] ;  /* 0x00008600ff028b82 */ /* 0x007e220000000a00 */
[----:B------:R-:W-:Y:S02]  /*2b7f0*/  @!P0 IMAD.IADD R5, R7, 0x1, R0 ;  /* 0x0000000107058824 */ /* 0x000fe400078e0200 */
[----:B------:R-:W-:Y:S02]  /*2b800*/  @!P0 VIADD R0, R0, 0x80 ;  /* 0x0000008000008836 */ /* 0x000fe40000000000 */
[----:B0-----:R-:W-:-:S05]  /*2b810*/  @!P0 IMAD.WIDE.U32 R2, R5, 0x10, R2 ;  /* 0x0000001005028825 */ /* 0x001fca00078e0002 */
[----:B------:R3:W-:Y:S02]  /*2b820*/  @!P0 STG.E.128 desc[UR6][R2.64], R36 ;  /* 0x0000002402008986 */ /* 0x0007e4000c101d06 */
.L_x_8118:
[----:B------:R-:W-:Y:S05]  /*2b830*/  BSYNC B0 ;  /* 0x0000000000007941 */ /* 0x000fea0003800000 */
.L_x_8112:
[----:B------:R-:W-:Y:S05]  /*2b840*/  WARPSYNC.ALL ;  /* 0x0000000000007948 */ /* 0x000fea0003800000 */
[----:B------:R-:W-:-:S13]  /*2b850*/  ISETP.GE.AND P0, PT, R0, R6, PT ;  /* 0x000000060000720c */ /* 0x000fda0003f06270 */
[----:B------:R-:W-:Y:S05]  /*2b860*/  @P0 EXIT ;  /* 0x000000000000094d */ /* 0x000fea0003800000 */
[----:B0123--:R-:W0:Y:S01]  /*2b870*/  LDC.64 R2, c[0x0][0x218] ;  /* 0x00008600ff027b82 */ /* 0x00fe220000000a00 */
[----:B------:R-:W-:-:S04]  /*2b880*/  IMAD.IADD R7, R7, 0x1, R0 ;  /* 0x0000000107077824 */ /* 0x000fc800078e0200 */
[----:B0-----:R-:W-:-:S05]  /*2b890*/  IMAD.WIDE.U32 R2, R7, 0x10, R2 ;  /* 0x0000001007027825 */ /* 0x001fca00078e0002 */
[----:B------:R-:W-:Y:S01]  /*2b8a0*/  STG.E.128 desc[UR6][R2.64], R8 ;  /* 0x0000000802007986 */ /* 0x000fe2000c101d06 */
[----:B------:R-:W-:Y:S05]  /*2b8b0*/  EXIT ;  /* 0x000000000000794d */ /* 0x000fea0003800000 */
        .weak           $__internal_15_$__cuda_sm20_dblrcp_rn_slowpath_v3
        .type           $__internal_15_$__cuda_sm20_dblrcp_rn_slowpath_v3,@function
        .size           $__internal_15_$__cuda_sm20_dblrcp_rn_slowpath_v3,($__internal_16_$__cuda_sm20_div_rn_f64_full - $__internal_15_$__cuda_sm20_dblrcp_rn_slowpath_v3)
$__internal_15_$__cuda_sm20_dblrcp_rn_slowpath_v3:
[----:B------:R-:W-:Y:S01]  /*2b8c0*/  IMAD.MOV.U32 R48, RZ, RZ, R5 ;  /* 0x000000ffff307224 */ /* 0x000fe200078e0005 */
[----:B------:R-:W-:Y:S01]  /*2b8d0*/  BSSY B0, `(.L_x_8119) ;  /* 0x0000026000007945 */ /* 0x000fe20003800000 */
[----:B------:R-:W-:-:S06]  /*2b8e0*/  IMAD.MOV.U32 R49, RZ, RZ, R4 ;  /* 0x000000ffff317224 */ /* 0x000fcc00078e0004 */
        /* <DEDUP_REMOVED lines=24> */
.L_x_8122:
        /* <DEDUP_REMOVED lines=10> */
.L_x_8120:
[----:B------:R-:W-:Y:S02]  /*2bb10*/  LOP3.LUT R51, R49, 0x80000, RZ, 0xfc, !PT ;  /* 0x0008000031337812 */ /* 0x000fe400078efcff */
[----:B------:R-:W-:-:S07]  /*2bb20*/  MOV R50, R48 ;  /* 0x0000003000327202 */ /* 0x000fce0000000f00 */
.L_x_8121:
[----:B------:R-:W-:Y:S05]  /*2bb30*/  BSYNC B0 ;  /* 0x0000000000007941 */ /* 0x000fea0003800000 */
.L_x_8119:
[----:B------:R-:W-:Y:S02]  /*2bb40*/  IMAD.MOV.U32 R48, RZ, RZ, R2 ;  /* 0x000000ffff307224 */ /* 0x000fe400078e0002 */
[----:B------:R-:W-:Y:S02]  /*2bb50*/  IMAD.MOV.U32 R49, RZ, RZ, 0x0 ;  /* 0x00000000ff317424 */ /* 0x000fe400078e00ff */
[----:B------:R-:W-:Y:S02]  /*2bb60*/  IMAD.MOV.U32 R4, RZ, RZ, R50 ;  /* 0x000000ffff047224 */ /* 0x000fe400078e0032 */
[----:B------:R-:W-:Y:S01]  /*2bb70*/  IMAD.MOV.U32 R3, RZ, RZ, R51 ;  /* 0x000000ffff037224 */ /* 0x000fe200078e0033 */
[----:B------:R-:W-:Y:S06]  /*2bb80*/  RET.REL.NODEC R48 `(_ZN2at6native29vectorized_elementwise_kernelILi2EZZZNS0_61_GLOBAL__N__132982cb_23_ActivationSiluKernel_cu_f5210f67_354611silu_kernelERNS_18TensorIteratorBaseEENKUlvE_clEvENKUlvE1_clEvEUlN3c107complexIdEEE_St5arrayIPcLm2EEEEviT0_T1_) ;  /* 0xfffffd44301c7950 */ /* 0x000fec0003c3ffff */
        .weak           $__internal_16_$__cuda_sm20_div_rn_f64_full
        .type           $__internal_16_$__cuda_sm20_div_rn_f64_full,@function
        .size           $__internal_16_$__cuda_sm20_div_rn_f64_full,($_ZN2at6native29vectorized_elementwise_kernelILi2EZZZNS0_61_GLOBAL__N__132982cb_23_ActivationSiluKernel_cu_f5210f67_354611silu_kernelERNS_18TensorIteratorBaseEENKUlvE_clEvENKUlvE1_clEvEUlN3c107complexIdEEE_St5arrayIPcLm2EEEEviT0_T1_$__internal_trig_reduction_slowpathd - $__internal_16_$__cuda_sm20_div_rn_f64_full)
$__internal_16_$__cuda_sm20_div_rn_f64_full:
[----:B------:R-:W-:Y:S01]  /*2bb90*/  MOV R55, R3 ;  /* 0x0000000300377202 */ /* 0x000fe20000000f00 */
[----:B------:R-:W-:Y:S01]  /*2bba0*/  IMAD.MOV.U32 R54, RZ, RZ, R2 ;  /* 0x000000ffff367224 */ /* 0x000fe200078e0002 */
[----:B------:R-:W-:Y:S01]  /*2bbb0*/  FSETP.GEU.AND P0, PT, |R5|, 1.469367938527859385e-39, PT ;  /* 0x001000000500780b */ /* 0x000fe20003f0e200 */
[----:B------:R-:W-:Y:S01]  /*2bbc0*/  IMAD.MOV.U32 R51, RZ, RZ, R5 ;  /* 0x000000ffff337224 */ /* 0x000fe200078e0005 */
[----:B------:R-:W-:Y:S01]  /*2bbd0*/  FSETP.GEU.AND P3, PT, |R55|, 1.469367938527859385e-39, PT ;  /* 0x001000003700780b */ /* 0x000fe20003f6e200 */
[--C-:B------:R-:W-:Y:S01]  /*2bbe0*/  IMAD.MOV.U32 R50, RZ, RZ, R48.reuse ;  /* 0x000000ffff327224 */ /* 0x100fe200078e0030 */
[C---:B------:R-:W-:Y:S01]  /*2bbf0*/  LOP3.LUT R2, R5.reuse, 0x800fffff, RZ, 0xc0, !PT ;  /* 0x800fffff05027812 */ /* 0x040fe200078ec0ff */
[----:B------:R-:W-:Y:S01]  /*2bc00*/  IMAD.MOV.U32 R52, RZ, RZ, R48 ;  /* 0x000000ffff347224 */ /* 0x000fe200078e0030 */
[----:B------:R-:W-:Y:S01]  /*2bc10*/  LOP3.LUT R49, R5, 0x7ff00000, RZ, 0xc0, !PT ;  /* 0x7ff0000005317812 */ /* 0x000fe200078ec0ff */
[----:B------:R-:W-:Y:S01]  /*2bc20*/  IMAD.MOV.U32 R60, RZ, RZ, R54 ;  /* 0x000000ffff3c7224 */ /* 0x000fe200078e0036 */
[----:B------:R-:W-:Y:S01]  /*2bc30*/  LOP3.LUT R53, R2, 0x3ff00000, RZ, 0xfc, !PT ;  /* 0x3ff0000002357812 */ /* 0x000fe200078efcff */
[----:B------:R-:W-:Y:S01]  /*2bc40*/  IMAD.MOV.U32 R58, RZ, RZ, 0x1 ;  /* 0x00000001ff3a7424 */ /* 0x000fe200078e00ff */
[----:B------:R-:W-:Y:S01]  /*2bc50*/  LOP3.LUT R2, R55, 0x7ff00000, RZ, 0xc0, !PT ;  /* 0x7ff0000037027812 */ /* 0x000fe200078ec0ff */
[----:B------:R-:W-:Y:S02]  /*2bc60*/  BSSY B0, `(.L_x_8123) ;  /* 0x0000053000007945 */ /* 0x000fe40003800000 */
[----:B------:R-:W-:Y:S01]  /*2bc70*/  @!P0 DMUL R52, R50, 8.98846567431157953865e+307 ;  /* 0x7fe0000032348828 */ /* 0x000fe20000000000 */
[----:B------:R-:W-:-:S02]  /*2bc80*/  ISETP.GE.U32.AND P1, PT, R2, R49, PT ;  /* 0x000000310200720c */ /* 0x000fc40003f26070 */
[----:B------:R-:W-:Y:S02]  /*2bc90*/  @!P3 LOP3.LUT R3, R51, 0x7ff00000, RZ, 0xc0, !PT ;  /* 0x7ff000003303b812 */ /* 0x000fe400078ec0ff */
[----:B------:R-:W-:Y:S01]  /*2bca0*/  @!P3 MOV R62, RZ ;  /* 0x000000ff003eb202 */ /* 0x000fe20000000f00 */
[----:B------:R-:W0:Y:S01]  /*2bcb0*/  MUFU.RCP64H R59, R53 ;  /* 0x00000035003b7308 */ /* 0x000e220000001800 */
[----:B------:R-:W-:Y:S01]  /*2bcc0*/  @!P3 ISETP.GE.U32.AND P4, PT, R2, R3, PT ;  /* 0x000000030200b20c */ /* 0x000fe20003f86070 */
[----:B------:R-:W-:Y:S02]  /*2bcd0*/  IMAD.MOV.U32 R3, RZ, RZ, 0x1ca00000 ;  /* 0x1ca00000ff037424 */ /* 0x000fe400078e00ff */
[----:B------:R-:W-:-:S03]  /*2bce0*/  @!P0 LOP3.LUT R49, R53, 0x7ff00000, RZ, 0xc0, !PT ;  /* 0x7ff0000035318812 */ /* 0x000fc600078ec0ff */
[C---:B------:R-:W-:Y:S02]  /*2bcf0*/  @!P3 SEL R5, R3.reuse, 0x63400000, !P4 ;  /* 0x634000000305b807 */ /* 0x040fe40006000000 */
[----:B------:R-:W-:Y:S02]  /*2bd00*/  SEL R48, R3, 0x63400000, !P1 ;  /* 0x6340000003307807 */ /* 0x000fe40004800000 */
[--C-:B------:R-:W-:Y:S02]  /*2bd10*/  @!P3 LOP3.LUT R5, R5, 0x80000000, R55.reuse, 0xf8, !PT ;  /* 0x800000000505b812 */ /* 0x100fe400078ef837 */
[----:B------:R-:W-:Y:S01]  /*2bd20*/  LOP3.LUT R61, R48, 0x800fffff, R55, 0xf8, !PT ;  /* 0x800fffff303d7812 */ /* 0x000fe200078ef837 */
[----:B------:R-:W-:Y:S01]  /*2bd30*/  IMAD.MOV.U32 R48, RZ, RZ, R2 ;  /* 0x000000ffff307224 */ /* 0x000fe200078e0002 */
[----:B------:R-:W-:-:S06]  /*2bd40*/  @!P3 LOP3.LUT R63, R5, 0x100000, RZ, 0xfc, !PT ;  /* 0x00100000053fb812 */ /* 0x000fcc00078efcff */
[----:B------:R-:W-:Y:S02]  /*2bd50*/  @!P3 DFMA R60, R60, 2, -R62 ;  /* 0x400000003c3cb82b */ /* 0x000fe4000000083e */
[----:B0-----:R-:W-:-:S08]  /*2bd60*/  DFMA R62, R58, -R52, 1 ;  /* 0x3ff000003a3e742b */ /* 0x001fd00000000834 */
[----:B------:R-:W-:Y:S01]  /*2bd70*/  DFMA R62, R62, R62, R62 ;  /* 0x0000003e3e3e722b */ /* 0x000fe2000000003e */
[----:B------:R-:W-:-:S05]  /*2bd80*/  @!P3 LOP3.LUT R48, R61, 0x7ff00000, RZ, 0xc0, !PT ;  /* 0x7ff000003d30b812 */ /* 0x000fca00078ec0ff */
[----:B------:R-:W-:Y:S02]  /*2bd90*/  VIADD R5, R48, 0xffffffff ;  /* 0xffffffff30057836 */ /* 0x000fe40000000000 */
[----:B------:R-:W-:-:S03]  /*2bda0*/  DFMA R58, R58, R62, R58 ;  /* 0x0000003e3a3a722b */ /* 0x000fc6000000003a */
[----:B------:R-:W-:Y:S01]  /*2bdb0*/  ISETP.GT.U32.AND P0, PT, R5, 0x7feffffe, PT ;  /* 0x7feffffe0500780c */ /* 0x000fe20003f04070 */
[----:B------:R-:W-:-:S04]  /*2bdc0*/  VIADD R5, R49, 0xffffffff ;  /* 0xffffffff31057836 */ /* 0x000fc80000000000 */
[----:B------:R-:W-:Y:S01]  /*2bdd0*/  DFMA R64, R58, -R52, 1 ;  /* 0x3ff000003a40742b */ /* 0x000fe20000000834 */
[----:B------:R-:W-:-:S07]  /*2bde0*/  ISETP.GT.U32.OR P0, PT, R5, 0x7feffffe, P0 ;  /* 0x7feffffe0500780c */ /* 0x000fce0000704470 */
[----:B------:R-:W-:-:S08]  /*2bdf0*/  DFMA R64, R58, R64, R58 ;  /* 0x000000403a40722b */ /* 0x000fd0000000003a */
[----:B------:R-:W-:-:S08]  /*2be00*/  DMUL R62, R64, R60 ;  /* 0x0000003c403e7228 */ /* 0x000fd00000000000 */
[----:B------:R-:W-:-:S08]  /*2be10*/  DFMA R58, R62, -R52, R60 ;  /* 0x800000343e3a722b */ /* 0x000fd0000000003c */
[----:B------:R-:W-:Y:S01]  /*2be20*/  DFMA R58, R64, R58, R62 ;  /* 0x0000003a403a722b */ /* 0x000fe2000000003e */
[----:B------:R-:W-:Y:S10]  /*2be30*/  @P0 BRA `(.L_x_8124) ;  /* 0x0000000000740947 */ /* 0x000ff40003800000 */
[----:B------:R-:W-:-:S04]  /*2be40*/  LOP3.LUT R5, R51, 0x7ff00000, RZ, 0xc0, !PT ;  /* 0x7ff0000033057812 */ /* 0x000fc800078ec0ff */
[CC--:B------:R-:W-:Y:S02]  /*2be50*/  VIADDMNMX R48, R2.reuse, -R5.reuse, 0xb9600000, !PT ;  /* 0xb960000002307446 */ /* 0x0c0fe40007800905 */
[----:B------:R-:W-:Y:S02]  /*2be60*/  ISETP.GE.U32.AND P0, PT, R2, R5, PT ;  /* 0x000000050200720c */ /* 0x000fe40003f06070 */
[----:B------:R-:W-:Y:S02]  /*2be70*/  VIMNMX R48, R48, 0x46a00000, PT ;  /* 0x46a0000030307848 */ /* 0x000fe40003fe0100 */
[----:B------:R-:W-:-:S05]  /*2be80*/  SEL R3, R3, 0x63400000, !P0 ;  /* 0x6340000003037807 */ /* 0x000fca0004000000 */
[----:B------:R-:W-:Y:S02]  /*2be90*/  IMAD.IADD R3, R48, 0x1, -R3 ;  /* 0x0000000130037824 */ /* 0x000fe400078e0a03 */
[----:B------:R-:W-:-:S03]  /*2bea0*/  IMAD.MOV.U32 R48, RZ, RZ, RZ ;  /* 0x000000ffff307224 */ /* 0x000fc600078e00ff */
[----:B------:R-:W-:-:S06]  /*2beb0*/  IADD3 R49, R3, 0x7fe00000, RZ ;  /* 0x7fe0000003317810 */ /* 0x000fcc0007ffe0ff */
        /* <DEDUP_REMOVED lines=18> */
[----:B------:R-:W-:Y:S01]  /*2bfe0*/  IMAD.MOV.U32 R62, RZ, RZ, R3 ;  /* 0x000000ffff3e7224 */ /* 0x000fe200078e0003 */
[----:B------:R-:W-:Y:S01]  /*2bff0*/  MOV R63, R2 ;  /* 0x00000002003f7202 */ /* 0x000fe20000000f00 */
[----:B------:R-:W-:Y:S06]  /*2c000*/  BRA `(.L_x_8125) ;  /* 0x0000000000607947 */ /* 0x000fec0003800000 */
.L_x_8124:
        /* <DEDUP_REMOVED lines=13> */
[----:B------:R-:W-:Y:S01]  /*2c0e0*/  @!P0 IMAD.MOV.U32 R63, RZ, RZ, R2 ;  /* 0x000000ffff3f8224 */ /* 0x000fe200078e0002 */
[----:B------:R-:W-:Y:S01]  /*2c0f0*/  @P0 MOV R63, R3 ;  /* 0x00000003003f0202 */ /* 0x000fe20000000f00 */
[----:B------:R-:W-:Y:S01]  /*2c100*/  @P0 IMAD.MOV.U32 R62, RZ, RZ, RZ ;  /* 0x000000ffff3e0224 */ /* 0x000fe200078e00ff */
[----:B------:R-:W-:Y:S06]  /*2c110*/  BRA `(.L_x_8125) ;  /* 0x00000000001c7947 */ /* 0x000fec0003800000 */
.L_x_8127:
[----:B------:R-:W-:Y:S01]  /*2c120*/  LOP3.LUT R2, R51, 0x80000, RZ, 0xfc, !PT ;  /* 0x0008000033027812 */ /* 0x000fe200078efcff */
[----:B------:R-:W-:-:S04]  /*2c130*/  IMAD.MOV.U32 R62, RZ, RZ, R50 ;  /* 0x000000ffff3e7224 */ /* 0x000fc800078e0032 */
[----:B------:R-:W-:Y:S01]  /*2c140*/  IMAD.MOV.U32 R63, RZ, RZ, R2 ;  /* 0x000000ffff3f7224 */ /* 0x000fe200078e0002 */
[----:B------:R-:W-:Y:S06]  /*2c150*/  BRA `(.L_x_8125) ;  /* 0x00000000000c7947 */ /* 0x000fec0003800000 */
.L_x_8126:
[----:B------:R-:W-:Y:S01]  /*2c160*/  LOP3.LUT R2, R55, 0x80000, RZ, 0xfc, !PT ;  /* 0x0008000037027812 */ /* 0x000fe200078efcff */
[----:B------:R-:W-:-:S04]  /*2c170*/  IMAD.MOV.U32 R62, RZ, RZ, R54 ;  /* 0x000000ffff3e7224 */ /* 0x000fc800078e0036 */
[----:B------:R-:W-:-:S07]  /*2c180*/  IMAD.MOV.U32 R63, RZ, RZ, R2 ;  /* 0x000000ffff3f7224 */ /* 0x000fce00078e0002 */
.L_x_8125:
[----:B------:R-:W-:Y:S05]  /*2c190*/  BSYNC B0 ;  /* 0x0000000000007941 */ /* 0x000fea0003800000 */
.L_x_8123:
[----:B------:R-:W-:Y:S01]  /*2c1a0*/  IMAD.MOV.U32 R5, RZ, RZ, 0x0 ;  /* 0x00000000ff057424 */ /* 0x000fe200078e00ff */
[----:B------:R-:W-:Y:S01]  /*2c1b0*/  MOV R3, R63 ;  /* 0x0000003f00037202 */ /* 0x000fe20000000f00 */
[----:B------:R-:W-:Y:S02]  /*2c1c0*/  IMAD.MOV.U32 R2, RZ, RZ, R62 ;  /* 0x000000ffff027224 */ /* 0x000fe400078e003e */
[----:B------:R-:W-:Y:S05]  /*2c1d0*/  RET.REL.NODEC R4 `(_ZN2at6native29vectorized_elementwise_kernelILi2EZZZNS0_61_GLOBAL__N__132982cb_23_ActivationSiluKernel_cu_f5210f67_354611silu_kernelERNS_18TensorIteratorBaseEENKUlvE_clEvENKUlvE1_clEvEUlN3c107complexIdEEE_St5arrayIPcLm2EEEEviT0_T1_) ;  /* 0xfffffd3c04887950 */ /* 0x000fea0003c3ffff */
        .type           $_ZN2at6native29vectorized_elementwise_kernelILi2EZZZNS0_61_GLOBAL__N__132982cb_23_ActivationSiluKernel_cu_f5210f67_354611silu_kernelERNS_18TensorIteratorBaseEENKUlvE_clEvENKUlvE1_clEvEUlN3c107complexIdEEE_St5arrayIPcLm2EEEEviT0_T1_$__internal_trig_reduction_slowpathd,@function
        .size           $_ZN2at6native29vectorized_elementwise_kernelILi2EZZZNS0_61_GLOBAL__N__132982cb_23_ActivationSiluKernel_cu_f5210f67_354611silu_kernelERNS_18TensorIteratorBaseEENKUlvE_clEvENKUlvE1_clEvEUlN3c107complexIdEEE_St5arrayIPcLm2EEEEviT0_T1_$__internal_trig_reduction_slowpathd,(.L_x_11067 - $_ZN2at6native29vectorized_elementwise_kernelILi2EZZZNS0_61_GLOBAL__N__132982cb_23_ActivationSiluKernel_cu_f5210f67_354611silu_kernelERNS_18TensorIteratorBaseEENKUlvE_clEvENKUlvE1_clEvEUlN3c107complexIdEEE_St5arrayIPcLm2EEEEviT0_T1_$__internal_trig_reduction_slowpathd)
$_ZN2at6native29vectorized_elementwise_kernelILi2EZZZNS0_61_GLOBAL__N__132982cb_23_ActivationSiluKernel_cu_f5210f67_354611silu_kernelERNS_18TensorIteratorBaseEENKUlvE_clEvENKUlvE1_clEvEUlN3c107complexIdEEE_St5arrayIPcLm2EEEEviT0_T1_$__internal_trig_reduction_slowpathd:
[--C-:B------:R-:W-:Y:S01]  /*2c1e0*/  SHF.R.U32.HI R4, RZ, 0x14, R51.reuse ;  /* 0x00000014ff047819 */ /* 0x100fe20000011633 */
[----:B------:R-:W-:Y:S02]  /*2c1f0*/  IMAD.MOV.U32 R3, RZ, RZ, R51 ;  /* 0x000000ffff037224 */ /* 0x000fe400078e0033 */
[----:B------:R-:W-:Y:S01]  /*2c200*/  IMAD.MOV.U32 R5, RZ, RZ, RZ ;  /* 0x000000ffff057224 */ /* 0x000fe200078e00ff */
[----:B------:R-:W-:-:S04]  /*2c210*/  LOP3.LUT R48, R4, 0x7ff, RZ, 0xc0, !PT ;  /* 0x000007ff04307812 */ /* 0x000fc800078ec0ff */
        /* <DEDUP_REMOVED lines=8> */
[C---:B------:R-:W-:Y:S02]  /*2c2a0*/  IADD3 R50, -R52.reuse, 0x13, RZ ;  /* 0x0000001334327810 */ /* 0x040fe40007ffe1ff */
[----:B------:R-:W-:Y:S02]  /*2c2b0*/  ISETP.GT.AND P0, PT, R5, 0xe, PT ;  /* 0x0000000e0500780c */ /* 0x000fe40003f04270 */
[----:B------:R-:W-:Y:S02]  /*2c2c0*/  IADD3 R52, -R52, 0xf, RZ ;  /* 0x0000000f34347810 */ /* 0x000fe40007ffe1ff */
[----:B------:R-:W-:Y:S02]  /*2c2d0*/  SEL R50, R50, 0x12, !P0 ;  /* 0x0000001232327807 */ /* 0x000fe40004000000 */
[----:B------:R-:W-:-:S02]  /*2c2e0*/  LOP3.LUT P0, R48, R48, 0x3f, RZ, 0xc0, !PT ;  /* 0x0000003f30307812 */ /* 0x000fc4000780c0ff */
[----:B------:R-:W-:Y:S02]  /*2c2f0*/  ISETP.GT.AND P1, PT, R5, R50, PT ;  /* 0x000000320500720c */ /* 0x000fe40003f24270 */
[----:B------:R-:W-:-:S11]  /*2c300*/  MOV R58, R52 ;  /* 0x00000034003a7202 */ /* 0x000fd60000000f00 */
[----:B------:R-:W-:Y:S05]  /*2c310*/  @P1 BRA `(.L_x_8130) ;  /* 0x0000000000a01947 */ /* 0x000fea0003800000 */
[----:B------:R-:W0:Y:S01]  /*2c320*/  LDC.64 R4, c[0x4][0x160] ;  /* 0x01005800ff047b82 */ /* 0x000e220000000a00 */
[----:B------:R-:W-:Y:S01]  /*2c330*/  IMAD.MOV.U32 R55, RZ, RZ, R1 ;  /* 0x000000ffff377224 */ /* 0x000fe200078e0001 */
[----:B------:R-:W-:Y:S01]  /*2c340*/  CS2R R70, SRZ ;  /* 0x0000000000467805 */ /* 0x000fe2000001ff00 */
[----:B------:R-:W-:-:S05]  /*2c350*/  IMAD.MOV.U32 R58, RZ, RZ, R52 ;  /* 0x000000ffff3a7224 */ /* 0x000fca00078e0034 */
[----:B------:R-:W1:Y:S01]  /*2c360*/  LDC.64 R64, c[0x0][0x208] ;  /* 0x00008200ff407b82 */ /* 0x000e620000000a00 */
[----:B0-----:R-:W-:-:S04]  /*2c370*/  IMAD.WIDE R4, R52, 0x8, R4 ;  /* 0x0000000834047825 */ /* 0x001fc800078e0204 */
[----:B------:R-:W-:Y:S01]  /*2c380*/  IMAD.MOV.U32 R54, RZ, RZ, R4 ;  /* 0x000000ffff367224 */ /* 0x000fe200078e0004 */
[C---:B------:R-:W-:Y:S01]  /*2c390*/  SHF.L.U64.HI R4, R2.reuse, 0xb, R3 ;  /* 0x0000000b02047819 */ /* 0x040fe20000010203 */
[----:B------:R-:W-:Y:S02]  /*2c3a0*/  IMAD.MOV.U32 R53, RZ, RZ, R5 ;  /* 0x000000ffff357224 */ /* 0x000fe400078e0005 */
[----:B------:R-:W-:Y:S01]  /*2c3b0*/  IMAD.SHL.U32 R5, R2, 0x800, RZ ;  /* 0x0000080002057824 */ /* 0x000fe200078e00ff */
[----:B-1----:R-:W-:-:S07]  /*2c3c0*/  LOP3.LUT R4, R4, 0x80000000, RZ, 0xfc, !PT ;  /* 0x8000000004047812 */ /* 0x002fce00078efcff */
.L_x_8131:
[----:B------:R-:W-:Y:S01]  /*2c3d0*/  R2UR UR4, R64 ;  /* 0x00000000400472ca */ /* 0x000fe200000e0000 */
[----:B------:R-:W-:Y:S01]  /*2c3e0*/  IMAD.MOV.U32 R3, RZ, RZ, R53 ;  /* 0x000000ffff037224 */ /* 0x000fe200078e0035 */
[----:B------:R-:W-:Y:S02]  /*2c3f0*/  R2UR UR5, R65 ;  /* 0x00000000410572ca */ /* 0x000fe400000e0000 */
[----:B------:R-:W-:-:S11]  /*2c400*/  MOV R2, R54 ;  /* 0x0000003600027202 */ /* 0x000fd60000000f00 */
[----:B------:R-:W2:Y:S01]  /*2c410*/  LDG.E.64.CONSTANT R68, desc[UR4][R2.64] ;  /* 0x0000000402447981 */ /* 0x000ea2000c1e9b00 */
[----:B------:R-:W-:Y:S02]  /*2c420*/  VIADD R58, R58, 0x1 ;  /* 0x000000013a3a7836 */ /* 0x000fe40000000000 */
[----:B--2---:R-:W-:-:S04]  /*2c430*/  IMAD.WIDE.U32 R70, P1, R68, R5, R70 ;  /* 0x0000000544467225 */ /* 0x004fc80007820046 */
[----:B------:R-:W-:Y:S02]  /*2c440*/  IMAD R3, R68, R4, RZ ;  /* 0x0000000444037224 */ /* 0x000fe400078e02ff */
[CC--:B------:R-:W-:Y:S02]  /*2c450*/  IMAD R2, R69.reuse, R5.reuse, RZ ;  /* 0x0000000545027224 */ /* 0x0c0fe400078e02ff */
[----:B------:R-:W-:Y:S01]  /*2c460*/  IMAD.HI.U32 R57, R69, R5, RZ ;  /* 0x0000000545397227 */ /* 0x000fe200078e00ff */
[----:B------:R-:W-:-:S04]  /*2c470*/  IADD3 R3, P3, R3, R71, RZ ;  /* 0x0000004703037210 */ /* 0x000fc80007f7e0ff */
[----:B------:R-:W-:Y:S01]  /*2c480*/  IADD3 R3, P4, R2, R3, RZ ;  /* 0x0000000302037210 */ /* 0x000fe20007f9e0ff */
[----:B------:R-:W-:-:S05]  /*2c490*/  IMAD.MOV.U32 R2, RZ, RZ, R70 ;  /* 0x000000ffff027224 */ /* 0x000fca00078e0046 */
[----:B------:R0:W-:Y:S02]  /*2c4a0*/  STL.64 [R55], R2 ;  /* 0x0000000237007387 */ /* 0x0001e40000100a00 */
[----:B0-----:R-:W-:-:S04]  /*2c4b0*/  IMAD.HI.U32 R2, R68, R4, RZ ;  /* 0x0000000444027227 */ /* 0x001fc800078e00ff */
[----:B------:R-:W-:Y:S02]  /*2c4c0*/  IMAD.X R2, RZ, RZ, R2, P1 ;  /* 0x000000ffff027224 */ /* 0x000fe400008e0602 */
[----:B------:R-:W-:-:S03]  /*2c4d0*/  IMAD.HI.U32 R3, R69, R4, RZ ;  /* 0x0000000445037227 */ /* 0x000fc600078e00ff */
[----:B------:R-:W-:Y:S01]  /*2c4e0*/  IADD3.X R57, P1, R57, R2, RZ, P3, !PT ;  /* 0x0000000239397210 */ /* 0x000fe20001f3e4ff */
[----:B------:R-:W-:Y:S01]  /*2c4f0*/  IMAD R2, R69, R4, RZ ;  /* 0x0000000445027224 */ /* 0x000fe200078e02ff */
[----:B------:R-:W-:Y:S01]  /*2c500*/  ISETP.GE.AND P3, PT, R58, R50, PT ;  /* 0x000000323a00720c */ /* 0x000fe20003f66270 */
[----:B------:R-:W-:Y:S02]  /*2c510*/  VIADD R55, R55, 0x8 ;  /* 0x0000000837377836 */ /* 0x000fe40000000000 */
[----:B------:R-:W-:Y:S01]  /*2c520*/  IMAD.X R3, RZ, RZ, R3, P1 ;  /* 0x000000ffff037224 */ /* 0x000fe200008e0603 */
[----:B------:R-:W-:Y:S02]  /*2c530*/  IADD3.X R2, P4, R2, R57, RZ, P4, !PT ;  /* 0x0000003902027210 */ /* 0x000fe4000279e4ff */
[----:B------:R-:W-:Y:S02]  /*2c540*/  IADD3 R54, P1, R54, 0x8, RZ ;  /* 0x0000000836367810 */ /* 0x000fe40007f3e0ff */
[----:B------:R-:W-:Y:S01]  /*2c550*/  IADD3.X R3, RZ, R3, RZ, P4, !PT ;  /* 0x00000003ff037210 */ /* 0x000fe200027fe4ff */
[----:B------:R-:W-:-:S02]  /*2c560*/  IMAD.MOV.U32 R70, RZ, RZ, R2 ;  /* 0x000000ffff467224 */ /* 0x000fc400078e0002 */
[----:B------:R-:W-:Y:S02]  /*2c570*/  IMAD.X R53, RZ, RZ, R53, P1 ;  /* 0x000000ffff357224 */ /* 0x000fe400008e0635 */
[----:B------:R-:W-:Y:S01]  /*2c580*/  IMAD.MOV.U32 R71, RZ, RZ, R3 ;  /* 0x000000ffff477224 */ /* 0x000fe200078e0003 */
[----:B------:R-:W-:Y:S06]  /*2c590*/  @!P3 BRA `(.L_x_8131) ;  /* 0xfffffffc008cb947 */ /* 0x000fec000383ffff */
.L_x_8130:
[----:B------:R-:W-:Y:S05]  /*2c5a0*/  BSYNC B0 ;  /* 0x0000000000007941 */ /* 0x000fea0003800000 */
.L_x_8129:
[----:B------:R-:W-:-:S05]  /*2c5b0*/  IMAD.IADD R52, R58, 0x1, -R52 ;  /* 0x000000013a347824 */ /* 0x000fca00078e0a34 */
[----:B------:R-:W-:-:S05]  /*2c5c0*/  LEA R52, R52, R1, 0x3 ;  /* 0x0000000134347211 */ /* 0x000fca00078e18ff */
        /* <DEDUP_REMOVED lines=8> */
[----:B---3--:R-:W-:Y:S02]  /*2c650*/  @P0 SHF.R.U64 R55, R58, R57, R59 ;  /* 0x000000393a370219 */ /* 0x008fe4000000123b */
[-C--:B0-----:R-:W-:Y:S02]  /*2c660*/  @P0 SHF.L.U64.HI R52, R2, R48.reuse, R3 ;  /* 0x0000003002340219 */ /* 0x081fe40000010203 */
[----:B------:R-:W-:Y:S02]  /*2c670*/  @P0 LOP3.LUT R2, R55, R53, RZ, 0xfc, !PT ;  /* 0x0000003537020212 */ /* 0x000fe400078efcff */
[----:B------:R-:W-:Y:S01]  /*2c680*/  @P0 SHF.R.U32.HI R54, RZ, R57, R59 ;  /* 0x00000039ff360219 */ /* 0x000fe2000001163b */
[----:B------:R-:W-:Y:S01]  /*2c690*/  IMAD.MOV.U32 R59, RZ, RZ, RZ ;  /* 0x000000ffff3b7224 */ /* 0x000fe200078e00ff */
        /* <DEDUP_REMOVED lines=29> */
[----:B------:R-:W0:Y:S02]  /*2c870*/  FLO.U32 R52, R52 ;  /* 0x0000003400347300 */ /* 0x000e2400000e0000 */
[C---:B0-----:R-:W-:Y:S02]  /*2c880*/  IADD3 R53, -R52.reuse, 0x1f, RZ ;  /* 0x0000001f34357810 */ /* 0x041fe40007ffe1ff */
[----:B------:R-:W-:-:S03]  /*2c890*/  IADD3 R52, -R52, 0x3f, RZ ;  /* 0x0000003f34347810 */ /* 0x000fc60007ffe1ff */
[----:B------:R-:W-:-:S05]  /*2c8a0*/  @P1 IMAD.MOV R52, RZ, RZ, R53 ;  /* 0x000000ffff341224 */ /* 0x000fca00078e0235 */
[C---:B------:R-:W-:Y:S02]  /*2c8b0*/  ISETP.NE.U32.AND P1, PT, R52.reuse, RZ, PT ;  /* 0x000000ff3400720c */ /* 0x040fe40003f25070 */
[----:B------:R-:W-:Y:S02]  /*2c8c0*/  IADD3 R54, -R52, 0x40, RZ ;  /* 0x0000004034367810 */ /* 0x000fe40007ffe1ff */
[----:B------:R-:W-:Y:S02]  /*2c8d0*/  ISETP.NE.AND.EX P1, PT, RZ, RZ, PT, P1 ;  /* 0x000000ffff00720c */ /* 0x000fe40003f25310 */
[----:B------:R-:W-:Y:S02]  /*2c8e0*/  SHF.L.U32 R53, R48, R52, RZ ;  /* 0x0000003430357219 */ /* 0x000fe400000006ff */
[----:B------:R-:W-:Y:S02]  /*2c8f0*/  SHF.R.U64 R55, R2, R54, R50 ;  /* 0x0000003602377219 */ /* 0x000fe40000001232 */
[----:B------:R-:W-:-:S02]  /*2c900*/  SHF.L.U64.HI R2, R48, R52, R4 ;  /* 0x0000003430027219 */ /* 0x000fc40000010204 */
[----:B------:R-:W-:-:S05]  /*2c910*/  SHF.R.U32.HI R50, RZ, R54, R50 ;  /* 0x00000036ff327219 */ /* 0x000fca0000011632 */
[----:B------:R-:W-:Y:S02]  /*2c920*/  @P1 LOP3.LUT R48, R55, R53, RZ, 0xfc, !PT ;  /* 0x0000003537301212 */ /* 0x000fe400078efcff */
[----:B------:R-:W-:-:S03]  /*2c930*/  @P1 LOP3.LUT R4, R50, R2, RZ, 0xfc, !PT ;  /* 0x0000000232041212 */ /* 0x000fc600078efcff */
[----:B------:R-:W-:-:S04]  /*2c940*/  IMAD.WIDE.U32 R54, R48, 0x2168c235, RZ ;  /* 0x2168c23530367825 */ /* 0x000fc800078e00ff */
[----:B------:R-:W-:Y:S01]  /*2c950*/  IMAD.HI.U32 R2, R4, -0x36f0255e, RZ ;  /* 0xc90fdaa204027827 */ /* 0x000fe200078e00ff */
[----:B------:R-:W-:Y:S02]  /*2c960*/  MOV R58, R55 ;  /* 0x00000037003a7202 */ /* 0x000fe40000000f00 */
[----:B------:R-:W-:Y:S01]  /*2c970*/  IADD3 RZ, P1, R54, R54, RZ ;  /* 0x0000003636ff7210 */ /* 0x000fe20007f3e0ff */
[----:B------:R-:W-:Y:S02]  /*2c980*/  IMAD R50, R4, -0x36f0255e, RZ ;  /* 0xc90fdaa204327824 */ /* 0x000fe400078e02ff */
[----:B------:R-:W-:-:S04]  /*2c990*/  IMAD.WIDE.U32 R58, R48, -0x36f0255e, R58 ;  /* 0xc90fdaa2303a7825 */ /* 0x000fc800078e003a */
[----:B------:R-:W-:-:S04]  /*2c9a0*/  IMAD.WIDE.U32 R58, P3, R4, 0x2168c235, R58 ;  /* 0x2168c235043a7825 */ /* 0x000fc8000786003a */
[----:B------:R-:W-:Y:S01]  /*2c9b0*/  IMAD.X R2, RZ, RZ, R2, P3 ;  /* 0x000000ffff027224 */ /* 0x000fe200018e0602 */
[----:B------:R-:W-:Y:S02]  /*2c9c0*/  IADD3 R50, P3, R50, R59, RZ ;  /* 0x0000003b32327210 */ /* 0x000fe40007f7e0ff */
[----:B------:R-:W-:Y:S02]  /*2c9d0*/  IADD3.X RZ, P1, R58, R58, RZ, P1, !PT ;  /* 0x0000003a3aff7210 */ /* 0x000fe40000f3e4ff */
[C---:B------:R-:W-:Y:S01]  /*2c9e0*/  ISETP.GT.U32.AND P4, PT, R50.reuse, RZ, PT ;  /* 0x000000ff3200720c */ /* 0x040fe20003f84070 */
[----:B------:R-:W-:Y:S01]  /*2c9f0*/  IMAD.X R48, RZ, RZ, R2, P3 ;  /* 0x000000ffff307224 */ /* 0x000fe200018e0602 */
[----:B------:R-:W-:-:S04]  /*2ca00*/  IADD3.X R4, P3, R50, R50, RZ, P1, !PT ;  /* 0x0000003232047210 */ /* 0x000fc80000f7e4ff */
[C---:B------:R-:W-:Y:S01]  /*2ca10*/  ISETP.GT.AND.EX P1, PT, R48.reuse, RZ, PT, P4 ;  /* 0x000000ff3000720c */ /* 0x040fe20003f24340 */
[----:B------:R-:W-:-:S03]  /*2ca20*/  IMAD.X R2, R48, 0x1, R48, P3 ;  /* 0x0000000130027824 */ /* 0x000fc600018e0630 */
[----:B------:R-:W-:Y:S02]  /*2ca30*/  SEL R4, R4, R50, P1 ;  /* 0x0000003204047207 */ /* 0x000fe40000800000 */
[----:B------:R-:W-:Y:S02]  /*2ca40*/  SEL R2, R2, R48, P1 ;  /* 0x0000003002027207 */ /* 0x000fe40000800000 */
[----:B------:R-:W-:Y:S02]  /*2ca50*/  IADD3 R48, P3, R4, 0x1, RZ ;  /* 0x0000000104307810 */ /* 0x000fe40007f7e0ff */
[----:B------:R-:W-:-:S03]  /*2ca60*/  LOP3.LUT P4, R50, R51, 0x80000000, RZ, 0xc0, !PT ;  /* 0x8000000033327812 */ /* 0x000fc6000788c0ff */
[----:B------:R-:W-:Y:S01]  /*2ca70*/  IMAD.X R4, RZ, RZ, R2, P3 ;  /* 0x000000ffff047224 */ /* 0x000fe200018e0602 */
[----:B------:R-:W-:Y:S02]  /*2ca80*/  SEL R2, RZ, 0x1, !P1 ;  /* 0x00000001ff027807 */ /* 0x000fe40004800000 */
[----:B------:R-:W-:Y:S02]  /*2ca90*/  @P0 LOP3.LUT R50, R50, 0x80000000, RZ, 0x3c, !PT ;  /* 0x8000000032320812 */ /* 0x000fe400078e3cff */
[----:B------:R-:W-:Y:S02]  /*2caa0*/  SHF.R.U64 R48, R48, 0xa, R4 ;  /* 0x0000000a30307819 */ /* 0x000fe40000001204 */
[----:B------:R-:W-:Y:S02]  /*2cab0*/  IADD3 R2, R2, R52, RZ ;  /* 0x0000003402027210 */ /* 0x000fe40007ffe0ff */
[----:B------:R-:W-:Y:S01]  /*2cac0*/  IADD3 R48, P3, R48, 0x1, RZ ;  /* 0x0000000130307810 */ /* 0x000fe20007f7e0ff */
[----:B------:R-:W-:-:S02]  /*2cad0*/  @P4 IMAD.MOV R5, RZ, RZ, -R5 ;  /* 0x000000ffff054224 */ /* 0x000fc400078e0a05 */
[----:B------:R-:W-:Y:S01]  /*2cae0*/  IMAD.SHL.U32 R51, R2, 0x100000, RZ ;  /* 0x0010000002337824 */ /* 0x000fe200078e00ff */
[----:B------:R-:W-:-:S04]  /*2caf0*/  LEA.HI.X R4, R4, RZ, RZ, 0x16, P3 ;  /* 0x000000ff04047211 */ /* 0x000fc800018fb4ff */
[--C-:B------:R-:W-:Y:S02]  /*2cb00*/  SHF.R.U64 R48, R48, 0x1, R4.reuse ;  /* 0x0000000130307819 */ /* 0x100fe40000001204 */
[----:B------:R-:W-:Y:S02]  /*2cb10*/  SHF.R.U32.HI R4, RZ, 0x1, R4 ;  /* 0x00000001ff047819 */ /* 0x000fe40000011604 */
[----:B------:R-:W-:-:S04]  /*2cb20*/  IADD3 R2, P3, P1, R48, -UR4, RZ ;  /* 0x8000000430027c10 */ /* 0x000fc8000f97e0ff */
[----:B------:R-:W-:-:S04]  /*2cb30*/  IADD3.X R4, R4, 0x3fe00000, ~R51, P3, P1 ;  /* 0x3fe0000004047810 */ /* 0x000fc80001fe2c33 */
[----:B------:R-:W-:-:S07]  /*2cb40*/  LOP3.LUT R3, R4, R50, RZ, 0xfc, !PT ;  /* 0x0000003204037212 */ /* 0x000fce00078efcff */
.L_x_8128:
[----:B------:R-:W-:Y:S02]  /*2cb50*/  IMAD.MOV.U32 R48, RZ, RZ, R49 ;  /* 0x000000ffff307224 */ /* 0x000fe400078e0031 */
[----:B------:R-:W-:-:S04]  /*2cb60*/  IMAD.MOV.U32 R49, RZ, RZ, 0x0 ;  /* 0x00000000ff317424 */ /* 0x000fc800078e00ff */
[----:B------:R-:W-:Y:S05]  /*2cb70*/  RET.REL.NODEC R48 `(_ZN2at6native29vectorized_elementwise_kernelILi2EZZZNS0_61_GLOBAL__N__132982cb_23_ActivationSiluKernel_cu_f5210f67_354611silu_kernelERNS_18TensorIteratorBaseEENKUlvE_clEvENKUlvE1_clEvEUlN3c107complexIdEEE_St5arrayIPcLm2EEEEviT0_T1_) ;  /* 0xfffffd3430207950 */ /* 0x000fea0003c3ffff */
.L_x_8132:
        /* <DEDUP_REMOVED lines=16> */
.L_x_11067:


//--------------------- .text._ZN2at6native29vectorized_elementwise_kernelILi4EZZZNS0_61_GLOBAL__N__132982cb_23_ActivationSiluKernel_cu_f5210f67_354611silu_kernelERNS_18TensorIteratorBaseEENKUlvE_clEvENKUlvE1_clEvEUlN3c107complexIdEEE_St5arrayIPcLm2EEEEviT0_T1_ --------------------------
	.section	.text._ZN2at6native29vectorized_elementwise_kernelILi4EZZZNS0_61_GLOBAL__N__132982cb_23_ActivationSiluKernel_cu_f5210f67_354611silu_kernelERNS_18TensorIteratorBaseEENKUlvE_clEvENKUlvE1_clEvEUlN3c107complexIdEEE_St5arrayIPcLm2EEEEviT0_T1_,"ax",@progbits
	.align	128
        .global         _ZN2at6native29vectorized_elementwise_kernelILi4EZZZNS0_61_GLOBAL__N__132982cb_23_ActivationSiluKernel_cu_f5210f67_354611silu_kernelERNS_18TensorIteratorBaseEENKUlvE_clEvENKUlvE1_clEvEUlN3c107complexIdEEE_St5arrayIPcLm2EEEEviT0_T1_
        .type           _ZN2at6native29vectorized_elementwise_kernelILi4EZZZNS0_61_GLOBAL__N__132982cb_23_ActivationSiluKernel_cu_f5210f67_354611silu_kernelERNS_18TensorIteratorBaseEENKUlvE_clEvENKUlvE1_clEvEUlN3c107complexIdEEE_St5arrayIPcLm2EEEEviT0_T1_,@function
        .size           _ZN2at6native29vectorized_elementwise_kernelILi4EZZZNS0_61_GLOBAL__N__132982cb_23_ActivationSiluKernel_cu_f5210f67_354611silu_kernelERNS_18TensorIteratorBaseEENKUlvE_clEvENKUlvE1_clEvEUlN3c107complexIdEEE_St5arrayIPcLm2EEEEviT0_T1_,(.L_x_11070 - _ZN2at6native29vectorized_elementwise_kernelILi4EZZZNS0_61_GLOBAL__N__132982cb_23_ActivationSiluKernel_cu_f5210f67_354611silu_kernelERNS_18TensorIteratorBaseEENKUlvE_clEvENKUlvE1_clEvEUlN3c107complexIdEEE_St5arrayIPcLm2EEEEviT0_T1_)
        .other          _ZN2at6native29vectorized_elementwise_kernelILi4EZZZNS0_61_GLOBAL__N__132982cb_23_ActivationSiluKernel_cu_f5210f67_354611silu_kernelERNS_18TensorIteratorBaseEENKUlvE_clEvENKUlvE1_clEvEUlN3c107complexIdEEE_St5arrayIPcLm2EEEEviT0_T1_,@"STO_CUDA_ENTRY STV_DEFAULT"
_ZN2at6native29vectorized_elementwise_kernelILi4EZZZNS0_61_GLOBAL__N__132982cb_23_ActivationSiluKernel_cu_f5210f67_354611silu_kernelERNS_18TensorIteratorBaseEENKUlvE_clEvENKUlvE1_clEvEUlN3c107complexIdEEE_St5arrayIPcLm2EEEEviT0_T1_:
.text._ZN2at6native29vectorized_elementwise_kernelILi4EZZZNS0_61_GLOBAL__N__132982cb_23_ActivationSiluKernel_cu_f5210f67_354611silu_kernelERNS_18TensorIteratorBaseEENKUlvE_clEvENKUlvE1_clEvEUlN3c107complexIdEEE_St5arrayIPcLm2EEEEviT0_T1_:
        /* <DEDUP_REMOVED lines=94> */
.L_x_8140:
[----:B------:R-:W-:Y:S05]  /*05e0*/  BSYNC B0 ;  /* 0x0000000000007941 */ /* 0x000fea0003800000 */
.L_x_8139:
        /* <DEDUP_REMOVED lines=21> */
[----:B-----5:R-:W-:Y:S05]  /*0740*/  CALL.REL.NOINC `($_ZN2at6native29vectorized_elementwise_kernelILi4EZZZNS0_61_GLOBAL__N__132982cb_23_ActivationSiluKernel_cu_f5210f67_354611silu_kernelERNS_18TensorIteratorBaseEENKUlvE_clEvENKUlvE1_clEvEUlN3c107complexIdEEE_St5arrayIPcLm2EEEEviT0_T1_$__internal_trig_reduction_slowpathd) ;  /* 0x000002b800a47944 */ /* 0x020fea0003c00000 */
[----:B------:R-:W-:Y:S05]  /*0750*/  BRA `(.L_x_8143) ;  /* 0x0000000000087947 */ /* 0x000fea0003800000 */
.L_x_8142:
[----:B------:R-:W-:Y:S01]  /*0760*/  DMUL R2, RZ, R60 ;  /* 0x0000003cff027228 */ /* 0x000fe20000000000 */
[----:B------:R-:W-:-:S10]  /*0770*/  IMAD.MOV.U32 R5, RZ, RZ, RZ ;  /* 0x000000ffff057224 */ /* 0x000fd400078e00ff */
.L_x_8143:
[----:B------:R-:W-:Y:S05]  /*0780*/  BSYNC B2 ;  /* 0x0000000000027941 */ /* 0x000fea0003800000 */
.L_x_8141:
        /* <DEDUP_REMOVED lines=46> */
.L_x_8145:
[----:B------:R-:W-:Y:S01]  /*0a70*/  DMUL R2, RZ, R60 ;  /* 0x0000003cff027228 */ /* 0x000fe20000000000 */
[----:B------:R-:W-:-:S10]  /*0a80*/  IMAD.MOV.U32 R5, RZ, RZ, RZ ;  /* 0x000000ffff057224 */ /* 0x000fd400078e00ff */
.L_x_8146:
[----:B------:R-:W-:Y:S05]  /*0a90*/  BSYNC B2 ;  /* 0x0000000000027941 */ /* 0x000fea0003800000 */
.L_x_8144:
        /* <DEDUP_REMOVED lines=25> */
.L_x_8138:
        /* <DEDUP_REMOVED lines=62> */
.L_x_8149:
[----:B------:R-:W-:Y:S05]  /*1010*/  BSYNC B0 ;  /* 0x0000000000007941 */ /* 0x000fea0003800000 */
.L_x_8148:
        /* <DEDUP_REMOVED lines=21> */
[----:B-----5:R-:W-:Y:S05]  /*1170*/  CALL.REL.NOINC `($_ZN2at6native29vectorized_elementwise_kernelILi4EZZZNS0_61_GLOBAL__N__132982cb_23_ActivationSiluKernel_cu_f5210f67_354611silu_kernelERNS_18TensorIteratorBaseEENKUlvE_clEvENKUlvE1_clEvEUlN3c107complexIdEEE_St5arrayIPcLm2EEEEviT0_T1_$__internal_trig_reduction_slowpathd) ;  /* 0x000002b000187944 */ /* 0x020fea0003c00000 */
[----:B------:R-:W-:Y:S05]  /*1180*/  BRA `(.L_x_8152) ;  /* 0x0000000000087947 */ /* 0x000fea0003800000 */
.L_x_8151:
[----:B------:R-:W-:Y:S01]  /*1190*/  DMUL R2, RZ, R60 ;  /* 0x0000003cff027228 */ /* 0x000fe20000000000 */
[----:B------:R-:W-:-:S10]  /*11a0*/  IMAD.MOV.U32 R5, RZ, RZ, RZ ;  /* 0x000000ffff057224 */ /* 0x000fd400078e00ff */
.L_x_8152:
[----:B------:R-:W-:Y:S05]  /*11b0*/  BSYNC B2 ;  /* 0x0000000000027941 */ /* 0x000fea0003800000 */
.L_x_8150:
        /* <DEDUP_REMOVED lines=46> */
.L_x_8154:
[----:B------:R-:W-:Y:S01]  /*14a0*/  DMUL R2, RZ, R60 ;  /* 0x0000003cff027228 */ /* 0x000fe20000000000 */
[----:B------:R-:W-:-:S10]  /*14b0*/  IMAD.MOV.U32 R5, RZ, RZ, RZ ;  /* 0x000000ffff057224 */ /* 0x000fd400078e00ff */
.L_x_8155:
[----:B------:R-:W-:Y:S05]  /*14c0*/  BSYNC B2 ;  /* 0x0000000000027941 */ /* 0x000fea0003800000 */
.L_x_8153:
        /* <DEDUP_REMOVED lines=39> */
.L_x_8137:
        /* <DEDUP_REMOVED lines=11> */
.L_x_8156:
[----:B------:R-:W-:-:S10]  /*17f0*/  DADD R40, R18, -R18 ;  /* 0x0000000012287229 */ /* 0x000fd40000000812 */
[----:B------:R-:W-:Y:S02]  /*1800*/  IMAD.MOV.U32 R60, RZ, RZ, R40 ;  /* 0x000000ffff3c7224 */ /* 0x000fe400078e0028 */
[----:B------:R-:W-:Y:S01]  /*1810*/  IMAD.MOV.U32 R61, RZ, RZ, R41 ;  /* 0x000000ffff3d7224 */ /* 0x000fe200078e0029 */
[----:B------:R-:W-:Y:S06]  /*1820*/  BRA `(.L_x_8147) ;  /* 0x0000000800747947 */ /* 0x000fec0003800000 */
.L_x_8136:
        /* <DEDUP_REMOVED lines=24> */
.L_x_8158:
[----:B------:R-:W-:Y:S01]  /*19b0*/  DMUL R2, RZ, R60 ;  /* 0x0000003cff027228 */ /* 0x000fe20000000000 */
[----:B------:R-:W-:-:S10]  /*19c0*/  IMAD.MOV.U32 R5, RZ, RZ, RZ ;  /* 0x000000ffff057224 */ /* 0x000fd400078e00ff */
.L_x_8159:
[----:B------:R-:W-:Y:S05]  /*19d0*/  BSYNC B2 ;  /* 0x0000000000027941 */ /* 0x000fea0003800000 */
.L_x_8157:
        /* <DEDUP_REMOVED lines=46> */
.L_x_8161:
[----:B------:R-:W-:Y:S01]  /*1cc0*/  DMUL R2, RZ, R60 ;  /* 0x0000003cff027228 */ /* 0x000fe20000000000 */
[----:B------:R-:W-:-:S10]  /*1cd0*/  IMAD.MOV.U32 R5, RZ, RZ, RZ ;  /* 0x000000ffff057224 */ /* 0x000fd400078e00ff */
.L_x_8162:
[----:B------:R-:W-:Y:S05]  /*1ce0*/  BSYNC B2 ;  /* 0x0000000000027941 */ /* 0x000fea0003800000 */
.L_x_8160:
        /* <DEDUP_REMOVED lines=24> */
.L_x_8135:
        /* <DEDUP_REMOVED lines=57> */
.L_x_8147:
[----:B------:R-:W-:Y:S05]  /*2200*/  BSYNC B1 ;  /* 0x0000000000017941 */ /* 0x000fea0003800000 */
.L_x_8134:
        /* <DEDUP_REMOVED lines=28> */
[----:B-----5:R-:W-:Y:S05]  /*23d0*/  CALL.REL.NOINC `($__internal_18_$__cuda_sm20_div_rn_f64_full) ;  /* 0x0000029400ec7944 */ /* 0x020fea0003c00000 */
[----:B------:R-:W-:Y:S02]  /*23e0*/  IMAD.MOV.U32 R44, RZ, RZ, R2 ;  /* 0x000000ffff2c7224 */ /* 0x000fe400078e0002 */
[----:B------:R-:W-:-:S07]  /*23f0*/  IMAD.MOV.U32 R45, RZ, RZ, R3 ;  /* 0x000000ffff2d7224 */ /* 0x000fce00078e0003 */
.L_x_8167:
[----:B------:R-:W-:Y:S05]  /*2400*/  BSYNC B2 ;  /* 0x0000000000027941 */ /* 0x000fea0003800000 */
.L_x_8166:
        /* <DEDUP_REMOVED lines=16> */
[----:B-----5:R-:W-:Y:S05]  /*2510*/  CALL.REL.NOINC `($__internal_17_$__cuda_sm20_dblrcp_rn_slowpath_v3) ;  /* 0x0000029000e87944 */ /* 0x020fea0003c00000 */
[----:B------:R-:W-:-:S07]  /*2520*/  IMAD.MOV.U32 R5, RZ, RZ, R3 ;  /* 0x000000ffff057224 */ /* 0x000fce00078e0003 */
.L_x_8169:
[----:B------:R-:W-:Y:S05]  /*2530*/  BSYNC B2 ;  /* 0x0000000000027941 */ /* 0x000fea0003800000 */
.L_x_8168:
[-C--:B------:R-:W-:Y:S02]  /*2540*/  DFMA R2, R18, R44.reuse, R16 ;  /* 0x0000002c1202722b */ /* 0x080fe40000000010 */
[----:B------:R-:W-:-:S06]  /*2550*/  DFMA R18, -R16, R44, R18 ;  /* 0x0000002c1012722b */ /* 0x000fcc0000000112 */
[-C--:B------:R-:W-:Y:S02]  /*2560*/  DMUL R16, R2, R4.reuse ;  /* 0x0000000402107228 */ /* 0x080fe40000000000 */
[----:B------:R-:W-:Y:S01]  /*2570*/  DMUL R18, R18, R4 ;  /* 0x0000000412127228 */ /* 0x000fe20000000000 */
[----:B------:R-:W-:Y:S10]  /*2580*/  BRA `(.L_x_8170) ;  /* 0x0000000400887947 */ /* 0x000ff40003800000 */
.L_x_8165:
        /* <DEDUP_REMOVED lines=20> */
[----:B-----5:R-:W-:Y:S05]  /*26d0*/  CALL.REL.NOINC `($__internal_18_$__cuda_sm20_div_rn_f64_full) ;  /* 0x00000294002c7944 */ /* 0x020fea0003c00000 */
.L_x_8172:
[----:B------:R-:W-:Y:S05]  /*26e0*/  BSYNC B2 ;  /* 0x0000000000027941 */ /* 0x000fea0003800000 */
.L_x_8171:
        /* <DEDUP_REMOVED lines=23> */
[----:B------:R-:W-:Y:S02]  /*2860*/  IMAD.MOV.U32 R4, RZ, RZ, R2 ;  /* 0x000000ffff047224 */ /* 0x000fe400078e0002 */
[----:B------:R-:W-:-:S07]  /*2870*/  IMAD.MOV.U32 R5, RZ, RZ, R3 ;  /* 0x000000ffff057224 */ /* 0x000fce00078e0003 */
.L_x_8174:
[----:B------:R-:W-:Y:S05]  /*2880*/  BSYNC B2 ;  /* 0x0000000000027941 */ /* 0x000fea0003800000 */
.L_x_8173:
[----:B------:R-:W-:Y:S02]  /*2890*/  IMAD.MOV.U32 R18, RZ, RZ, R4 ;  /* 0x000000ffff127224 */ /* 0x000fe400078e0004 */
[----:B------:R-:W-:Y:S01]  /*28a0*/  IMAD.MOV.U32 R19, RZ, RZ, R5 ;  /* 0x000000ffff137224 */ /* 0x000fe200078e0005 */
[----:B------:R-:W-:Y:S06]  /*28b0*/  BRA `(.L_x_8170) ;  /* 0x0000000000bc7947 */ /* 0x000fec0003800000 */
.L_x_8164:
        /* <DEDUP_REMOVED lines=20> */
[----:B-----5:R-:W-:Y:S05]  /*2a00*/  CALL.REL.NOINC `($__internal_18_$__cuda_sm20_div_rn_f64_full) ;  /* 0x0000029000607944 */ /* 0x020fea0003c00000 */
[----:B------:R-:W-:Y:S02]  /*2a10*/  IMAD.MOV.U32 R44, RZ, RZ, R2 ;  /* 0x000000ffff2c7224 */ /* 0x000fe400078e0002 */
[----:B------:R-:W-:-:S07]  /*2a20*/  IMAD.MOV.U32 R45, RZ, RZ, R3 ;  /* 0x000000ffff2d7224 */ /* 0x000fce00078e0003 */
.L_x_8176:
[----:B------:R-:W-:Y:S05]  /*2a30*/  BSYNC B2 ;  /* 0x0000000000027941 */ /* 0x000fea0003800000 */
.L_x_8175:
        /* <DEDUP_REMOVED lines=16> */
[----:B-----5:R-:W-:Y:S05]  /*2b40*/  CALL.REL.NOINC `($__internal_17_$__cuda_sm20_dblrcp_rn_slowpath_v3) ;  /* 0x0000028c005c7944 */ /* 0x020fea0003c00000 */
[----:B------:R-:W-:-:S07]  /*2b50*/  IMAD.MOV.U32 R5, RZ, RZ, R3 ;  /* 0x000000ffff057224 */ /* 0x000fce00078e0003 */
.L_x_8178:
[----:B------:R-:W-:Y:S05]  /*2b60*/  BSYNC B2 ;  /* 0x0000000000027941 */ /* 0x000fea0003800000 */
.L_x_8177:
[-C--:B------:R-:W-:Y:S02]  /*2b70*/  DFMA R2, R16, R44.reuse, R18 ;  /* 0x0000002c1002722b */ /* 0x080fe40000000012 */
[----:B------:R-:W-:-:S06]  /*2b80*/  DFMA R18, R18, R44, -R16 ;  /* 0x0000002c1212722b */ /* 0x000fcc0000000810 */
[-C--:B------:R-:W-:Y:S02]  /*2b90*/  DMUL R16, R2, R4.reuse ;  /* 0x0000000402107228 */ /* 0x080fe40000000000 */
[----:B------:R-:W-:-:S11]  /*2ba0*/  DMUL R18, R18, R4 ;  /* 0x0000000412127228 */ /* 0x000fd60000000000 */
.L_x_8170:
[----:B------:R-:W-:Y:S05]  /*2bb0*/  BSYNC B1 ;  /* 0x0000000000017941 */ /* 0x000fea0003800000 */
.L_x_8163:
        /* <DEDUP_REMOVED lines=73> */
.L_x_8185:
[----:B------:R-:W-:Y:S05]  /*3050*/  BSYNC B0 ;  /* 0x0000000000007941 */ /* 0x000fea0003800000 */
.L_x_8184:
        /* <DEDUP_REMOVED lines=21> */
[----:B------:R-:W-:Y:S05]  /*31b0*/  CALL.REL.NOINC `($_ZN2at6native29vectorized_elementwise_kernelILi4EZZZNS0_61_GLOBAL__N__132982cb_23_ActivationSiluKernel_cu_f5210f67_354611silu_kernelERNS_18TensorIteratorBaseEENKUlvE_clEvENKUlvE1_clEvEUlN3c107complexIdEEE_St5arrayIPcLm2EEEEviT0_T1_$__internal_trig_reduction_slowpathd) ;  /* 0x0000029000087944 */ /* 0x000fea0003c00000 */
[----:B------:R-:W-:Y:S05]  /*31c0*/  BRA `(.L_x_8188) ;  /* 0x0000000000087947 */ /* 0x000fea0003800000 */
.L_x_8187:
[----:B------:R-:W-:Y:S01]  /*31d0*/  DMUL R2, RZ, R60 ;  /* 0x0000003cff027228 */ /* 0x000fe20000000000 */
[----:B------:R-:W-:-:S10]  /*31e0*/  IMAD.MOV.U32 R5, RZ, RZ, RZ ;  /* 0x000000ffff057224 */ /* 0x000fd400078e00ff */
.L_x_8188:
[----:B------:R-:W-:Y:S05]  /*31f0*/  BSYNC B2 ;  /* 0x0000000000027941 */ /* 0x000fea0003800000 */
.L_x_8186:
        /* <DEDUP_REMOVED lines=46> */
.L_x_8190:
[----:B------:R-:W-:Y:S01]  /*34e0*/  DMUL R2, RZ, R60 ;  /* 0x0000003cff027228 */ /* 0x000fe20000000000 */
[----:B------:R-:W-:-:S10]  /*34f0*/  IMAD.MOV.U32 R5, RZ, RZ, RZ ;  /* 0x000000ffff057224 */ /* 0x000fd400078e00ff */
.L_x_8191:
[----:B------:R-:W-:Y:S05]  /*3500*/  BSYNC B2 ;  /* 0x0000000000027941 */ /* 0x000fea0003800000 */
.L_x_8189:
        /* <DEDUP_REMOVED lines=25> */
.L_x_8183:
        /* <DEDUP_REMOVED lines=62> */
.L_x_8194:
[----:B------:R-:W-:Y:S05]  /*3a80*/  BSYNC B0 ;  /* 0x0000000000007941 */ /* 0x000fea0003800000 */
.L_x_8193:
        /* <DEDUP_REMOVED lines=21> */
[----:B------:R-:W-:Y:S05]  /*3be0*/  CALL.REL.NOINC `($_ZN2at6native29vectorized_elementwise_kernelILi4EZZZNS0_61_GLOBAL__N__132982cb_23_ActivationSiluKernel_cu_f5210f67_354611silu_kernelERNS_18TensorIteratorBaseEENKUlvE_clEvENKUlvE1_clEvEUlN3c107complexIdEEE_St5arrayIPcLm2EEEEviT0_T1_$__internal_trig_reduction_slowpathd) ;  /* 0x00000284007c7944 */ /* 0x000fea0003c00000 */
[----:B------:R-:W-:Y:S05]  /*3bf0*/  BRA `(.L_x_8197) ;  /* 0x0000000000087947 */ /* 0x000fea0003800000 */
.L_x_8196:
[----:B------:R-:W-:Y:S01]  /*3c00*/  DMUL R2, RZ, R60 ;  /* 0x0000003cff027228 */ /* 0x000fe20000000000 */
[----:B------:R-:W-:-:S10]  /*3c10*/  IMAD.MOV.U32 R5, RZ, RZ, RZ ;  /* 0x000000ffff057224 */ /* 0x000fd400078e00ff */
.L_x_8197:
[----:B------:R-:W-:Y:S05]  /*3c20*/  BSYNC B2 ;  /* 0x0000000000027941 */ /* 0x000fea0003800000 */
.L_x_8195:
        /* <DEDUP_REMOVED lines=46> */
.L_x_8199:
[----:B------:R-:W-:Y:S01]  /*3f10*/  DMUL R2, RZ, R60 ;  /* 0x0000003cff027228 */ /* 0x000fe20000000000 */
[----:B------:R-:W-:-:S10]  /*3f20*/  IMAD.MOV.U32 R5, RZ, RZ, RZ ;  /* 0x000000ffff057224 */ /* 0x000fd400078e00ff */
.L_x_8200:
[----:B------:R-:W-:Y:S05]  /*3f30*/  BSYNC B2 ;  /* 0x0000000000027941 */ /* 0x000fea0003800000 */
.L_x_8198:
        /* <DEDUP_REMOVED lines=39> */
.L_x_8182:
        /* <DEDUP_REMOVED lines=11> */
.L_x_8201:
[----:B------:R-:W-:-:S10]  /*4260*/  DADD R40, R14, -R14 ;  /* 0x000000000e287229 */ /* 0x000fd4000000080e */
[----:B------:R-:W-:Y:S02]  /*4270*/  IMAD.MOV.U32 R60, RZ, RZ, R40 ;  /* 0x000000ffff3c7224 */ /* 0x000fe400078e0028 */
[----:B------:R-:W-:Y:S01]  /*4280*/  IMAD.MOV.U32 R61, RZ, RZ, R41 ;  /* 0x000000ffff3d7224 */ /* 0x000fe200078e0029 */
[----:B------:R-:W-:Y:S06]  /*4290*/  BRA `(.L_x_8192) ;  /* 0x0000000800747947 */ /* 0x000fec0003800000 */
.L_x_8181:
        /* <DEDUP_REMOVED lines=24> */
.L_x_8203:
[----:B------:R-:W-:Y:S01]  /*4420*/  DMUL R2, RZ, R60 ;  /* 0x0000003cff027228 */ /* 0x000fe20000000000 */
[----:B------:R-:W-:-:S10]  /*4430*/  IMAD.MOV.U32 R5, RZ, RZ, RZ ;  /* 0x000000ffff057224 */ /* 0x000fd400078e00ff */
.L_x_8204:
[----:B------:R-:W-:Y:S05]  /*4440*/  BSYNC B2 ;  /* 0x0000000000027941 */ /* 0x000fea0003800000 */
.L_x_8202:
        /* <DEDUP_REMOVED lines=46> */
.L_x_8206:
[----:B------:R-:W-:Y:S01]  /*4730*/  DMUL R2, RZ, R60 ;  /* 0x0000003cff027228 */ /* 0x000fe20000000000 */
[----:B------:R-:W-:-:S10]  /*4740*/  IMAD.MOV.U32 R5, RZ, RZ, RZ ;  /* 0x000000ffff057224 */ /* 0x000fd400078e00ff */
.L_x_8207:
[----:B------:R-:W-:Y:S05]  /*4750*/  BSYNC B2 ;  /* 0x0000000000027941 */ /* 0x000fea0003800000 */
.L_x_8205:
        /* <DEDUP_REMOVED lines=24> */
.L_x_8180:
        /* <DEDUP_REMOVED lines=57> */
.L_x_8192:
[----:B------:R-:W-:Y:S05]  /*4c70*/  BSYNC B1 ;  /* 0x0000000000017941 */ /* 0x000fea0003800000 */
.L_x_8179:
        /* <DEDUP_REMOVED lines=28> */
[----:B------:R-:W-:Y:S05]  /*4e40*/  CALL.REL.NOINC `($__internal_18_$__cuda_sm20_div_rn_f64_full) ;  /* 0x0000026c00507944 */ /* 0x000fea0003c00000 */
[----:B------:R-:W-:Y:S02]  /*4e50*/  IMAD.MOV.U32 R44, RZ, RZ, R2 ;  /* 0x000000ffff2c7224 */ /* 0x000fe400078e0002 */
[----:B------:R-:W-:-:S07]  /*4e60*/  IMAD.MOV.U32 R45, RZ, RZ, R3 ;  /* 0x000000ffff2d7224 */ /* 0x000fce00078e0003 */
.L_x_8212:
[----:B------:R-:W-:Y:S05]  /*4e70*/  BSYNC B2 ;  /* 0x0000000000027941 */ /* 0x000fea0003800000 */
.L_x_8211:
        /* <DEDUP_REMOVED lines=16> */
[----:B------:R-:W-:Y:S05]  /*4f80*/  CALL.REL.NOINC `($__internal_17_$__cuda_sm20_dblrcp_rn_slowpath_v3) ;  /* 0x00000268004c7944 */ /* 0x000fea0003c00000 */
[----:B------:R-:W-:-:S07]  /*4f90*/  IMAD.MOV.U32 R5, RZ, RZ, R3 ;  /* 0x000000ffff057224 */ /* 0x000fce00078e0003 */
.L_x_8214:
[----:B------:R-:W-:Y:S05]  /*4fa0*/  BSYNC B2 ;  /* 0x0000000000027941 */ /* 0x000fea0003800000 */
.L_x_8213:
[-C--:B------:R-:W-:Y:S02]  /*4fb0*/  DFMA R2, R14, R44.reuse, R12 ;  /* 0x0000002c0e02722b */ /* 0x080fe4000000000c */
[----:B------:R-:W-:-:S06]  /*4fc0*/  DFMA R14, -R12, R44, R14 ;  /* 0x0000002c0c0e722b */ /* 0x000fcc000000010e */
[-C--:B------:R-:W-:Y:S02]  /*4fd0*/  DMUL R12, R2, R4.reuse ;  /* 0x00000004020c7228 */ /* 0x080fe40000000000 */
[----:B------:R-:W-:Y:S01]  /*4fe0*/  DMUL R14, R14, R4 ;  /* 0x000000040e0e7228 */ /* 0x000fe20000000000 */
[----:B------:R-:W-:Y:S10]  /*4ff0*/  BRA `(.L_x_8215) ;  /* 0x0000000400887947 */ /* 0x000ff40003800000 */
.L_x_8210:
        /* <DEDUP_REMOVED lines=20> */
[----:B------:R-:W-:Y:S05]  /*5140*/  CALL.REL.NOINC `($__internal_18_$__cuda_sm20_div_rn_f64_full) ;  /* 0x0000026800907944 */ /* 0x000fea0003c00000 */
.L_x_8217:
[----:B------:R-:W-:Y:S05]  /*5150*/  BSYNC B2 ;  /* 0x0000000000027941 */ /* 0x000fea0003800000 */
.L_x_8216:
        /* <DEDUP_REMOVED lines=23> */
[----:B------:R-:W-:Y:S02]  /*52d0*/  IMAD.MOV.U32 R4, RZ, RZ, R2 ;  /* 0x000000ffff047224 */ /* 0x000fe400078e0002 */
[----:B------:R-:W-:-:S07]  /*52e0*/  IMAD.MOV.U32 R5, RZ, RZ, R3 ;  /* 0x000000ffff057224 */ /* 0x000fce00078e0003 */
.L_x_8219:
[----:B------:R-:W-:Y:S05]  /*52f0*/  BSYNC B2 ;  /* 0x0000000000027941 */ /* 0x000fea0003800000 */
.L_x_8218:
[----:B------:R-:W-:Y:S02]  /*5300*/  IMAD.MOV.U32 R14, RZ, RZ, R4 ;  /* 0x000000ffff0e7224 */ /* 0x000fe400078e0004 */
[----:B------:R-:W-:Y:S01]  /*5310*/  IMAD.MOV.U32 R15, RZ, RZ, R5 ;  /* 0x000000ffff0f7224 */ /* 0x000fe200078e0005 */
[----:B------:R-:W-:Y:S06]  /*5320*/  BRA `(.L_x_8215) ;  /* 0x0000000000bc7947 */ /* 0x000fec0003800000 */
.L_x_8209:
        /* <DEDUP_REMOVED lines=20> */
[----:B------:R-:W-:Y:S05]  /*5470*/  CALL.REL.NOINC `($__internal_18_$__cuda_sm20_div_rn_f64_full) ;  /* 0x0000026400c47944 */ /* 0x000fea0003c00000 */
[----:B------:R-:W-:Y:S02]  /*5480*/  IMAD.MOV.U32 R44, RZ, RZ, R2 ;  /* 0x000000ffff2c7224 */ /* 0x000fe400078e0002 */
[----:B------:R-:W-:-:S07]  /*5490*/  IMAD.MOV.U32 R45, RZ, RZ, R3 ;  /* 0x000000ffff2d7224 */ /* 0x000fce00078e0003 */
.L_x_8221:
[----:B------:R-:W-:Y:S05]  /*54a0*/  BSYNC B2 ;  /* 0x0000000000027941 */ /* 0x000fea0003800000 */
.L_x_8220:
        /* <DEDUP_REMOVED lines=16> */
[----:B------:R-:W-:Y:S05]  /*55b0*/  CALL.REL.NOINC `($__internal_17_$__cuda_sm20_dblrcp_rn_slowpath_v3) ;  /* 0x0000026000c07944 */ /* 0x000fea0003c00000 */
[----:B------:R-:W-:-:S07]  /*55c0*/  IMAD.MOV.U32 R5, RZ, RZ, R3 ;  /* 0x000000ffff057224 */ /* 0x000fce00078e0003 */
.L_x_8223:
[----:B------:R-:W-:Y:S05]  /*55d0*/  BSYNC B2 ;  /* 0x0000000000027941 */ /* 0x000fea0003800000 */
.L_x_8222:
[-C--:B------:R-:W-:Y:S02]  /*55e0*/  DFMA R2, R12, R44.reuse, R14 ;  /* 0x0000002c0c02722b */ /* 0x080fe4000000000e */
[----:B------:R-:W-:-:S06]  /*55f0*/  DFMA R14, R14, R44, -R12 ;  /* 0x0000002c0e0e722b */ /* 0x000fcc000000080c */
[-C--:B------:R-:W-:Y:S02]  /*5600*/  DMUL R12, R2, R4.reuse ;  /* 0x00000004020c7228 */ /* 0x080fe40000000000 */
[----:B------:R-:W-:-:S11]  /*5610*/  DMUL R14, R14, R4 ;  /* 0x000000040e0e7228 */ /* 0x000fd60000000000 */
.L_x_8215:
[----:B------:R-:W-:Y:S05]  /*5620*/  BSYNC B1 ;  /* 0x0000000000017941 */ /* 0x000fea0003800000 */
.L_x_8208:
        /* <DEDUP_REMOVED lines=73> */
.L_x_8230:
[----:B------:R-:W-:Y:S05]  /*5ac0*/  BSYNC B0 ;  /* 0x0000000000007941 */ /* 0x000fea0003800000 */
.L_x_8229:
        /* <DEDUP_REMOVED lines=23> */
.L_x_8232:
[----:B------:R-:W-:Y:S01]  /*5c40*/  DMUL R2, RZ, R60 ;  /* 0x0000003cff027228 */ /* 0x000fe20000000000 */
[----:B------:R-:W-:-:S10]  /*5c50*/  IMAD.MOV.U32 R5, RZ, RZ, RZ ;  /* 0x000000ffff057224 */ /* 0x000fd400078e00ff */
.L_x_8233:
[----:B------:R-:W-:Y:S05]  /*5c60*/  BSYNC B2 ;  /* 0x0000000000027941 */ /* 0x000fea0003800000 */
.L_x_8231:
        /* <DEDUP_REMOVED lines=46> */
.L_x_8235:
[----:B------:R-:W-:Y:S01]  /*5f50*/  DMUL R2, RZ, R60 ;  /* 0x0000003cff027228 */ /* 0x000fe20000000000 */
[----:B------:R-:W-:-:S10]  /*5f60*/  IMAD.MOV.U32 R5, RZ, RZ, RZ ;  /* 0x000000ffff057224 */ /* 0x000fd400078e00ff */
.L_x_8236:
[----:B------:R-:W-:Y:S05]  /*5f70*/  BSYNC B2 ;  /* 0x0000000000027941 */ /* 0x000fea0003800000 */
.L_x_8234:
        /* <DEDUP_REMOVED lines=25> */
.L_x_8228:
        /* <DEDUP_REMOVED lines=62> */
.L_x_8239:
[----:B------:R-:W-:Y:S05]  /*64f0*/  BSYNC B0 ;  /* 0x0000000000007941 */ /* 0x000fea0003800000 */
.L_x_8238:
        /* <DEDUP_REMOVED lines=23> */
.L_x_8241:
[----:B------:R-:W-:Y:S01]  /*6670*/  DMUL R2, RZ, R60 ;  /* 0x0000003cff027228 */ /* 0x000fe20000000000 */
[----:B------:R-:W-:-:S10]  /*6680*/  IMAD.MOV.U32 R5, RZ, RZ, RZ ;  /* 0x000000ffff057224 */ /* 0x000fd400078e00ff */
.L_x_8242:
[----:B------:R-:W-:Y:S05]  /*6690*/  BSYNC B2 ;  /* 0x0000000000027941 */ /* 0x000fea0003800000 */
.L_x_8240:
        /* <DEDUP_REMOVED lines=46> */
.L_x_8244:
[----:B------:R-:W-:Y:S01]  /*6980*/  DMUL R2, RZ, R60 ;  /* 0x0000003cff027228 */ /* 0x000fe20000000000 */
[----:B------:R-:W-:-:S10]  /*6990*/  IMAD.MOV.U32 R5, RZ, RZ, RZ ;  /* 0x000000ffff057224 */ /* 0x000fd400078e00ff */
.L_x_8245:
[----:B------:R-:W-:Y:S05]  /*69a0*/  BSYNC B2 ;  /* 0x0000000000027941 */ /* 0x000fea0003800000 */
.L_x_8243:
        /* <DEDUP_REMOVED lines=39> */
.L_x_8227:
        /* <DEDUP_REMOVED lines=11> */
.L_x_8246:
[----:B------:R-:W-:-:S10]  /*6cd0*/  DADD R40, R10, -R10 ;  /* 0x000000000a287229 */ /* 0x000fd4000000080a */
[----:B------:R-:W-:Y:S02]  /*6ce0*/  IMAD.MOV.U32 R60, RZ, RZ, R40 ;  /* 0x000000ffff3c7224 */ /* 0x000fe400078e0028 */
[----:B------:R-:W-:Y:S01]  /*6cf0*/  IMAD.MOV.U32 R61, RZ, RZ, R41 ;  /* 0x000000ffff3d7224 */ /* 0x000fe200078e0029 */
[----:B------:R-:W-:Y:S06]  /*6d00*/  BRA `(.L_x_8237) ;  /* 0x0000000800747947 */ /* 0x000fec0003800000 */
.L_x_8226:
        /* <DEDUP_REMOVED lines=24> */
.L_x_8248:
[----:B------:R-:W-:Y:S01]  /*6e90*/  DMUL R2, RZ, R60 ;  /* 0x0000003cff027228 */ /* 0x000fe20000000000 */
[----:B------:R-:W-:-:S10]  /*6ea0*/  IMAD.MOV.U32 R5, RZ, RZ, RZ ;  /* 0x000000ffff057224 */ /* 0x000fd400078e00ff */
.L_x_8249:
[----:B------:R-:W-:Y:S05]  /*6eb0*/  BSYNC B2 ;  /* 0x0000000000027941 */ /* 0x000fea0003800000 */
.L_x_8247:
        /* <DEDUP_REMOVED lines=46> */
.L_x_8251:
[----:B------:R-:W-:Y:S01]  /*71a0*/  DMUL R2, RZ, R60 ;  /* 0x0000003cff027228 */ /* 0x000fe20000000000 */
[----:B------:R-:W-:-:S10]  /*71b0*/  IMAD.MOV.U32 R5, RZ, RZ, RZ ;  /* 0x000000ffff057224 */ /* 0x000fd400078e00ff */
.L_x_8252:
[----:B------:R-:W-:Y:S05]  /*71c0*/  BSYNC B2 ;  /* 0x0000000000027941 */ /* 0x000fea0003800000 */
.L_x_8250:
        /* <DEDUP_REMOVED lines=24> */
.L_x_8225:
        /* <DEDUP_REMOVED lines=57> */
.L_x_8237:
[----:B------:R-:W-:Y:S05]  /*76e0*/  BSYNC B1 ;  /* 0x0000000000017941 */ /* 0x000fea0003800000 */
.L_x_8224:
        /* <DEDUP_REMOVED lines=31> */
.L_x_8257:
[----:B------:R-:W-:Y:S05]  /*78e0*/  BSYNC B2 ;  /* 0x0000000000027941 */ /* 0x000fea0003800000 */
.L_x_8256:
        /* <DEDUP_REMOVED lines=18> */
.L_x_8259:
[----:B------:R-:W-:Y:S05]  /*7a10*/  BSYNC B2 ;  /* 0x0000000000027941 */ /* 0x000fea0003800000 */
.L_x_8258:
[-C--:B------:R-:W-:Y:S02]  /*7a20*/  DFMA R2, R10, R44.reuse, R8 ;  /* 0x0000002c0a02722b */ /* 0x080fe40000000008 */
[----:B------:R-:W-:-:S06]  /*7a30*/  DFMA R10, -R8, R44, R10 ;  /* 0x0000002c080a722b */ /* 0x000fcc000000010a */
[-C--:B------:R-:W-:Y:S02]  /*7a40*/  DMUL R8, R2, R4.reuse ;  /* 0x0000000402087228 */ /* 0x080fe40000000000 */
[----:B------:R-:W-:Y:S01]  /*7a50*/  DMUL R10, R10, R4 ;  /* 0x000000040a0a7228 */ /* 0x000fe20000000000 */
[----:B------:R-:W-:Y:S10]  /*7a60*/  BRA `(.L_x_8260) ;  /* 0x0000000400887947 */ /* 0x000ff40003800000 */
.L_x_8255:
        /* <DEDUP_REMOVED lines=21> */
.L_x_8262:
[----:B------:R-:W-:Y:S05]  /*7bc0*/  BSYNC B2 ;  /* 0x0000000000027941 */ /* 0x000fea0003800000 */
.L_x_8261:
        /* <DEDUP_REMOVED lines=25> */
.L_x_8264:
[----:B------:R-:W-:Y:S05]  /*7d60*/  BSYNC B2 ;  /* 0x0000000000027941 */ /* 0x000fea0003800000 */
.L_x_8263:
[----:B------:R-:W-:Y:S02]  /*7d70*/  IMAD.MOV.U32 R10, RZ, RZ, R4 ;  /* 0x000000ffff0a7224 */ /* 0x000fe400078e0004 */
[----:B------:R-:W-:Y:S01]  /*7d80*/  IMAD.MOV.U32 R11, RZ, RZ, R5 ;  /* 0x000000ffff0b7224 */ /* 0x000fe200078e0005 */
[----:B------:R-:W-:Y:S06]  /*7d90*/  BRA `(.L_x_8260) ;  /* 0x0000000000bc7947 */ /* 0x000fec0003800000 */
.L_x_8254:
        /* <DEDUP_REMOVED lines=23> */
.L_x_8266:
[----:B------:R-:W-:Y:S05]  /*7f10*/  BSYNC B2 ;  /* 0x0000000000027941 */ /* 0x000fea0003800000 */
.L_x_8265:
        /* <DEDUP_REMOVED lines=18> */
.L_x_8268:
[----:B------:R-:W-:Y:S05]  /*8040*/  BSYNC B2 ;  /* 0x0000000000027941 */ /* 0x000fea0003800000 */
.L_x_8267:
[-C--:B------:R-:W-:Y:S02]  /*8050*/  DFMA R2, R8, R44.reuse, R10 ;  /* 0x0000002c0802722b */ /* 0x080fe4000000000a */
[----:B------:R-:W-:-:S06]  /*8060*/  DFMA R10, R10, R44, -R8 ;  /* 0x0000002c0a0a722b */ /* 0x000fcc0000000808 */
[-C--:B------:R-:W-:Y:S02]  /*8070*/  DMUL R8, R2, R4.reuse ;  /* 0x0000000402087228 */ /* 0x080fe40000000000 */
[----:B------:R-:W-:-:S11]  /*8080*/  DMUL R10, R10, R4 ;  /* 0x000000040a0a7228 */ /* 0x000fd60000000000 */
.L_x_8260:
[----:B------:R-:W-:Y:S05]  /*8090*/  BSYNC B1 ;  /* 0x0000000000017941 */ /* 0x000fea0003800000 */
.L_x_8253:
        /* <DEDUP_REMOVED lines=73> */
.L_x_8275:
[----:B------:R-:W-:Y:S05]  /*8530*/  BSYNC B0 ;  /* 0x0000000000007941 */ /* 0x000fea0003800000 */
.L_x_8274:
        /* <DEDUP_REMOVED lines=23> */
.L_x_8277:
[----:B------:R-:W-:Y:S01]  /*86b0*/  DMUL R2, RZ, R60 ;  /* 0x0000003cff027228 */ /* 0x000fe20000000000 */
[----:B------:R-:W-:-:S10]  /*86c0*/  IMAD.MOV.U32 R5, RZ, RZ, RZ ;  /* 0x000000ffff057224 */ /* 0x000fd400078e00ff */
.L_x_8278:
[----:B------:R-:W-:Y:S05]  /*86d0*/  BSYNC B2 ;  /* 0x0000000000027941 */ /* 0x000fea0003800000 */
.L_x_8276:
        /* <DEDUP_REMOVED lines=46> */
.L_x_8280:
[----:B------:R-:W-:Y:S01]  /*89c0*/  DMUL R2, RZ, R60 ;  /* 0x0000003cff027228 */ /* 0x000fe20000000000 */
[----:B------:R-:W-:-:S10]  /*89d0*/  IMAD.MOV.U32 R5, RZ, RZ, RZ ;  /* 0x000000ffff057224 */ /* 0x000fd400078e00ff */
.L_x_8281:
[----:B------:R-:W-:Y:S05]  /*89e0*/  BSYNC B2 ;  /* 0x0000000000027941 */ /* 0x000fea0003800000 */
.L_x_8279:
        /* <DEDUP_REMOVED lines=25> */
.L_x_8273:
        /* <DEDUP_REMOVED lines=62> */
.L_x_8284:
[----:B------:R-:W-:Y:S05]  /*8f60*/  BSYNC B0 ;  /* 0x0000000000007941 */ /* 0x000fea0003800000 */
.L_x_8283:
        /* <DEDUP_REMOVED lines=23> */
.L_x_8286:
[----:B------:R-:W-:Y:S01]  /*90e0*/  DMUL R2, RZ, R60 ;  /* 0x0000003cff027228 */ /* 0x000fe20000000000 */
[----:B------:R-:W-:-:S10]  /*90f0*/  IMAD.MOV.U32 R5, RZ, RZ, RZ ;  /* 0x000000ffff057224 */ /* 0x000fd400078e00ff */
.L_x_8287:
[----:B------:R-:W-:Y:S05]  /*9100*/  BSYNC B2 ;  /* 0x0000000000027941 */ /* 0x000fea0003800000 */
.L_x_8285:
        /* <DEDUP_REMOVED lines=46> */
.L_x_8289:
[----:B------:R-:W-:Y:S01]  /*93f0*/  DMUL R2, RZ, R60 ;  /* 0x0000003cff027228 */ /* 0x000fe20000000000 */
[----:B------:R-:W-:-:S10]  /*9400*/  IMAD.MOV.U32 R5, RZ, RZ, RZ ;  /* 0x000000ffff057224 */ /* 0x000fd400078e00ff */
.L_x_8290:
[----:B------:R-:W-:Y:S05]  /*9410*/  BSYNC B2 ;  /* 0x0000000000027941 */ /* 0x000fea0003800000 */
.L_x_8288:
        /* <DEDUP_REMOVED lines=39> */
.L_x_8272:
        /* <DEDUP_REMOVED lines=11> */
.L_x_8291:
[----:B------:R-:W-:-:S10]  /*9740*/  DADD R40, R38, -R38 ;  /* 0x0000000026287229 */ /* 0x000fd40000000826 */
[----:B------:R-:W-:Y:S02]  /*9750*/  IMAD.MOV.U32 R60, RZ, RZ, R40 ;  /* 0x000000ffff3c7224 */ /* 0x000fe400078e0028 */
[----:B------:R-:W-:Y:S01]  /*9760*/  IMAD.MOV.U32 R61, RZ, RZ, R41 ;  /* 0x000000ffff3d7224 */ /* 0x000fe200078e0029 */
[----:B------:R-:W-:Y:S06]  /*9770*/  BRA `(.L_x_8282) ;  /* 0x0000000800747947 */ /* 0x000fec0003800000 */
.L_x_8271:
        /* <DEDUP_REMOVED lines=24> */
.L_x_8293:
[----:B------:R-:W-:Y:S01]  /*9900*/  DMUL R2, RZ, R60 ;  /* 0x0000003cff027228 */ /* 0x000fe20000000000 */
[----:B------:R-:W-:-:S10]  /*9910*/  IMAD.MOV.U32 R5, RZ, RZ, RZ ;  /* 0x000000ffff057224 */ /* 0x000fd400078e00ff */
.L_x_8294:
[----:B------:R-:W-:Y:S05]  /*9920*/  BSYNC B2 ;  /* 0x0000000000027941 */ /* 0x000fea0003800000 */
.L_x_8292:
        /* <DEDUP_REMOVED lines=46> */
.L_x_8296:
[----:B------:R-:W-:Y:S01]  /*9c10*/  DMUL R2, RZ, R60 ;  /* 0x0000003cff027228 */ /* 0x000fe20000000000 */
[----:B------:R-:W-:-:S10]  /*9c20*/  IMAD.MOV.U32 R5, RZ, RZ, RZ ;  /* 0x000000ffff057224 */ /* 0x000fd400078e00ff */
.L_x_8297:
[----:B------:R-:W-:Y:S05]  /*9c30*/  BSYNC B2 ;  /* 0x0000000000027941 */ /* 0x000fea0003800000 */
.L_x_8295:
        /* <DEDUP_REMOVED lines=24> */
.L_x_8270:
        /* <DEDUP_REMOVED lines=57> */
.L_x_8282:
[----:B------:R-:W-:Y:S05]  /*a150*/  BSYNC B1 ;  /* 0x0000000000017941 */ /* 0x000fea0003800000 */
.L_x_8269:
        /* <DEDUP_REMOVED lines=31> */
.L_x_8302:
[----:B------:R-:W-:Y:S05]  /*a350*/  BSYNC B2 ;  /* 0x0000000000027941 */ /* 0x000fea0003800000 */
.L_x_8301:
        /* <DEDUP_REMOVED lines=18> */
.L_x_8304:
[----:B------:R-:W-:Y:S05]  /*a480*/  BSYNC B2 ;  /* 0x0000000000027941 */ /* 0x000fea0003800000 */
.L_x_8303:
[-C--:B------:R-:W-:Y:S02]  /*a490*/  DFMA R2, R38, R44.reuse, R36 ;  /* 0x0000002c2602722b */ /* 0x080fe40000000024 */
[----:B------:R-:W-:-:S06]  /*a4a0*/  DFMA R38, -R36, R44, R38 ;  /* 0x0000002c2426722b */ /* 0x000fcc0000000126 */
[-C--:B------:R-:W-:Y:S02]  /*a4b0*/  DMUL R36, R2, R4.reuse ;  /* 0x0000000402247228 */ /* 0x080fe40000000000 */
[----:B------:R-:W-:Y:S01]  /*a4c0*/  DMUL R38, R38, R4 ;  /* 0x0000000426267228 */ /* 0x000fe20000000000 */
[----:B------:R-:W-:Y:S10]  /*a4d0*/  BRA `(.L_x_8305) ;  /* 0x0000000400887947 */ /* 0x000ff40003800000 */
.L_x_8300:
        /* <DEDUP_REMOVED lines=21> */
.L_x_8307:
[----:B------:R-:W-:Y:S05]  /*a630*/  BSYNC B2 ;  /* 0x0000000000027941 */ /* 0x000fea0003800000 */
.L_x_8306:
        /* <DEDUP_REMOVED lines=25> */
.L_x_8309:
[----:B------:R-:W-:Y:S05]  /*a7d0*/  BSYNC B2 ;  /* 0x0000000000027941 */ /* 0x000fea0003800000 */
.L_x_8308:
[----:B------:R-:W-:Y:S02]  /*a7e0*/  IMAD.MOV.U32 R38, RZ, RZ, R4 ;  /* 0x000000ffff267224 */ /* 0x000fe400078e0004 */
[----:B------:R-:W-:Y:S01]  /*a7f0*/  IMAD.MOV.U32 R39, RZ, RZ, R5 ;  /* 0x000000ffff277224 */ /* 0x000fe200078e0005 */
[----:B------:R-:W-:Y:S06]  /*a800*/  BRA `(.L_x_8305) ;  /* 0x0000000000bc7947 */ /* 0x000fec0003800000 */
.L_x_8299:
        /* <DEDUP_REMOVED lines=23> */
.L_x_8311:
[----:B------:R-:W-:Y:S05]  /*a980*/  BSYNC B2 ;  /* 0x0000000000027941 */ /* 0x000fea0003800000 */
.L_x_8310:
        /* <DEDUP_REMOVED lines=18> */
.L_x_8313:
[----:B------:R-:W-:Y:S05]  /*aab0*/  BSYNC B2 ;  /* 0x0000000000027941 */ /* 0x000fea0003800000 */
.L_x_8312:
[-C--:B------:R-:W-:Y:S02]  /*aac0*/  DFMA R2, R36, R44.reuse, R38 ;  /* 0x0000002c2402722b */ /* 0x080fe40000000026 */
[----:B------:R-:W-:-:S06]  /*aad0*/  DFMA R38, R38, R44, -R36 ;  /* 0x0000002c2626722b */ /* 0x000fcc0000000824 */
[-C--:B------:R-:W-:Y:S02]  /*aae0*/  DMUL R36, R2, R4.reuse ;  /* 0x0000000402247228 */ /* 0x080fe40000000000 */
[----:B------:R-:W-:-:S11]  /*aaf0*/  DMUL R38, R38, R4 ;  /* 0x0000000426267228 */ /* 0x000fd60000000000 */
.L_x_8305:
[----:B------:R-:W-:Y:S05]  /*ab00*/  BSYNC B1 ;  /* 0x0000000000017941 */ /* 0x000fea0003800000 */
.L_x_8298:
        /* <DEDUP_REMOVED lines=73> */
.L_x_8320:
[----:B------:R-:W-:Y:S05]  /*afa0*/  BSYNC B0 ;  /* 0x0000000000007941 */ /* 0x000fea0003800000 */
.L_x_8319:
        /* <DEDUP_REMOVED lines=23> */
.L_x_8322:
[----:B------:R-:W-:Y:S01]  /*b120*/  DMUL R2, RZ, R60 ;  /* 0x0000003cff027228 */ /* 0x000fe20000000000 */
[----:B------:R-:W-:-:S10]  /*b130*/  IMAD.MOV.U32 R5, RZ, RZ, RZ ;  /* 0x000000ffff057224 */ /* 0x000fd400078e00ff */
.L_x_8323:
[----:B------:R-:W-:Y:S05]  /*b140*/  BSYNC B2 ;  /* 0x0000000000027941 */ /* 0x000fea0003800000 */
.L_x_8321:
        /* <DEDUP_REMOVED lines=46> */
.L_x_8325:
[----:B------:R-:W-:Y:S01]  /*b430*/  DMUL R2, RZ, R60 ;  /* 0x0000003cff027228 */ /* 0x000fe20000000000 */
[----:B------:R-:W-:-:S10]  /*b440*/  IMAD.MOV.U32 R5, RZ, RZ, RZ ;  /* 0x000000ffff057224 */ /* 0x000fd400078e00ff */
.L_x_8326:
[----:B------:R-:W-:Y:S05]  /*b450*/  BSYNC B2 ;  /* 0x0000000000027941 */ /* 0x000fea0003800000 */
.L_x_8324:
        /* <DEDUP_REMOVED lines=25> */
.L_x_8318:
        /* <DEDUP_REMOVED lines=62> */
.L_x_8329:
[----:B------:R-:W-:Y:S05]  /*b9d0*/  BSYNC B0 ;  /* 0x0000000000007941 */ /* 0x000fea0003800000 */
.L_x_8328:
        /* <DEDUP_REMOVED lines=23> */
.L_x_8331:
[----:B------:R-:W-:Y:S01]  /*bb50*/  DMUL R2, RZ, R60 ;  /* 0x0000003cff027228 */ /* 0x000fe20000000000 */
[----:B------:R-:W-:-:S10]  /*bb60*/  IMAD.MOV.U32 R5, RZ, RZ, RZ ;  /* 0x000000ffff057224 */ /* 0x000fd400078e00ff */
.L_x_8332:
[----:B------:R-:W-:Y:S05]  /*bb70*/  BSYNC B2 ;  /* 0x0000000000027941 */ /* 0x000fea0003800000 */
.L_x_8330:
        /* <DEDUP_REMOVED lines=46> */
.L_x_8334:
[----:B------:R-:W-:Y:S01]  /*be60*/  DMUL R2, RZ, R60 ;  /* 0x0000003cff027228 */ /* 0x000fe20000000000 */
[----:B------:R-:W-:-:S10]  /*be70*/  IMAD.MOV.U32 R5, RZ, RZ, RZ ;  /* 0x000000ffff057224 */ /* 0x000fd400078e00ff */
.L_x_8335:
[----:B------:R-:W-:Y:S05]  /*be80*/  BSYNC B2 ;  /* 0x0000000000027941 */ /* 0x000fea0003800000 */
.L_x_8333:
        /* <DEDUP_REMOVED lines=39> */
.L_x_8317:
        /* <DEDUP_REMOVED lines=11> */
.L_x_8336:
[----:B------:R-:W-:-:S10]  /*c1b0*/  DADD R40, R34, -R34 ;  /* 0x0000000022287229 */ /* 0x000fd40000000822 */
[----:B------:R-:W-:Y:S02]  /*c1c0*/  IMAD.MOV.U32 R60, RZ, RZ, R40 ;  /* 0x000000ffff3c7224 */ /* 0x000fe400078e0028 */
[----:B------:R-:W-:Y:S01]  /*c1d0*/  IMAD.MOV.U32 R61, RZ, RZ, R41 ;  /* 0x000000ffff3d7224 */ /* 0x000fe200078e0029 */
[----:B------:R-:W-:Y:S06]  /*c1e0*/  BRA `(.L_x_8327) ;  /* 0x0000000800747947 */ /* 0x000fec0003800000 */
.L_x_8316:
        /* <DEDUP_REMOVED lines=24> */
.L_x_8338:
[----:B------:R-:W-:Y:S01]  /*c370*/  DMUL R2, RZ, R60 ;  /* 0x0000003cff027228 */ /* 0x000fe20000000000 */
[----:B------:R-:W-:-:S10]  /*c380*/  IMAD.MOV.U32 R5, RZ, RZ, RZ ;  /* 0x000000ffff057224 */ /* 0x000fd400078e00ff */
.L_x_8339:
[----:B------:R-:W-:Y:S05]  /*c390*/  BSYNC B2 ;  /* 0x0000000000027941 */ /* 0x000fea0003800000 */
.L_x_8337:
        /* <DEDUP_REMOVED lines=46> */
.L_x_8341:
[----:B------:R-:W-:Y:S01]  /*c680*/  DMUL R2, RZ, R60 ;  /* 0x0000003cff027228 */ /* 0x000fe20000000000 */
[----:B------:R-:W-:-:S10]  /*c690*/  IMAD.MOV.U32 R5, RZ, RZ, RZ ;  /* 0x000000ffff057224 */ /* 0x000fd400078e00ff */
.L_x_8342:
[----:B------:R-:W-:Y:S05]  /*c6a0*/  BSYNC B2 ;  /* 0x0000000000027941 */ /* 0x000fea0003800000 */
.L_x_8340:
        /* <DEDUP_REMOVED lines=24> */
.L_x_8315:
        /* <DEDUP_REMOVED lines=57> */
.L_x_8327:
[----:B------:R-:W-:Y:S05]  /*cbc0*/  BSYNC B1 ;  /* 0x0000000000017941 */ /* 0x000fea0003800000 */
.L_x_8314:
        /* <DEDUP_REMOVED lines=31> */
.L_x_8347:
[----:B------:R-:W-:Y:S05]  /*cdc0*/  BSYNC B2 ;  /* 0x0000000000027941 */ /* 0x000fea0003800000 */
.L_x_8346:
        /* <DEDUP_REMOVED lines=18> */
.L_x_8349:
[----:B------:R-:W-:Y:S05]  /*cef0*/  BSYNC B2 ;  /* 0x0000000000027941 */ /* 0x000fea0003800000 */
.L_x_8348:
[-C--:B------:R-:W-:Y:S02]  /*cf00*/  DFMA R2, R34, R44.reuse, R32 ;  /* 0x0000002c2202722b */ /* 0x080fe40000000020 */
[----:B------:R-:W-:-:S06]  /*cf10*/  DFMA R34, -R32, R44, R34 ;  /* 0x0000002c2022722b */ /* 0x000fcc0000000122 */
[-C--:B------:R-:W-:Y:S02]  /*cf20*/  DMUL R32, R2, R4.reuse ;  /* 0x0000000402207228 */ /* 0x080fe40000000000 */
[----:B------:R-:W-:Y:S01]  /*cf30*/  DMUL R34, R34, R4 ;  /* 0x0000000422227228 */ /* 0x000fe20000000000 */
[----:B------:R-:W-:Y:S10]  /*cf40*/  BRA `(.L_x_8350) ;  /* 0x0000000400887947 */ /* 0x000ff40003800000 */
.L_x_8345:
        /* <DEDUP_REMOVED lines=21> */
.L_x_8352:
[----:B------:R-:W-:Y:S05]  /*d0a0*/  BSYNC B2 ;  /* 0x0000000000027941 */ /* 0x000fea0003800000 */
.L_x_8351:
        /* <DEDUP_REMOVED lines=25> */
.L_x_8354:
[----:B------:R-:W-:Y:S05]  /*d240*/  BSYNC B2 ;  /* 0x0000000000027941 */ /* 0x000fea0003800000 */
.L_x_8353:
[----:B------:R-:W-:Y:S02]  /*d250*/  IMAD.MOV.U32 R34, RZ, RZ, R4 ;  /* 0x000000ffff227224 */ /* 0x000fe400078e0004 */
[----:B------:R-:W-:Y:S01]  /*d260*/  IMAD.MOV.U32 R35, RZ, RZ, R5 ;  /* 0x000000ffff237224 */ /* 0x000fe200078e0005 */
[----:B------:R-:W-:Y:S06]  /*d270*/  BRA `(.L_x_8350) ;  /* 0x0000000000bc7947 */ /* 0x000fec0003800000 */
.L_x_8344:
        /* <DEDUP_REMOVED lines=23> */
.L_x_8356:
[----:B------:R-:W-:Y:S05]  /*d3f0*/  BSYNC B2 ;  /* 0x0000000000027941 */ /* 0x000fea0003800000 */
.L_x_8355:
        /* <DEDUP_REMOVED lines=18> */
.L_x_8358:
[----:B------:R-:W-:Y:S05]  /*d520*/  BSYNC B2 ;  /* 0x0000000000027941 */ /* 0x000fea0003800000 */
.L_x_8357:
[-C--:B------:R-:W-:Y:S02]  /*d530*/  DFMA R2, R32, R44.reuse, R34 ;  /* 0x0000002c2002722b */ /* 0x080fe40000000022 */
[----:B------:R-:W-:-:S06]  /*d540*/  DFMA R34, R34, R44, -R32 ;  /* 0x0000002c2222722b */ /* 0x000fcc0000000820 */
[-C--:B------:R-:W-:Y:S02]  /*d550*/  DMUL R32, R2, R4.reuse ;  /* 0x0000000402207228 */ /* 0x080fe40000000000 */
[----:B------:R-:W-:-:S11]  /*d560*/  DMUL R34, R34, R4 ;  /* 0x0000000422227228 */ /* 0x000fd60000000000 */
.L_x_8350:
[----:B------:R-:W-:Y:S05]  /*d570*/  BSYNC B1 ;  /* 0x0000000000017941 */ /* 0x000fea0003800000 */
.L_x_8343:
        /* <DEDUP_REMOVED lines=73> */
.L_x_8365:
[----:B------:R-:W-:Y:S05]  /*da10*/  BSYNC B0 ;  /* 0x0000000000007941 */ /* 0x000fea0003800000 */
.L_x_8364:
        /* <DEDUP_REMOVED lines=23> */
.L_x_8367:
[----:B------:R-:W-:Y:S01]  /*db90*/  DMUL R2, RZ, R60 ;  /* 0x0000003cff027228 */ /* 0x000fe20000000000 */
[----:B------:R-:W-:-:S10]  /*dba0*/  IMAD.MOV.U32 R5, RZ, RZ, RZ ;  /* 0x000000ffff057224 */ /* 0x000fd400078e00ff */
.L_x_8368:
[----:B------:R-:W-:Y:S05]  /*dbb0*/  BSYNC B2 ;  /* 0x0000000000027941 */ /* 0x000fea0003800000 */
.L_x_8366:
        /* <DEDUP_REMOVED lines=46> */
.L_x_8370:
[----:B------:R-:W-:Y:S01]  /*dea0*/  DMUL R2, RZ, R60 ;  /* 0x0000003cff027228 */ /* 0x000fe20000000000 */
[----:B------:R-:W-:-:S10]  /*deb0*/  IMAD.MOV.U32 R5, RZ, RZ, RZ ;  /* 0x000000ffff057224 */ /* 0x000fd400078e00ff */
.L_x_8371:
[----:B------:R-:W-:Y:S05]  /*dec0*/  BSYNC B2 ;  /* 0x0000000000027941 */ /* 0x000fea0003800000 */
.L_x_8369:
        /* <DEDUP_REMOVED lines=25> */
.L_x_8363:
        /* <DEDUP_REMOVED lines=62> */
.L_x_8374:
[----:B------:R-:W-:Y:S05]  /*e440*/  BSYNC B0 ;  /* 0x0000000000007941 */ /* 0x000fea0003800000 */
.L_x_8373:
        /* <DEDUP_REMOVED lines=23> */
.L_x_8376:
[----:B------:R-:W-:Y:S01]  /*e5c0*/  DMUL R2, RZ, R60 ;  /* 0x0000003cff027228 */ /* 0x000fe20000000000 */
[----:B------:R-:W-:-:S10]  /*e5d0*/  IMAD.MOV.U32 R5, RZ, RZ, RZ ;  /* 0x000000ffff057224 */ /* 0x000fd400078e00ff */
.L_x_8377:
[----:B------:R-:W-:Y:S05]  /*e5e0*/  BSYNC B2 ;  /* 0x0000000000027941 */ /* 0x000fea0003800000 */
.L_x_8375:
        /* <DEDUP_REMOVED lines=46> */
.L_x_8379:
[----:B------:R-:W-:Y:S01]  /*e8d0*/  DMUL R2, RZ, R60 ;  /* 0x0000003cff027228 */ /* 0x000fe20000000000 */
[----:B------:R-:W-:-:S10]  /*e8e0*/  IMAD.MOV.U32 R5, RZ, RZ, RZ ;  /* 0x000000ffff057224 */ /* 0x000fd400078e00ff */
.L_x_8380:
[----:B------:R-:W-:Y:S05]  /*e8f0*/  BSYNC B2 ;  /* 0x0000000000027941 */ /* 0x000fea0003800000 */
.L_x_8378:
        /* <DEDUP_REMOVED lines=39> */
.L_x_8362:
        /* <DEDUP_REMOVED lines=11> */
.L_x_8381:
[----:B------:R-:W-:-:S10]  /*ec20*/  DADD R40, R30, -R30 ;  /* 0x000000001e287229 */ /* 0x000fd4000000081e */
[----:B------:R-:W-:Y:S02]  /*ec30*/  IMAD.MOV.U32 R60, RZ, RZ, R40 ;  /* 0x000000ffff3c7224 */ /* 0x000fe400078e0028 */
[----:B------:R-:W-:Y:S01]  /*ec40*/  IMAD.MOV.U32 R61, RZ, RZ, R41 ;  /* 0x000000ffff3d7224 */ /* 0x000fe200078e0029 */
[----:B------:R-:W-:Y:S06]  /*ec50*/  BRA `(.L_x_8372) ;  /* 0x0000000800747947 */ /* 0x000fec0003800000 */
.L_x_8361:
        /* <DEDUP_REMOVED lines=24> */
.L_x_8383:
[----:B------:R-:W-:Y:S01]  /*ede0*/  DMUL R2, RZ, R60 ;  /* 0x0000003cff027228 */ /* 0x000fe20000000000 */
[----:B------:R-:W-:-:S10]  /*edf0*/  IMAD.MOV.U32 R5, RZ, RZ, RZ ;  /* 0x000000ffff057224 */ /* 0x000fd400078e00ff */
.L_x_8384:
[----:B------:R-:W-:Y:S05]  /*ee00*/  BSYNC B2 ;  /* 0x0000000000027941 */ /* 0x000fea0003800000 */
.L_x_8382:
        /* <DEDUP_REMOVED lines=46> */
.L_x_8386:
[----:B------:R-:W-:Y:S01]  /*f0f0*/  DMUL R2, RZ, R60 ;  /* 0x0000003cff027228 */ /* 0x000fe20000000000 */
[----:B------:R-:W-:-:S10]  /*f100*/  IMAD.MOV.U32 R5, RZ, RZ, RZ ;  /* 0x000000ffff057224 */ /* 0x000fd400078e00ff */
.L_x_8387:
[----:B------:R-:W-:Y:S05]  /*f110*/  BSYNC B2 ;  /* 0x0000000000027941 */ /* 0x000fea0003800000 */
.L_x_8385:
        /* <DEDUP_REMOVED lines=24> */
.L_x_8360:
        /* <DEDUP_REMOVED lines=57> */
.L_x_8372:
[----:B------:R-:W-:Y:S05]  /*f630*/  BSYNC B1 ;  /* 0x0000000000017941 */ /* 0x000fea0003800000 */
.L_x_8359:
        /* <DEDUP_REMOVED lines=31> */
.L_x_8392:
[----:B------:R-:W-:Y:S05]  /*f830*/  BSYNC B2 ;  /* 0x0000000000027941 */ /* 0x000fea0003800000 */
.L_x_8391:
        /* <DEDUP_REMOVED lines=18> */
.L_x_8394:
[----:B------:R-:W-:Y:S05]  /*f960*/  BSYNC B2 ;  /* 0x0000000000027941 */ /* 0x000fea0003800000 */
.L_x_8393:
[-C--:B------:R-:W-:Y:S02]  /*f970*/  DFMA R2, R30, R44.reuse, R28 ;  /* 0x0000002c1e02722b */ /* 0x080fe4000000001c */
[----:B------:R-:W-:-:S06]  /*f980*/  DFMA R30, -R28, R44, R30 ;  /* 0x0000002c1c1e722b */ /* 0x000fcc000000011e */
[-C--:B------:R-:W-:Y:S02]  /*f990*/  DMUL R28, R2, R4.reuse ;  /* 0x00000004021c7228 */ /* 0x080fe40000000000 */
[----:B------:R-:W-:Y:S01]  /*f9a0*/  DMUL R30, R30, R4 ;  /* 0x000000041e1e7228 */ /* 0x000fe20000000000 */
[----:B------:R-:W-:Y:S10]  /*f9b0*/  BRA `(.L_x_8395) ;  /* 0x0000000400887947 */ /* 0x000ff40003800000 */
.L_x_8390:
        /* <DEDUP_REMOVED lines=21> */
.L_x_8397:
[----:B------:R-:W-:Y:S05]  /*fb10*/  BSYNC B2 ;  /* 0x0000000000027941 */ /* 0x000fea0003800000 */
.L_x_8396:
        /* <DEDUP_REMOVED lines=25> */
.L_x_8399:
[----:B------:R-:W-:Y:S05]  /*fcb0*/  BSYNC B2 ;  /* 0x0000000000027941 */ /* 0x000fea0003800000 */
.L_x_8398:
[----:B------:R-:W-:Y:S02]  /*fcc0*/  IMAD.MOV.U32 R30, RZ, RZ, R4 ;  /* 0x000000ffff1e7224 */ /* 0x000fe400078e0004 */
[----:B------:R-:W-:Y:S01]  /*fcd0*/  IMAD.MOV.U32 R31, RZ, RZ, R5 ;  /* 0x000000ffff1f7224 */ /* 0x000fe200078e0005 */
[----:B------:R-:W-:Y:S06]  /*fce0*/  BRA `(.L_x_8395) ;  /* 0x0000000000bc7947 */ /* 0x000fec0003800000 */
.L_x_8389:
        /* <DEDUP_REMOVED lines=23> */
.L_x_8401:
[----:B------:R-:W-:Y:S05]  /*fe60*/  BSYNC B2 ;  /* 0x0000000000027941 */ /* 0x000fea0003800000 */
.L_x_8400:
        /* <DEDUP_REMOVED lines=18> */
.L_x_8403:
[----:B------:R-:W-:Y:S05]  /*ff90*/  BSYNC B2 ;  /* 0x0000000000027941 */ /* 0x000fea0003800000 */
.L_x_8402:
[-C--:B------:R-:W-:Y:S02]  /*ffa0*/  DFMA R2, R28, R44.reuse, R30 ;  /* 0x0000002c1c02722b */ /* 0x080fe4000000001e */
[----:B------:R-:W-:-:S06]  /*ffb0*/  DFMA R30, R30, R44, -R28 ;  /* 0x0000002c1e1e722b */ /* 0x000fcc000000081c */
[-C--:B------:R-:W-:Y:S02]  /*ffc0*/  DMUL R28, R2, R4.reuse ;  /* 0x00000004021c7228 */ /* 0x080fe40000000000 */
[----:B------:R-:W-:-:S11]  /*ffd0*/  DMUL R30, R30, R4 ;  /* 0x000000041e1e7228 */ /* 0x000fd60000000000 */
.L_x_8395:
[----:B------:R-:W-:Y:S05]  /*ffe0*/  BSYNC B1 ;  /* 0x0000000000017941 */ /* 0x000fea0003800000 */
.L_x_8388:
        /* <DEDUP_REMOVED lines=73> */
.L_x_8410:
[----:B------:R-:W-:Y:S05]  /*10480*/  BSYNC B0 ;  /* 0x0000000000007941 */ /* 0x000fea0003800000 */
.L_x_8409:
        /* <DEDUP_REMOVED lines=23> */
.L_x_8412:
[----:B------:R-:W-:Y:S01]  /*10600*/  DMUL R2, RZ, R60 ;  /* 0x0000003cff027228 */ /* 0x000fe20000000000 */
[----:B------:R-:W-:-:S10]  /*10610*/  IMAD.MOV.U32 R5, RZ, RZ, RZ ;  /* 0x000000ffff057224 */ /* 0x000fd400078e00ff */
.L_x_8413:
[----:B------:R-:W-:Y:S05]  /*10620*/  BSYNC B2 ;  /* 0x0000000000027941 */ /* 0x000fea0003800000 */
.L_x_8411:
        /* <DEDUP_REMOVED lines=46> */
.L_x_8415:
[----:B------:R-:W-:Y:S01]  /*10910*/  DMUL R2, RZ, R60 ;  /* 0x0000003cff027228 */ /* 0x000fe20000000000 */
[----:B------:R-:W-:-:S10]  /*10920*/  IMAD.MOV.U32 R5, RZ, RZ, RZ ;  /* 0x000000ffff057224 */ /* 0x000fd400078e00ff */
.L_x_8416:
[----:B------:R-:W-:Y:S05]  /*10930*/  BSYNC B2 ;  /* 0x0000000000027941 */ /* 0x000fea0003800000 */
.L_x_8414:
        /* <DEDUP_REMOVED lines=25> */
.L_x_8408:
        /* <DEDUP_REMOVED lines=62> */
.L_x_8419:
[----:B------:R-:W-:Y:S05]  /*10eb0*/  BSYNC B0 ;  /* 0x0000000000007941 */ /* 0x000fea0003800000 */
.L_x_8418:
        /* <DEDUP_REMOVED lines=23> */
.L_x_8421:
[----:B------:R-:W-:Y:S01]  /*11030*/  DMUL R2, RZ, R60 ;  /* 0x0000003cff027228 */ /* 0x000fe20000000000 */
[----:B------:R-:W-:-:S10]  /*11040*/  IMAD.MOV.U32 R5, RZ, RZ, RZ ;  /* 0x000000ffff057224 */ /* 0x000fd400078e00ff */
.L_x_8422:
[----:B------:R-:W-:Y:S05]  /*11050*/  BSYNC B2 ;  /* 0x0000000000027941 */ /* 0x000fea0003800000 */
.L_x_8420:
        /* <DEDUP_REMOVED lines=46> */
.L_x_8424:
[----:B------:R-:W-:Y:S01]  /*11340*/  DMUL R2, RZ, R60 ;  /* 0x0000003cff027228 */ /* 0x000fe20000000000 */
[----:B------:R-:W-:-:S10]  /*11350*/  IMAD.MOV.U32 R5, RZ, RZ, RZ ;  /* 0x000000ffff057224 */ /* 0x000fd400078e00ff */
.L_x_8425:
[----:B------:R-:W-:Y:S05]  /*11360*/  BSYNC B2 ;  /* 0x0000000000027941 */ /* 0x000fea0003800000 */
.L_x_8423:
        /* <DEDUP_REMOVED lines=39> */
.L_x_8407:
        /* <DEDUP_REMOVED lines=11> */
.L_x_8426:
[----:B------:R-:W-:-:S10]  /*11690*/  DADD R40, R26, -R26 ;  /* 0x000000001a287229 */ /* 0x000fd4000000081a */
[----:B------:R-:W-:Y:S02]  /*116a0*/  IMAD.MOV.U32 R60, RZ, RZ, R40 ;  /* 0x000000ffff3c7224 */ /* 0x000fe400078e0028 */
[----:B------:R-:W-:Y:S01]  /*116b0*/  IMAD.MOV.U32 R61, RZ, RZ, R41 ;  /* 0x000000ffff3d7224 */ /* 0x000fe200078e0029 */
[----:B------:R-:W-:Y:S06]  /*116c0*/  BRA `(.L_x_8417) ;  /* 0x0000000800747947 */ /* 0x000fec0003800000 */
.L_x_8406:
        /* <DEDUP_REMOVED lines=24> */
.L_x_8428:
[----:B------:R-:W-:Y:S01]  /*11850*/  DMUL R2, RZ, R60 ;  /* 0x0000003cff027228 */ /* 0x000fe20000000000 */
[----:B------:R-:W-:-:S10]  /*11860*/  IMAD.MOV.U32 R5, RZ, RZ, RZ ;  /* 0x000000ffff057224 */ /* 0x000fd400078e00ff */
.L_x_8429:
[----:B------:R-:W-:Y:S05]  /*11870*/  BSYNC B2 ;  /* 0x0000000000027941 */ /* 0x000fea0003800000 */
.L_x_8427:
        /* <DEDUP_REMOVED lines=46> */
.L_x_8431:
[----:B------:R-:W-:Y:S01]  /*11b60*/  DMUL R2, RZ, R60 ;  /* 0x0000003cff027228 */ /* 0x000fe20000000000 */
[----:B------:R-:W-:-:S10]  /*11b70*/  IMAD.MOV.U32 R5, RZ, RZ, RZ ;  /* 0x000000ffff057224 */ /* 0x000fd400078e00ff */
.L_x_8432:
[----:B------:R-:W-:Y:S05]  /*11b80*/  BSYNC B2 ;  /* 0x0000000000027941 */ /* 0x000fea0003800000 */
.L_x_8430:
        /* <DEDUP_REMOVED lines=24> */
.L_x_8405:
        /* <DEDUP_REMOVED lines=57> */
.L_x_8417:
[----:B------:R-:W-:Y:S05]  /*120a0*/  BSYNC B1 ;  /* 0x0000000000017941 */ /* 0x000fea0003800000 */
.L_x_8404:
        /* <DEDUP_REMOVED lines=31> */
.L_x_8437:
[----:B------:R-:W-:Y:S05]  /*122a0*/  BSYNC B2 ;  /* 0x0000000000027941 */ /* 0x000fea0003800000 */
.L_x_8436:
        /* <DEDUP_REMOVED lines=18> */
.L_x_8439:
[----:B------:R-:W-:Y:S05]  /*123d0*/  BSYNC B2 ;  /* 0x0000000000027941 */ /* 0x000fea0003800000 */
.L_x_8438:
[-C--:B------:R-:W-:Y:S02]  /*123e0*/  DFMA R2, R26, R44.reuse, R24 ;  /* 0x0000002c1a02722b */ /* 0x080fe40000000018 */
[----:B------:R-:W-:-:S06]  /*123f0*/  DFMA R26, -R24, R44, R26 ;  /* 0x0000002c181a722b */ /* 0x000fcc000000011a */
[-C--:B------:R-:W-:Y:S02]  /*12400*/  DMUL R24, R2, R4.reuse ;  /* 0x0000000402187228 */ /* 0x080fe40000000000 */
[----:B------:R-:W-:Y:S01]  /*12410*/  DMUL R26, R26, R4 ;  /* 0x000000041a1a7228 */ /* 0x000fe20000000000 */
[----:B------:R-:W-:Y:S10]  /*12420*/  BRA `(.L_x_8440) ;  /* 0x0000000400887947 */ /* 0x000ff40003800000 */
.L_x_8435:
        /* <DEDUP_REMOVED lines=21> */
.L_x_8442:
[----:B------:R-:W-:Y:S05]  /*12580*/  BSYNC B2 ;  /* 0x0000000000027941 */ /* 0x000fea0003800000 */
.L_x_8441:
        /* <DEDUP_REMOVED lines=25> */
.L_x_8444:
[----:B------:R-:W-:Y:S05]  /*12720*/  BSYNC B2 ;  /* 0x0000000000027941 */ /* 0x000fea0003800000 */
.L_x_8443:
[----:B------:R-:W-:Y:S02]  /*12730*/  IMAD.MOV.U32 R26, RZ, RZ, R4 ;  /* 0x000000ffff1a7224 */ /* 0x000fe400078e0004 */
[----:B------:R-:W-:Y:S01]  /*12740*/  IMAD.MOV.U32 R27, RZ, RZ, R5 ;  /* 0x000000ffff1b7224 */ /* 0x000fe200078e0005 */
[----:B------:R-:W-:Y:S06]  /*12750*/  BRA `(.L_x_8440) ;  /* 0x0000000000bc7947 */ /* 0x000fec0003800000 */
.L_x_8434:
        /* <DEDUP_REMOVED lines=23> */
.L_x_8446:
[----:B------:R-:W-:Y:S05]  /*128d0*/  BSYNC B2 ;  /* 0x0000000000027941 */ /* 0x000fea0003800000 */
.L_x_8445:
        /* <DEDUP_REMOVED lines=18> */
.L_x_8448:
[----:B------:R-:W-:Y:S05]  /*12a00*/  BSYNC B2 ;  /* 0x0000000000027941 */ /* 0x000fea0003800000 */
.L_x_8447:
[-C--:B------:R-:W-:Y:S02]  /*12a10*/  DFMA R2, R24, R44.reuse, R26 ;  /* 0x0000002c1802722b */ /* 0x080fe4000000001a */
[----:B------:R-:W-:-:S06]  /*12a20*/  DFMA R26, R26, R44, -R24 ;  /* 0x0000002c1a1a722b */ /* 0x000fcc0000000818 */
[-C--:B------:R-:W-:Y:S02]  /*12a30*/  DMUL R24, R2, R4.reuse ;  /* 0x0000000402187228 */ /* 0x080fe40000000000 */
[----:B------:R-:W-:-:S11]  /*12a40*/  DMUL R26, R26, R4 ;  /* 0x000000041a1a7228 */ /* 0x000fd60000000000 */
.L_x_8440:
[----:B------:R-:W-:Y:S05]  /*12a50*/  BSYNC B1 ;  /* 0x0000000000017941 */ /* 0x000fea0003800000 */
.L_x_8433:
        /* <DEDUP_REMOVED lines=73> */
.L_x_8455:
[----:B------:R-:W-:Y:S05]  /*12ef0*/  BSYNC B0 ;  /* 0x0000000000007941 */ /* 0x000fea0003800000 */
.L_x_8454:
        /* <DEDUP_REMOVED lines=23> */
.L_x_8457:
[----:B------:R-:W-:Y:S01]  /*13070*/  DMUL R2, RZ, R60 ;  /* 0x0000003cff027228 */ /* 0x000fe20000000000 */
[----:B------:R-:W-:-:S10]  /*13080*/  IMAD.MOV.U32 R5, RZ, RZ, RZ ;  /* 0x000000ffff057224 */ /* 0x000fd400078e00ff */
.L_x_8458:
[----:B------:R-:W-:Y:S05]  /*13090*/  BSYNC B2 ;  /* 0x0000000000027941 */ /* 0x000fea0003800000 */
.L_x_8456:
        /* <DEDUP_REMOVED lines=46> */
.L_x_8460:
[----:B------:R-:W-:Y:S01]  /*13380*/  DMUL R2, RZ, R60 ;  /* 0x0000003cff027228 */ /* 0x000fe20000000000 */
[----:B------:R-:W-:-:S10]  /*13390*/  IMAD.MOV.U32 R5, RZ, RZ, RZ ;  /* 0x000000ffff057224 */ /* 0x000fd400078e00ff */
.L_x_8461:
[----:B------:R-:W-:Y:S05]  /*133a0*/  BSYNC B2 ;  /* 0x0000000000027941 */ /* 0x000fea0003800000 */
.L_x_8459:
        /* <DEDUP_REMOVED lines=25> */
.L_x_8453:
        /* <DEDUP_REMOVED lines=62> */
.L_x_8464:
[----:B------:R-:W-:Y:S05]  /*13920*/  BSYNC B0 ;  /* 0x0000000000007941 */ /* 0x000fea0003800000 */
.L_x_8463:
        /* <DEDUP_REMOVED lines=23> */
.L_x_8466:
[----:B------:R-:W-:Y:S01]  /*13aa0*/  DMUL R2, RZ, R60 ;  /* 0x0000003cff027228 */ /* 0x000fe20000000000 */
[----:B------:R-:W-:-:S10]  /*13ab0*/  IMAD.MOV.U32 R5, RZ, RZ, RZ ;  /* 0x000000ffff057224 */ /* 0x000fd400078e00ff */
.L_x_8467:
[----:B------:R-:W-:Y:S05]  /*13ac0*/  BSYNC B2 ;  /* 0x0000000000027941 */ /* 0x000fea0003800000 */
.L_x_8465:
        /* <DEDUP_REMOVED lines=46> */
.L_x_8469:
[----:B------:R-:W-:Y:S01]  /*13db0*/  DMUL R2, RZ, R60 ;  /* 0x0000003cff027228 */ /* 0x000fe20000000000 */
[----:B------:R-:W-:-:S10]  /*13dc0*/  IMAD.MOV.U32 R5, RZ, RZ, RZ ;  /* 0x000000ffff057224 */ /* 0x000fd400078e00ff */
.L_x_8470:
[----:B------:R-:W-:Y:S05]  /*13dd0*/  BSYNC B2 ;  /* 0x0000000000027941 */ /* 0x000fea0003800000 */
.L_x_8468:
        /* <DEDUP_REMOVED lines=39> */
.L_x_8452:
        /* <DEDUP_REMOVED lines=11> */
.L_x_8471:
[----:B------:R-:W-:-:S10]  /*14100*/  DADD R40, R22, -R22 ;  /* 0x0000000016287229 */ /* 0x000fd40000000816 */
[----:B------:R-:W-:Y:S02]  /*14110*/  IMAD.MOV.U32 R60, RZ, RZ, R40 ;  /* 0x000000ffff3c7224 */ /* 0x000fe400078e0028 */
[----:B------:R-:W-:Y:S01]  /*14120*/  IMAD.MOV.U32 R61, RZ, RZ, R41 ;  /* 0x000000ffff3d7224 */ /* 0x000fe200078e0029 */
[----:B------:R-:W-:Y:S06]  /*14130*/  BRA `(.L_x_8462) ;  /* 0x0000000800747947 */ /* 0x000fec0003800000 */
.L_x_8451:
        /* <DEDUP_REMOVED lines=24> */
.L_x_8473:
[----:B------:R-:W-:Y:S01]  /*142c0*/  DMUL R2, RZ, R60 ;  /* 0x0000003cff027228 */ /* 0x000fe20000000000 */
[----:B------:R-:W-:-:S10]  /*142d0*/  IMAD.MOV.U32 R5, RZ, RZ, RZ ;  /* 0x000000ffff057224 */ /* 0x000fd400078e00ff */
.L_x_8474:
[----:B------:R-:W-:Y:S05]  /*142e0*/  BSYNC B2 ;  /* 0x0000000000027941 */ /* 0x000fea0003800000 */
.L_x_8472:
        /* <DEDUP_REMOVED lines=46> */
.L_x_8476:
[----:B------:R-:W-:Y:S01]  /*145d0*/  DMUL R2, RZ, R60 ;  /* 0x0000003cff027228 */ /* 0x000fe20000000000 */
[----:B------:R-:W-:-:S10]  /*145e0*/  IMAD.MOV.U32 R5, RZ, RZ, RZ ;  /* 0x000000ffff057224 */ /* 0x000fd400078e00ff */
.L_x_8477:
[----:B------:R-:W-:Y:S05]  /*145f0*/  BSYNC B2 ;  /* 0x0000000000027941 */ /* 0x000fea0003800000 */
.L_x_8475:
        /* <DEDUP_REMOVED lines=24> */
.L_x_8450:
        /* <DEDUP_REMOVED lines=57> */
.L_x_8462:
[----:B------:R-:W-:Y:S05]  /*14b10*/  BSYNC B1 ;  /* 0x0000000000017941 */ /* 0x000fea0003800000 */
.L_x_8449:
        /* <DEDUP_REMOVED lines=31> */
.L_x_8482:
[----:B------:R-:W-:Y:S05]  /*14d10*/  BSYNC B2 ;  /* 0x0000000000027941 */ /* 0x000fea0003800000 */
.L_x_8481:
        /* <DEDUP_REMOVED lines=18> */
.L_x_8484:
[----:B------:R-:W-:Y:S05]  /*14e40*/  BSYNC B2 ;  /* 0x0000000000027941 */ /* 0x000fea0003800000 */
.L_x_8483:
[-C--:B------:R-:W-:Y:S02]  /*14e50*/  DFMA R2, R22, R44.reuse, R20 ;  /* 0x0000002c1602722b */ /* 0x080fe40000000014 */
[----:B------:R-:W-:-:S06]  /*14e60*/  DFMA R22, -R20, R44, R22 ;  /* 0x0000002c1416722b */ /* 0x000fcc0000000116 */
[-C--:B------:R-:W-:Y:S02]  /*14e70*/  DMUL R20, R2, R4.reuse ;  /* 0x0000000402147228 */ /* 0x080fe40000000000 */
[----:B------:R-:W-:Y:S01]  /*14e80*/  DMUL R22, R22, R4 ;  /* 0x0000000416167228 */ /* 0x000fe20000000000 */
[----:B------:R-:W-:Y:S10]  /*14e90*/  BRA `(.L_x_8485) ;  /* 0x0000000400887947 */ /* 0x000ff40003800000 */
.L_x_8480:
        /* <DEDUP_REMOVED lines=21> */
.L_x_8487:
[----:B------:R-:W-:Y:S05]  /*14ff0*/  BSYNC B2 ;  /* 0x0000000000027941 */ /* 0x000fea0003800000 */
.L_x_8486:
        /* <DEDUP_REMOVED lines=25> */
.L_x_8489:
[----:B------:R-:W-:Y:S05]  /*15190*/  BSYNC B2 ;  /* 0x0000000000027941 */ /* 0x000fea0003800000 */
.L_x_8488:
[----:B------:R-:W-:Y:S02]  /*151a0*/  IMAD.MOV.U32 R22, RZ, RZ, R4 ;  /* 0x000000ffff167224 */ /* 0x000fe400078e0004 */
[----:B------:R-:W-:Y:S01]  /*151b0*/  IMAD.MOV.U32 R23, RZ, RZ, R5 ;  /* 0x000000ffff177224 */ /* 0x000fe200078e0005 */
[----:B------:R-:W-:Y:S06]  /*151c0*/  BRA `(.L_x_8485) ;  /* 0x0000000000bc7947 */ /* 0x000fec0003800000 */
.L_x_8479:
        /* <DEDUP_REMOVED lines=23> */
.L_x_8491:
[----:B------:R-:W-:Y:S05]  /*15340*/  BSYNC B2 ;  /* 0x0000000000027941 */ /* 0x000fea0003800000 */
.L_x_8490:
        /* <DEDUP_REMOVED lines=18> */
.L_x_8493:
[----:B------:R-:W-:Y:S05]  /*15470*/  BSYNC B2 ;  /* 0x0000000000027941 */ /* 0x000fea0003800000 */
.L_x_8492:
[-C--:B------:R-:W-:Y:S02]  /*15480*/  DFMA R2, R20, R44.reuse, R22 ;  /* 0x0000002c1402722b */ /* 0x080fe40000000016 */
[----:B------:R-:W-:-:S06]  /*15490*/  DFMA R22, R22, R44, -R20 ;  /* 0x0000002c1616722b */ /* 0x000fcc0000000814 */
[-C--:B------:R-:W-:Y:S02]  /*154a0*/  DMUL R20, R2, R4.reuse ;  /* 0x0000000402147228 */ /* 0x080fe40000000000 */
[----:B------:R-:W-:-:S11]  /*154b0*/  DMUL R22, R22, R4 ;  /* 0x0000000416167228 */ /* 0x000fd60000000000 */
.L_x_8485:
[----:B------:R-:W-:Y:S05]  /*154c0*/  BSYNC B1 ;  /* 0x0000000000017941 */ /* 0x000fea0003800000 */
.L_x_8478:
        /* <DEDUP_REMOVED lines=12> */
.L_x_8133:
        /* <DEDUP_REMOVED lines=144> */
.L_x_8502:
[----:B------:R-:W-:Y:S05]  /*15e90*/  BSYNC B0 ;  /* 0x0000000000007941 */ /* 0x000fea0003800000 */
.L_x_8501:
        /* <DEDUP_REMOVED lines=21> */
[----:B------:R-:W-:Y:S05]  /*15ff0*/  CALL.REL.NOINC `($_ZN2at6native29vectorized_elementwise_kernelILi4EZZZNS0_61_GLOBAL__N__132982cb_23_ActivationSiluKernel_cu_f5210f67_354611silu_kernelERNS_18TensorIteratorBaseEENKUlvE_clEvENKUlvE1_clEvEUlN3c107complexIdEEE_St5arrayIPcLm2EEEEviT0_T1_$__internal_trig_reduction_slowpathd) ;  /* 0x0000016000787944 */ /* 0x000fea0003c00000 */
[----:B------:R-:W-:Y:S01]  /*16000*/  MOV R24, R5 ;  /* 0x0000000500187202 */ /* 0x000fe20000000f00 */
[----:B------:R-:W-:Y:S02]  /*16010*/  IMAD.MOV.U32 R62, RZ, RZ, R2 ;  /* 0x000000ffff3e7224 */ /* 0x000fe400078e0002 */
[----:B------:R-:W-:Y:S01]  /*16020*/  IMAD.MOV.U32 R63, RZ, RZ, R3 ;  /* 0x000000ffff3f7224 */ /* 0x000fe200078e0003 */
[----:B------:R-:W-:Y:S06]  /*16030*/  BRA `(.L_x_8505) ;  /* 0x0000000000087947 */ /* 0x000fec0003800000 */
.L_x_8504:
[----:B------:R-:W-:Y:S01]  /*16040*/  DMUL R62, RZ, R20 ;  /* 0x00000014ff3e7228 */ /* 0x000fe20000000000 */
[----:B------:R-:W-:-:S10]  /*16050*/  IMAD.MOV.U32 R24, RZ, RZ, RZ ;  /* 0x000000ffff187224 */ /* 0x000fd400078e00ff */
.L_x_8505:
[----:B------:R-:W-:Y:S05]  /*16060*/  BSYNC B3 ;  /* 0x0000000000037941 */ /* 0x000fea0003800000 */
.L_x_8503:
        /* <DEDUP_REMOVED lines=45> */
[----:B------:R-:W-:Y:S05]  /*16340*/  BRA `(.L_x_8508) ;  /* 0x0000000000087947 */ /* 0x000fea0003800000 */
.L_x_8507:
[----:B------:R-:W-:Y:S01]  /*16350*/  DMUL R2, RZ, R20 ;  /* 0x00000014ff027228 */ /* 0x000fe20000000000 */
[----:B------:R-:W-:-:S10]  /*16360*/  IMAD.MOV.U32 R5, RZ, RZ, RZ ;  /* 0x000000ffff057224 */ /* 0x000fd400078e00ff */
.L_x_8508:
[----:B------:R-:W-:Y:S05]  /*16370*/  BSYNC B3 ;  /* 0x0000000000037941 */ /* 0x000fea0003800000 */
.L_x_8506:
        /* <DEDUP_REMOVED lines=25> */
.L_x_8500:
        /* <DEDUP_REMOVED lines=63> */
.L_x_8511:
[----:B------:R-:W-:Y:S05]  /*16900*/  BSYNC B0 ;  /* 0x0000000000007941 */ /* 0x000fea0003800000 */
.L_x_8510:
        /* <DEDUP_REMOVED lines=22> */
[----:B------:R-:W-:Y:S02]  /*16a70*/  IMAD.MOV.U32 R24, RZ, RZ, R5 ;  /* 0x000000ffff187224 */ /* 0x000fe400078e0005 */
[----:B------:R-:W-:Y:S02]  /*16a80*/  IMAD.MOV.U32 R62, RZ, RZ, R2 ;  /* 0x000000ffff3e7224 */ /* 0x000fe400078e0002 */
[----:B------:R-:W-:Y:S01]  /*16a90*/  IMAD.MOV.U32 R63, RZ, RZ, R3 ;  /* 0x000000ffff3f7224 */ /* 0x000fe200078e0003 */
[----:B------:R-:W-:Y:S06]  /*16aa0*/  BRA `(.L_x_8514) ;  /* 0x0000000000087947 */ /* 0x000fec0003800000 */
.L_x_8513:
[----:B------:R-:W-:Y:S01]  /*16ab0*/  DMUL R62, RZ, R20 ;  /* 0x00000014ff3e7228 */ /* 0x000fe20000000000 */
[----:B------:R-:W-:-:S10]  /*16ac0*/  IMAD.MOV.U32 R24, RZ, RZ, RZ ;  /* 0x000000ffff187224 */ /* 0x000fd400078e00ff */
.L_x_8514:
[----:B------:R-:W-:Y:S05]  /*16ad0*/  BSYNC B3 ;  /* 0x0000000000037941 */ /* 0x000fea0003800000 */
.L_x_8512:
        /* <DEDUP_REMOVED lines=46> */
.L_x_8516:
[----:B------:R-:W-:Y:S01]  /*16dc0*/  DMUL R2, RZ, R20 ;  /* 0x00000014ff027228 */ /* 0x000fe20000000000 */
[----:B------:R-:W-:-:S10]  /*16dd0*/  MOV R5, RZ ;  /* 0x000000ff00057202 */ /* 0x000fd40000000f00 */
.L_x_8517:
[----:B------:R-:W-:Y:S05]  /*16de0*/  BSYNC B3 ;  /* 0x0000000000037941 */ /* 0x000fea0003800000 */
.L_x_8515:
        /* <DEDUP_REMOVED lines=39> */
.L_x_8499:
        /* <DEDUP_REMOVED lines=11> */
.L_x_8518:
[----:B------:R-:W-:-:S10]  /*17110*/  DADD R62, R18, -R18 ;  /* 0x00000000123e7229 */ /* 0x000fd40000000812 */
[----:B------:R-:W-:Y:S02]  /*17120*/  IMAD.MOV.U32 R20, RZ, RZ, R62 ;  /* 0x000000ffff147224 */ /* 0x000fe400078e003e */
[----:B------:R-:W-:Y:S01]  /*17130*/  IMAD.MOV.U32 R21, RZ, RZ, R63 ;  /* 0x000000ffff157224 */ /* 0x000fe200078e003f */
[----:B------:R-:W-:Y:S06]  /*17140*/  BRA `(.L_x_8509) ;  /* 0x0000000800847947 */ /* 0x000fec0003800000 */
.L_x_8498:
        /* <DEDUP_REMOVED lines=23> */
[----:B------:R-:W-:Y:S02]  /*172c0*/  IMAD.MOV.U32 R24, RZ, RZ, R5 ;  /* 0x000000ffff187224 */ /* 0x000fe400078e0005 */
[----:B------:R-:W-:Y:S02]  /*172d0*/  IMAD.MOV.U32 R62, RZ, RZ, R2 ;  /* 0x000000ffff3e7224 */ /* 0x000fe400078e0002 */
[----:B------:R-:W-:Y:S01]  /*172e0*/  IMAD.MOV.U32 R63, RZ, RZ, R3 ;  /* 0x000000ffff3f7224 */ /* 0x000fe200078e0003 */
[----:B------:R-:W-:Y:S06]  /*172f0*/  BRA `(.L_x_8521) ;  /* 0x0000000000087947 */ /* 0x000fec0003800000 */
.L_x_8520:
[----:B------:R-:W-:Y:S01]  /*17300*/  DMUL R62, RZ, R20 ;  /* 0x00000014ff3e7228 */ /* 0x000fe20000000000 */
[----:B------:R-:W-:-:S10]  /*17310*/  IMAD.MOV.U32 R24, RZ, RZ, RZ ;  /* 0x000000ffff187224 */ /* 0x000fd400078e00ff */
.L_x_8521:
[----:B------:R-:W-:Y:S05]  /*17320*/  BSYNC B3 ;  /* 0x0000000000037941 */ /* 0x000fea0003800000 */
.L_x_8519:
        /* <DEDUP_REMOVED lines=46> */
.L_x_8523:
[----:B------:R-:W-:Y:S01]  /*17610*/  DMUL R2, RZ, R20 ;  /* 0x00000014ff027228 */ /* 0x000fe20000000000 */
[----:B------:R-:W-:-:S10]  /*17620*/  IMAD.MOV.U32 R5, RZ, RZ, RZ ;  /* 0x000000ffff057224 */ /* 0x000fd400078e00ff */
.L_x_8524:
[----:B------:R-:W-:Y:S05]  /*17630*/  BSYNC B3 ;  /* 0x0000000000037941 */ /* 0x000fea0003800000 */
.L_x_8522:
        /* <DEDUP_REMOVED lines=24> */
.L_x_8497:
        /* <DEDUP_REMOVED lines=58> */
.L_x_8509:
[----:B------:R-:W-:Y:S05]  /*17b60*/  BSYNC B2 ;  /* 0x0000000000027941 */ /* 0x000fea0003800000 */
.L_x_8496:
        /* <DEDUP_REMOVED lines=28> */
[----:B------:R-:W-:Y:S01]  /*17d30*/  MOV R26, R2 ;  /* 0x00000002001a7202 */ /* 0x000fe20000000f00 */
[----:B------:R-:W-:-:S07]  /*17d40*/  IMAD.MOV.U32 R27, RZ, RZ, R3 ;  /* 0x000000ffff1b7224 */ /* 0x000fce00078e0003 */
.L_x_8528:
[----:B------:R-:W-:Y:S05]  /*17d50*/  BSYNC B2 ;  /* 0x0000000000027941 */ /* 0x000fea0003800000 */
.L_x_8527:
        /* <DEDUP_REMOVED lines=17> */
[----:B------:R-:W-:-:S07]  /*17e70*/  MOV R5, R3 ;  /* 0x0000000300057202 */ /* 0x000fce0000000f00 */
.L_x_8530:
[----:B------:R-:W-:Y:S05]  /*17e80*/  BSYNC B2 ;  /* 0x0000000000027941 */ /* 0x000fea0003800000 */
.L_x_8529:
[C---:B------:R-:W-:Y:S02]  /*17e90*/  DFMA R24, R26.reuse, R18, R16 ;  /* 0x000000121a18722b */ /* 0x040fe40000000010 */
[----:B------:R-:W-:-:S06]  /*17ea0*/  DFMA R26, R26, -R16, R18 ;  /* 0x800000101a1a722b */ /* 0x000fcc0000000012 */
[-C--:B------:R-:W-:Y:S02]  /*17eb0*/  DMUL R24, R24, R4.reuse ;  /* 0x0000000418187228 */ /* 0x080fe40000000000 */
[----:B------:R-:W-:Y:S01]  /*17ec0*/  DMUL R26, R26, R4 ;  /* 0x000000041a1a7228 */ /* 0x000fe20000000000 */
[----:B------:R-:W-:Y:S10]  /*17ed0*/  BRA `(.L_x_8495) ;  /* 0x0000000400807947 */ /* 0x000ff40003800000 */
.L_x_8526:
        /* <DEDUP_REMOVED lines=20> */
[----:B------:R-:W-:Y:S05]  /*18020*/  CALL.REL.NOINC `($__internal_18_$__cuda_sm20_div_rn_f64_full) ;  /* 0x0000013800d87944 */ /* 0x000fea0003c00000 */
.L_x_8532:
[----:B------:R-:W-:Y:S05]  /*18030*/  BSYNC B2 ;  /* 0x0000000000027941 */ /* 0x000fea0003800000 */
.L_x_8531:
        /* <DEDUP_REMOVED lines=23> */
[----:B------:R-:W-:Y:S01]  /*181b0*/  IMAD.MOV.U32 R26, RZ, RZ, R2 ;  /* 0x000000ffff1a7224 */ /* 0x000fe200078e0002 */
[----:B------:R-:W-:-:S07]  /*181c0*/  MOV R27, R3 ;  /* 0x00000003001b7202 */ /* 0x000fce0000000f00 */
.L_x_8534:
[----:B------:R-:W-:Y:S05]  /*181d0*/  BSYNC B2 ;  /* 0x0000000000027941 */ /* 0x000fea0003800000 */
.L_x_8533:
[----:B------:R-:W-:Y:S05]  /*181e0*/  BRA `(.L_x_8495) ;  /* 0x0000000000bc7947 */ /* 0x000fea0003800000 */
.L_x_8525:
        /* <DEDUP_REMOVED lines=23> */
.L_x_8536:
[----:B------:R-:W-:Y:S05]  /*18360*/  BSYNC B2 ;  /* 0x0000000000027941 */ /* 0x000fea0003800000 */
.L_x_8535:
        /* <DEDUP_REMOVED lines=18> */
.L_x_8538:
[----:B------:R-:W-:Y:S05]  /*18490*/  BSYNC B2 ;  /* 0x0000000000027941 */ /* 0x000fea0003800000 */
.L_x_8537:
[C---:B------:R-:W-:Y:S02]  /*184a0*/  DFMA R24, R26.reuse, R16, R18 ;  /* 0x000000101a18722b */ /* 0x040fe40000000012 */
[----:B------:R-:W-:-:S06]  /*184b0*/  DFMA R26, R26, R18, -R16 ;  /* 0x000000121a1a722b */ /* 0x000fcc0000000810 */
[-C--:B------:R-:W-:Y:S02]  /*184c0*/  DMUL R24, R24, R4.reuse ;  /* 0x0000000418187228 */ /* 0x080fe40000000000 */
[----:B------:R-:W-:-:S11]  /*184d0*/  DMUL R26, R26, R4 ;  /* 0x000000041a1a7228 */ /* 0x000fd60000000000 */
.L_x_8495:
[----:B------:R-:W-:Y:S05]  /*184e0*/  BSYNC B1 ;  /* 0x0000000000017941 */ /* 0x000fea0003800000 */
.L_x_8494:
        /* <DEDUP_REMOVED lines=79> */
.L_x_8547:
[----:B------:R-:W-:Y:S05]  /*189e0*/  BSYNC B0 ;  /* 0x0000000000007941 */ /* 0x000fea0003800000 */
.L_x_8546:
        /* <DEDUP_REMOVED lines=22> */
[----:B------:R-:W-:Y:S02]  /*18b50*/  IMAD.MOV.U32 R16, RZ, RZ, R5 ;  /* 0x000000ffff107224 */ /* 0x000fe400078e0005 */
[----:B------:R-:W-:Y:S02]  /*18b60*/  IMAD.MOV.U32 R66, RZ, RZ, R2 ;  /* 0x000000ffff427224 */ /* 0x000fe400078e0002 */
[----:B------:R-:W-:Y:S01]  /*18b70*/  IMAD.MOV.U32 R67, RZ, RZ, R3 ;  /* 0x000000ffff437224 */ /* 0x000fe200078e0003 */
[----:B------:R-:W-:Y:S06]  /*18b80*/  BRA `(.L_x_8550) ;  /* 0x0000000000087947 */ /* 0x000fec0003800000 */
.L_x_8549:
[----:B------:R-:W-:Y:S01]  /*18b90*/  DMUL R66, RZ, R60 ;  /* 0x0000003cff427228 */ /* 0x000fe20000000000 */
[----:B------:R-:W-:-:S10]  /*18ba0*/  MOV R16, RZ ;  /* 0x000000ff00107202 */ /* 0x000fd40000000f00 */
.L_x_8550:
[----:B------:R-:W-:Y:S05]  /*18bb0*/  BSYNC B3 ;  /* 0x0000000000037941 */ /* 0x000fea0003800000 */
.L_x_8548:
        /* <DEDUP_REMOVED lines=46> */
.L_x_8552:
[----:B------:R-:W-:Y:S01]  /*18ea0*/  DMUL R2, RZ, R60 ;  /* 0x0000003cff027228 */ /* 0x000fe20000000000 */
[----:B------:R-:W-:-:S10]  /*18eb0*/  IMAD.MOV.U32 R5, RZ, RZ, RZ ;  /* 0x000000ffff057224 */ /* 0x000fd400078e00ff */
.L_x_8553:
[----:B------:R-:W-:Y:S05]  /*18ec0*/  BSYNC B3 ;  /* 0x0000000000037941 */ /* 0x000fea0003800000 */
.L_x_8551:
        /* <DEDUP_REMOVED lines=25> */
.L_x_8545:
        /* <DEDUP_REMOVED lines=63> */
.L_x_8556:
[----:B------:R-:W-:Y:S05]  /*19450*/  BSYNC B0 ;  /* 0x0000000000007941 */ /* 0x000fea0003800000 */
.L_x_8555:
        /* <DEDUP_REMOVED lines=22> */
[----:B------:R-:W-:Y:S01]  /*195c0*/  IMAD.MOV.U32 R16, RZ, RZ, R5 ;  /* 0x000000ffff107224 */ /* 0x000fe200078e0005 */
[----:B------:R-:W-:Y:S01]  /*195d0*/  MOV R66, R2 ;  /* 0x0000000200427202 */ /* 0x000fe20000000f00 */
[----:B------:R-:W-:Y:S01]  /*195e0*/  IMAD.MOV.U32 R67, RZ, RZ, R3 ;  /* 0x000000ffff437224 */ /* 0x000fe200078e0003 */
[----:B------:R-:W-:Y:S06]  /*195f0*/  BRA `(.L_x_8559) ;  /* 0x0000000000087947 */ /* 0x000fec0003800000 */
.L_x_8558:
[----:B------:R-:W-:Y:S01]  /*19600*/  DMUL R66, RZ, R60 ;  /* 0x0000003cff427228 */ /* 0x000fe20000000000 */
[----:B------:R-:W-:-:S10]  /*19610*/  IMAD.MOV.U32 R16, RZ, RZ, RZ ;  /* 0x000000ffff107224 */ /* 0x000fd400078e00ff */
.L_x_8559:
[----:B------:R-:W-:Y:S05]  /*19620*/  BSYNC B3 ;  /* 0x0000000000037941 */ /* 0x000fea0003800000 */
.L_x_8557:
        /* <DEDUP_REMOVED lines=46> */
.L_x_8561:
[----:B------:R-:W-:Y:S01]  /*19910*/  DMUL R2, RZ, R60 ;  /* 0x0000003cff027228 */ /* 0x000fe20000000000 */
[----:B------:R-:W-:-:S10]  /*19920*/  IMAD.MOV.U32 R5, RZ, RZ, RZ ;  /* 0x000000ffff057224 */ /* 0x000fd400078e00ff */
.L_x_8562:
[----:B------:R-:W-:Y:S05]  /*19930*/  BSYNC B3 ;  /* 0x0000000000037941 */ /* 0x000fea0003800000 */
.L_x_8560:
        /* <DEDUP_REMOVED lines=39> */
.L_x_8544:
        /* <DEDUP_REMOVED lines=11> */
.L_x_8563:
[----:B------:R-:W-:-:S10]  /*19c60*/  DADD R66, R14, -R14 ;  /* 0x000000000e427229 */ /* 0x000fd4000000080e */
[----:B------:R-:W-:Y:S01]  /*19c70*/  MOV R60, R66 ;  /* 0x00000042003c7202 */ /* 0x000fe20000000f00 */
[----:B------:R-:W-:Y:S01]  /*19c80*/  IMAD.MOV.U32 R61, RZ, RZ, R67 ;  /* 0x000000ffff3d7224 */ /* 0x000fe200078e0043 */
[----:B------:R-:W-:Y:S06]  /*19c90*/  BRA `(.L_x_8554) ;  /* 0x0000000800847947 */ /* 0x000fec0003800000 */
.L_x_8543:
        /* <DEDUP_REMOVED lines=27> */
.L_x_8565:
[----:B------:R-:W-:Y:S01]  /*19e50*/  DMUL R66, RZ, R60 ;  /* 0x0000003cff427228 */ /* 0x000fe20000000000 */
[----:B------:R-:W-:-:S10]  /*19e60*/  IMAD.MOV.U32 R16, RZ, RZ, RZ ;  /* 0x000000ffff107224 */ /* 0x000fd400078e00ff */
.L_x_8566:
[----:B------:R-:W-:Y:S05]  /*19e70*/  BSYNC B3 ;  /* 0x0000000000037941 */ /* 0x000fea0003800000 */
.L_x_8564:
        /* <DEDUP_REMOVED lines=46> */
.L_x_8568:
[----:B------:R-:W-:Y:S01]  /*1a160*/  DMUL R2, RZ, R60 ;  /* 0x0000003cff027228 */ /* 0x000fe20000000000 */
[----:B------:R-:W-:-:S10]  /*1a170*/  IMAD.MOV.U32 R5, RZ, RZ, RZ ;  /* 0x000000ffff057224 */ /* 0x000fd400078e00ff */
.L_x_8569:
[----:B------:R-:W-:Y:S05]  /*1a180*/  BSYNC B3 ;  /* 0x0000000000037941 */ /* 0x000fea0003800000 */
.L_x_8567:
        /* <DEDUP_REMOVED lines=24> */
.L_x_8542:
        /* <DEDUP_REMOVED lines=58> */
.L_x_8554:
[----:B------:R-:W-:Y:S05]  /*1a6b0*/  BSYNC B2 ;  /* 0x0000000000027941 */ /* 0x000fea0003800000 */
.L_x_8541:
        /* <DEDUP_REMOVED lines=30> */
.L_x_8573:
[----:B------:R-:W-:Y:S05]  /*1a8a0*/  BSYNC B2 ;  /* 0x0000000000027941 */ /* 0x000fea0003800000 */
.L_x_8572:
        /* <DEDUP_REMOVED lines=18> */
.L_x_8575:
[----:B------:R-:W-:Y:S05]  /*1a9d0*/  BSYNC B2 ;  /* 0x0000000000027941 */ /* 0x000fea0003800000 */
.L_x_8574:
[C---:B------:R-:W-:Y:S02]  /*1a9e0*/  DFMA R2, R20.reuse, R14, R12 ;  /* 0x0000000e1402722b */ /* 0x040fe4000000000c */
[----:B------:R-:W-:-:S06]  /*1a9f0*/  DFMA R12, R20, -R12, R14 ;  /* 0x8000000c140c722b */ /* 0x000fcc000000000e */
[-C--:B------:R-:W-:Y:S02]  /*1aa00*/  DMUL R20, R2, R4.reuse ;  /* 0x0000000402147228 */ /* 0x080fe40000000000 */
[----:B------:R-:W-:Y:S01]  /*1aa10*/  DMUL R22, R12, R4 ;  /* 0x000000040c167228 */ /* 0x000fe20000000000 */
[----:B------:R-:W-:Y:S10]  /*1aa20*/  BRA `(.L_x_8540) ;  /* 0x0000000400807947 */ /* 0x000ff40003800000 */
.L_x_8571:
        /* <DEDUP_REMOVED lines=21> */
.L_x_8577:
[----:B------:R-:W-:Y:S05]  /*1ab80*/  BSYNC B2 ;  /* 0x0000000000027941 */ /* 0x000fea0003800000 */
.L_x_8576:
        /* <DEDUP_REMOVED lines=25> */
.L_x_8579:
[----:B------:R-:W-:Y:S05]  /*1ad20*/  BSYNC B2 ;  /* 0x0000000000027941 */ /* 0x000fea0003800000 */
.L_x_8578:
[----:B------:R-:W-:Y:S05]  /*1ad30*/  BRA `(.L_x_8540) ;  /* 0x0000000000bc7947 */ /* 0x000fea0003800000 */
.L_x_8570:
        /* <DEDUP_REMOVED lines=23> */
.L_x_8581:
[----:B------:R-:W-:Y:S05]  /*1aeb0*/  BSYNC B2 ;  /* 0x0000000000027941 */ /* 0x000fea0003800000 */
.L_x_8580:
        /* <DEDUP_REMOVED lines=18> */
.L_x_8583:
[----:B------:R-:W-:Y:S05]  /*1afe0*/  BSYNC B2 ;  /* 0x0000000000027941 */ /* 0x000fea0003800000 */
.L_x_8582:
[C---:B------:R-:W-:Y:S02]  /*1aff0*/  DFMA R2, R20.reuse, R12, R14 ;  /* 0x0000000c1402722b */ /* 0x040fe4000000000e */
[----:B------:R-:W-:-:S06]  /*1b000*/  DFMA R12, R20, R14, -R12 ;  /* 0x0000000e140c722b */ /* 0x000fcc000000080c */
[-C--:B------:R-:W-:Y:S02]  /*1b010*/  DMUL R20, R2, R4.reuse ;  /* 0x0000000402147228 */ /* 0x080fe40000000000 */
[----:B------:R-:W-:-:S11]  /*1b020*/  DMUL R22, R12, R4 ;  /* 0x000000040c167228 */ /* 0x000fd60000000000 */
.L_x_8540:
[----:B------:R-:W-:Y:S05]  /*1b030*/  BSYNC B1 ;  /* 0x0000000000017941 */ /* 0x000fea0003800000 */
.L_x_8539:
        /* <DEDUP_REMOVED lines=81> */
.L_x_8592:
[----:B------:R-:W-:Y:S05]  /*1b550*/  BSYNC B0 ;  /* 0x0000000000007941 */ /* 0x000fea0003800000 */
.L_x_8591:
        /* <DEDUP_REMOVED lines=26> */
.L_x_8594:
[----:B------:R-:W-:Y:S01]  /*1b700*/  DMUL R62, RZ, R12 ;  /* 0x0000000cff3e7228 */ /* 0x000fe20000000000 */
[----:B------:R-:W-:-:S10]  /*1b710*/  IMAD.MOV.U32 R16, RZ, RZ, RZ ;  /* 0x000000ffff107224 */ /* 0x000fd400078e00ff */
.L_x_8595:
[----:B------:R-:W-:Y:S05]  /*1b720*/  BSYNC B3 ;  /* 0x0000000000037941 */ /* 0x000fea0003800000 */
.L_x_8593:
        /* <DEDUP_REMOVED lines=46> */
.L_x_8597:
[----:B------:R-:W-:Y:S01]  /*1ba10*/  DMUL R2, RZ, R12 ;  /* 0x0000000cff027228 */ /* 0x000fe20000000000 */
[----:B------:R-:W-:-:S10]  /*1ba20*/  IMAD.MOV.U32 R5, RZ, RZ, RZ ;  /* 0x000000ffff057224 */ /* 0x000fd400078e00ff */
.L_x_8598:
[----:B------:R-:W-:Y:S05]  /*1ba30*/  BSYNC B3 ;  /* 0x0000000000037941 */ /* 0x000fea0003800000 */
.L_x_8596:
        /* <DEDUP_REMOVED lines=25> */
.L_x_8590:
        /* <DEDUP_REMOVED lines=63> */
.L_x_8601:
[----:B------:R-:W-:Y:S05]  /*1bfc0*/  BSYNC B0 ;  /* 0x0000000000007941 */ /* 0x000fea0003800000 */
.L_x_8600:
        /* <DEDUP_REMOVED lines=26> */
.L_x_8603:
[----:B------:R-:W-:Y:S01]  /*1c170*/  DMUL R62, RZ, R12 ;  /* 0x0000000cff3e7228 */ /* 0x000fe20000000000 */
[----:B------:R-:W-:-:S10]  /*1c180*/  IMAD.MOV.U32 R16, RZ, RZ, RZ ;  /* 0x000000ffff107224 */ /* 0x000fd400078e00ff */
.L_x_8604:
[----:B------:R-:W-:Y:S05]  /*1c190*/  BSYNC B3 ;  /* 0x0000000000037941 */ /* 0x000fea0003800000 */
.L_x_8602:
        /* <DEDUP_REMOVED lines=46> */
.L_x_8606:
[----:B------:R-:W-:Y:S01]  /*1c480*/  DMUL R2, RZ, R12 ;  /* 0x0000000cff027228 */ /* 0x000fe20000000000 */
[----:B------:R-:W-:-:S10]  /*1c490*/  MOV R5, RZ ;  /* 0x000000ff00057202 */ /* 0x000fd40000000f00 */
.L_x_8607:
[----:B------:R-:W-:Y:S05]  /*1c4a0*/  BSYNC B3 ;  /* 0x0000000000037941 */ /* 0x000fea0003800000 */
.L_x_8605:
        /* <DEDUP_REMOVED lines=39> */
.L_x_8589:
        /* <DEDUP_REMOVED lines=11> */
.L_x_8608:
[----:B------:R-:W-:-:S10]  /*1c7d0*/  DADD R62, R42, -R42 ;  /* 0x000000002a3e7229 */ /* 0x000fd4000000082a */
[----:B------:R-:W-:Y:S02]  /*1c7e0*/  IMAD.MOV.U32 R12, RZ, RZ, R62 ;  /* 0x000000ffff0c7224 */ /* 0x000fe400078e003e */
[----:B------:R-:W-:Y:S01]  /*1c7f0*/  IMAD.MOV.U32 R13, RZ, RZ, R63 ;  /* 0x000000ffff0d7224 */ /* 0x000fe200078e003f */
[----:B------:R-:W-:Y:S06]  /*1c800*/  BRA `(.L_x_8599) ;  /* 0x0000000800907947 */ /* 0x000fec0003800000 */
.L_x_8588:
        /* <DEDUP_REMOVED lines=27> */
.L_x_8610:
[----:B------:R-:W-:Y:S01]  /*1c9c0*/  DMUL R62, RZ, R12 ;  /* 0x0000000cff3e7228 */ /* 0x000fe20000000000 */
[----:B------:R-:W-:-:S10]  /*1c9d0*/  IMAD.MOV.U32 R16, RZ, RZ, RZ ;  /* 0x000000ffff107224 */ /* 0x000fd400078e00ff */
.L_x_8611:
[----:B------:R-:W-:Y:S05]  /*1c9e0*/  BSYNC B3 ;  /* 0x0000000000037941 */ /* 0x000fea0003800000 */
.L_x_8609:
        /* <DEDUP_REMOVED lines=49> */
.L_x_8613:
[----:B------:R-:W-:Y:S01]  /*1cd00*/  DMUL R4, RZ, R12 ;  /* 0x0000000cff047228 */ /* 0x000fe20000000000 */
[----:B------:R-:W-:-:S10]  /*1cd10*/  IMAD.MOV.U32 R57, RZ, RZ, RZ ;  /* 0x000000ffff397224 */ /* 0x000fd400078e00ff */
.L_x_8614:
[----:B------:R-:W-:Y:S05]  /*1cd20*/  BSYNC B3 ;  /* 0x0000000000037941 */ /* 0x000fea0003800000 */
.L_x_8612:
        /* <DEDUP_REMOVED lines=24> */
.L_x_8587:
        /* <DEDUP_REMOVED lines=58> */
.L_x_8599:
[----:B------:R-:W-:Y:S05]  /*1d250*/  BSYNC B2 ;  /* 0x0000000000027941 */ /* 0x000fea0003800000 */
.L_x_8586:
        /* <DEDUP_REMOVED lines=30> */
.L_x_8618:
[----:B------:R-:W-:Y:S05]  /*1d440*/  BSYNC B2 ;  /* 0x0000000000027941 */ /* 0x000fea0003800000 */
.L_x_8617:
        /* <DEDUP_REMOVED lines=18> */
.L_x_8620:
[----:B------:R-:W-:Y:S05]  /*1d570*/  BSYNC B2 ;  /* 0x0000000000027941 */ /* 0x000fea0003800000 */
.L_x_8619:
[C---:B------:R-:W-:Y:S02]  /*1d580*/  DFMA R16, R18.reuse, R42, R40 ;  /* 0x0000002a1210722b */ /* 0x040fe40000000028 */
[----:B------:R-:W-:-:S06]  /*1d590*/  DFMA R18, R18, -R40, R42 ;  /* 0x800000281212722b */ /* 0x000fcc000000002a */
[-C--:B------:R-:W-:Y:S02]  /*1d5a0*/  DMUL R16, R16, R4.reuse ;  /* 0x0000000410107228 */ /* 0x080fe40000000000 */
[----:B------:R-:W-:Y:S01]  /*1d5b0*/  DMUL R18, R18, R4 ;  /* 0x0000000412127228 */ /* 0x000fe20000000000 */
[----:B------:R-:W-:Y:S10]  /*1d5c0*/  BRA `(.L_x_8585) ;  /* 0x0000000400807947 */ /* 0x000ff40003800000 */
.L_x_8616:
        /* <DEDUP_REMOVED lines=21> */
.L_x_8622:
[----:B------:R-:W-:Y:S05]  /*1d720*/  BSYNC B2 ;  /* 0x0000000000027941 */ /* 0x000fea0003800000 */
.L_x_8621:
        /* <DEDUP_REMOVED lines=25> */
.L_x_8624:
[----:B------:R-:W-:Y:S05]  /*1d8c0*/  BSYNC B2 ;  /* 0x0000000000027941 */ /* 0x000fea0003800000 */
.L_x_8623:
[----:B------:R-:W-:Y:S05]  /*1d8d0*/  BRA `(.L_x_8585) ;  /* 0x0000000000bc7947 */ /* 0x000fea0003800000 */
.L_x_8615:
        /* <DEDUP_REMOVED lines=23> */
.L_x_8626:
[----:B------:R-:W-:Y:S05]  /*1da50*/  BSYNC B2 ;  /* 0x0000000000027941 */ /* 0x000fea0003800000 */
.L_x_8625:
        /* <DEDUP_REMOVED lines=18> */
.L_x_8628:
[----:B------:R-:W-:Y:S05]  /*1db80*/  BSYNC B2 ;  /* 0x0000000000027941 */ /* 0x000fea0003800000 */
.L_x_8627:
[C---:B------:R-:W-:Y:S02]  /*1db90*/  DFMA R16, R18.reuse, R40, R42 ;  /* 0x000000281210722b */ /* 0x040fe4000000002a */
[----:B------:R-:W-:-:S06]  /*1dba0*/  DFMA R18, R18, R42, -R40 ;  /* 0x0000002a1212722b */ /* 0x000fcc0000000828 */
[-C--:B------:R-:W-:Y:S02]  /*1dbb0*/  DMUL R16, R16, R4.reuse ;  /* 0x0000000410107228 */ /* 0x080fe40000000000 */
[----:B------:R-:W-:-:S11]  /*1dbc0*/  DMUL R18, R18, R4 ;  /* 0x0000000412127228 */ /* 0x000fd60000000000 */
.L_x_8585:
[----:B------:R-:W-:Y:S05]  /*1dbd0*/  BSYNC B1 ;  /* 0x0000000000017941 */ /* 0x000fea0003800000 */
.L_x_8584:
        /* <DEDUP_REMOVED lines=79> */
.L_x_8637:
[----:B------:R-:W-:Y:S05]  /*1e0d0*/  BSYNC B0 ;  /* 0x0000000000007941 */ /* 0x000fea0003800000 */
.L_x_8636:
        /* <DEDUP_REMOVED lines=26> */
.L_x_8639:
[----:B------:R-:W-:Y:S01]  /*1e280*/  DMUL R66, RZ, R60 ;  /* 0x0000003cff427228 */ /* 0x000fe20000000000 */
[----:B------:R-:W-:-:S10]  /*1e290*/  IMAD.MOV.U32 R12, RZ, RZ, RZ ;  /* 0x000000ffff0c7224 */ /* 0x000fd400078e00ff */
.L_x_8640:
[----:B------:R-:W-:Y:S05]  /*1e2a0*/  BSYNC B3 ;  /* 0x0000000000037941 */ /* 0x000fea0003800000 */
.L_x_8638:
        /* <DEDUP_REMOVED lines=46> */
.L_x_8642:
[----:B------:R-:W-:Y:S01]  /*1e590*/  DMUL R2, RZ, R60 ;  /* 0x0000003cff027228 */ /* 0x000fe20000000000 */
[----:B------:R-:W-:-:S10]  /*1e5a0*/  IMAD.MOV.U32 R5, RZ, RZ, RZ ;  /* 0x000000ffff057224 */ /* 0x000fd400078e00ff */
.L_x_8643:
[----:B------:R-:W-:Y:S05]  /*1e5b0*/  BSYNC B3 ;  /* 0x0000000000037941 */ /* 0x000fea0003800000 */
.L_x_8641:
        /* <DEDUP_REMOVED lines=25> */
.L_x_8635:
        /* <DEDUP_REMOVED lines=63> */
.L_x_8646:
[----:B------:R-:W-:Y:S05]  /*1eb40*/  BSYNC B0 ;  /* 0x0000000000007941 */ /* 0x000fea0003800000 */
.L_x_8645:
        /* <DEDUP_REMOVED lines=26> */
.L_x_8648:
[----:B------:R-:W-:Y:S01]  /*1ecf0*/  DMUL R66, RZ, R60 ;  /* 0x0000003cff427228 */ /* 0x000fe20000000000 */
[----:B------:R-:W-:-:S10]  /*1ed00*/  IMAD.MOV.U32 R12, RZ, RZ, RZ ;  /* 0x000000ffff0c7224 */ /* 0x000fd400078e00ff */
.L_x_8649:
[----:B------:R-:W-:Y:S05]  /*1ed10*/  BSYNC B3 ;  /* 0x0000000000037941 */ /* 0x000fea0003800000 */
.L_x_8647:
        /* <DEDUP_REMOVED lines=46> */
.L_x_8651:
[----:B------:R-:W-:Y:S01]  /*1f000*/  DMUL R2, RZ, R60 ;  /* 0x0000003cff027228 */ /* 0x000fe20000000000 */
[----:B------:R-:W-:-:S10]  /*1f010*/  MOV R5, RZ ;  /* 0x000000ff00057202 */ /* 0x000fd40000000f00 */
.L_x_8652:
[----:B------:R-:W-:Y:S05]  /*1f020*/  BSYNC B3 ;  /* 0x0000000000037941 */ /* 0x000fea0003800000 */
.L_x_8650:
        /* <DEDUP_REMOVED lines=39> */
.L_x_8634:
        /* <DEDUP_REMOVED lines=11> */
.L_x_8653:
[----:B------:R-:W-:-:S10]  /*1f350*/  DADD R66, R46, -R46 ;  /* 0x000000002e427229 */ /* 0x000fd4000000082e */
[----:B------:R-:W-:Y:S02]  /*1f360*/  IMAD.MOV.U32 R60, RZ, RZ, R66 ;  /* 0x000000ffff3c7224 */ /* 0x000fe400078e0042 */
[----:B------:R-:W-:Y:S01]  /*1f370*/  IMAD.MOV.U32 R61, RZ, RZ, R67 ;  /* 0x000000ffff3d7224 */ /* 0x000fe200078e0043 */
[----:B------:R-:W-:Y:S06]  /*1f380*/  BRA `(.L_x_8644) ;  /* 0x0000000800847947 */ /* 0x000fec0003800000 */
.L_x_8633:
        /* <DEDUP_REMOVED lines=27> */
.L_x_8655:
[----:B------:R-:W-:Y:S01]  /*1f540*/  DMUL R66, RZ, R60 ;  /* 0x0000003cff427228 */ /* 0x000fe20000000000 */
[----:B------:R-:W-:-:S10]  /*1f550*/  IMAD.MOV.U32 R12, RZ, RZ, RZ ;  /* 0x000000ffff0c7224 */ /* 0x000fd400078e00ff */
.L_x_8656:
[----:B------:R-:W-:Y:S05]  /*1f560*/  BSYNC B3 ;  /* 0x0000000000037941 */ /* 0x000fea0003800000 */
.L_x_8654:
        /* <DEDUP_REMOVED lines=46> */
.L_x_8658:
[----:B------:R-:W-:Y:S01]  /*1f850*/  DMUL R2, RZ, R60 ;  /* 0x0000003cff027228 */ /* 0x000fe20000000000 */
[----:B------:R-:W-:-:S10]  /*1f860*/  IMAD.MOV.U32 R5, RZ, RZ, RZ ;  /* 0x000000ffff057224 */ /* 0x000fd400078e00ff */
.L_x_8659:
[----:B------:R-:W-:Y:S05]  /*1f870*/  BSYNC B3 ;  /* 0x0000000000037941 */ /* 0x000fea0003800000 */
.L_x_8657:
        /* <DEDUP_REMOVED lines=24> */
.L_x_8632:
        /* <DEDUP_REMOVED lines=58> */
.L_x_8644:
[----:B------:R-:W-:Y:S05]  /*1fda0*/  BSYNC B2 ;  /* 0x0000000000027941 */ /* 0x000fea0003800000 */
.L_x_8631:
        /* <DEDUP_REMOVED lines=30> */
.L_x_8663:
[----:B------:R-:W-:Y:S05]  /*1ff90*/  BSYNC B2 ;  /* 0x0000000000027941 */ /* 0x000fea0003800000 */
.L_x_8662:
        /* <DEDUP_REMOVED lines=18> */
.L_x_8665:
[----:B------:R-:W-:Y:S05]  /*200c0*/  BSYNC B2 ;  /* 0x0000000000027941 */ /* 0x000fea0003800000 */
.L_x_8664:
[C---:B------:R-:W-:Y:S02]  /*200d0*/  DFMA R12, R40.reuse, R46, R44 ;  /* 0x0000002e280c722b */ /* 0x040fe4000000002c */
[----:B------:R-:W-:-:S06]  /*200e0*/  DFMA R14, R40, -R44, R46 ;  /* 0x8000002c280e722b */ /* 0x000fcc000000002e */
[-C--:B------:R-:W-:Y:S02]  /*200f0*/  DMUL R12, R12, R4.reuse ;  /* 0x000000040c0c7228 */ /* 0x080fe40000000000 */
[----:B------:R-:W-:Y:S01]  /*20100*/  DMUL R14, R14, R4 ;  /* 0x000000040e0e7228 */ /* 0x000fe20000000000 */
[----:B------:R-:W-:Y:S10]  /*20110*/  BRA `(.L_x_8630) ;  /* 0x0000000400807947 */ /* 0x000ff40003800000 */
.L_x_8661:
        /* <DEDUP_REMOVED lines=21> */
.L_x_8667:
[----:B------:R-:W-:Y:S05]  /*20270*/  BSYNC B2 ;  /* 0x0000000000027941 */ /* 0x000fea0003800000 */
.L_x_8666:
        /* <DEDUP_REMOVED lines=25> */
.L_x_8669:
[----:B------:R-:W-:Y:S05]  /*20410*/  BSYNC B2 ;  /* 0x0000000000027941 */ /* 0x000fea0003800000 */
.L_x_8668:
[----:B------:R-:W-:Y:S05]  /*20420*/  BRA `(.L_x_8630) ;  /* 0x0000000000bc7947 */ /* 0x000fea0003800000 */
.L_x_8660:
        /* <DEDUP_REMOVED lines=23> */
.L_x_8671:
[----:B------:R-:W-:Y:S05]  /*205a0*/  BSYNC B2 ;  /* 0x0000000000027941 */ /* 0x000fea0003800000 */
.L_x_8670:
        /* <DEDUP_REMOVED lines=18> */
.L_x_8673:
[----:B------:R-:W-:Y:S05]  /*206d0*/  BSYNC B2 ;  /* 0x0000000000027941 */ /* 0x000fea0003800000 */
.L_x_8672:
[C---:B------:R-:W-:Y:S02]  /*206e0*/  DFMA R12, R40.reuse, R44, R46 ;  /* 0x0000002c280c722b */ /* 0x040fe4000000002e */
[----:B------:R-:W-:-:S06]  /*206f0*/  DFMA R14, R40, R46, -R44 ;  /* 0x0000002e280e722b */ /* 0x000fcc000000082c */
[-C--:B------:R-:W-:Y:S02]  /*20700*/  DMUL R12, R12, R4.reuse ;  /* 0x000000040c0c7228 */ /* 0x080fe40000000000 */
[----:B------:R-:W-:-:S11]  /*20710*/  DMUL R14, R14, R4 ;  /* 0x000000040e0e7228 */ /* 0x000fd60000000000 */
.L_x_8630:
[----:B------:R-:W-:Y:S05]  /*20720*/  BSYNC B1 ;  /* 0x0000000000017941 */ /* 0x000fea0003800000 */
.L_x_8629:
        /* <DEDUP_REMOVED lines=81> */
.L_x_8682:
[----:B------:R-:W-:Y:S05]  /*20c40*/  BSYNC B0 ;  /* 0x0000000000007941 */ /* 0x000fea0003800000 */
.L_x_8681:
        /* <DEDUP_REMOVED lines=26> */
.L_x_8684:
[----:B------:R-:W-:Y:S01]  /*20df0*/  DMUL R62, RZ, R40 ;  /* 0x00000028ff3e7228 */ /* 0x000fe20000000000 */
[----:B------:R-:W-:-:S10]  /*20e00*/  MOV R44, RZ ;  /* 0x000000ff002c7202 */ /* 0x000fd40000000f00 */
.L_x_8685:
[----:B------:R-:W-:Y:S05]  /*20e10*/  BSYNC B3 ;  /* 0x0000000000037941 */ /* 0x000fea0003800000 */
.L_x_8683:
        /* <DEDUP_REMOVED lines=46> */
.L_x_8687:
[----:B------:R-:W-:Y:S01]  /*21100*/  DMUL R2, RZ, R40 ;  /* 0x00000028ff027228 */ /* 0x000fe20000000000 */
[----:B------:R-:W-:-:S10]  /*21110*/  IMAD.MOV.U32 R5, RZ, RZ, RZ ;  /* 0x000000ffff057224 */ /* 0x000fd400078e00ff */
.L_x_8688:
[----:B------:R-:W-:Y:S05]  /*21120*/  BSYNC B3 ;  /* 0x0000000000037941 */ /* 0x000fea0003800000 */
.L_x_8686:
        /* <DEDUP_REMOVED lines=25> */
.L_x_8680:
        /* <DEDUP_REMOVED lines=63> */
.L_x_8691:
[----:B------:R-:W-:Y:S05]  /*216b0*/  BSYNC B0 ;  /* 0x0000000000007941 */ /* 0x000fea0003800000 */
.L_x_8690:
        /* <DEDUP_REMOVED lines=26> */
.L_x_8693:
[----:B------:R-:W-:Y:S01]  /*21860*/  DMUL R62, RZ, R40 ;  /* 0x00000028ff3e7228 */ /* 0x000fe20000000000 */
[----:B------:R-:W-:-:S10]  /*21870*/  IMAD.MOV.U32 R44, RZ, RZ, RZ ;  /* 0x000000ffff2c7224 */ /* 0x000fd400078e00ff */
.L_x_8694:
[----:B------:R-:W-:Y:S05]  /*21880*/  BSYNC B3 ;  /* 0x0000000000037941 */ /* 0x000fea0003800000 */
.L_x_8692:
        /* <DEDUP_REMOVED lines=46> */
.L_x_8696:
[----:B------:R-:W-:Y:S01]  /*21b70*/  DMUL R2, RZ, R40 ;  /* 0x00000028ff027228 */ /* 0x000fe20000000000 */
[----:B------:R-:W-:-:S10]  /*21b80*/  IMAD.MOV.U32 R5, RZ, RZ, RZ ;  /* 0x000000ffff057224 */ /* 0x000fd400078e00ff */
.L_x_8697:
[----:B------:R-:W-:Y:S05]  /*21b90*/  BSYNC B3 ;  /* 0x0000000000037941 */ /* 0x000fea0003800000 */
.L_x_8695:
        /* <DEDUP_REMOVED lines=39> */
.L_x_8679:
        /* <DEDUP_REMOVED lines=11> */
.L_x_8698:
[----:B------:R-:W-:-:S10]  /*21ec0*/  DADD R62, R10, -R10 ;  /* 0x000000000a3e7229 */ /* 0x000fd4000000080a */
[----:B------:R-:W-:Y:S01]  /*21ed0*/  MOV R40, R62 ;  /* 0x0000003e00287202 */ /* 0x000fe20000000f00 */
[----:B------:R-:W-:Y:S01]  /*21ee0*/  IMAD.MOV.U32 R41, RZ, RZ, R63 ;  /* 0x000000ffff297224 */ /* 0x000fe200078e003f */
[----:B------:R-:W-:Y:S06]  /*21ef0*/  BRA `(.L_x_8689) ;  /* 0x0000000800907947 */ /* 0x000fec0003800000 */
.L_x_8678:
        /* <DEDUP_REMOVED lines=27> */
.L_x_8700:
[----:B------:R-:W-:Y:S01]  /*220b0*/  DMUL R62, RZ, R40 ;  /* 0x00000028ff3e7228 */ /* 0x000fe20000000000 */
[----:B------:R-:W-:-:S10]  /*220c0*/  IMAD.MOV.U32 R44, RZ, RZ, RZ ;  /* 0x000000ffff2c7224 */ /* 0x000fd400078e00ff */
.L_x_8701:
[----:B------:R-:W-:Y:S05]  /*220d0*/  BSYNC B3 ;  /* 0x0000000000037941 */ /* 0x000fea0003800000 */
.L_x_8699:
        /* <DEDUP_REMOVED lines=49> */
.L_x_8703:
[----:B------:R-:W-:Y:S01]  /*223f0*/  DMUL R4, RZ, R40 ;  /* 0x00000028ff047228 */ /* 0x000fe20000000000 */
[----:B------:R-:W-:-:S10]  /*22400*/  IMAD.MOV.U32 R57, RZ, RZ, RZ ;  /* 0x000000ffff397224 */ /* 0x000fd400078e00ff */
.L_x_8704:
[----:B------:R-:W-:Y:S05]  /*22410*/  BSYNC B3 ;  /* 0x0000000000037941 */ /* 0x000fea0003800000 */
.L_x_8702:
        /* <DEDUP_REMOVED lines=24> */
.L_x_8677:
        /* <DEDUP_REMOVED lines=58> */
.L_x_8689:
[----:B------:R-:W-:Y:S05]  /*22940*/  BSYNC B2 ;  /* 0x0000000000027941 */ /* 0x000fea0003800000 */
.L_x_8676:
        /* <DEDUP_REMOVED lines=30> */
.L_x_8708:
[----:B------:R-:W-:Y:S05]  /*22b30*/  BSYNC B2 ;  /* 0x0000000000027941 */ /* 0x000fea0003800000 */
.L_x_8707:
        /* <DEDUP_REMOVED lines=18> */
.L_x_8710:
[----:B------:R-:W-:Y:S05]  /*22c60*/  BSYNC B2 ;  /* 0x0000000000027941 */ /* 0x000fea0003800000 */
.L_x_8709:
[C---:B------:R-:W-:Y:S02]  /*22c70*/  DFMA R44, R46.reuse, R10, R8 ;  /* 0x0000000a2e2c722b */ /* 0x040fe40000000008 */
[----:B------:R-:W-:-:S06]  /*22c80*/  DFMA R46, R46, -R8, R10 ;  /* 0x800000082e2e722b */ /* 0x000fcc000000000a */
[-C--:B------:R-:W-:Y:S02]  /*22c90*/  DMUL R44, R44, R4.reuse ;  /* 0x000000042c2c7228 */ /* 0x080fe40000000000 */
[----:B------:R-:W-:Y:S01]  /*22ca0*/  DMUL R46, R46, R4 ;  /* 0x000000042e2e7228 */ /* 0x000fe20000000000 */
[----:B------:R-:W-:Y:S10]  /*22cb0*/  BRA `(.L_x_8675) ;  /* 0x0000000400807947 */ /* 0x000ff40003800000 */
.L_x_8706:
        /* <DEDUP_REMOVED lines=21> */
.L_x_8712:
[----:B------:R-:W-:Y:S05]  /*22e10*/  BSYNC B2 ;  /* 0x0000000000027941 */ /* 0x000fea0003800000 */
.L_x_8711:
        /* <DEDUP_REMOVED lines=25> */
.L_x_8714:
[----:B------:R-:W-:Y:S05]  /*22fb0*/  BSYNC B2 ;  /* 0x0000000000027941 */ /* 0x000fea0003800000 */
.L_x_8713:
[----:B------:R-:W-:Y:S05]  /*22fc0*/  BRA `(.L_x_8675) ;  /* 0x0000000000bc7947 */ /* 0x000fea0003800000 */
.L_x_8705:
        /* <DEDUP_REMOVED lines=23> */
.L_x_8716:
[----:B------:R-:W-:Y:S05]  /*23140*/  BSYNC B2 ;  /* 0x0000000000027941 */ /* 0x000fea0003800000 */
.L_x_8715:
        /* <DEDUP_REMOVED lines=18> */
.L_x_8718:
[----:B------:R-:W-:Y:S05]  /*23270*/  BSYNC B2 ;  /* 0x0000000000027941 */ /* 0x000fea0003800000 */
.L_x_8717:
[C---:B------:R-:W-:Y:S02]  /*23280*/  DFMA R44, R46.reuse, R8, R10 ;  /* 0x000000082e2c722b */ /* 0x040fe4000000000a */
[----:B------:R-:W-:-:S06]  /*23290*/  DFMA R46, R46, R10, -R8 ;  /* 0x0000000a2e2e722b */ /* 0x000fcc0000000808 */
[-C--:B------:R-:W-:Y:S02]  /*232a0*/  DMUL R44, R44, R4.reuse ;  /* 0x000000042c2c7228 */ /* 0x080fe40000000000 */
[----:B------:R-:W-:-:S11]  /*232b0*/  DMUL R46, R46, R4 ;  /* 0x000000042e2e7228 */ /* 0x000fd60000000000 */
.L_x_8675:
[----:B------:R-:W-:Y:S05]  /*232c0*/  BSYNC B1 ;  /* 0x0000000000017941 */ /* 0x000fea0003800000 */
.L_x_8674:
        /* <DEDUP_REMOVED lines=79> */
.L_x_8727:
[----:B------:R-:W-:Y:S05]  /*237c0*/  BSYNC B0 ;  /* 0x0000000000007941 */ /* 0x000fea0003800000 */
.L_x_8726:
        /* <DEDUP_REMOVED lines=26> */
.L_x_8729:
[----:B------:R-:W-:Y:S01]  /*23970*/  DMUL R66, RZ, R60 ;  /* 0x0000003cff427228 */ /* 0x000fe20000000000 */
[----:B------:R-:W-:-:S10]  /*23980*/  MOV R8, RZ ;  /* 0x000000ff00087202 */ /* 0x000fd40000000f00 */
.L_x_8730:
[----:B------:R-:W-:Y:S05]  /*23990*/  BSYNC B3 ;  /* 0x0000000000037941 */ /* 0x000fea0003800000 */
.L_x_8728:
        /* <DEDUP_REMOVED lines=46> */
.L_x_8732:
[----:B------:R-:W-:Y:S01]  /*23c80*/  DMUL R2, RZ, R60 ;  /* 0x0000003cff027228 */ /* 0x000fe20000000000 */
[----:B------:R-:W-:-:S10]  /*23c90*/  IMAD.MOV.U32 R5, RZ, RZ, RZ ;  /* 0x000000ffff057224 */ /* 0x000fd400078e00ff */
.L_x_8733:
[----:B------:R-:W-:Y:S05]  /*23ca0*/  BSYNC B3 ;  /* 0x0000000000037941 */ /* 0x000fea0003800000 */
.L_x_8731:
        /* <DEDUP_REMOVED lines=25> */
.L_x_8725:
        /* <DEDUP_REMOVED lines=63> */
.L_x_8736:
[----:B------:R-:W-:Y:S05]  /*24230*/  BSYNC B0 ;  /* 0x0000000000007941 */ /* 0x000fea0003800000 */
.L_x_8735:
        /* <DEDUP_REMOVED lines=26> */
.L_x_8738:
[----:B------:R-:W-:Y:S01]  /*243e0*/  DMUL R66, RZ, R60 ;  /* 0x0000003cff427228 */ /* 0x000fe20000000000 */
[----:B------:R-:W-:-:S10]  /*243f0*/  IMAD.MOV.U32 R8, RZ, RZ, RZ ;  /* 0x000000ffff087224 */ /* 0x000fd400078e00ff */
.L_x_8739:
[----:B------:R-:W-:Y:S05]  /*24400*/  BSYNC B3 ;  /* 0x0000000000037941 */ /* 0x000fea0003800000 */
.L_x_8737:
        /* <DEDUP_REMOVED lines=46> */
.L_x_8741:
[----:B------:R-:W-:Y:S01]  /*246f0*/  DMUL R2, RZ, R60 ;  /* 0x0000003cff027228 */ /* 0x000fe20000000000 */
[----:B------:R-:W-:-:S10]  /*24700*/  IMAD.MOV.U32 R5, RZ, RZ, RZ ;  /* 0x000000ffff057224 */ /* 0x000fd400078e00ff */
.L_x_8742:
[----:B------:R-:W-:Y:S05]  /*24710*/  BSYNC B3 ;  /* 0x0000000000037941 */ /* 0x000fea0003800000 */
.L_x_8740:
        /* <DEDUP_REMOVED lines=39> */
.L_x_8724:
        /* <DEDUP_REMOVED lines=11> */
.L_x_8743:
[----:B------:R-:W-:-:S10]  /*24a40*/  DADD R66, R38, -R38 ;  /* 0x0000000026427229 */ /* 0x000fd40000000826 */
[----:B------:R-:W-:Y:S01]  /*24a50*/  MOV R60, R66 ;  /* 0x00000042003c7202 */ /* 0x000fe20000000f00 */
[----:B------:R-:W-:Y:S01]  /*24a60*/  IMAD.MOV.U32 R61, RZ, RZ, R67 ;  /* 0x000000ffff3d7224 */ /* 0x000fe200078e0043 */
[----:B------:R-:W-:Y:S06]  /*24a70*/  BRA `(.L_x_8734) ;  /* 0x0000000800847947 */ /* 0x000fec0003800000 */
.L_x_8723:
        /* <DEDUP_REMOVED lines=27> */
.L_x_8745:
[----:B------:R-:W-:Y:S01]  /*24c30*/  DMUL R66, RZ, R60 ;  /* 0x0000003cff427228 */ /* 0x000fe20000000000 */
[----:B------:R-:W-:-:S10]  /*24c40*/  IMAD.MOV.U32 R8, RZ, RZ, RZ ;  /* 0x000000ffff087224 */ /* 0x000fd400078e00ff */
.L_x_8746:
[----:B------:R-:W-:Y:S05]  /*24c50*/  BSYNC B3 ;  /* 0x0000000000037941 */ /* 0x000fea0003800000 */
.L_x_8744:
        /* <DEDUP_REMOVED lines=46> */
.L_x_8748:
[----:B------:R-:W-:Y:S01]  /*24f40*/  DMUL R2, RZ, R60 ;  /* 0x0000003cff027228 */ /* 0x000fe20000000000 */
[----:B------:R-:W-:-:S10]  /*24f50*/  IMAD.MOV.U32 R5, RZ, RZ, RZ ;  /* 0x000000ffff057224 */ /* 0x000fd400078e00ff */
.L_x_8749:
[----:B------:R-:W-:Y:S05]  /*24f60*/  BSYNC B3 ;  /* 0x0000000000037941 */ /* 0x000fea0003800000 */
.L_x_8747:
        /* <DEDUP_REMOVED lines=24> */
.L_x_8722:
        /* <DEDUP_REMOVED lines=58> */
.L_x_8734:
[----:B------:R-:W-:Y:S05]  /*25490*/  BSYNC B2 ;  /* 0x0000000000027941 */ /* 0x000fea0003800000 */
.L_x_8721:
        /* <DEDUP_REMOVED lines=30> */
.L_x_8753:
[----:B------:R-:W-:Y:S05]  /*25680*/  BSYNC B2 ;  /* 0x0000000000027941 */ /* 0x000fea0003800000 */
.L_x_8752:
        /* <DEDUP_REMOVED lines=18> */
.L_x_8755:
[----:B------:R-:W-:Y:S05]  /*257b0*/  BSYNC B2 ;  /* 0x0000000000027941 */ /* 0x000fea0003800000 */
.L_x_8754:
[C---:B------:R-:W-:Y:S02]  /*257c0*/  DFMA R2, R40.reuse, R38, R36 ;  /* 0x000000262802722b */ /* 0x040fe40000000024 */
[----:B------:R-:W-:-:S06]  /*257d0*/  DFMA R36, R40, -R36, R38 ;  /* 0x800000242824722b */ /* 0x000fcc0000000026 */
[-C--:B------:R-:W-:Y:S02]  /*257e0*/  DMUL R40, R2, R4.reuse ;  /* 0x0000000402287228 */ /* 0x080fe40000000000 */
[----:B------:R-:W-:Y:S01]  /*257f0*/  DMUL R42, R36, R4 ;  /* 0x00000004242a7228 */ /* 0x000fe20000000000 */
[----:B------:R-:W-:Y:S10]  /*25800*/  BRA `(.L_x_8720) ;  /* 0x0000000400807947 */ /* 0x000ff40003800000 */
.L_x_8751:
        /* <DEDUP_REMOVED lines=21> */
.L_x_8757:
[----:B------:R-:W-:Y:S05]  /*25960*/  BSYNC B2 ;  /* 0x0000000000027941 */ /* 0x000fea0003800000 */
.L_x_8756:
        /* <DEDUP_REMOVED lines=25> */
.L_x_8759:
[----:B------:R-:W-:Y:S05]  /*25b00*/  BSYNC B2 ;  /* 0x0000000000027941 */ /* 0x000fea0003800000 */
.L_x_8758:
[----:B------:R-:W-:Y:S05]  /*25b10*/  BRA `(.L_x_8720) ;  /* 0x0000000000bc7947 */ /* 0x000fea0003800000 */
.L_x_8750:
        /* <DEDUP_REMOVED lines=23> */
.L_x_8761:
[----:B------:R-:W-:Y:S05]  /*25c90*/  BSYNC B2 ;  /* 0x0000000000027941 */ /* 0x000fea0003800000 */
.L_x_8760:
        /* <DEDUP_REMOVED lines=18> */
.L_x_8763:
[----:B------:R-:W-:Y:S05]  /*25dc0*/  BSYNC B2 ;  /* 0x0000000000027941 */ /* 0x000fea0003800000 */
.L_x_8762:
[C---:B------:R-:W-:Y:S02]  /*25dd0*/  DFMA R2, R40.reuse, R36, R38 ;  /* 0x000000242802722b */ /* 0x040fe40000000026 */
[----:B------:R-:W-:-:S06]  /*25de0*/  DFMA R36, R40, R38, -R36 ;  /* 0x000000262824722b */ /* 0x000fcc0000000824 */
[-C--:B------:R-:W-:Y:S02]  /*25df0*/  DMUL R40, R2, R4.reuse ;  /* 0x0000000402287228 */ /* 0x080fe40000000000 */
[----:B------:R-:W-:-:S11]  /*25e00*/  DMUL R42, R36, R4 ;  /* 0x00000004242a7228 */ /* 0x000fd60000000000 */
.L_x_8720:
[----:B------:R-:W-:Y:S05]  /*25e10*/  BSYNC B1 ;  /* 0x0000000000017941 */ /* 0x000fea0003800000 */
.L_x_8719:
        /* <DEDUP_REMOVED lines=81> */
.L_x_8772:
[----:B------:R-:W-:Y:S05]  /*26330*/  BSYNC B0 ;  /* 0x0000000000007941 */ /* 0x000fea0003800000 */
.L_x_8771:
        /* <DEDUP_REMOVED lines=26> */
.L_x_8774:
[----:B------:R-:W-:Y:S01]  /*264e0*/  DMUL R62, RZ, R8 ;  /* 0x00000008ff3e7228 */ /* 0x000fe20000000000 */
[----:B------:R-:W-:-:S10]  /*264f0*/  IMAD.MOV.U32 R36, RZ, RZ, RZ ;  /* 0x000000ffff247224 */ /* 0x000fd400078e00ff */
.L_x_8775:
[----:B------:R-:W-:Y:S05]  /*26500*/  BSYNC B3 ;  /* 0x0000000000037941 */ /* 0x000fea0003800000 */
.L_x_8773:
        /* <DEDUP_REMOVED lines=46> */
.L_x_8777:
[----:B------:R-:W-:Y:S01]  /*267f0*/  DMUL R2, RZ, R8 ;  /* 0x00000008ff027228 */ /* 0x000fe20000000000 */
[----:B------:R-:W-:-:S10]  /*26800*/  IMAD.MOV.U32 R5, RZ, RZ, RZ ;  /* 0x000000ffff057224 */ /* 0x000fd400078e00ff */
.L_x_8778:
[----:B------:R-:W-:Y:S05]  /*26810*/  BSYNC B3 ;  /* 0x0000000000037941 */ /* 0x000fea0003800000 */
.L_x_8776:
        /* <DEDUP_REMOVED lines=25> */
.L_x_8770:
        /* <DEDUP_REMOVED lines=63> */
.L_x_8781:
[----:B------:R-:W-:Y:S05]  /*26da0*/  BSYNC B0 ;  /* 0x0000000000007941 */ /* 0x000fea0003800000 */
.L_x_8780:
        /* <DEDUP_REMOVED lines=26> */
.L_x_8783:
[----:B------:R-:W-:Y:S01]  /*26f50*/  DMUL R62, RZ, R8 ;  /* 0x00000008ff3e7228 */ /* 0x000fe20000000000 */
[----:B------:R-:W-:-:S10]  /*26f60*/  IMAD.MOV.U32 R36, RZ, RZ, RZ ;  /* 0x000000ffff247224 */ /* 0x000fd400078e00ff */
.L_x_8784:
[----:B------:R-:W-:Y:S05]  /*26f70*/  BSYNC B3 ;  /* 0x0000000000037941 */ /* 0x000fea0003800000 */
.L_x_8782:
        /* <DEDUP_REMOVED lines=46> */
.L_x_8786:
[----:B------:R-:W-:Y:S01]  /*27260*/  DMUL R2, RZ, R8 ;  /* 0x00000008ff027228 */ /* 0x000fe20000000000 */
[----:B------:R-:W-:-:S10]  /*27270*/  MOV R5, RZ ;  /* 0x000000ff00057202 */ /* 0x000fd40000000f00 */
.L_x_8787:
[----:B------:R-:W-:Y:S05]  /*27280*/  BSYNC B3 ;  /* 0x0000000000037941 */ /* 0x000fea0003800000 */
.L_x_8785:
        /* <DEDUP_REMOVED lines=39> */
.L_x_8769:
        /* <DEDUP_REMOVED lines=11> */
.L_x_8788:
[----:B------:R-:W-:-:S10]  /*275b0*/  DADD R62, R34, -R34 ;  /* 0x00000000223e7229 */ /* 0x000fd40000000822 */
[----:B------:R-:W-:Y:S02]  /*275c0*/  IMAD.MOV.U32 R8, RZ, RZ, R62 ;  /* 0x000000ffff087224 */ /* 0x000fe400078e003e */
[----:B------:R-:W-:Y:S01]  /*275d0*/  IMAD.MOV.U32 R9, RZ, RZ, R63 ;  /* 0x000000ffff097224 */ /* 0x000fe200078e003f */
[----:B------:R-:W-:Y:S06]  /*275e0*/  BRA `(.L_x_8779) ;  /* 0x0000000800907947 */ /* 0x000fec0003800000 */
.L_x_8768:
        /* <DEDUP_REMOVED lines=27> */
.L_x_8790:
[----:B------:R-:W-:Y:S01]  /*277a0*/  DMUL R62, RZ, R8 ;  /* 0x00000008ff3e7228 */ /* 0x000fe20000000000 */
[----:B------:R-:W-:-:S10]  /*277b0*/  IMAD.MOV.U32 R36, RZ, RZ, RZ ;  /* 0x000000ffff247224 */ /* 0x000fd400078e00ff */
.L_x_8791:
[----:B------:R-:W-:Y:S05]  /*277c0*/  BSYNC B3 ;  /* 0x0000000000037941 */ /* 0x000fea0003800000 */
.L_x_8789:
        /* <DEDUP_REMOVED lines=49> */
.L_x_8793:
[----:B------:R-:W-:Y:S01]  /*27ae0*/  DMUL R4, RZ, R8 ;  /* 0x00000008ff047228 */ /* 0x000fe20000000000 */
[----:B------:R-:W-:-:S10]  /*27af0*/  IMAD.MOV.U32 R57, RZ, RZ, RZ ;  /* 0x000000ffff397224 */ /* 0x000fd400078e00ff */
.L_x_8794:
[----:B------:R-:W-:Y:S05]  /*27b00*/  BSYNC B3 ;  /* 0x0000000000037941 */ /* 0x000fea0003800000 */
.L_x_8792:
        /* <DEDUP_REMOVED lines=24> */
.L_x_8767:
        /* <DEDUP_REMOVED lines=58> */
.L_x_8779:
[----:B------:R-:W-:Y:S05]  /*28030*/  BSYNC B2 ;  /* 0x0000000000027941 */ /* 0x000fea0003800000 */
.L_x_8766:
        /* <DEDUP_REMOVED lines=30> */
.L_x_8798:
[----:B------:R-:W-:Y:S05]  /*28220*/  BSYNC B2 ;  /* 0x0000000000027941 */ /* 0x000fea0003800000 */
.L_x_8797:
        /* <DEDUP_REMOVED lines=18> */
.L_x_8800:
[----:B------:R-:W-:Y:S05]  /*28350*/  BSYNC B2 ;  /* 0x0000000000027941 */ /* 0x000fea0003800000 */
.L_x_8799:
[C---:B------:R-:W-:Y:S02]  /*28360*/  DFMA R36, R38.reuse, R34, R32 ;  /* 0x000000222624722b */ /* 0x040fe40000000020 */
[----:B------:R-:W-:-:S06]  /*28370*/  DFMA R38, R38, -R32, R34 ;  /* 0x800000202626722b */ /* 0x000fcc0000000022 */
[-C--:B------:R-:W-:Y:S02]  /*28380*/  DMUL R36, R36, R4.reuse ;  /* 0x0000000424247228 */ /* 0x080fe40000000000 */
[----:B------:R-:W-:Y:S01]  /*28390*/  DMUL R38, R38, R4 ;  /* 0x0000000426267228 */ /* 0x000fe20000000000 */
[----:B------:R-:W-:Y:S10]  /*283a0*/  BRA `(.L_x_8765) ;  /* 0x0000000400807947 */ /* 0x000ff40003800000 */
.L_x_8796:
        /* <DEDUP_REMOVED lines=21> */
.L_x_8802:
[----:B------:R-:W-:Y:S05]  /*28500*/  BSYNC B2 ;  /* 0x0000000000027941 */ /* 0x000fea0003800000 */
.L_x_8801:
        /* <DEDUP_REMOVED lines=25> */
.L_x_8804:
[----:B------:R-:W-:Y:S05]  /*286a0*/  BSYNC B2 ;  /* 0x0000000000027941 */ /* 0x000fea0003800000 */
.L_x_8803:
[----:B------:R-:W-:Y:S05]  /*286b0*/  BRA `(.L_x_8765) ;  /* 0x0000000000bc7947 */ /* 0x000fea0003800000 */
.L_x_8795:
        /* <DEDUP_REMOVED lines=23> */
.L_x_8806:
[----:B------:R-:W-:Y:S05]  /*28830*/  BSYNC B2 ;  /* 0x0000000000027941 */ /* 0x000fea0003800000 */
.L_x_8805:
        /* <DEDUP_REMOVED lines=18> */
.L_x_8808:
[----:B------:R-:W-:Y:S05]  /*28960*/  BSYNC B2 ;  /* 0x0000000000027941 */ /* 0x000fea0003800000 */
.L_x_8807:
[C---:B------:R-:W-:Y:S02]  /*28970*/  DFMA R36, R38.reuse, R32, R34 ;  /* 0x000000202624722b */ /* 0x040fe40000000022 */
[----:B------:R-:W-:-:S06]  /*28980*/  DFMA R38, R38, R34, -R32 ;  /* 0x000000222626722b */ /* 0x000fcc0000000820 */
[-C--:B------:R-:W-:Y:S02]  /*28990*/  DMUL R36, R36, R4.reuse ;  /* 0x0000000424247228 */ /* 0x080fe40000000000 */
[----:B------:R-:W-:-:S11]  /*289a0*/  DMUL R38, R38, R4 ;  /* 0x0000000426267228 */ /* 0x000fd60000000000 */
.L_x_8765:
[----:B------:R-:W-:Y:S05]  /*289b0*/  BSYNC B1 ;  /* 0x0000000000017941 */ /* 0x000fea0003800000 */
.L_x_8764:
        /* <DEDUP_REMOVED lines=79> */
.L_x_8817:
[----:B------:R-:W-:Y:S05]  /*28eb0*/  BSYNC B0 ;  /* 0x0000000000007941 */ /* 0x000fea0003800000 */
.L_x_8816:
        /* <DEDUP_REMOVED lines=26> */
.L_x_8819:
[----:B------:R-:W-:Y:S01]  /*29060*/  DMUL R66, RZ, R60 ;  /* 0x0000003cff427228 */ /* 0x000fe20000000000 */
[----:B------:R-:W-:-:S10]  /*29070*/  IMAD.MOV.U32 R8, RZ, RZ, RZ ;  /* 0x000000ffff087224 */ /* 0x000fd400078e00ff */
.L_x_8820:
[----:B------:R-:W-:Y:S05]  /*29080*/  BSYNC B3 ;  /* 0x0000000000037941 */ /* 0x000fea0003800000 */
.L_x_8818:
        /* <DEDUP_REMOVED lines=46> */
.L_x_8822:
[----:B------:R-:W-:Y:S01]  /*29370*/  DMUL R2, RZ, R60 ;  /* 0x0000003cff027228 */ /* 0x000fe20000000000 */
[----:B------:R-:W-:-:S10]  /*29380*/  IMAD.MOV.U32 R5, RZ, RZ, RZ ;  /* 0x000000ffff057224 */ /* 0x000fd400078e00ff */
.L_x_8823:
[----:B------:R-:W-:Y:S05]  /*29390*/  BSYNC B3 ;  /* 0x0000000000037941 */ /* 0x000fea0003800000 */
.L_x_8821:
        /* <DEDUP_REMOVED lines=25> */
.L_x_8815:
        /* <DEDUP_REMOVED lines=63> */
.L_x_8826:
[----:B------:R-:W-:Y:S05]  /*29920*/  BSYNC B0 ;  /* 0x0000000000007941 */ /* 0x000fea0003800000 */
.L_x_8825:
        /* <DEDUP_REMOVED lines=26> */
.L_x_8828:
[----:B------:R-:W-:Y:S01]  /*29ad0*/  DMUL R66, RZ, R60 ;  /* 0x0000003cff427228 */ /* 0x000fe20000000000 */
[----:B------:R-:W-:-:S10]  /*29ae0*/  IMAD.MOV.U32 R8, RZ, RZ, RZ ;  /* 0x000000ffff087224 */ /* 0x000fd400078e00ff */
.L_x_8829:
[----:B------:R-:W-:Y:S05]  /*29af0*/  BSYNC B3 ;  /* 0x0000000000037941 */ /* 0x000fea0003800000 */
.L_x_8827:
        /* <DEDUP_REMOVED lines=46> */
.L_x_8831:
[----:B------:R-:W-:Y:S01]  /*29de0*/  DMUL R2, RZ, R60 ;  /* 0x0000003cff027228 */ /* 0x000fe20000000000 */
[----:B------:R-:W-:-:S10]  /*29df0*/  MOV R5, RZ ;  /* 0x000000ff00057202 */ /* 0x000fd40000000f00 */
.L_x_8832:
[----:B------:R-:W-:Y:S05]  /*29e00*/  BSYNC B3 ;  /* 0x0000000000037941 */ /* 0x000fea0003800000 */
.L_x_8830:
        /* <DEDUP_REMOVED lines=39> */
.L_x_8814:
        /* <DEDUP_REMOVED lines=11> */
.L_x_8833:
[----:B------:R-:W-:-:S10]  /*2a130*/  DADD R66, R30, -R30 ;  /* 0x000000001e427229 */ /* 0x000fd4000000081e */
[----:B------:R-:W-:Y:S02]  /*2a140*/  IMAD.MOV.U32 R60, RZ, RZ, R66 ;  /* 0x000000ffff3c7224 */ /* 0x000fe400078e0042 */
[----:B------:R-:W-:Y:S01]  /*2a150*/  IMAD.MOV.U32 R61, RZ, RZ, R67 ;  /* 0x000000ffff3d7224 */ /* 0x000fe200078e0043 */
[----:B------:R-:W-:Y:S06]  /*2a160*/  BRA `(.L_x_8824) ;  /* 0x0000000800847947 */ /* 0x000fec0003800000 */
.L_x_8813:
        /* <DEDUP_REMOVED lines=27> */
.L_x_8835:
[----:B------:R-:W-:Y:S01]  /*2a320*/  DMUL R66, RZ, R60 ;  /* 0x0000003cff427228 */ /* 0x000fe20000000000 */
[----:B------:R-:W-:-:S10]  /*2a330*/  IMAD.MOV.U32 R8, RZ, RZ, RZ ;  /* 0x000000ffff087224 */ /* 0x000fd400078e00ff */
.L_x_8836:
[----:B------:R-:W-:Y:S05]  /*2a340*/  BSYNC B3 ;  /* 0x0000000000037941 */ /* 0x000fea0003800000 */
.L_x_8834:
        /* <DEDUP_REMOVED lines=46> */
.L_x_8838:
[----:B------:R-:W-:Y:S01]  /*2a630*/  DMUL R2, RZ, R60 ;  /* 0x0000003cff027228 */ /* 0x000fe20000000000 */
[----:B------:R-:W-:-:S10]  /*2a640*/  IMAD.MOV.U32 R5, RZ, RZ, RZ ;  /* 0x000000ffff057224 */ /* 0x000fd400078e00ff */
.L_x_8839:
[----:B------:R-:W-:Y:S05]  /*2a650*/  BSYNC B3 ;  /* 0x0000000000037941 */ /* 0x000fea0003800000 */
.L_x_8837:
        /* <DEDUP_REMOVED lines=24> */
.L_x_8812:
        /* <DEDUP_REMOVED lines=58> */
.L_x_8824:
[----:B------:R-:W-:Y:S05]  /*2ab80*/  BSYNC B2 ;  /* 0x0000000000027941 */ /* 0x000fea0003800000 */
.L_x_8811:
        /* <DEDUP_REMOVED lines=30> */
.L_x_8843:
[----:B------:R-:W-:Y:S05]  /*2ad70*/  BSYNC B2 ;  /* 0x0000000000027941 */ /* 0x000fea0003800000 */
.L_x_8842:
        /* <DEDUP_REMOVED lines=18> */
.L_x_8845:
[----:B------:R-:W-:Y:S05]  /*2aea0*/  BSYNC B2 ;  /* 0x0000000000027941 */ /* 0x000fea0003800000 */
.L_x_8844:
[C---:B------:R-:W-:Y:S02]  /*2aeb0*/  DFMA R8, R32.reuse, R30, R28 ;  /* 0x0000001e2008722b */ /* 0x040fe4000000001c */
[----:B------:R-:W-:-:S06]  /*2aec0*/  DFMA R10, R32, -R28, R30 ;  /* 0x8000001c200a722b */ /* 0x000fcc000000001e */
[-C--:B------:R-:W-:Y:S02]  /*2aed0*/  DMUL R8, R8, R4.reuse ;  /* 0x0000000408087228 */ /* 0x080fe40000000000 */
[----:B------:R-:W-:Y:S01]  /*2aee0*/  DMUL R10, R10, R4 ;  /* 0x000000040a0a7228 */ /* 0x000fe20000000000 */
[----:B------:R-:W-:Y:S10]  /*2aef0*/  BRA `(.L_x_8810) ;  /* 0x0000000400807947 */ /* 0x000ff40003800000 */
.L_x_8841:
        /* <DEDUP_REMOVED lines=21> */
.L_x_8847:
[----:B------:R-:W-:Y:S05]  /*2b050*/  BSYNC B2 ;  /* 0x0000000000027941 */ /* 0x000fea0003800000 */
.L_x_8846:
        /* <DEDUP_REMOVED lines=25> */
.L_x_8849:
[----:B------:R-:W-:Y:S05]  /*2b1f0*/  BSYNC B2 ;  /* 0x0000000000027941 */ /* 0x000fea0003800000 */
.L_x_8848:
[----:B------:R-:W-:Y:S05]  /*2b200*/  BRA `(.L_x_8810) ;  /* 0x0000000000bc7947 */ /* 0x000fea0003800000 */
.L_x_8840:
        /* <DEDUP_REMOVED lines=23> */
.L_x_8851:
[----:B------:R-:W-:Y:S05]  /*2b380*/  BSYNC B2 ;  /* 0x0000000000027941 */ /* 0x000fea0003800000 */
.L_x_8850:
        /* <DEDUP_REMOVED lines=18> */
.L_x_8853:
[----:B------:R-:W-:Y:S05]  /*2b4b0*/  BSYNC B2 ;  /* 0x0000000000027941 */ /* 0x000fea0003800000 */
.L_x_8852:
[C---:B------:R-:W-:Y:S02]  /*2b4c0*/  DFMA R8, R32.reuse, R28, R30 ;  /* 0x0000001c2008722b */ /* 0x040fe4000000001e */
[----:B------:R-:W-:-:S06]  /*2b4d0*/  DFMA R10, R32, R30, -R28 ;  /* 0x0000001e200a722b */ /* 0x000fcc000000081c */
[-C--:B------:R-:W-:Y:S02]  /*2b4e0*/  DMUL R8, R8, R4.reuse ;  /* 0x0000000408087228 */ /* 0x080fe40000000000 */
[----:B------:R-:W-:-:S11]  /*2b4f0*/  DMUL R10, R10, R4 ;  /* 0x000000040a0a7228 */ /* 0x000fd60000000000 */
.L_x_8810:
[----:B------:R-:W-:Y:S05]  /*2b500*/  BSYNC B1 ;  /* 0x0000000000017941 */ /* 0x000fea0003800000 */
.L_x_8809:
        /* <DEDUP_REMOVED lines=21> */
.L_x_8856:
[----:B------:R-:W-:-:S13]  /*2b660*/  ISETP.GE.AND P0, PT, R0, R6, PT ;  /* 0x000000060000720c */ /* 0x000fda0003f06270 */
[----:B------:R-:W-:Y:S05]  /*2b670*/  @P0 BRA `(.L_x_8858) ;  /* 0x0000000000300947 */ /* 0x000fea0003800000 */
[----:B01----:R-:W0:Y:S01]  /*2b680*/  LDC.64 R2, c[0x0][0x218] ;  /* 0x00008600ff027b82 */ /* 0x003e220000000a00 */
[----:B------:R-:W-:Y:S02]  /*2b690*/  IMAD.IADD R5, R7, 0x1, R0 ;  /* 0x0000000107057824 */ /* 0x000fe400078e0200 */
[----:B------:R-:W-:Y:S02]  /*2b6a0*/  VIADD R0, R0, 0x80 ;  /* 0x0000008000007836 */ /* 0x000fe40000000000 */
[----:B0-----:R-:W-:-:S05]  /*2b6b0*/  IMAD.WIDE.U32 R2, R5, 0x10, R2 ;  /* 0x0000001005027825 */ /* 0x001fca00078e0002 */
[----:B------:R1:W-:Y:S02]  /*2b6c0*/  STG.E.128 desc[UR6][R2.64], R12 ;  /* 0x0000000c02007986 */ /* 0x0003e4000c101d06 */
.L_x_8857:
[----:B------:R-:W-:-:S13]  /*2b6d0*/  ISETP.GE.AND P0, PT, R0, R6, PT ;  /* 0x000000060000720c */ /* 0x000fda0003f06270 */
[----:B------:R-:W-:Y:S05]  /*2b6e0*/  @P0 BRA `(.L_x_8859) ;  /* 0x0000000000340947 */ /* 0x000fea0003800000 */
[----:B01----:R-:W0:Y:S01]  /*2b6f0*/  LDC.64 R2, c[0x0][0x218] ;  /* 0x00008600ff027b82 */ /* 0x003e220000000a00 */
[----:B------:R-:W-:Y:S02]  /*2b700*/  IMAD.IADD R5, R7, 0x1, R0 ;  /* 0x0000000107057824 */ /* 0x000fe400078e0200 */
[----:B------:R-:W-:Y:S02]  /*2b710*/  VIADD R0, R0, 0x80 ;  /* 0x0000008000007836 */ /* 0x000fe40000000000 */
[----:B0-----:R-:W-:-:S05]  /*2b720*/  IMAD.WIDE.U32 R2, R5, 0x10, R2 ;  /* 0x0000001005027825 */ /* 0x001fca00078e0002 */
[----:B------:R2:W-:Y:S02]  /*2b730*/  STG.E.128 desc[UR6][R2.64], R44 ;  /* 0x0000002c02007986 */ /* 0x0005e4000c101d06 */
.L_x_8858:
        /* <DEDUP_REMOVED lines=8> */
.L_x_8859:
[----:B------:R-:W-:Y:S05]  /*2b7c0*/  BSYNC B1 ;  /* 0x0000000000017941 */ /* 0x000fea0003800000 */
.L_x_8855:
[----:B------:R-:W-:-:S13]  /*2b7d0*/  ISETP.GE.AND P0, PT, R0, R6, PT ;  /* 0x000000060000720c */ /* 0x000fda0003f06270 */
[----:B012---:R-:W0:Y:S01]  /*2b7e0*/  @!P0 LDC.64 R2, c[0x0][0x218] ;  /* 0x00008600ff028b82 */ /* 0x007e220000000a00 */
[----:B------:R-:W-:Y:S02]  /*2b7f0*/  @!P0 IMAD.IADD R5, R7, 0x1, R0 ;  /* 0x0000000107058824 */ /* 0x000fe400078e0200 */
[----:B------:R-:W-:Y:S02]  /*2b800*/  @!P0 VIADD R0, R0, 0x80 ;  /* 0x0000008000008836 */ /* 0x000fe40000000000 */
[----:B0-----:R-:W-:-:S05]  /*2b810*/  @!P0 IMAD.WIDE.U32 R2, R5, 0x10, R2 ;  /* 0x0000001005028825 */ /* 0x001fca00078e0002 */
[----:B------:R3:W-:Y:S02]  /*2b820*/  @!P0 STG.E.128 desc[UR6][R2.64], R36 ;  /* 0x0000002402008986 */ /* 0x0007e4000c101d06 */
.L_x_8860:
[----:B------:R-:W-:Y:S05]  /*2b830*/  BSYNC B0 ;  /* 0x0000000000007941 */ /* 0x000fea0003800000 */
.L_x_8854:
        /* <DEDUP_REMOVED lines=8> */
        .weak           $__internal_17_$__cuda_sm20_dblrcp_rn_slowpath_v3
        .type           $__internal_17_$__cuda_sm20_dblrcp_rn_slowpath_v3,@function
        .size           $__internal_17_$__cuda_sm20_dblrcp_rn_slowpath_v3,($__internal_18_$__cuda_sm20_div_rn_f64_full - $__internal_17_$__cuda_sm20_dblrcp_rn_slowpath_v3)
$__internal_17_$__cuda_sm20_dblrcp_rn_slowpath_v3:
        /* <DEDUP_REMOVED lines=27> */
.L_x_8864:
        /* <DEDUP_REMOVED lines=10> */
.L_x_8862:
[----:B------:R-:W-:Y:S02]  /*2bb10*/  LOP3.LUT R51, R49, 0x80000, RZ, 0xfc, !PT ;  /* 0x0008000031337812 */ /* 0x000fe400078efcff */
[----:B------:R-:W-:-:S07]  /*2bb20*/  MOV R50, R48 ;  /* 0x0000003000327202 */ /* 0x000fce0000000f00 */
.L_x_8863:
[----:B------:R-:W-:Y:S05]  /*2bb30*/  BSYNC B0 ;  /* 0x0000000000007941 */ /* 0x000fea0003800000 */
.L_x_8861:
[----:B------:R-:W-:Y:S02]  /*2bb40*/  IMAD.MOV.U32 R48, RZ, RZ, R2 ;  /* 0x000000ffff307224 */ /* 0x000fe400078e0002 */
[----:B------:R-:W-:Y:S02]  /*2bb50*/  IMAD.MOV.U32 R49, RZ, RZ, 0x0 ;  /* 0x00000000ff317424 */ /* 0x000fe400078e00ff */
[----:B------:R-:W-:Y:S02]  /*2bb60*/  IMAD.MOV.U32 R4, RZ, RZ, R50 ;  /* 0x000000ffff047224 */ /* 0x000fe400078e0032 */
[----:B------:R-:W-:Y:S01]  /*2bb70*/  IMAD.MOV.U32 R3, RZ, RZ, R51 ;  /* 0x000000ffff037224 */ /* 0x000fe200078e0033 */
[----:B------:R-:W-:Y:S06]  /*2bb80*/  RET.REL.NODEC R48 `(_ZN2at6native29vectorized_elementwise_kernelILi4EZZZNS0_61_GLOBAL__N__132982cb_23_ActivationSiluKernel_cu_f5210f67_354611silu_kernelERNS_18TensorIteratorBaseEENKUlvE_clEvENKUlvE1_clEvEUlN3c107complexIdEEE_St5arrayIPcLm2EEEEviT0_T1_) ;  /* 0xfffffd44301c7950 */ /* 0x000fec0003c3ffff */
        .weak           $__internal_18_$__cuda_sm20_div_rn_f64_full
        .type           $__internal_18_$__cuda_sm20_div_rn_f64_full,@function
        .size           $__internal_18_$__cuda_sm20_div_rn_f64_full,($_ZN2at6native29vectorized_elementwise_kernelILi4EZZZNS0_61_GLOBAL__N__132982cb_23_ActivationSiluKernel_cu_f5210f67_354611silu_kernelERNS_18TensorIteratorBaseEENKUlvE_clEvENKUlvE1_clEvEUlN3c107complexIdEEE_St5arrayIPcLm2EEEEviT0_T1_$__internal_trig_reduction_slowpathd - $__internal_18_$__cuda_sm20_div_rn_f64_full)
$__internal_18_$__cuda_sm20_div_rn_f64_full:
        /* <DEDUP_REMOVED lines=72> */
.L_x_8866:
        /* <DEDUP_REMOVED lines=17> */
.L_x_8869:
[----:B------:R-:W-:Y:S01]  /*2c120*/  LOP3.LUT R2, R51, 0x80000, RZ, 0xfc, !PT ;  /* 0x0008000033027812 */ /* 0x000fe200078efcff */
[----:B------:R-:W-:-:S04]  /*2c130*/  IMAD.MOV.U32 R62, RZ, RZ, R50 ;  /* 0x000000ffff3e7224 */ /* 0x000fc800078e0032 */
[----:B------:R-:W-:Y:S01]  /*2c140*/  IMAD.MOV.U32 R63, RZ, RZ, R2 ;  /* 0x000000ffff3f7224 */ /* 0x000fe200078e0002 */
[----:B------:R-:W-:Y:S06]  /*2c150*/  BRA `(.L_x_8867) ;  /* 0x00000000000c7947 */ /* 0x000fec0003800000 */
.L_x_8868:
[----:B------:R-:W-:Y:S01]  /*2c160*/  LOP3.LUT R2, R55, 0x80000, RZ, 0xfc, !PT ;  /* 0x0008000037027812 */ /* 0x000fe200078efcff */
[----:B------:R-:W-:-:S04]  /*2c170*/  IMAD.MOV.U32 R62, RZ, RZ, R54 ;  /* 0x000000ffff3e7224 */ /* 0x000fc800078e0036 */
[----:B------:R-:W-:-:S07]  /*2c180*/  IMAD.MOV.U32 R63, RZ, RZ, R2 ;  /* 0x000000ffff3f7224 */ /* 0x000fce00078e0002 */
.L_x_8867:
[----:B------:R-:W-:Y:S05]  /*2c190*/  BSYNC B0 ;  /* 0x0000000000007941 */ /* 0x000fea0003800000 */
.L_x_8865:
[----:B------:R-:W-:Y:S01]  /*2c1a0*/  IMAD.MOV.U32 R5, RZ, RZ, 0x0 ;  /* 0x00000000ff057424 */ /* 0x000fe200078e00ff */
[----:B------:R-:W-:Y:S01]  /*2c1b0*/  MOV R3, R63 ;  /* 0x0000003f00037202 */ /* 0x000fe20000000f00 */
[----:B------:R-:W-:Y:S02]  /*2c1c0*/  IMAD.MOV.U32 R2, RZ, RZ, R62 ;  /* 0x000000ffff027224 */ /* 0x000fe400078e003e */
[----:B------:R-:W-:Y:S05]  /*2c1d0*/  RET.REL.NODEC R4 `(_ZN2at6native29vectorized_elementwise_kernelILi4EZZZNS0_61_GLOBAL__N__132982cb_23_ActivationSiluKernel_cu_f5210f67_354611silu_kernelERNS_18TensorIteratorBaseEENKUlvE_clEvENKUlvE1_clEvEUlN3c107complexIdEEE_St5arrayIPcLm2EEEEviT0_T1_) ;  /* 0xfffffd3c04887950 */ /* 0x000fea0003c3ffff */
        .type           $_ZN2at6native29vectorized_elementwise_kernelILi4EZZZNS0_61_GLOBAL__N__132982cb_23_ActivationSiluKernel_cu_f5210f67_354611silu_kernelERNS_18TensorIteratorBaseEENKUlvE_clEvENKUlvE1_clEvEUlN3c107complexIdEEE_St5arrayIPcLm2EEEEviT0_T1_$__internal_trig_reduction_slowpathd,@function
        .size           $_ZN2at6native29vectorized_elementwise_kernelILi4EZZZNS0_61_GLOBAL__N__132982cb_23_ActivationSiluKernel_cu_f5210f67_354611silu_kernelERNS_18TensorIteratorBaseEENKUlvE_clEvENKUlvE1_clEvEUlN3c107complexIdEEE_St5arrayIPcLm2EEEEviT0_T1_$__internal_trig_reduction_slowpathd,(.L_x_11070 - $_ZN2at6native29vectorized_elementwise_kernelILi4EZZZNS0_61_GLOBAL__N__132982cb_23_ActivationSiluKernel_cu_f5210f67_354611silu_kernelERNS_18TensorIteratorBaseEENKUlvE_clEvENKUlvE1_clEvEUlN3c107complexIdEEE_St5arrayIPcLm2EEEEviT0_T1_$__internal_trig_reduction_slowpathd)
$_ZN2at6native29vectorized_elementwise_kernelILi4EZZZNS0_61_GLOBAL__N__132982cb_23_ActivationSiluKernel_cu_f5210f67_354611silu_kernelERNS_18TensorIteratorBaseEENKUlvE_clEvENKUlvE1_clEvEUlN3c107complexIdEEE_St5arrayIPcLm2EEEEviT0_T1_$__internal_trig_reduction_slowpathd:
        /* <DEDUP_REMOVED lines=31> */
.L_x_8873:
        /* <DEDUP_REMOVED lines=29> */
.L_x_8872:
[----:B------:R-:W-:Y:S05]  /*2c5a0*/  BSYNC B0 ;  /* 0x0000000000007941 */ /* 0x000fea0003800000 */
.L_x_8871:
        /* <DEDUP_REMOVED lines=90> */
.L_x_8870:
[----:B------:R-:W-:Y:S02]  /*2cb50*/  IMAD.MOV.U32 R48, RZ, RZ, R49 ;  /* 0x000000ffff307224 */ /* 0x000fe400078e0031 */
[----:B------:R-:W-:-:S04]  /*2cb60*/  IMAD.MOV.U32 R49, RZ, RZ, 0x0 ;  /* 0x00000000ff317424 */ /* 0x000fc800078e00ff */
[----:B------:R-:W-:Y:S05]  /*2cb70*/  RET.REL.NODEC R48 `(_ZN2at6native29vectorized_elementwise_kernelILi4EZZZNS0_61_GLOBAL__N__132982cb_23_ActivationSiluKernel_cu_f5210f67_354611silu_kernelERNS_18TensorIteratorBaseEENKUlvE_clEvENKUlvE1_clEvEUlN3c107complexIdEEE_St5arrayIPcLm2EEEEviT0_T1_) ;  /* 0xfffffd3430207950 */ /* 0x000fea0003c3ffff */
.L_x_8874:
        /* <DEDUP_REMOVED lines=16> */
.L_x_11070:


//--------------------- .text._ZN2at6native29vectorized_elementwise_kernelILi8EZZZNS0_61_GLOBAL__N__132982cb_23_ActivationSiluKernel_cu_f5210f67_354611silu_kernelERNS_18TensorIteratorBaseEENKUlvE_clEvENKUlvE1_clEvEUlN3c107complexIdEEE_St5arrayIPcLm2EEEEviT0_T1_ --------------------------
	.section	.text._ZN2at6native29vectorized_elementwise_kernelILi8EZZZNS0_61_GLOBAL__N__132982cb_23_ActivationSiluKernel_cu_f5210f67_354611silu_kernelERNS_18TensorIteratorBaseEENKUlvE_clEvENKUlvE1_clEvEUlN3c107complexIdEEE_St5arrayIPcLm2EEEEviT0_T1_,"ax",@progbits
	.align	128
        .global         _ZN2at6native29vectorized_elementwise_kernelILi8EZZZNS0_61_GLOBAL__N__132982cb_23_ActivationSiluKernel_cu_f5210f67_354611silu_kernelERNS_18TensorIteratorBaseEENKUlvE_clEvENKUlvE1_clEvEUlN3c107complexIdEEE_St5arrayIPcLm2EEEEviT0_T1_
        .type           _ZN2at6native29vectorized_elementwise_kernelILi8EZZZNS0_61_GLOBAL__N__132982cb_23_ActivationSiluKernel_cu_f5210f67_354611silu_kernelERNS_18TensorIteratorBaseEENKUlvE_clEvENKUlvE1_clEvEUlN3c107complexIdEEE_St5arrayIPcLm2EEEEviT0_T1_,@function
        .size           _ZN2at6native29vectorized_elementwise_kernelILi8EZZZNS0_61_GLOBAL__N__132982cb_23_ActivationSiluKernel_cu_f5210f67_354611silu_kernelERNS_18TensorIteratorBaseEENKUlvE_clEvENKUlvE1_clEvEUlN3c107complexIdEEE_St5arrayIPcLm2EEEEviT0_T1_,(.L_x_11073 - _ZN2at6native29vectorized_elementwise_kernelILi8EZZZNS0_61_GLOBAL__N__132982cb_23_ActivationSiluKernel_cu_f5210f67_354611silu_kernelERNS_18TensorIteratorBaseEENKUlvE_clEvENKUlvE1_clEvEUlN3c107complexIdEEE_St5arrayIPcLm2EEEEviT0_T1_)
        .other          _ZN2at6native29vectorized_elementwise_kernelILi8EZZZNS0_61_GLOBAL__N__132982cb_23_ActivationSiluKernel_cu_f5210f67_354611silu_kernelERNS_18TensorIteratorBaseEENKUlvE_clEvENKUlvE1_clEvEUlN3c107complexIdEEE_St5arrayIPcLm2EEEEviT0_T1_,@"STO_CUDA_ENTRY STV_DEFAULT"
_ZN2at6native29vectorized_elementwise_kernelILi8EZZZNS0_61_GLOBAL__N__132982cb_23_ActivationSiluKernel_cu_f5210f67_354611silu_kernelERNS_18TensorIteratorBaseEENKUlvE_clEvENKUlvE1_clEvEUlN3c107complexIdEEE_St5arrayIPcLm2EEEEviT0_T1_:
.text._ZN2at6native29vectorized_elementwise_kernelILi8EZZZNS0_61_GLOBAL__N__132982cb_23_ActivationSiluKernel_cu_f5210f67_354611silu_kernelERNS_18TensorIteratorBaseEENKUlvE_clEvENKUlvE1_clEvEUlN3c107complexIdEEE_St5arrayIPcLm2EEEEviT0_T1_:
        /* <DEDUP_REMOVED lines=94> */
.L_x_8882:
[----:B------:R-:W-:Y:S05]  /*05e0*/  BSYNC B0 ;  /* 0x0000000000007941 */ /* 0x000fea0003800000 */
.L_x_8881:
        /* <DEDUP_REMOVED lines=21> */
[----:B-----5:R-:W-:Y:S05]  /*0740*/  CALL.REL.NOINC `($_ZN2at6native29vectorized_elementwise_kernelILi8EZZZNS0_61_GLOBAL__N__132982cb_23_ActivationSiluKernel_cu_f5210f67_354611silu_kernelERNS_18TensorIteratorBaseEENKUlvE_clEvENKUlvE1_clEvEUlN3c107complexIdEEE_St5arrayIPcLm2EEEEviT0_T1_$__internal_trig_reduction_slowpathd) ;  /* 0x000002b800a47944 */ /* 0x020fea0003c00000 */
[----:B------:R-:W-:Y:S05]  /*0750*/  BRA `(.L_x_8885) ;  /* 0x0000000000087947 */ /* 0x000fea0003800000 */
.L_x_8884:
[----:B------:R-:W-:Y:S01]  /*0760*/  DMUL R2, RZ, R60 ;  /* 0x0000003cff027228 */ /* 0x000fe20000000000 */
[----:B------:R-:W-:-:S10]  /*0770*/  IMAD.MOV.U32 R5, RZ, RZ, RZ ;  /* 0x000000ffff057224 */ /* 0x000fd400078e00ff */
.L_x_8885:
[----:B------:R-:W-:Y:S05]  /*0780*/  BSYNC B2 ;  /* 0x0000000000027941 */ /* 0x000fea0003800000 */
.L_x_8883:
        /* <DEDUP_REMOVED lines=46> */
.L_x_8887:
[----:B------:R-:W-:Y:S01]  /*0a70*/  DMUL R2, RZ, R60 ;  /* 0x0000003cff027228 */ /* 0x000fe20000000000 */
[----:B------:R-:W-:-:S10]  /*0a80*/  IMAD.MOV.U32 R5, RZ, RZ, RZ ;  /* 0x000000ffff057224 */ /* 0x000fd400078e00ff */
.L_x_8888:
[----:B------:R-:W-:Y:S05]  /*0a90*/  BSYNC B2 ;  /* 0x0000000000027941 */ /* 0x000fea0003800000 */
.L_x_8886:
        /* <DEDUP_REMOVED lines=25> */
.L_x_8880:
        /* <DEDUP_REMOVED lines=62> */
.L_x_8891:
[----:B------:R-:W-:Y:S05]  /*1010*/  BSYNC B0 ;  /* 0x0000000000007941 */ /* 0x000fea0003800000 */
.L_x_8890:
        /* <DEDUP_REMOVED lines=21> */
[----:B-----5:R-:W-:Y:S05]  /*1170*/  CALL.REL.NOINC `($_ZN2at6native29vectorized_elementwise_kernelILi8EZZZNS0_61_GLOBAL__N__132982cb_23_ActivationSiluKernel_cu_f5210f67_354611silu_kernelERNS_18TensorIteratorBaseEENKUlvE_clEvENKUlvE1_clEvEUlN3c107complexIdEEE_St5arrayIPcLm2EEEEviT0_T1_$__internal_trig_reduction_slowpathd) ;  /* 0x000002b000187944 */ /* 0x020fea0003c00000 */
[----:B------:R-:W-:Y:S05]  /*1180*/  BRA `(.L_x_8894) ;  /* 0x0000000000087947 */ /* 0x000fea0003800000 */
.L_x_8893:
[----:B------:R-:W-:Y:S01]  /*1190*/  DMUL R2, RZ, R60 ;  /* 0x0000003cff027228 */ /* 0x000fe20000000000 */
[----:B------:R-:W-:-:S10]  /*11a0*/  IMAD.MOV.U32 R5, RZ, RZ, RZ ;  /* 0x000000ffff057224 */ /* 0x000fd400078e00ff */
.L_x_8894:
[----:B------:R-:W-:Y:S05]  /*11b0*/  BSYNC B2 ;  /* 0x0000000000027941 */ /* 0x000fea0003800000 */
.L_x_8892:
        /* <DEDUP_REMOVED lines=46> */
.L_x_8896:
[----:B------:R-:W-:Y:S01]  /*14a0*/  DMUL R2, RZ, R60 ;  /* 0x0000003cff027228 */ /* 0x000fe20000000000 */
[----:B------:R-:W-:-:S10]  /*14b0*/  IMAD.MOV.U32 R5, RZ, RZ, RZ ;  /* 0x000000ffff057224 */ /* 0x000fd400078e00ff */
.L_x_8897:
[----:B------:R-:W-:Y:S05]  /*14c0*/  BSYNC B2 ;  /* 0x0000000000027941 */ /* 0x000fea0003800000 */
.L_x_8895:
        /* <DEDUP_REMOVED lines=39> */
.L_x_8879:
        /* <DEDUP_REMOVED lines=11> */
.L_x_8898:
[----:B------:R-:W-:-:S10]  /*17f0*/  DADD R40, R18, -R18 ;  /* 0x0000000012287229 */ /* 0x000fd40000000812 */
[----:B------:R-:W-:Y:S02]  /*1800*/  IMAD.MOV.U32 R60, RZ, RZ, R40 ;  /* 0x000000ffff3c7224 */ /* 0x000fe400078e0028 */
[----:B------:R-:W-:Y:S01]  /*1810*/  IMAD.MOV.U32 R61, RZ, RZ, R41 ;  /* 0x000000ffff3d7224 */ /* 0x000fe200078e0029 */
[----:B------:R-:W-:Y:S06]  /*1820*/  BRA `(.L_x_8889) ;  /* 0x0000000800747947 */ /* 0x000fec0003800000 */
.L_x_8878:
        /* <DEDUP_REMOVED lines=24> */
.L_x_8900:
[----:B------:R-:W-:Y:S01]  /*19b0*/  DMUL R2, RZ, R60 ;  /* 0x0000003cff027228 */ /* 0x000fe20000000000 */
[----:B------:R-:W-:-:S10]  /*19c0*/  IMAD.MOV.U32 R5, RZ, RZ, RZ ;  /* 0x000000ffff057224 */ /* 0x000fd400078e00ff */
.L_x_8901:
[----:B------:R-:W-:Y:S05]  /*19d0*/  BSYNC B2 ;  /* 0x0000000000027941 */ /* 0x000fea0003800000 */
.L_x_8899:
        /* <DEDUP_REMOVED lines=46> */
.L_x_8903:
[----:B------:R-:W-:Y:S01]  /*1cc0*/  DMUL R2, RZ, R60 ;  /* 0x0000003cff027228 */ /* 0x000fe20000000000 */
[----:B------:R-:W-:-:S10]  /*1cd0*/  IMAD.MOV.U32 R5, RZ, RZ, RZ ;  /* 0x000000ffff057224 */ /* 0x000fd400078e00ff */
.L_x_8904:
[----:B------:R-:W-:Y:S05]  /*1ce0*/  BSYNC B2 ;  /* 0x0000000000027941 */ /* 0x000fea0003800000 */
.L_x_8902:
        /* <DEDUP_REMOVED lines=24> */
.L_x_8877:
        /* <DEDUP_REMOVED lines=57> */
.L_x_8889:
[----:B------:R-:W-:Y:S05]  /*2200*/  BSYNC B1 ;  /* 0x0000000000017941 */ /* 0x000fea0003800000 */
.L_x_8876:
        /* <DEDUP_REMOVED lines=28> */
[----:B-----5:R-:W-:Y:S05]  /*23d0*/  CALL.REL.NOINC `($__internal_20_$__cuda_sm20_div_rn_f64_full) ;  /* 0x0000029400ec7944 */ /* 0x020fea0003c00000 */
[----:B------:R-:W-:Y:S02]  /*23e0*/  IMAD.MOV.U32 R44, RZ, RZ, R2 ;  /* 0x000000ffff2c7224 */ /* 0x000fe400078e0002 */
[----:B------:R-:W-:-:S07]  /*23f0*/  IMAD.MOV.U32 R45, RZ, RZ, R3 ;  /* 0x000000ffff2d7224 */ /* 0x000fce00078e0003 */
.L_x_8909:
[----:B------:R-:W-:Y:S05]  /*2400*/  BSYNC B2 ;  /* 0x0000000000027941 */ /* 0x000fea0003800000 */
.L_x_8908:
        /* <DEDUP_REMOVED lines=16> */
[----:B-----5:R-:W-:Y:S05]  /*2510*/  CALL.REL.NOINC `($__internal_19_$__cuda_sm20_dblrcp_rn_slowpath_v3) ;  /* 0x0000029000e87944 */ /* 0x020fea0003c00000 */
[----:B------:R-:W-:-:S07]  /*2520*/  IMAD.MOV.U32 R5, RZ, RZ, R3 ;  /* 0x000000ffff057224 */ /* 0x000fce00078e0003 */
.L_x_8911:
[----:B------:R-:W-:Y:S05]  /*2530*/  BSYNC B2 ;  /* 0x0000000000027941 */ /* 0x000fea0003800000 */
.L_x_8910:
[-C--:B------:R-:W-:Y:S02]  /*2540*/  DFMA R2, R18, R44.reuse, R16 ;  /* 0x0000002c1202722b */ /* 0x080fe40000000010 */
[----:B------:R-:W-:-:S06]  /*2550*/  DFMA R18, -R16, R44, R18 ;  /* 0x0000002c1012722b */ /* 0x000fcc0000000112 */
[-C--:B------:R-:W-:Y:S02]  /*2560*/  DMUL R16, R2, R4.reuse ;  /* 0x0000000402107228 */ /* 0x080fe40000000000 */
[----:B------:R-:W-:Y:S01]  /*2570*/  DMUL R18, R18, R4 ;  /* 0x0000000412127228 */ /* 0x000fe20000000000 */
[----:B------:R-:W-:Y:S10]  /*2580*/  BRA `(.L_x_8912) ;  /* 0x0000000400887947 */ /* 0x000ff40003800000 */
.L_x_8907:
        /* <DEDUP_REMOVED lines=20> */
[----:B-----5:R-:W-:Y:S05]  /*26d0*/  CALL.REL.NOINC `($__internal_20_$__cuda_sm20_div_rn_f64_full) ;  /* 0x00000294002c7944 */ /* 0x020fea0003c00000 */
.L_x_8914:
[----:B------:R-:W-:Y:S05]  /*26e0*/  BSYNC B2 ;  /* 0x0000000000027941 */ /* 0x000fea0003800000 */
.L_x_8913:
        /* <DEDUP_REMOVED lines=23> */
[----:B------:R-:W-:Y:S02]  /*2860*/  IMAD.MOV.U32 R4, RZ, RZ, R2 ;  /* 0x000000ffff047224 */ /* 0x000fe400078e0002 */
[----:B------:R-:W-:-:S07]  /*2870*/  IMAD.MOV.U32 R5, RZ, RZ, R3 ;  /* 0x000000ffff057224 */ /* 0x000fce00078e0003 */
.L_x_8916:
[----:B------:R-:W-:Y:S05]  /*2880*/  BSYNC B2 ;  /* 0x0000000000027941 */ /* 0x000fea0003800000 */
.L_x_8915:
[----:B------:R-:W-:Y:S02]  /*2890*/  IMAD.MOV.U32 R18, RZ, RZ, R4 ;  /* 0x000000ffff127224 */ /* 0x000fe400078e0004 */
[----:B------:R-:W-:Y:S01]  /*28a0*/  IMAD.MOV.U32 R19, RZ, RZ, R5 ;  /* 0x000000ffff137224 */ /* 0x000fe200078e0005 */
[----:B------:R-:W-:Y:S06]  /*28b0*/  BRA `(.L_x_8912) ;  /* 0x0000000000bc7947 */ /* 0x000fec0003800000 */
.L_x_8906:
        /* <DEDUP_REMOVED lines=20> */
[----:B-----5:R-:W-:Y:S05]  /*2a00*/  CALL.REL.NOINC `($__internal_20_$__cuda_sm20_div_rn_f64_full) ;  /* 0x0000029000607944 */ /* 0x020fea0003c00000 */
[----:B------:R-:W-:Y:S02]  /*2a10*/  IMAD.MOV.U32 R44, RZ, RZ, R2 ;  /* 0x000000ffff2c7224 */ /* 0x000fe400078e0002 */
[----:B------:R-:W-:-:S07]  /*2a20*/  IMAD.MOV.U32 R45, RZ, RZ, R3 ;  /* 0x000000ffff2d7224 */ /* 0x000fce00078e0003 */
.L_x_8918:
[----:B------:R-:W-:Y:S05]  /*2a30*/  BSYNC B2 ;  /* 0x0000000000027941 */ /* 0x000fea0003800000 */
.L_x_8917:
        /* <DEDUP_REMOVED lines=16> */
[----:B-----5:R-:W-:Y:S05]  /*2b40*/  CALL.REL.NOINC `($__internal_19_$__cuda_sm20_dblrcp_rn_slowpath_v3) ;  /* 0x0000028c005c7944 */ /* 0x020fea0003c00000 */
[----:B------:R-:W-:-:S07]  /*2b50*/  IMAD.MOV.U32 R5, RZ, RZ, R3 ;  /* 0x000000ffff057224 */ /* 0x000fce00078e0003 */
.L_x_8920:
[----:B------:R-:W-:Y:S05]  /*2b60*/  BSYNC B2 ;  /* 0x0000000000027941 */ /* 0x000fea0003800000 */
.L_x_8919:
[-C--:B------:R-:W-:Y:S02]  /*2b70*/  DFMA R2, R16, R44.reuse, R18 ;  /* 0x0000002c1002722b */ /* 0x080fe40000000012 */
[----:B------:R-:W-:-:S06]  /*2b80*/  DFMA R18, R18, R44, -R16 ;  /* 0x0000002c1212722b */ /* 0x000fcc0000000810 */
[-C--:B------:R-:W-:Y:S02]  /*2b90*/  DMUL R16, R2, R4.reuse ;  /* 0x0000000402107228 */ /* 0x080fe40000000000 */
[----:B------:R-:W-:-:S11]  /*2ba0*/  DMUL R18, R18, R4 ;  /* 0x0000000412127228 */ /* 0x000fd60000000000 */
.L_x_8912:
[----:B------:R-:W-:Y:S05]  /*2bb0*/  BSYNC B1 ;  /* 0x0000000000017941 */ /* 0x000fea0003800000 */
.L_x_8905:
        /* <DEDUP_REMOVED lines=73> */
.L_x_8927:
[----:B------:R-:W-:Y:S05]  /*3050*/  BSYNC B0 ;  /* 0x0000000000007941 */ /* 0x000fea0003800000 */
.L_x_8926:
        /* <DEDUP_REMOVED lines=21> */
[----:B------:R-:W-:Y:S05]  /*31b0*/  CALL.REL.NOINC `($_ZN2at6native29vectorized_elementwise_kernelILi8EZZZNS0_61_GLOBAL__N__132982cb_23_ActivationSiluKernel_cu_f5210f67_354611silu_kernelERNS_18TensorIteratorBaseEENKUlvE_clEvENKUlvE1_clEvEUlN3c107complexIdEEE_St5arrayIPcLm2EEEEviT0_T1_$__internal_trig_reduction_slowpathd) ;  /* 0x0000029000087944 */ /* 0x000fea0003c00000 */
[----:B------:R-:W-:Y:S05]  /*31c0*/  BRA `(.L_x_8930) ;  /* 0x0000000000087947 */ /* 0x000fea0003800000 */
.L_x_8929:
[----:B------:R-:W-:Y:S01]  /*31d0*/  DMUL R2, RZ, R60 ;  /* 0x0000003cff027228 */ /* 0x000fe20000000000 */
[----:B------:R-:W-:-:S10]  /*31e0*/  IMAD.MOV.U32 R5, RZ, RZ, RZ ;  /* 0x000000ffff057224 */ /* 0x000fd400078e00ff */
.L_x_8930:
[----:B------:R-:W-:Y:S05]  /*31f0*/  BSYNC B2 ;  /* 0x0000000000027941 */ /* 0x000fea0003800000 */
.L_x_8928:
        /* <DEDUP_REMOVED lines=46> */
.L_x_8932:
[----:B------:R-:W-:Y:S01]  /*34e0*/  DMUL R2, RZ, R60 ;  /* 0x0000003cff027228 */ /* 0x000fe20000000000 */
[----:B------:R-:W-:-:S10]  /*34f0*/  IMAD.MOV.U32 R5, RZ, RZ, RZ ;  /* 0x000000ffff057224 */ /* 0x000fd400078e00ff */
.L_x_8933:
[----:B------:R-:W-:Y:S05]  /*3500*/  BSYNC B2 ;  /* 0x0000000000027941 */ /* 0x000fea0003800000 */
.L_x_8931:
        /* <DEDUP_REMOVED lines=25> */
.L_x_8925:
        /* <DEDUP_REMOVED lines=62> */
.L_x_8936:
[----:B------:R-:W-:Y:S05]  /*3a80*/  BSYNC B0 ;  /* 0x0000000000007941 */ /* 0x000fea0003800000 */
.L_x_8935:
        /* <DEDUP_REMOVED lines=21> */
[----:B------:R-:W-:Y:S05]  /*3be0*/  CALL.REL.NOINC `($_ZN2at6native29vectorized_elementwise_kernelILi8EZZZNS0_61_GLOBAL__N__132982cb_23_ActivationSiluKernel_cu_f5210f67_354611silu_kernelERNS_18TensorIteratorBaseEENKUlvE_clEvENKUlvE1_clEvEUlN3c107complexIdEEE_St5arrayIPcLm2EEEEviT0_T1_$__internal_trig_reduction_slowpathd) ;  /* 0x00000284007c7944 */ /* 0x000fea0003c00000 */
[----:B------:R-:W-:Y:S05]  /*3bf0*/  BRA `(.L_x_8939) ;  /* 0x0000000000087947 */ /* 0x000fea0003800000 */
.L_x_8938:
[----:B------:R-:W-:Y:S01]  /*3c00*/  DMUL R2, RZ, R60 ;  /* 0x0000003cff027228 */ /* 0x000fe20000000000 */
[----:B------:R-:W-:-:S10]  /*3c10*/  IMAD.MOV.U32 R5, RZ, RZ, RZ ;  /* 0x000000ffff057224 */ /* 0x000fd400078e00ff */
.L_x_8939:
[----:B------:R-:W-:Y:S05]  /*3c20*/  BSYNC B2 ;  /* 0x0000000000027941 */ /* 0x000fea0003800000 */
.L_x_8937:
        /* <DEDUP_REMOVED lines=46> */
.L_x_8941:
[----:B------:R-:W-:Y:S01]  /*3f10*/  DMUL R2, RZ, R60 ;  /* 0x0000003cff027228 */ /* 0x000fe20000000000 */
[----:B------:R-:W-:-:S10]  /*3f20*/  IMAD.MOV.U32 R5, RZ, RZ, RZ ;  /* 0x000000ffff057224 */ /* 0x000fd400078e00ff */
.L_x_8942:
[----:B------:R-:W-:Y:S05]  /*3f30*/  BSYNC B2 ;  /* 0x0000000000027941 */ /* 0x000fea0003800000 */
.L_x_8940:
        /* <DEDUP_REMOVED lines=39> */
.L_x_8924:
        /* <DEDUP_REMOVED lines=11> */
.L_x_8943:
[----:B------:R-:W-:-:S10]  /*4260*/  DADD R40, R14, -R14 ;  /* 0x000000000e287229 */ /* 0x000fd4000000080e */
[----:B------:R-:W-:Y:S02]  /*4270*/  IMAD.MOV.U32 R60, RZ, RZ, R40 ;  /* 0x000000ffff3c7224 */ /* 0x000fe400078e0028 */
[----:B------:R-:W-:Y:S01]  /*4280*/  IMAD.MOV.U32 R61, RZ, RZ, R41 ;  /* 0x000000ffff3d7224 */ /* 0x000fe200078e0029 */
[----:B------:R-:W-:Y:S06]  /*4290*/  BRA `(.L_x_8934) ;  /* 0x0000000800747947 */ /* 0x000fec0003800000 */
.L_x_8923:
        /* <DEDUP_REMOVED lines=24> */
.L_x_8945:
[----:B------:R-:W-:Y:S01]  /*4420*/  DMUL R2, RZ, R60 ;  /* 0x0000003cff027228 */ /* 0x000fe20000000000 */
[----:B------:R-:W-:-:S10]  /*4430*/  IMAD.MOV.U32 R5, RZ, RZ, RZ ;  /* 0x000000ffff057224 */ /* 0x000fd400078e00ff */
.L_x_8946:
[----:B------:R-:W-:Y:S05]  /*4440*/  BSYNC B2 ;  /* 0x0000000000027941 */ /* 0x000fea0003800000 */
.L_x_8944:
        /* <DEDUP_REMOVED lines=46> */
.L_x_8948:
[----:B------:R-:W-:Y:S01]  /*4730*/  DMUL R2, RZ, R60 ;  /* 0x0000003cff027228 */ /* 0x000fe20000000000 */
[----:B------:R-:W-:-:S10]  /*4740*/  IMAD.MOV.U32 R5, RZ, RZ, RZ ;  /* 0x000000ffff057224 */ /* 0x000fd400078e00ff */
.L_x_8949:
[----:B------:R-:W-:Y:S05]  /*4750*/  BSYNC B2 ;  /* 0x0000000000027941 */ /* 0x000fea0003800000 */
.L_x_8947:
        /* <DEDUP_REMOVED lines=24> */
.L_x_8922:
        /* <DEDUP_REMOVED lines=57> */
.L_x_8934:
[----:B------:R-:W-:Y:S05]  /*4c70*/  BSYNC B1 ;  /* 0x0000000000017941 */ /* 0x000fea0003800000 */
.L_x_8921:
        /* <DEDUP_REMOVED lines=28> */
[----:B------:R-:W-:Y:S05]  /*4e40*/  CALL.REL.NOINC `($__internal_20_$__cuda_sm20_div_rn_f64_full) ;  /* 0x0000026c00507944 */ /* 0x000fea0003c00000 */
[----:B------:R-:W-:Y:S02]  /*4e50*/  IMAD.MOV.U32 R44, RZ, RZ, R2 ;  /* 0x000000ffff2c7224 */ /* 0x000fe400078e0002 */
[----:B------:R-:W-:-:S07]  /*4e60*/  IMAD.MOV.U32 R45, RZ, RZ, R3 ;  /* 0x000000ffff2d7224 */ /* 0x000fce00078e0003 */
.L_x_8954:
[----:B------:R-:W-:Y:S05]  /*4e70*/  BSYNC B2 ;  /* 0x0000000000027941 */ /* 0x000fea0003800000 */
.L_x_8953:
        /* <DEDUP_REMOVED lines=16> */
[----:B------:R-:W-:Y:S05]  /*4f80*/  CALL.REL.NOINC `($__internal_19_$__cuda_sm20_dblrcp_rn_slowpath_v3) ;  /* 0x00000268004c7944 */ /* 0x000fea0003c00000 */
[----:B------:R-:W-:-:S07]  /*4f90*/  IMAD.MOV.U32 R5, RZ, RZ, R3 ;  /* 0x000000ffff057224 */ /* 0x000fce00078e0003 */
.L_x_8956:
[----:B------:R-:W-:Y:S05]  /*4fa0*/  BSYNC B2 ;  /* 0x0000000000027941 */ /* 0x000fea0003800000 */
.L_x_8955:
[-C--:B------:R-:W-:Y:S02]  /*4fb0*/  DFMA R2, R14, R44.reuse, R12 ;  /* 0x0000002c0e02722b */ /* 0x080fe4000000000c */
[----:B------:R-:W-:-:S06]  /*4fc0*/  DFMA R14, -R12, R44, R14 ;  /* 0x0000002c0c0e722b */ /* 0x000fcc000000010e */
[-C--:B------:R-:W-:Y:S02]  /*4fd0*/  DMUL R12, R2, R4.reuse ;  /* 0x00000004020c7228 */ /* 0x080fe40000000000 */
[----:B------:R-:W-:Y:S01]  /*4fe0*/  DMUL R14, R14, R4 ;  /* 0x000000040e0e7228 */ /* 0x000fe20000000000 */
[----:B------:R-:W-:Y:S10]  /*4ff0*/  BRA `(.L_x_8957) ;  /* 0x0000000400887947 */ /* 0x000ff40003800000 */
.L_x_8952:
        /* <DEDUP_REMOVED lines=20> */
[----:B------:R-:W-:Y:S05]  /*5140*/  CALL.REL.NOINC `($__internal_20_$__cuda_sm20_div_rn_f64_full) ;  /* 0x0000026800907944 */ /* 0x000fea0003c00000 */
.L_x_8959:
[----:B------:R-:W-:Y:S05]  /*5150*/  BSYNC B2 ;  /* 0x0000000000027941 */ /* 0x000fea0003800000 */
.L_x_8958:
        /* <DEDUP_REMOVED lines=23> */
[----:B------:R-:W-:Y:S02]  /*52d0*/  IMAD.MOV.U32 R4, RZ, RZ, R2 ;  /* 0x000000ffff047224 */ /* 0x000fe400078e0002 */
[----:B------:R-:W-:-:S07]  /*52e0*/  IMAD.MOV.U32 R5, RZ, RZ, R3 ;  /* 0x000000ffff057224 */ /* 0x000fce00078e0003 */
.L_x_8961:
[----:B------:R-:W-:Y:S05]  /*52f0*/  BSYNC B2 ;  /* 0x0000000000027941 */ /* 0x000fea0003800000 */
.L_x_8960:
[----:B------:R-:W-:Y:S02]  /*5300*/  IMAD.MOV.U32 R14, RZ, RZ, R4 ;  /* 0x000000ffff0e7224 */ /* 0x000fe400078e0004 */
[----:B------:R-:W-:Y:S01]  /*5310*/  IMAD.MOV.U32 R15, RZ, RZ, R5 ;  /* 0x000000ffff0f7224 */ /* 0x000fe200078e0005 */
[----:B------:R-:W-:Y:S06]  /*5320*/  BRA `(.L_x_8957) ;  /* 0x0000000000bc7947 */ /* 0x000fec0003800000 */
.L_x_8951:
        /* <DEDUP_REMOVED lines=20> */
[----:B------:R-:W-:Y:S05]  /*5470*/  CALL.REL.NOINC `($__internal_20_$__cuda_sm20_div_rn_f64_full) ;  /* 0x0000026400c47944 */ /* 0x000fea0003c00000 */
[----:B------:R-:W-:Y:S02]  /*5480*/  IMAD.MOV.U32 R44, RZ, RZ, R2 ;  /* 0x000000ffff2c7224 */ /* 0x000fe400078e0002 */
[----:B------:R-:W-:-:S07]  /*5490*/  IMAD.MOV.U32 R45, RZ, RZ, R3 ;  /* 0x000000ffff2d7224 */ /* 0x000fce00078e0003 */
.L_x_8963:
[----:B------:R-:W-:Y:S05]  /*54a0*/  BSYNC B2 ;  /* 0x0000000000027941 */ /* 0x000fea0003800000 */
.L_x_8962:
        /* <DEDUP_REMOVED lines=16> */
[----:B------:R-:W-:Y:S05]  /*55b0*/  CALL.REL.NOINC `($__internal_19_$__cuda_sm20_dblrcp_rn_slowpath_v3) ;  /* 0x0000026000c07944 */ /* 0x000fea0003c00000 */
[----:B------:R-:W-:-:S07]  /*55c0*/  IMAD.MOV.U32 R5, RZ, RZ, R3 ;  /* 0x000000ffff057224 */ /* 0x000fce00078e0003 */
.L_x_8965:
[----:B------:R-:W-:Y:S05]  /*55d0*/  BSYNC B2 ;  /* 0x0000000000027941 */ /* 0x000fea0003800000 */
.L_x_8964:
[-C--:B------:R-:W-:Y:S02]  /*55e0*/  DFMA R2, R12, R44.reuse, R14 ;  /* 0x0000002c0c02722b */ /* 0x080fe4000000000e */
[----:B------:R-:W-:-:S06]  /*55f0*/  DFMA R14, R14, R44, -R12 ;  /* 0x0000002c0e0e722b */ /* 0x000fcc000000080c */
[-C--:B------:R-:W-:Y:S02]  /*5600*/  DMUL R12, R2, R4.reuse ;  /* 0x00000004020c7228 */ /* 0x080fe40000000000 */
[----:B------:R-:W-:-:S11]  /*5610*/  DMUL R14, R14, R4 ;  /* 0x000000040e0e7228 */ /* 0x000fd60000000000 */
.L_x_8957:
[----:B------:R-:W-:Y:S05]  /*5620*/  BSYNC B1 ;  /* 0x0000000000017941 */ /* 0x000fea0003800000 */
.L_x_8950:
        /* <DEDUP_REMOVED lines=73> */
.L_x_8972:
[----:B------:R-:W-:Y:S05]  /*5ac0*/  BSYNC B0 ;  /* 0x0000000000007941 */ /* 0x000fea0003800000 */
.L_x_8971:
        /* <DEDUP_REMOVED lines=23> */
.L_x_8974:
[----:B------:R-:W-:Y:S01]  /*5c40*/  DMUL R2, RZ, R60 ;  /* 0x0000003cff027228 */ /* 0x000fe20000000000 */
[----:B------:R-:W-:-:S10]  /*5c50*/  IMAD.MOV.U32 R5, RZ, RZ, RZ ;  /* 0x000000ffff057224 */ /* 0x000fd400078e00ff */
.L_x_8975:
[----:B------:R-:W-:Y:S05]  /*5c60*/  BSYNC B2 ;  /* 0x0000000000027941 */ /* 0x000fea0003800000 */
.L_x_8973:
        /* <DEDUP_REMOVED lines=46> */
.L_x_8977:
[----:B------:R-:W-:Y:S01]  /*5f50*/  DMUL R2, RZ, R60 ;  /* 0x0000003cff027228 */ /* 0x000fe20000000000 */
[----:B------:R-:W-:-:S10]  /*5f60*/  IMAD.MOV.U32 R5, RZ, RZ, RZ ;  /* 0x000000ffff057224 */ /* 0x000fd400078e00ff */
.L_x_8978:
[----:B------:R-:W-:Y:S05]  /*5f70*/  BSYNC B2 ;  /* 0x0000000000027941 */ /* 0x000fea0003800000 */
.L_x_8976:
        /* <DEDUP_REMOVED lines=25> */
.L_x_8970:
        /* <DEDUP_REMOVED lines=62> */
.L_x_8981:
[----:B------:R-:W-:Y:S05]  /*64f0*/  BSYNC B0 ;  /* 0x0000000000007941 */ /* 0x000fea0003800000 */
.L_x_8980:
        /* <DEDUP_REMOVED lines=23> */
.L_x_8983:
[----:B------:R-:W-:Y:S01]  /*6670*/  DMUL R2, RZ, R60 ;  /* 0x0000003cff027228 */ /* 0x000fe20000000000 */
[----:B------:R-:W-:-:S10]  /*6680*/  IMAD.MOV.U32 R5, RZ, RZ, RZ ;  /* 0x000000ffff057224 */ /* 0x000fd400078e00ff */
.L_x_8984:
[----:B------:R-:W-:Y:S05]  /*6690*/  BSYNC B2 ;  /* 0x0000000000027941 */ /* 0x000fea0003800000 */
.L_x_8982:
        /* <DEDUP_REMOVED lines=46> */
.L_x_8986:
[----:B------:R-:W-:Y:S01]  /*6980*/  DMUL R2, RZ, R60 ;  /* 0x0000003cff027228 */ /* 0x000fe20000000000 */
[----:B------:R-:W-:-:S10]  /*6990*/  IMAD.MOV.U32 R5, RZ, RZ, RZ ;  /* 0x000000ffff057224 */ /* 0x000fd400078e00ff */
.L_x_8987:
[----:B------:R-:W-:Y:S05]  /*69a0*/  BSYNC B2 ;  /* 0x0000000000027941 */ /* 0x000fea0003800000 */
.L_x_8985:
        /* <DEDUP_REMOVED lines=39> */
.L_x_8969:
        /* <DEDUP_REMOVED lines=11> */
.L_x_8988:
[----:B------:R-:W-:-:S10]  /*6cd0*/  DADD R40, R10, -R10 ;  /* 0x000000000a287229 */ /* 0x000fd4000000080a */
[----:B------:R-:W-:Y:S02]  /*6ce0*/  IMAD.MOV.U32 R60, RZ, RZ, R40 ;  /* 0x000000ffff3c7224 */ /* 0x000fe400078e0028 */
[----:B------:R-:W-:Y:S01]  /*6cf0*/  IMAD.MOV.U32 R61, RZ, RZ, R41 ;  /* 0x000000ffff3d7224 */ /* 0x000fe200078e0029 */
[----:B------:R-:W-:Y:S06]  /*6d00*/  BRA `(.L_x_8979) ;  /* 0x0000000800747947 */ /* 0x000fec0003800000 */
.L_x_8968:
        /* <DEDUP_REMOVED lines=24> */
.L_x_8990:
[----:B------:R-:W-:Y:S01]  /*6e90*/  DMUL R2, RZ, R60 ;  /* 0x0000003cff027228 */ /* 0x000fe20000000000 */
[----:B------:R-:W-:-:S10]  /*6ea0*/  IMAD.MOV.U32 R5, RZ, RZ, RZ ;  /* 0x000000ffff057224 */ /* 0x000fd400078e00ff */
.L_x_8991:
[----:B------:R-:W-:Y:S05]  /*6eb0*/  BSYNC B2 ;  /* 0x0000000000027941 */ /* 0x000fea0003800000 */
.L_x_8989:
        /* <DEDUP_REMOVED lines=46> */
.L_x_8993:
[----:B------:R-:W-:Y:S01]  /*71a0*/  DMUL R2, RZ, R60 ;  /* 0x0000003cff027228 */ /* 0x000fe20000000000 */
[----:B------:R-:W-:-:S10]  /*71b0*/  IMAD.MOV.U32 R5, RZ, RZ, RZ ;  /* 0x000000ffff057224 */ /* 0x000fd400078e00ff */
.L_x_8994:
[----:B------:R-:W-:Y:S05]  /*71c0*/  BSYNC B2 ;  /* 0x0000000000027941 */ /* 0x000fea0003800000 */
.L_x_8992:
        /* <DEDUP_REMOVED lines=24> */
.L_x_8967:
        /* <DEDUP_REMOVED lines=57> */
.L_x_8979:
[----:B------:R-:W-:Y:S05]  /*76e0*/  BSYNC B1 ;  /* 0x0000000000017941 */ /* 0x000fea0003800000 */
.L_x_8966:
        /* <DEDUP_REMOVED lines=31> */
.L_x_8999:
[----:B------:R-:W-:Y:S05]  /*78e0*/  BSYNC B2 ;  /* 0x0000000000027941 */ /* 0x000fea0003800000 */
.L_x_8998:
        /* <DEDUP_REMOVED lines=18> */
.L_x_9001:
[----:B------:R-:W-:Y:S05]  /*7a10*/  BSYNC B2 ;  /* 0x0000000000027941 */ /* 0x000fea0003800000 */
.L_x_9000:
[-C--:B------:R-:W-:Y:S02]  /*7a20*/  DFMA R2, R10, R44.reuse, R8 ;  /* 0x0000002c0a02722b */ /* 0x080fe40000000008 */
[----:B------:R-:W-:-:S06]  /*7a30*/  DFMA R10, -R8, R44, R10 ;  /* 0x0000002c080a722b */ /* 0x000fcc000000010a */
[-C--:B------:R-:W-:Y:S02]  /*7a40*/  DMUL R8, R2, R4.reuse ;  /* 0x0000000402087228 */ /* 0x080fe40000000000 */
[----:B------:R-:W-:Y:S01]  /*7a50*/  DMUL R10, R10, R4 ;  /* 0x000000040a0a7228 */ /* 0x000fe20000000000 */
[----:B------:R-:W-:Y:S10]  /*7a60*/  BRA `(.L_x_9002) ;  /* 0x0000000400887947 */ /* 0x000ff40003800000 */
.L_x_8997:
        /* <DEDUP_REMOVED lines=21> */
.L_x_9004:
[----:B------:R-:W-:Y:S05]  /*7bc0*/  BSYNC B2 ;  /* 0x0000000000027941 */ /* 0x000fea0003800000 */
.L_x_9003:
        /* <DEDUP_REMOVED lines=25> */
.L_x_9006:
[----:B------:R-:W-:Y:S05]  /*7d60*/  BSYNC B2 ;  /* 0x0000000000027941 */ /* 0x000fea0003800000 */
.L_x_9005:
[----:B------:R-:W-:Y:S02]  /*7d70*/  IMAD.MOV.U32 R10, RZ, RZ, R4 ;  /* 0x000000ffff0a7224 */ /* 0x000fe400078e0004 */
[----:B------:R-:W-:Y:S01]  /*7d80*/  IMAD.MOV.U32 R11, RZ, RZ, R5 ;  /* 0x000000ffff0b7224 */ /* 0x000fe200078e0005 */
[----:B------:R-:W-:Y:S06]  /*7d90*/  BRA `(.L_x_9002) ;  /* 0x0000000000bc7947 */ /* 0x000fec0003800000 */
.L_x_8996:
        /* <DEDUP_REMOVED lines=23> */
.L_x_9008:
[----:B------:R-:W-:Y:S05]  /*7f10*/  BSYNC B2 ;  /* 0x0000000000027941 */ /* 0x000fea0003800000 */
.L_x_9007:
        /* <DEDUP_REMOVED lines=18> */
.L_x_9010:
[----:B------:R-:W-:Y:S05]  /*8040*/  BSYNC B2 ;  /* 0x0000000000027941 */ /* 0x000fea0003800000 */
.L_x_9009:
[-C--:B------:R-:W-:Y:S02]  /*8050*/  DFMA R2, R8, R44.reuse, R10 ;  /* 0x0000002c0802722b */ /* 0x080fe4000000000a */
[----:B------:R-:W-:-:S06]  /*8060*/  DFMA R10, R10, R44, -R8 ;  /* 0x0000002c0a0a722b */ /* 0x000fcc0000000808 */
[-C--:B------:R-:W-:Y:S02]  /*8070*/  DMUL R8, R2, R4.reuse ;  /* 0x0000000402087228 */ /* 0x080fe40000000000 */
[----:B------:R-:W-:-:S11]  /*8080*/  DMUL R10, R10, R4 ;  /* 0x000000040a0a7228 */ /* 0x000fd60000000000 */
.L_x_9002:
[----:B------:R-:W-:Y:S05]  /*8090*/  BSYNC B1 ;  /* 0x0000000000017941 */ /* 0x000fea0003800000 */
.L_x_8995:
        /* <DEDUP_REMOVED lines=73> */
.L_x_9017:
[----:B------:R-:W-:Y:S05]  /*8530*/  BSYNC B0 ;  /* 0x0000000000007941 */ /* 0x000fea0003800000 */
.L_x_9016:
        /* <DEDUP_REMOVED lines=23> */
.L_x_9019:
[----:B------:R-:W-:Y:S01]  /*86b0*/  DMUL R2, RZ, R60 ;  /* 0x0000003cff027228 */ /* 0x000fe20000000000 */
[----:B------:R-:W-:-:S10]  /*86c0*/  IMAD.MOV.U32 R5, RZ, RZ, RZ ;  /* 0x000000ffff057224 */ /* 0x000fd400078e00ff */
.L_x_9020:
[----:B------:R-:W-:Y:S05]  /*86d0*/  BSYNC B2 ;  /* 0x0000000000027941 */ /* 0x000fea0003800000 */
.L_x_9018:
        /* <DEDUP_REMOVED lines=46> */
.L_x_9022:
[----:B------:R-:W-:Y:S01]  /*89c0*/  DMUL R2, RZ, R60 ;  /* 0x0000003cff027228 */ /* 0x000fe20000000000 */
[----:B------:R-:W-:-:S10]  /*89d0*/  IMAD.MOV.U32 R5, RZ, RZ, RZ ;  /* 0x000000ffff057224 */ /* 0x000fd400078e00ff */
.L_x_9023:
[----:B------:R-:W-:Y:S05]  /*89e0*/  BSYNC B2 ;  /* 0x0000000000027941 */ /* 0x000fea0003800000 */
.L_x_9021:
        /* <DEDUP_REMOVED lines=25> */
.L_x_9015:
        /* <DEDUP_REMOVED lines=62> */
.L_x_9026:
[----:B------:R-:W-:Y:S05]  /*8f60*/  BSYNC B0 ;  /* 0x0000000000007941 */ /* 0x000fea0003800000 */
.L_x_9025:
        /* <DEDUP_REMOVED lines=23> */
.L_x_9028:
[----:B------:R-:W-:Y:S01]  /*90e0*/  DMUL R2, RZ, R60 ;  /* 0x0000003cff027228 */ /* 0x000fe20000000000 */
[----:B------:R-:W-:-:S10]  /*90f0*/  IMAD.MOV.U32 R5, RZ, RZ, RZ ;  /* 0x000000ffff057224 */ /* 0x000fd400078e00ff */
.L_x_9029:
[----:B------:R-:W-:Y:S05]  /*9100*/  BSYNC B2 ;  /* 0x0000000000027941 */ /* 0x000fea0003800000 */
.L_x_9027:
        /* <DEDUP_REMOVED lines=46> */
.L_x_9031:
[----:B------:R-:W-:Y:S01]  /*93f0*/  DMUL R2, RZ, R60 ;  /* 0x0000003cff027228 */ /* 0x000fe20000000000 */
[----:B------:R-:W-:-:S10]  /*9400*/  IMAD.MOV.U32 R5, RZ, RZ, RZ ;  /* 0x000000ffff057224 */ /* 0x000fd400078e00ff */
.L_x_9032:
[----:B------:R-:W-:Y:S05]  /*9410*/  BSYNC B2 ;  /* 0x0000000000027941 */ /* 0x000fea0003800000 */
.L_x_9030:
        /* <DEDUP_REMOVED lines=39> */
.L_x_9014:
        /* <DEDUP_REMOVED lines=11> */
.L_x_9033:
[----:B------:R-:W-:-:S10]  /*9740*/  DADD R40, R38, -R38 ;  /* 0x0000000026287229 */ /* 0x000fd40000000826 */
[----:B------:R-:W-:Y:S02]  /*9750*/  IMAD.MOV.U32 R60, RZ, RZ, R40 ;  /* 0x000000ffff3c7224 */ /* 0x000fe400078e0028 */
[----:B------:R-:W-:Y:S01]  /*9760*/  IMAD.MOV.U32 R61, RZ, RZ, R41 ;  /* 0x000000ffff3d7224 */ /* 0x000fe200078e0029 */
[----:B------:R-:W-:Y:S06]  /*9770*/  BRA `(.L_x_9024) ;  /* 0x0000000800747947 */ /* 0x000fec0003800000 */
.L_x_9013:
        /* <DEDUP_REMOVED lines=24> */
.L_x_9035:
[----:B------:R-:W-:Y:S01]  /*9900*/  DMUL R2, RZ, R60 ;  /* 0x0000003cff027228 */ /* 0x000fe20000000000 */
[----:B------:R-:W-:-:S10]  /*9910*/  IMAD.MOV.U32 R5, RZ, RZ, RZ ;  /* 0x000000ffff057224 */ /* 0x000fd400078e00ff */
.L_x_9036:
[----:B------:R-:W-:Y:S05]  /*9920*/  BSYNC B2 ;  /* 0x0000000000027941 */ /* 0x000fea0003800000 */
.L_x_9034:
        /* <DEDUP_REMOVED lines=46> */
.L_x_9038:
[----:B------:R-:W-:Y:S01]  /*9c10*/  DMUL R2, RZ, R60 ;  /* 0x0000003cff027228 */ /* 0x000fe20000000000 */
[----:B------:R-:W-:-:S10]  /*9c20*/  IMAD.MOV.U32 R5, RZ, RZ, RZ ;  /* 0x000000ffff057224 */ /* 0x000fd400078e00ff */
.L_x_9039:
[----:B------:R-:W-:Y:S05]  /*9c30*/  BSYNC B2 ;  /* 0x0000000000027941 */ /* 0x000fea0003800000 */
.L_x_9037:
        /* <DEDUP_REMOVED lines=24> */
.L_x_9012:
        /* <DEDUP_REMOVED lines=57> */
.L_x_9024:
[----:B------:R-:W-:Y:S05]  /*a150*/  BSYNC B1 ;  /* 0x0000000000017941 */ /* 0x000fea0003800000 */
.L_x_9011:
        /* <DEDUP_REMOVED lines=31> */
.L_x_9044:
[----:B------:R-:W-:Y:S05]  /*a350*/  BSYNC B2 ;  /* 0x0000000000027941 */ /* 0x000fea0003800000 */
.L_x_9043:
        /* <DEDUP_REMOVED lines=18> */
.L_x_9046:
[----:B------:R-:W-:Y:S05]  /*a480*/  BSYNC B2 ;  /* 0x0000000000027941 */ /* 0x000fea0003800000 */
.L_x_9045:
[-C--:B------:R-:W-:Y:S02]  /*a490*/  DFMA R2, R38, R44.reuse, R36 ;  /* 0x0000002c2602722b */ /* 0x080fe40000000024 */
[----:B------:R-:W-:-:S06]  /*a4a0*/  DFMA R38, -R36, R44, R38 ;  /* 0x0000002c2426722b */ /* 0x000fcc0000000126 */
[-C--:B------:R-:W-:Y:S02]  /*a4b0*/  DMUL R36, R2, R4.reuse ;  /* 0x0000000402247228 */ /* 0x080fe40000000000 */
[----:B------:R-:W-:Y:S01]  /*a4c0*/  DMUL R38, R38, R4 ;  /* 0x0000000426267228 */ /* 0x000fe20000000000 */
[----:B------:R-:W-:Y:S10]  /*a4d0*/  BRA `(.L_x_9047) ;  /* 0x0000000400887947 */ /* 0x000ff40003800000 */
.L_x_9042:
        /* <DEDUP_REMOVED lines=21> */
.L_x_9049:
[----:B------:R-:W-:Y:S05]  /*a630*/  BSYNC B2 ;  /* 0x0000000000027941 */ /* 0x000fea0003800000 */
.L_x_9048:
        /* <DEDUP_REMOVED lines=25> */
.L_x_9051:
[----:B------:R-:W-:Y:S05]  /*a7d0*/  BSYNC B2 ;  /* 0x0000000000027941 */ /* 0x000fea0003800000 */
.L_x_9050:
[----:B------:R-:W-:Y:S02]  /*a7e0*/  IMAD.MOV.U32 R38, RZ, RZ, R4 ;  /* 0x000000ffff267224 */ /* 0x000fe400078e0004 */
[----:B------:R-:W-:Y:S01]  /*a7f0*/  IMAD.MOV.U32 R39, RZ, RZ, R5 ;  /* 0x000000ffff277224 */ /* 0x000fe200078e0005 */
[----:B------:R-:W-:Y:S06]  /*a800*/  BRA `(.L_x_9047) ;  /* 0x0000000000bc7947 */ /* 0x000fec0003800000 */
.L_x_9041:
        /* <DEDUP_REMOVED lines=23> */
.L_x_9053:
[----:B------:R-:W-:Y:S05]  /*a980*/  BSYNC B2 ;  /* 0x0000000000027941 */ /* 0x000fea0003800000 */
.L_x_9052:
        /* <DEDUP_REMOVED lines=18> */
.L_x_9055:
[----:B------:R-:W-:Y:S05]  /*aab0*/  BSYNC B2 ;  /* 0x0000000000027941 */ /* 0x000fea0003800000 */
.L_x_9054:
[-C--:B------:R-:W-:Y:S02]  /*aac0*/  DFMA R2, R36, R44.reuse, R38 ;  /* 0x0000002c2402722b */ /* 0x080fe40000000026 */
[----:B------:R-:W-:-:S06]  /*aad0*/  DFMA R38, R38, R44, -R36 ;  /* 0x0000002c2626722b */ /* 0x000fcc0000000824 */
[-C--:B------:R-:W-:Y:S02]  /*aae0*/  DMUL R36, R2, R4.reuse ;  /* 0x0000000402247228 */ /* 0x080fe40000000000 */
[----:B------:R-:W-:-:S11]  /*aaf0*/  DMUL R38, R38, R4 ;  /* 0x0000000426267228 */ /* 0x000fd60000000000 */
.L_x_9047:
[----:B------:R-:W-:Y:S05]  /*ab00*/  BSYNC B1 ;  /* 0x0000000000017941 */ /* 0x000fea0003800000 */
.L_x_9040:
        /* <DEDUP_REMOVED lines=73> */
.L_x_9062:
[----:B------:R-:W-:Y:S05]  /*afa0*/  BSYNC B0 ;  /* 0x0000000000007941 */ /* 0x000fea0003800000 */
.L_x_9061:
        /* <DEDUP_REMOVED lines=23> */
.L_x_9064:
[----:B------:R-:W-:Y:S01]  /*b120*/  DMUL R2, RZ, R60 ;  /* 0x0000003cff027228 */ /* 0x000fe20000000000 */
[----:B------:R-:W-:-:S10]  /*b130*/  IMAD.MOV.U32 R5, RZ, RZ, RZ ;  /* 0x000000ffff057224 */ /* 0x000fd400078e00ff */
.L_x_9065:
[----:B------:R-:W-:Y:S05]  /*b140*/  BSYNC B2 ;  /* 0x0000000000027941 */ /* 0x000fea0003800000 */
.L_x_9063:
        /* <DEDUP_REMOVED lines=46> */
.L_x_9067:
[----:B------:R-:W-:Y:S01]  /*b430*/  DMUL R2, RZ, R60 ;  /* 0x0000003cff027228 */ /* 0x000fe20000000000 */
[----:B------:R-:W-:-:S10]  /*b440*/  IMAD.MOV.U32 R5, RZ, RZ, RZ ;  /* 0x000000ffff057224 */ /* 0x000fd400078e00ff */
.L_x_9068:
[----:B------:R-:W-:Y:S05]  /*b450*/  BSYNC B2 ;  /* 0x0000000000027941 */ /* 0x000fea0003800000 */
.L_x_9066:
        /* <DEDUP_REMOVED lines=25> */
.L_x_9060:
        /* <DEDUP_REMOVED lines=62> */
.L_x_9071:
[----:B------:R-:W-:Y:S05]  /*b9d0*/  BSYNC B0 ;  /* 0x0000000000007941 */ /* 0x000fea0003800000 */
.L_x_9070:
        /* <DEDUP_REMOVED lines=23> */
.L_x_9073:
[----:B------:R-:W-:Y:S01]  /*bb50*/  DMUL R2, RZ, R60 ;  /* 0x0000003cff027228 */ /* 0x000fe20000000000 */
[----:B------:R-:W-:-:S10]  /*bb60*/  IMAD.MOV.U32 R5, RZ, RZ, RZ ;  /* 0x000000ffff057224 */ /* 0x000fd400078e00ff */
.L_x_9074:
[----:B------:R-:W-:Y:S05]  /*bb70*/  BSYNC B2 ;  /* 0x0000000000027941 */ /* 0x000fea0003800000 */
.L_x_9072:
        /* <DEDUP_REMOVED lines=46> */
.L_x_9076:
[----:B------:R-:W-:Y:S01]  /*be60*/  DMUL R2, RZ, R60 ;  /* 0x0000003cff027228 */ /* 0x000fe20000000000 */
[----:B------:R-:W-:-:S10]  /*be70*/  IMAD.MOV.U32 R5, RZ, RZ, RZ ;  /* 0x000000ffff057224 */ /* 0x000fd400078e00ff */
.L_x_9077:
[----:B------:R-:W-:Y:S05]  /*be80*/  BSYNC B2 ;  /* 0x0000000000027941 */ /* 0x000fea0003800000 */
.L_x_9075:
        /* <DEDUP_REMOVED lines=39> */
.L_x_9059:
        /* <DEDUP_REMOVED lines=11> */
.L_x_9078:
[----:B------:R-:W-:-:S10]  /*c1b0*/  DADD R40, R22, -R22 ;  /* 0x0000000016287229 */ /* 0x000fd40000000816 */
[----:B------:R-:W-:Y:S02]  /*c1c0*/  IMAD.MOV.U32 R60, RZ, RZ, R40 ;  /* 0x000000ffff3c7224 */ /* 0x000fe400078e0028 */
[----:B------:R-:W-:Y:S01]  /*c1d0*/  IMAD.MOV.U32 R61, RZ, RZ, R41 ;  /* 0x000000ffff3d7224 */ /* 0x000fe200078e0029 */
[----:B------:R-:W-:Y:S06]  /*c1e0*/  BRA `(.L_x_9069) ;  /* 0x0000000800747947 */ /* 0x000fec0003800000 */
.L_x_9058:
        /* <DEDUP_REMOVED lines=24> */
.L_x_9080:
[----:B------:R-:W-:Y:S01]  /*c370*/  DMUL R2, RZ, R60 ;  /* 0x0000003cff027228 */ /* 0x000fe20000000000 */
[----:B------:R-:W-:-:S10]  /*c380*/  IMAD.MOV.U32 R5, RZ, RZ, RZ ;  /* 0x000000ffff057224 */ /* 0x000fd400078e00ff */
.L_x_9081:
[----:B------:R-:W-:Y:S05]  /*c390*/  BSYNC B2 ;  /* 0x0000000000027941 */ /* 0x000fea0003800000 */
.L_x_9079:
        /* <DEDUP_REMOVED lines=46> */
.L_x_9083:
[----:B------:R-:W-:Y:S01]  /*c680*/  DMUL R2, RZ, R60 ;  /* 0x0000003cff027228 */ /* 0x000fe20000000000 */
[----:B------:R-:W-:-:S10]  /*c690*/  IMAD.MOV.U32 R5, RZ, RZ, RZ ;  /* 0x000000ffff057224 */ /* 0x000fd400078e00ff */
.L_x_9084:
[----:B------:R-:W-:Y:S05]  /*c6a0*/  BSYNC B2 ;  /* 0x0000000000027941 */ /* 0x000fea0003800000 */
.L_x_9082:
        /* <DEDUP_REMOVED lines=24> */
.L_x_9057:
        /* <DEDUP_REMOVED lines=57> */
.L_x_9069:
[----:B------:R-:W-:Y:S05]  /*cbc0*/  BSYNC B1 ;  /* 0x0000000000017941 */ /* 0x000fea0003800000 */
.L_x_9056:
        /* <DEDUP_REMOVED lines=31> */
.L_x_9089:
[----:B------:R-:W-:Y:S05]  /*cdc0*/  BSYNC B2 ;  /* 0x0000000000027941 */ /* 0x000fea0003800000 */
.L_x_9088:
        /* <DEDUP_REMOVED lines=18> */
.L_x_9091:
[----:B------:R-:W-:Y:S05]  /*cef0*/  BSYNC B2 ;  /* 0x0000000000027941 */ /* 0x000fea0003800000 */
.L_x_9090:
[-C--:B------:R-:W-:Y:S02]  /*cf00*/  DFMA R2, R22, R44.reuse, R20 ;  /* 0x0000002c1602722b */ /* 0x080fe40000000014 */
[----:B------:R-:W-:-:S06]  /*cf10*/  DFMA R22, -R20, R44, R22 ;  /* 0x0000002c1416722b */ /* 0x000fcc0000000116 */
[-C--:B------:R-:W-:Y:S02]  /*cf20*/  DMUL R20, R2, R4.reuse ;  /* 0x0000000402147228 */ /* 0x080fe40000000000 */
[----:B------:R-:W-:Y:S01]  /*cf30*/  DMUL R22, R22, R4 ;  /* 0x0000000416167228 */ /* 0x000fe20000000000 */
[----:B------:R-:W-:Y:S10]  /*cf40*/  BRA `(.L_x_9092) ;  /* 0x0000000400887947 */ /* 0x000ff40003800000 */
.L_x_9087:
        /* <DEDUP_REMOVED lines=21> */
.L_x_9094:
[----:B------:R-:W-:Y:S05]  /*d0a0*/  BSYNC B2 ;  /* 0x0000000000027941 */ /* 0x000fea0003800000 */
.L_x_9093:
        /* <DEDUP_REMOVED lines=25> */
.L_x_9096:
[----:B------:R-:W-:Y:S05]  /*d240*/  BSYNC B2 ;  /* 0x0000000000027941 */ /* 0x000fea0003800000 */
.L_x_9095:
[----:B------:R-:W-:Y:S02]  /*d250*/  IMAD.MOV.U32 R22, RZ, RZ, R4 ;  /* 0x000000ffff167224 */ /* 0x000fe400078e0004 */
[----:B------:R-:W-:Y:S01]  /*d260*/  IMAD.MOV.U32 R23, RZ, RZ, R5 ;  /* 0x000000ffff177224 */ /* 0x000fe200078e0005 */
[----:B------:R-:W-:Y:S06]  /*d270*/  BRA `(.L_x_9092) ;  /* 0x0000000000bc7947 */ /* 0x000fec0003800000 */
.L_x_9086:
        /* <DEDUP_REMOVED lines=23> */
.L_x_9098:
[----:B------:R-:W-:Y:S05]  /*d3f0*/  BSYNC B2 ;  /* 0x0000000000027941 */ /* 0x000fea0003800000 */
.L_x_9097:
        /* <DEDUP_REMOVED lines=18> */
.L_x_9100:
[----:B------:R-:W-:Y:S05]  /*d520*/  BSYNC B2 ;  /* 0x0000000000027941 */ /* 0x000fea0003800000 */
.L_x_9099:
[-C--:B------:R-:W-:Y:S02]  /*d530*/  DFMA R2, R20, R44.reuse, R22 ;  /* 0x0000002c1402722b */ /* 0x080fe40000000016 */
[----:B------:R-:W-:-:S06]  /*d540*/  DFMA R22, R22, R44, -R20 ;  /* 0x0000002c1616722b */ /* 0x000fcc0000000814 */
[-C--:B------:R-:W-:Y:S02]  /*d550*/  DMUL R20, R2, R4.reuse ;  /* 0x0000000402147228 */ /* 0x080fe40000000000 */
[----:B------:R-:W-:-:S11]  /*d560*/  DMUL R22, R22, R4 ;  /* 0x0000000416167228 */ /* 0x000fd60000000000 */
.L_x_9092:
[----:B------:R-:W-:Y:S05]  /*d570*/  BSYNC B1 ;  /* 0x0000000000017941 */ /* 0x000fea0003800000 */
.L_x_9085:
        /* <DEDUP_REMOVED lines=73> */
.L_x_9107:
[----:B------:R-:W-:Y:S05]  /*da10*/  BSYNC B0 ;  /* 0x0000000000007941 */ /* 0x000fea0003800000 */
.L_x_9106:
        /* <DEDUP_REMOVED lines=23> */
.L_x_9109:
[----:B------:R-:W-:Y:S01]  /*db90*/  DMUL R2, RZ, R60 ;  /* 0x0000003cff027228 */ /* 0x000fe20000000000 */
[----:B------:R-:W-:-:S10]  /*dba0*/  IMAD.MOV.U32 R5, RZ, RZ, RZ ;  /* 0x000000ffff057224 */ /* 0x000fd400078e00ff */
.L_x_9110:
[----:B------:R-:W-:Y:S05]  /*dbb0*/  BSYNC B2 ;  /* 0x0000000000027941 */ /* 0x000fea0003800000 */
.L_x_9108:
        /* <DEDUP_REMOVED lines=46> */
.L_x_9112:
[----:B------:R-:W-:Y:S01]  /*dea0*/  DMUL R2, RZ, R60 ;  /* 0x0000003cff027228 */ /* 0x000fe20000000000 */
[----:B------:R-:W-:-:S10]  /*deb0*/  IMAD.MOV.U32 R5, RZ, RZ, RZ ;  /* 0x000000ffff057224 */ /* 0x000fd400078e00ff */
.L_x_9113:
[----:B------:R-:W-:Y:S05]  /*dec0*/  BSYNC B2 ;  /* 0x0000000000027941 */ /* 0x000fea0003800000 */
.L_x_9111:
        /* <DEDUP_REMOVED lines=25> */
.L_x_9105:
        /* <DEDUP_REMOVED lines=62> */
.L_x_9116:
[----:B------:R-:W-:Y:S05]  /*e440*/  BSYNC B0 ;  /* 0x0000000000007941 */ /* 0x000fea0003800000 */
.L_x_9115:
        /* <DEDUP_REMOVED lines=23> */
.L_x_9118:
[----:B------:R-:W-:Y:S01]  /*e5c0*/  DMUL R2, RZ, R60 ;  /* 0x0000003cff027228 */ /* 0x000fe20000000000 */
[----:B------:R-:W-:-:S10]  /*e5d0*/  IMAD.MOV.U32 R5, RZ, RZ, RZ ;  /* 0x000000ffff057224 */ /* 0x000fd400078e00ff */
.L_x_9119:
[----:B------:R-:W-:Y:S05]  /*e5e0*/  BSYNC B2 ;  /* 0x0000000000027941 */ /* 0x000fea0003800000 */
.L_x_9117:
        /* <DEDUP_REMOVED lines=46> */
.L_x_9121:
[----:B------:R-:W-:Y:S01]  /*e8d0*/  DMUL R2, RZ, R60 ;  /* 0x0000003cff027228 */ /* 0x000fe20000000000 */
[----:B------:R-:W-:-:S10]  /*e8e0*/  IMAD.MOV.U32 R5, RZ, RZ, RZ ;  /* 0x000000ffff057224 */ /* 0x000fd400078e00ff */
.L_x_9122:
[----:B------:R-:W-:Y:S05]  /*e8f0*/  BSYNC B2 ;  /* 0x0000000000027941 */ /* 0x000fea0003800000 */
.L_x_9120:
        /* <DEDUP_REMOVED lines=39> */
.L_x_9104:
        /* <DEDUP_REMOVED lines=11> */
.L_x_9123:
[----:B------:R-:W-:-:S10]  /*ec20*/  DADD R40, R26, -R26 ;  /* 0x000000001a287229 */ /* 0x000fd4000000081a */
[----:B------:R-:W-:Y:S02]  /*ec30*/  IMAD.MOV.U32 R60, RZ, RZ, R40 ;  /* 0x000000ffff3c7224 */ /* 0x000fe400078e0028 */
[----:B------:R-:W-:Y:S01]  /*ec40*/  IMAD.MOV.U32 R61, RZ, RZ, R41 ;  /* 0x000000ffff3d7224 */ /* 0x000fe200078e0029 */
[----:B------:R-:W-:Y:S06]  /*ec50*/  BRA `(.L_x_9114) ;  /* 0x0000000800747947 */ /* 0x000fec0003800000 */
.L_x_9103:
        /* <DEDUP_REMOVED lines=24> */
.L_x_9125:
[----:B------:R-:W-:Y:S01]  /*ede0*/  DMUL R2, RZ, R60 ;  /* 0x0000003cff027228 */ /* 0x000fe20000000000 */
[----:B------:R-:W-:-:S10]  /*edf0*/  IMAD.MOV.U32 R5, RZ, RZ, RZ ;  /* 0x000000ffff057224 */ /* 0x000fd400078e00ff */
.L_x_9126:
[----:B------:R-:W-:Y:S05]  /*ee00*/  BSYNC B2 ;  /* 0x0000000000027941 */ /* 0x000fea0003800000 */
.L_x_9124:
        /* <DEDUP_REMOVED lines=46> */
.L_x_9128:
[----:B------:R-:W-:Y:S01]  /*f0f0*/  DMUL R2, RZ, R60 ;  /* 0x0000003cff027228 */ /* 0x000fe20000000000 */
[----:B------:R-:W-:-:S10]  /*f100*/  IMAD.MOV.U32 R5, RZ, RZ, RZ ;  /* 0x000000ffff057224 */ /* 0x000fd400078e00ff */
.L_x_9129:
[----:B------:R-:W-:Y:S05]  /*f110*/  BSYNC B2 ;  /* 0x0000000000027941 */ /* 0x000fea0003800000 */
.L_x_9127:
        /* <DEDUP_REMOVED lines=24> */
.L_x_9102:
        /* <DEDUP_REMOVED lines=57> */
.L_x_9114:
[----:B------:R-:W-:Y:S05]  /*f630*/  BSYNC B1 ;  /* 0x0000000000017941 */ /* 0x000fea0003800000 */
.L_x_9101:
        /* <DEDUP_REMOVED lines=31> */
.L_x_9134:
[----:B------:R-:W-:Y:S05]  /*f830*/  BSYNC B2 ;  /* 0x0000000000027941 */ /* 0x000fea0003800000 */
.L_x_9133:
        /* <DEDUP_REMOVED lines=18> */
.L_x_9136:
[----:B------:R-:W-:Y:S05]  /*f960*/  BSYNC B2 ;  /* 0x0000000000027941 */ /* 0x000fea0003800000 */
.L_x_9135:
[-C--:B------:R-:W-:Y:S02]  /*f970*/  DFMA R2, R26, R44.reuse, R24 ;  /* 0x0000002c1a02722b */ /* 0x080fe40000000018 */
[----:B------:R-:W-:-:S06]  /*f980*/  DFMA R26, -R24, R44, R26 ;  /* 0x0000002c181a722b */ /* 0x000fcc000000011a */
[-C--:B------:R-:W-:Y:S02]  /*f990*/  DMUL R24, R2, R4.reuse ;  /* 0x0000000402187228 */ /* 0x080fe40000000000 */
[----:B------:R-:W-:Y:S01]  /*f9a0*/  DMUL R26, R26, R4 ;  /* 0x000000041a1a7228 */ /* 0x000fe20000000000 */
[----:B------:R-:W-:Y:S10]  /*f9b0*/  BRA `(.L_x_9137) ;  /* 0x0000000400887947 */ /* 0x000ff40003800000 */
.L_x_9132:
        /* <DEDUP_REMOVED lines=21> */
.L_x_9139:
[----:B------:R-:W-:Y:S05]  /*fb10*/  BSYNC B2 ;  /* 0x0000000000027941 */ /* 0x000fea0003800000 */
.L_x_9138:
        /* <DEDUP_REMOVED lines=25> */
.L_x_9141:
[----:B------:R-:W-:Y:S05]  /*fcb0*/  BSYNC B2 ;  /* 0x0000000000027941 */ /* 0x000fea0003800000 */
.L_x_9140:
[----:B------:R-:W-:Y:S02]  /*fcc0*/  IMAD.MOV.U32 R26, RZ, RZ, R4 ;  /* 0x000000ffff1a7224 */ /* 0x000fe400078e0004 */
[----:B------:R-:W-:Y:S01]  /*fcd0*/  IMAD.MOV.U32 R27, RZ, RZ, R5 ;  /* 0x000000ffff1b7224 */ /* 0x000fe200078e0005 */
[----:B------:R-:W-:Y:S06]  /*fce0*/  BRA `(.L_x_9137) ;  /* 0x0000000000bc7947 */ /* 0x000fec0003800000 */
.L_x_9131:
        /* <DEDUP_REMOVED lines=23> */
.L_x_9143:
[----:B------:R-:W-:Y:S05]  /*fe60*/  BSYNC B2 ;  /* 0x0000000000027941 */ /* 0x000fea0003800000 */
.L_x_9142:
        /* <DEDUP_REMOVED lines=18> */
.L_x_9145:
[----:B------:R-:W-:Y:S05]  /*ff90*/  BSYNC B2 ;  /* 0x0000000000027941 */ /* 0x000fea0003800000 */
.L_x_9144:
[-C--:B------:R-:W-:Y:S02]  /*ffa0*/  DFMA R2, R24, R44.reuse, R26 ;  /* 0x0000002c1802722b */ /* 0x080fe4000000001a */
[----:B------:R-:W-:-:S06]  /*ffb0*/  DFMA R26, R26, R44, -R24 ;  /* 0x0000002c1a1a722b */ /* 0x000fcc0000000818 */
[-C--:B------:R-:W-:Y:S02]  /*ffc0*/  DMUL R24, R2, R4.reuse ;  /* 0x0000000402187228 */ /* 0x080fe40000000000 */
[----:B------:R-:W-:-:S11]  /*ffd0*/  DMUL R26, R26, R4 ;  /* 0x000000041a1a7228 */ /* 0x000fd60000000000 */
.L_x_9137:
[----:B------:R-:W-:Y:S05]  /*ffe0*/  BSYNC B1 ;  /* 0x0000000000017941 */ /* 0x000fea0003800000 */
.L_x_9130:
        /* <DEDUP_REMOVED lines=73> */
.L_x_9152:
[----:B------:R-:W-:Y:S05]  /*10480*/  BSYNC B0 ;  /* 0x0000000000007941 */ /* 0x000fea0003800000 */
.L_x_9151:
        /* <DEDUP_REMOVED lines=23> */
.L_x_9154:
[----:B------:R-:W-:Y:S01]  /*10600*/  DMUL R2, RZ, R60 ;  /* 0x0000003cff027228 */ /* 0x000fe20000000000 */
[----:B------:R-:W-:-:S10]  /*10610*/  IMAD.MOV.U32 R5, RZ, RZ, RZ ;  /* 0x000000ffff057224 */ /* 0x000fd400078e00ff */
.L_x_9155:
[----:B------:R-:W-:Y:S05]  /*10620*/  BSYNC B2 ;  /* 0x0000000000027941 */ /* 0x000fea0003800000 */
.L_x_9153:
        /* <DEDUP_REMOVED lines=46> */
.L_x_9157:
[----:B------:R-:W-:Y:S01]  /*10910*/  DMUL R2, RZ, R60 ;  /* 0x0000003cff027228 */ /* 0x000fe20000000000 */
[----:B------:R-:W-:-:S10]  /*10920*/  IMAD.MOV.U32 R5, RZ, RZ, RZ ;  /* 0x000000ffff057224 */ /* 0x000fd400078e00ff */
.L_x_9158:
[----:B------:R-:W-:Y:S05]  /*10930*/  BSYNC B2 ;  /* 0x0000000000027941 */ /* 0x000fea0003800000 */
.L_x_9156:
        /* <DEDUP_REMOVED lines=25> */
.L_x_9150:
        /* <DEDUP_REMOVED lines=62> */
.L_x_9161:
[----:B------:R-:W-:Y:S05]  /*10eb0*/  BSYNC B0 ;  /* 0x0000000000007941 */ /* 0x000fea0003800000 */
.L_x_9160:
        /* <DEDUP_REMOVED lines=23> */
.L_x_9163:
[----:B------:R-:W-:Y:S01]  /*11030*/  DMUL R2, RZ, R60 ;  /* 0x0000003cff027228 */ /* 0x000fe20000000000 */
[----:B------:R-:W-:-:S10]  /*11040*/  IMAD.MOV.U32 R5, RZ, RZ, RZ ;  /* 0x000000ffff057224 */ /* 0x000fd400078e00ff */
.L_x_9164:
[----:B------:R-:W-:Y:S05]  /*11050*/  BSYNC B2 ;  /* 0x0000000000027941 */ /* 0x000fea0003800000 */
.L_x_9162:
        /* <DEDUP_REMOVED lines=46> */
.L_x_9166:
[----:B------:R-:W-:Y:S01]  /*11340*/  DMUL R2, RZ, R60 ;  /* 0x0000003cff027228 */ /* 0x000fe20000000000 */
[----:B------:R-:W-:-:S10]  /*11350*/  IMAD.MOV.U32 R5, RZ, RZ, RZ ;  /* 0x000000ffff057224 */ /* 0x000fd400078e00ff */
.L_x_9167:
[----:B------:R-:W-:Y:S05]  /*11360*/  BSYNC B2 ;  /* 0x0000000000027941 */ /* 0x000fea0003800000 */
.L_x_9165:
        /* <DEDUP_REMOVED lines=39> */
.L_x_9149:
        /* <DEDUP_REMOVED lines=11> */
.L_x_9168:
[----:B------:R-:W-:-:S10]  /*11690*/  DADD R40, R30, -R30 ;  /* 0x000000001e287229 */ /* 0x000fd4000000081e */
[----:B------:R-:W-:Y:S02]  /*116a0*/  IMAD.MOV.U32 R60, RZ, RZ, R40 ;  /* 0x000000ffff3c7224 */ /* 0x000fe400078e0028 */
[----:B------:R-:W-:Y:S01]  /*116b0*/  IMAD.MOV.U32 R61, RZ, RZ, R41 ;  /* 0x000000ffff3d7224 */ /* 0x000fe200078e0029 */
[----:B------:R-:W-:Y:S06]  /*116c0*/  BRA `(.L_x_9159) ;  /* 0x0000000800747947 */ /* 0x000fec0003800000 */
.L_x_9148:
        /* <DEDUP_REMOVED lines=24> */
.L_x_9170:
[----:B------:R-:W-:Y:S01]  /*11850*/  DMUL R2, RZ, R60 ;  /* 0x0000003cff027228 */ /* 0x000fe20000000000 */
[----:B------:R-:W-:-:S10]  /*11860*/  IMAD.MOV.U32 R5, RZ, RZ, RZ ;  /* 0x000000ffff057224 */ /* 0x000fd400078e00ff */
.L_x_9171:
[----:B------:R-:W-:Y:S05]  /*11870*/  BSYNC B2 ;  /* 0x0000000000027941 */ /* 0x000fea0003800000 */
.L_x_9169:
        /* <DEDUP_REMOVED lines=46> */
.L_x_9173:
[----:B------:R-:W-:Y:S01]  /*11b60*/  DMUL R2, RZ, R60 ;  /* 0x0000003cff027228 */ /* 0x000fe20000000000 */
[----:B------:R-:W-:-:S10]  /*11b70*/  IMAD.MOV.U32 R5, RZ, RZ, RZ ;  /* 0x000000ffff057224 */ /* 0x000fd400078e00ff */
.L_x_9174:
[----:B------:R-:W-:Y:S05]  /*11b80*/  BSYNC B2 ;  /* 0x0000000000027941 */ /* 0x000fea0003800000 */
.L_x_9172:
        /* <DEDUP_REMOVED lines=24> */
.L_x_9147:
        /* <DEDUP_REMOVED lines=57> */
.L_x_9159:
[----:B------:R-:W-:Y:S05]  /*120a0*/  BSYNC B1 ;  /* 0x0000000000017941 */ /* 0x000fea0003800000 */
.L_x_9146:
        /* <DEDUP_REMOVED lines=31> */
.L_x_9179:
[----:B------:R-:W-:Y:S05]  /*122a0*/  BSYNC B2 ;  /* 0x0000000000027941 */ /* 0x000fea0003800000 */
.L_x_9178:
        /* <DEDUP_REMOVED lines=18> */
.L_x_9181:
[----:B------:R-:W-:Y:S05]  /*123d0*/  BSYNC B2 ;  /* 0x0000000000027941 */ /* 0x000fea0003800000 */
.L_x_9180:
[-C--:B------:R-:W-:Y:S02]  /*123e0*/  DFMA R2, R30, R44.reuse, R28 ;  /* 0x0000002c1e02722b */ /* 0x080fe4000000001c */
[----:B------:R-:W-:-:S06]  /*123f0*/  DFMA R30, -R28, R44, R30 ;  /* 0x0000002c1c1e722b */ /* 0x000fcc000000011e */
[-C--:B------:R-:W-:Y:S02]  /*12400*/  DMUL R28, R2, R4.reuse ;  /* 0x00000004021c7228 */ /* 0x080fe40000000000 */
[----:B------:R-:W-:Y:S01]  /*12410*/  DMUL R30, R30, R4 ;  /* 0x000000041e1e7228 */ /* 0x000fe20000000000 */
[----:B------:R-:W-:Y:S10]  /*12420*/  BRA `(.L_x_9182) ;  /* 0x0000000400887947 */ /* 0x000ff40003800000 */
.L_x_9177:
        /* <DEDUP_REMOVED lines=21> */
.L_x_9184:
[----:B------:R-:W-:Y:S05]  /*12580*/  BSYNC B2 ;  /* 0x0000000000027941 */ /* 0x000fea0003800000 */
.L_x_9183:
        /* <DEDUP_REMOVED lines=25> */
.L_x_9186:
[----:B------:R-:W-:Y:S05]  /*12720*/  BSYNC B2 ;  /* 0x0000000000027941 */ /* 0x000fea0003800000 */
.L_x_9185:
[----:B------:R-:W-:Y:S02]  /*12730*/  IMAD.MOV.U32 R30, RZ, RZ, R4 ;  /* 0x000000ffff1e7224 */ /* 0x000fe400078e0004 */
[----:B------:R-:W-:Y:S01]  /*12740*/  IMAD.MOV.U32 R31, RZ, RZ, R5 ;  /* 0x000000ffff1f7224 */ /* 0x000fe200078e0005 */
[----:B------:R-:W-:Y:S06]  /*12750*/  BRA `(.L_x_9182) ;  /* 0x0000000000bc7947 */ /* 0x000fec0003800000 */
.L_x_9176:
        /* <DEDUP_REMOVED lines=23> */
.L_x_9188:
[----:B------:R-:W-:Y:S05]  /*128d0*/  BSYNC B2 ;  /* 0x0000000000027941 */ /* 0x000fea0003800000 */
.L_x_9187:
        /* <DEDUP_REMOVED lines=18> */
.L_x_9190:
[----:B------:R-:W-:Y:S05]  /*12a00*/  BSYNC B2 ;  /* 0x0000000000027941 */ /* 0x000fea0003800000 */
.L_x_9189:
[-C--:B------:R-:W-:Y:S02]  /*12a10*/  DFMA R2, R28, R44.reuse, R30 ;  /* 0x0000002c1c02722b */ /* 0x080fe4000000001e */
[----:B------:R-:W-:-:S06]  /*12a20*/  DFMA R30, R30, R44, -R28 ;  /* 0x0000002c1e1e722b */ /* 0x000fcc000000081c */
[-C--:B------:R-:W-:Y:S02]  /*12a30*/  DMUL R28, R2, R4.reuse ;  /* 0x00000004021c7228 */ /* 0x080fe40000000000 */
[----:B------:R-:W-:-:S11]  /*12a40*/  DMUL R30, R30, R4 ;  /* 0x000000041e1e7228 */ /* 0x000fd60000000000 */
.L_x_9182:
[----:B------:R-:W-:Y:S05]  /*12a50*/  BSYNC B1 ;  /* 0x0000000000017941 */ /* 0x000fea0003800000 */
.L_x_9175:
        /* <DEDUP_REMOVED lines=73> */
.L_x_9197:
[----:B------:R-:W-:Y:S05]  /*12ef0*/  BSYNC B0 ;  /* 0x0000000000007941 */ /* 0x000fea0003800000 */
.L_x_9196:
        /* <DEDUP_REMOVED lines=23> */
.L_x_9199:
[----:B------:R-:W-:Y:S01]  /*13070*/  DMUL R2, RZ, R60 ;  /* 0x0000003cff027228 */ /* 0x000fe20000000000 */
[----:B------:R-:W-:-:S10]  /*13080*/  IMAD.MOV.U32 R5, RZ, RZ, RZ ;  /* 0x000000ffff057224 */ /* 0x000fd400078e00ff */
.L_x_9200:
[----:B------:R-:W-:Y:S05]  /*13090*/  BSYNC B2 ;  /* 0x0000000000027941 */ /* 0x000fea0003800000 */
.L_x_9198:
        /* <DEDUP_REMOVED lines=46> */
.L_x_9202:
[----:B------:R-:W-:Y:S01]  /*13380*/  DMUL R2, RZ, R60 ;  /* 0x0000003cff027228 */ /* 0x000fe20000000000 */
[----:B------:R-:W-:-:S10]  /*13390*/  IMAD.MOV.U32 R5, RZ, RZ, RZ ;  /* 0x000000ffff057224 */ /* 0x000fd400078e00ff */
.L_x_9203:
[----:B------:R-:W-:Y:S05]  /*133a0*/  BSYNC B2 ;  /* 0x0000000000027941 */ /* 0x000fea0003800000 */
.L_x_9201:
        /* <DEDUP_REMOVED lines=25> */
.L_x_9195:
        /* <DEDUP_REMOVED lines=62> */
.L_x_9206:
[----:B------:R-:W-:Y:S05]  /*13920*/  BSYNC B0 ;  /* 0x0000000000007941 */ /* 0x000fea0003800000 */
.L_x_9205:
        /* <DEDUP_REMOVED lines=23> */
.L_x_9208:
[----:B------:R-:W-:Y:S01]  /*13aa0*/  DMUL R2, RZ, R60 ;  /* 0x0000003cff027228 */ /* 0x000fe20000000000 */
[----:B------:R-:W-:-:S10]  /*13ab0*/  IMAD.MOV.U32 R5, RZ, RZ, RZ ;  /* 0x000000ffff057224 */ /* 0x000fd400078e00ff */
.L_x_9209:
[----:B------:R-:W-:Y:S05]  /*13ac0*/  BSYNC B2 ;  /* 0x0000000000027941 */ /* 0x000fea0003800000 */
.L_x_9207:
        /* <DEDUP_REMOVED lines=46> */
.L_x_9211:
[----:B------:R-:W-:Y:S01]  /*13db0*/  DMUL R2, RZ, R60 ;  /* 0x0000003cff027228 */ /* 0x000fe20000000000 */
[----:B------:R-:W-:-:S10]  /*13dc0*/  IMAD.MOV.U32 R5, RZ, RZ, RZ ;  /* 0x000000ffff057224 */ /* 0x000fd400078e00ff */
.L_x_9212:
[----:B------:R-:W-:Y:S05]  /*13dd0*/  BSYNC B2 ;  /* 0x0000000000027941 */ /* 0x000fea0003800000 */
.L_x_9210:
        /* <DEDUP_REMOVED lines=39> */
.L_x_9194:
        /* <DEDUP_REMOVED lines=11> */
.L_x_9213:
[----:B------:R-:W-:-:S10]  /*14100*/  DADD R40, R34, -R34 ;  /* 0x0000000022287229 */ /* 0x000fd40000000822 */
[----:B------:R-:W-:Y:S02]  /*14110*/  IMAD.MOV.U32 R60, RZ, RZ, R40 ;  /* 0x000000ffff3c7224 */ /* 0x000fe400078e0028 */
[----:B------:R-:W-:Y:S01]  /*14120*/  IMAD.MOV.U32 R61, RZ, RZ, R41 ;  /* 0x000000ffff3d7224 */ /* 0x000fe200078e0029 */
[----:B------:R-:W-:Y:S06]  /*14130*/  BRA `(.L_x_9204) ;  /* 0x0000000800747947 */ /* 0x000fec0003800000 */
.L_x_9193:
        /* <DEDUP_REMOVED lines=24> */
.L_x_9215:
[----:B------:R-:W-:Y:S01]  /*142c0*/  DMUL R2, RZ, R60 ;  /* 0x0000003cff027228 */ /* 0x000fe20000000000 */
[----:B------:R-:W-:-:S10]  /*142d0*/  IMAD.MOV.U32 R5, RZ, RZ, RZ ;  /* 0x000000ffff057224 */ /* 0x000fd400078e00ff */
.L_x_9216:
[----:B------:R-:W-:Y:S05]  /*142e0*/  BSYNC B2 ;  /* 0x0000000000027941 */ /* 0x000fea0003800000 */
.L_x_9214:
        /* <DEDUP_REMOVED lines=46> */
.L_x_9218:
[----:B------:R-:W-:Y:S01]  /*145d0*/  DMUL R2, RZ, R60 ;  /* 0x0000003cff027228 */ /* 0x000fe20000000000 */
[----:B------:R-:W-:-:S10]  /*145e0*/  IMAD.MOV.U32 R5, RZ, RZ, RZ ;  /* 0x000000ffff057224 */ /* 0x000fd400078e00ff */
.L_x_9219:
[----:B------:R-:W-:Y:S05]  /*145f0*/  BSYNC B2 ;  /* 0x0000000000027941 */ /* 0x000fea0003800000 */
.L_x_9217:
        /* <DEDUP_REMOVED lines=24> */
.L_x_9192:
        /* <DEDUP_REMOVED lines=57> */
.L_x_9204:
[----:B------:R-:W-:Y:S05]  /*14b10*/  BSYNC B1 ;  /* 0x0000000000017941 */ /* 0x000fea0003800000 */
.L_x_9191:
        /* <DEDUP_REMOVED lines=31> */
.L_x_9224:
[----:B------:R-:W-:Y:S05]  /*14d10*/  BSYNC B2 ;  /* 0x0000000000027941 */ /* 0x000fea0003800000 */
.L_x_9223:
        /* <DEDUP_REMOVED lines=18> */
.L_x_9226:
[----:B------:R-:W-:Y:S05]  /*14e40*/  BSYNC B2 ;  /* 0x0000000000027941 */ /* 0x000fea0003800000 */
.L_x_9225:
[-C--:B------:R-:W-:Y:S02]  /*14e50*/  DFMA R2, R34, R44.reuse, R32 ;  /* 0x0000002c2202722b */ /* 0x080fe40000000020 */
[----:B------:R-:W-:-:S06]  /*14e60*/  DFMA R34, -R32, R44, R34 ;  /* 0x0000002c2022722b */ /* 0x000fcc0000000122 */
[-C--:B------:R-:W-:Y:S02]  /*14e70*/  DMUL R32, R2, R4.reuse ;  /* 0x0000000402207228 */ /* 0x080fe40000000000 */
[----:B------:R-:W-:Y:S01]  /*14e80*/  DMUL R34, R34, R4 ;  /* 0x0000000422227228 */ /* 0x000fe20000000000 */
[----:B------:R-:W-:Y:S10]  /*14e90*/  BRA `(.L_x_9227) ;  /* 0x0000000400887947 */ /* 0x000ff40003800000 */
.L_x_9222:
        /* <DEDUP_REMOVED lines=21> */
.L_x_9229:
[----:B------:R-:W-:Y:S05]  /*14ff0*/  BSYNC B2 ;  /* 0x0000000000027941 */ /* 0x000fea0003800000 */
.L_x_9228:
        /* <DEDUP_REMOVED lines=25> */
.L_x_9231:
[----:B------:R-:W-:Y:S05]  /*15190*/  BSYNC B2 ;  /* 0x0000000000027941 */ /* 0x000fea0003800000 */
.L_x_9230:
[----:B------:R-:W-:Y:S02]  /*151a0*/  IMAD.MOV.U32 R34, RZ, RZ, R4 ;  /* 0x000000ffff227224 */ /* 0x000fe400078e0004 */
[----:B------:R-:W-:Y:S01]  /*151b0*/  IMAD.MOV.U32 R35, RZ, RZ, R5 ;  /* 0x000000ffff237224 */ /* 0x000fe200078e0005 */
[----:B------:R-:W-:Y:S06]  /*151c0*/  BRA `(.L_x_9227) ;  /* 0x0000000000bc7947 */ /* 0x000fec0003800000 */
.L_x_9221:
        /* <DEDUP_REMOVED lines=23> */
.L_x_9233:
[----:B------:R-:W-:Y:S05]  /*15340*/  BSYNC B2 ;  /* 0x0000000000027941 */ /* 0x000fea0003800000 */
.L_x_9232:
        /* <DEDUP_REMOVED lines=18> */
.L_x_9235:
[----:B------:R-:W-:Y:S05]  /*15470*/  BSYNC B2 ;  /* 0x0000000000027941 */ /* 0x000fea0003800000 */
.L_x_9234:
[-C--:B------:R-:W-:Y:S02]  /*15480*/  DFMA R2, R32, R44.reuse, R34 ;  /* 0x0000002c2002722b */ /* 0x080fe40000000022 */
[----:B------:R-:W-:-:S06]  /*15490*/  DFMA R34, R34, R44, -R32 ;  /* 0x0000002c2222722b */ /* 0x000fcc0000000820 */
[-C--:B------:R-:W-:Y:S02]  /*154a0*/  DMUL R32, R2, R4.reuse ;  /* 0x0000000402207228 */ /* 0x080fe40000000000 */
[----:B------:R-:W-:-:S11]  /*154b0*/  DMUL R34, R34, R4 ;  /* 0x0000000422227228 */ /* 0x000fd60000000000 */
.L_x_9227:
[----:B------:R-:W-:Y:S05]  /*154c0*/  BSYNC B1 ;  /* 0x0000000000017941 */ /* 0x000fea0003800000 */
.L_x_9220:
        /* <DEDUP_REMOVED lines=12> */
.L_x_8875:
        /* <DEDUP_REMOVED lines=144> */
.L_x_9244:
[----:B------:R-:W-:Y:S05]  /*15e90*/  BSYNC B0 ;  /* 0x0000000000007941 */ /* 0x000fea0003800000 */
.L_x_9243:
        /* <DEDUP_REMOVED lines=21> */
[----:B------:R-:W-:Y:S05]  /*15ff0*/  CALL.REL.NOINC `($_ZN2at6native29vectorized_elementwise_kernelILi8EZZZNS0_61_GLOBAL__N__132982cb_23_ActivationSiluKernel_cu_f5210f67_354611silu_kernelERNS_18TensorIteratorBaseEENKUlvE_clEvENKUlvE1_clEvEUlN3c107complexIdEEE_St5arrayIPcLm2EEEEviT0_T1_$__internal_trig_reduction_slowpathd) ;  /* 0x0000016000787944 */ /* 0x000fea0003c00000 */
[----:B------:R-:W-:Y:S01]  /*16000*/  MOV R24, R5 ;  /* 0x0000000500187202 */ /* 0x000fe20000000f00 */
[----:B------:R-:W-:Y:S02]  /*16010*/  IMAD.MOV.U32 R62, RZ, RZ, R2 ;  /* 0x000000ffff3e7224 */ /* 0x000fe400078e0002 */
[----:B------:R-:W-:Y:S01]  /*16020*/  IMAD.MOV.U32 R63, RZ, RZ, R3 ;  /* 0x000000ffff3f7224 */ /* 0x000fe200078e0003 */
[----:B------:R-:W-:Y:S06]  /*16030*/  BRA `(.L_x_9247) ;  /* 0x0000000000087947 */ /* 0x000fec0003800000 */
.L_x_9246:
[----:B------:R-:W-:Y:S01]  /*16040*/  DMUL R62, RZ, R20 ;  /* 0x00000014ff3e7228 */ /* 0x000fe20000000000 */
[----:B------:R-:W-:-:S10]  /*16050*/  IMAD.MOV.U32 R24, RZ, RZ, RZ ;  /* 0x000000ffff187224 */ /* 0x000fd400078e00ff */
.L_x_9247:
[----:B------:R-:W-:Y:S05]  /*16060*/  BSYNC B3 ;  /* 0x0000000000037941 */ /* 0x000fea0003800000 */
.L_x_9245:
        /* <DEDUP_REMOVED lines=45> */
[----:B------:R-:W-:Y:S05]  /*16340*/  BRA `(.L_x_9250) ;  /* 0x0000000000087947 */ /* 0x000fea0003800000 */
.L_x_9249:
[----:B------:R-:W-:Y:S01]  /*16350*/  DMUL R2, RZ, R20 ;  /* 0x00000014ff027228 */ /* 0x000fe20000000000 */
[----:B------:R-:W-:-:S10]  /*16360*/  IMAD.MOV.U32 R5, RZ, RZ, RZ ;  /* 0x000000ffff057224 */ /* 0x000fd400078e00ff */
.L_x_9250:
[----:B------:R-:W-:Y:S05]  /*16370*/  BSYNC B3 ;  /* 0x0000000000037941 */ /* 0x000fea0003800000 */
.L_x_9248:
        /* <DEDUP_REMOVED lines=25> */
.L_x_9242:
        /* <DEDUP_REMOVED lines=63> */
.L_x_9253:
[----:B------:R-:W-:Y:S05]  /*16900*/  BSYNC B0 ;  /* 0x0000000000007941 */ /* 0x000fea0003800000 */
.L_x_9252:
        /* <DEDUP_REMOVED lines=22> */
[----:B------:R-:W-:Y:S02]  /*16a70*/  IMAD.MOV.U32 R24, RZ, RZ, R5 ;  /* 0x000000ffff187224 */ /* 0x000fe400078e0005 */
[----:B------:R-:W-:Y:S02]  /*16a80*/  IMAD.MOV.U32 R62, RZ, RZ, R2 ;  /* 0x000000ffff3e7224 */ /* 0x000fe400078e0002 */
[----:B------:R-:W-:Y:S01]  /*16a90*/  IMAD.MOV.U32 R63, RZ, RZ, R3 ;  /* 0x000000ffff3f7224 */ /* 0x000fe200078e0003 */
[----:B------:R-:W-:Y:S06]  /*16aa0*/  BRA `(.L_x_9256) ;  /* 0x0000000000087947 */ /* 0x000fec0003800000 */
.L_x_9255:
[----:B------:R-:W-:Y:S01]  /*16ab0*/  DMUL R62, RZ, R20 ;  /* 0x00000014ff3e7228 */ /* 0x000fe20000000000 */
[----:B------:R-:W-:-:S10]  /*16ac0*/  IMAD.MOV.U32 R24, RZ, RZ, RZ ;  /* 0x000000ffff187224 */ /* 0x000fd400078e00ff */
.L_x_9256:
[----:B------:R-:W-:Y:S05]  /*16ad0*/  BSYNC B3 ;  /* 0x0000000000037941 */ /* 0x000fea0003800000 */
.L_x_9254:
        /* <DEDUP_REMOVED lines=46> */
.L_x_9258:
[----:B------:R-:W-:Y:S01]  /*16dc0*/  DMUL R2, RZ, R20 ;  /* 0x00000014ff027228 */ /* 0x000fe20000000000 */
[----:B------:R-:W-:-:S10]  /*16dd0*/  MOV R5, RZ ;  /* 0x000000ff00057202 */ /* 0x000fd40000000f00 */
.L_x_9259:
[----:B------:R-:W-:Y:S05]  /*16de0*/  BSYNC B3 ;  /* 0x0000000000037941 */ /* 0x000fea0003800000 */
.L_x_9257:
        /* <DEDUP_REMOVED lines=39> */
.L_x_9241:
        /* <DEDUP_REMOVED lines=11> */
.L_x_9260:
[----:B------:R-:W-:-:S10]  /*17110*/  DADD R62, R18, -R18 ;  /* 0x00000000123e7229 */ /* 0x000fd40000000812 */
[----:B------:R-:W-:Y:S02]  /*17120*/  IMAD.MOV.U32 R20, RZ, RZ, R62 ;  /* 0x000000ffff147224 */ /* 0x000fe400078e003e */
[----:B------:R-:W-:Y:S01]  /*17130*/  IMAD.MOV.U32 R21, RZ, RZ, R63 ;  /* 0x000000ffff157224 */ /* 0x000fe200078e003f */
[----:B------:R-:W-:Y:S06]  /*17140*/  BRA `(.L_x_9251) ;  /* 0x0000000800847947 */ /* 0x000fec0003800000 */
.L_x_9240:
        /* <DEDUP_REMOVED lines=23> */
[----:B------:R-:W-:Y:S02]  /*172c0*/  IMAD.MOV.U32 R24, RZ, RZ, R5 ;  /* 0x000000ffff187224 */ /* 0x000fe400078e0005 */
[----:B------:R-:W-:Y:S02]  /*172d0*/  IMAD.MOV.U32 R62, RZ, RZ, R2 ;  /* 0x000000ffff3e7224 */ /* 0x000fe400078e0002 */
[----:B------:R-:W-:Y:S01]  /*172e0*/  IMAD.MOV.U32 R63, RZ, RZ, R3 ;  /* 0x000000ffff3f7224 */ /* 0x000fe200078e0003 */
[----:B------:R-:W-:Y:S06]  /*172f0*/  BRA `(.L_x_9263) ;  /* 0x0000000000087947 */ /* 0x000fec0003800000 */
.L_x_9262:
[----:B------:R-:W-:Y:S01]  /*17300*/  DMUL R62, RZ, R20 ;  /* 0x00000014ff3e7228 */ /* 0x000fe20000000000 */
[----:B------:R-:W-:-:S10]  /*17310*/  IMAD.MOV.U32 R24, RZ, RZ, RZ ;  /* 0x000000ffff187224 */ /* 0x000fd400078e00ff */
.L_x_9263:
[----:B------:R-:W-:Y:S05]  /*17320*/  BSYNC B3 ;  /* 0x0000000000037941 */ /* 0x000fea0003800000 */
.L_x_9261:
        /* <DEDUP_REMOVED lines=46> */
.L_x_9265:
[----:B------:R-:W-:Y:S01]  /*17610*/  DMUL R2, RZ, R20 ;  /* 0x00000014ff027228 */ /* 0x000fe20000000000 */
[----:B------:R-:W-:-:S10]  /*17620*/  IMAD.MOV.U32 R5, RZ, RZ, RZ ;  /* 0x000000ffff057224 */ /* 0x000fd400078e00ff */
.L_x_9266:
[----:B------:R-:W-:Y:S05]  /*17630*/  BSYNC B3 ;  /* 0x0000000000037941 */ /* 0x000fea0003800000 */
.L_x_9264:
        /* <DEDUP_REMOVED lines=24> */
.L_x_9239:
        /* <DEDUP_REMOVED lines=58> */
.L_x_9251:
[----:B------:R-:W-:Y:S05]  /*17b60*/  BSYNC B2 ;  /* 0x0000000000027941 */ /* 0x000fea0003800000 */
.L_x_9238:
        /* <DEDUP_REMOVED lines=28> */
[----:B------:R-:W-:Y:S01]  /*17d30*/  MOV R26, R2 ;  /* 0x00000002001a7202 */ /* 0x000fe20000000f00 */
[----:B------:R-:W-:-:S07]  /*17d40*/  IMAD.MOV.U32 R27, RZ, RZ, R3 ;  /* 0x000000ffff1b7224 */ /* 0x000fce00078e0003 */
.L_x_9270:
[----:B------:R-:W-:Y:S05]  /*17d50*/  BSYNC B2 ;  /* 0x0000000000027941 */ /* 0x000fea0003800000 */
.L_x_9269:
        /* <DEDUP_REMOVED lines=17> */
[----:B------:R-:W-:-:S07]  /*17e70*/  MOV R5, R3 ;  /* 0x0000000300057202 */ /* 0x000fce0000000f00 */
.L_x_9272:
[----:B------:R-:W-:Y:S05]  /*17e80*/  BSYNC B2 ;  /* 0x0000000000027941 */ /* 0x000fea0003800000 */
.L_x_9271:
[C---:B------:R-:W-:Y:S02]  /*17e90*/  DFMA R24, R26.reuse, R18, R16 ;  /* 0x000000121a18722b */ /* 0x040fe40000000010 */
[----:B------:R-:W-:-:S06]  /*17ea0*/  DFMA R26, R26, -R16, R18 ;  /* 0x800000101a1a722b */ /* 0x000fcc0000000012 */
[-C--:B------:R-:W-:Y:S02]  /*17eb0*/  DMUL R24, R24, R4.reuse ;  /* 0x0000000418187228 */ /* 0x080fe40000000000 */
[----:B------:R-:W-:Y:S01]  /*17ec0*/  DMUL R26, R26, R4 ;  /* 0x000000041a1a7228 */ /* 0x000fe20000000000 */
[----:B------:R-:W-:Y:S10]  /*17ed0*/  BRA `(.L_x_9237) ;  /* 0x0000000400807947 */ /* 0x000ff40003800000 */
.L_x_9268:
        /* <DEDUP_REMOVED lines=20> */
[----:B------:R-:W-:Y:S05]  /*18020*/  CALL.REL.NOINC `($__internal_20_$__cuda_sm20_div_rn_f64_full) ;  /* 0x0000013800d87944 */ /* 0x000fea0003c00000 */
.L_x_9274:
[----:B------:R-:W-:Y:S05]  /*18030*/  BSYNC B2 ;  /* 0x0000000000027941 */ /* 0x000fea0003800000 */
.L_x_9273:
        /* <DEDUP_REMOVED lines=23> */
[----:B------:R-:W-:Y:S01]  /*181b0*/  IMAD.MOV.U32 R26, RZ, RZ, R2 ;  /* 0x000000ffff1a7224 */ /* 0x000fe200078e0002 */
[----:B------:R-:W-:-:S07]  /*181c0*/  MOV R27, R3 ;  /* 0x00000003001b7202 */ /* 0x000fce0000000f00 */
.L_x_9276:
[----:B------:R-:W-:Y:S05]  /*181d0*/  BSYNC B2 ;  /* 0x0000000000027941 */ /* 0x000fea0003800000 */
.L_x_9275:
[----:B------:R-:W-:Y:S05]  /*181e0*/  BRA `(.L_x_9237) ;  /* 0x0000000000bc7947 */ /* 0x000fea0003800000 */
.L_x_9267:
        /* <DEDUP_REMOVED lines=23> */
.L_x_9278:
[----:B------:R-:W-:Y:S05]  /*18360*/  BSYNC B2 ;  /* 0x0000000000027941 */ /* 0x000fea0003800000 */
.L_x_9277:
        /* <DEDUP_REMOVED lines=18> */
.L_x_9280:
[----:B------:R-:W-:Y:S05]  /*18490*/  BSYNC B2 ;  /* 0x0000000000027941 */ /* 0x000fea0003800000 */
.L_x_9279:
[C---:B------:R-:W-:Y:S02]  /*184a0*/  DFMA R24, R26.reuse, R16, R18 ;  /* 0x000000101a18722b */ /* 0x040fe40000000012 */
[----:B------:R-:W-:-:S06]  /*184b0*/  DFMA R26, R26, R18, -R16 ;  /* 0x000000121a1a722b */ /* 0x000fcc0000000810 */
[-C--:B------:R-:W-:Y:S02]  /*184c0*/  DMUL R24, R24, R4.reuse ;  /* 0x0000000418187228 */ /* 0x080fe40000000000 */
[----:B------:R-:W-:-:S11]  /*184d0*/  DMUL R26, R26, R4 ;  /* 0x000000041a1a7228 */ /* 0x000fd60000000000 */
.L_x_9237:
[----:B------:R-:W-:Y:S05]  /*184e0*/  BSYNC B1 ;  /* 0x0000000000017941 */ /* 0x000fea0003800000 */
.L_x_9236:
        /* <DEDUP_REMOVED lines=79> */
.L_x_9289:
[----:B------:R-:W-:Y:S05]  /*189e0*/  BSYNC B0 ;  /* 0x0000000000007941 */ /* 0x000fea0003800000 */
.L_x_9288:
        /* <DEDUP_REMOVED lines=22> */
[----:B------:R-:W-:Y:S02]  /*18b50*/  IMAD.MOV.U32 R16, RZ, RZ, R5 ;  /* 0x000000ffff107224 */ /* 0x000fe400078e0005 */
[----:B------:R-:W-:Y:S02]  /*18b60*/  IMAD.MOV.U32 R66, RZ, RZ, R2 ;  /* 0x000000ffff427224 */ /* 0x000fe400078e0002 */
[----:B------:R-:W-:Y:S01]  /*18b70*/  IMAD.MOV.U32 R67, RZ, RZ, R3 ;  /* 0x000000ffff437224 */ /* 0x000fe200078e0003 */
[----:B------:R-:W-:Y:S06]  /*18b80*/  BRA `(.L_x_9292) ;  /* 0x0000000000087947 */ /* 0x000fec0003800000 */
.L_x_9291:
[----:B------:R-:W-:Y:S01]  /*18b90*/  DMUL R66, RZ, R60 ;  /* 0x0000003cff427228 */ /* 0x000fe20000000000 */
[----:B------:R-:W-:-:S10]  /*18ba0*/  MOV R16, RZ ;  /* 0x000000ff00107202 */ /* 0x000fd40000000f00 */
.L_x_9292:
[----:B------:R-:W-:Y:S05]  /*18bb0*/  BSYNC B3 ;  /* 0x0000000000037941 */ /* 0x000fea0003800000 */
.L_x_9290:
        /* <DEDUP_REMOVED lines=46> */
.L_x_9294:
[----:B------:R-:W-:Y:S01]  /*18ea0*/  DMUL R2, RZ, R60 ;  /* 0x0000003cff027228 */ /* 0x000fe20000000000 */
[----:B------:R-:W-:-:S10]  /*18eb0*/  IMAD.MOV.U32 R5, RZ, RZ, RZ ;  /* 0x000000ffff057224 */ /* 0x000fd400078e00ff */
.L_x_9295:
[----:B------:R-:W-:Y:S05]  /*18ec0*/  BSYNC B3 ;  /* 0x0000000000037941 */ /* 0x000fea0003800000 */
.L_x_9293:
        /* <DEDUP_REMOVED lines=25> */
.L_x_9287:
        /* <DEDUP_REMOVED lines=63> */
.L_x_9298:
[----:B------:R-:W-:Y:S05]  /*19450*/  BSYNC B0 ;  /* 0x0000000000007941 */ /* 0x000fea0003800000 */
.L_x_9297:
        /* <DEDUP_REMOVED lines=22> */
[----:B------:R-:W-:Y:S01]  /*195c0*/  IMAD.MOV.U32 R16, RZ, RZ, R5 ;  /* 0x000000ffff107224 */ /* 0x000fe200078e0005 */
[----:B------:R-:W-:Y:S01]  /*195d0*/  MOV R66, R2 ;  /* 0x0000000200427202 */ /* 0x000fe20000000f00 */
[----:B------:R-:W-:Y:S01]  /*195e0*/  IMAD.MOV.U32 R67, RZ, RZ, R3 ;  /* 0x000000ffff437224 */ /* 0x000fe200078e0003 */
[----:B------:R-:W-:Y:S06]  /*195f0*/  BRA `(.L_x_9301) ;  /* 0x0000000000087947 */ /* 0x000fec0003800000 */
.L_x_9300:
[----:B------:R-:W-:Y:S01]  /*19600*/  DMUL R66, RZ, R60 ;  /* 0x0000003cff427228 */ /* 0x000fe20000000000 */
[----:B------:R-:W-:-:S10]  /*19610*/  IMAD.MOV.U32 R16, RZ, RZ, RZ ;  /* 0x000000ffff107224 */ /* 0x000fd400078e00ff */
.L_x_9301:
[----:B------:R-:W-:Y:S05]  /*19620*/  BSYNC B3 ;  /* 0x0000000000037941 */ /* 0x000fea0003800000 */
.L_x_9299:
        /* <DEDUP_REMOVED lines=46> */
.L_x_9303:
[----:B------:R-:W-:Y:S01]  /*19910*/  DMUL R2, RZ, R60 ;  /* 0x0000003cff027228 */ /* 0x000fe20000000000 */
[----:B------:R-:W-:-:S10]  /*19920*/  IMAD.MOV.U32 R5, RZ, RZ, RZ ;  /* 0x000000ffff057224 */ /* 0x000fd400078e00ff */
.L_x_9304:
[----:B------:R-:W-:Y:S05]  /*19930*/  BSYNC B3 ;  /* 0x0000000000037941 */ /* 0x000fea0003800000 */
.L_x_9302:
        /* <DEDUP_REMOVED lines=39> */
.L_x_9286:
        /* <DEDUP_REMOVED lines=11> */
.L_x_9305:
[----:B------:R-:W-:-:S10]  /*19c60*/  DADD R66, R14, -R14 ;  /* 0x000000000e427229 */ /* 0x000fd4000000080e */
[----:B------:R-:W-:Y:S01]  /*19c70*/  MOV R60, R66 ;  /* 0x00000042003c7202 */ /* 0x000fe20000000f00 */
[----:B------:R-:W-:Y:S01]  /*19c80*/  IMAD.MOV.U32 R61, RZ, RZ, R67 ;  /* 0x000000ffff3d7224 */ /* 0x000fe200078e0043 */
[----:B------:R-:W-:Y:S06]  /*19c90*/  BRA `(.L_x_9296) ;  /* 0x0000000800847947 */ /* 0x000fec0003800000 */
.L_x_9285:
        /* <DEDUP_REMOVED lines=27> */
.L_x_9307:
[----:B------:R-:W-:Y:S01]  /*19e50*/  DMUL R66, RZ, R60 ;  /* 0x0000003cff427228 */ /* 0x000fe20000000000 */
[----:B------:R-:W-:-:S10]  /*19e60*/  IMAD.MOV.U32 R16, RZ, RZ, RZ ;  /* 0x000000ffff107224 */ /* 0x000fd400078e00ff */
.L_x_9308:
[----:B------:R-:W-:Y:S05]  /*19e70*/  BSYNC B3 ;  /* 0x0000000000037941 */ /* 0x000fea0003800000 */
.L_x_9306:
        /* <DEDUP_REMOVED lines=46> */
.L_x_9310:
[----:B------:R-:W-:Y:S01]  /*1a160*/  DMUL R2, RZ, R60 ;  /* 0x0000003cff027228 */ /* 0x000fe20000000000 */
[----:B------:R-:W-:-:S10]  /*1a170*/  IMAD.MOV.U32 R5, RZ, RZ, RZ ;  /* 0x000000ffff057224 */ /* 0x000fd400078e00ff */
.L_x_9311:
[----:B------:R-:W-:Y:S05]  /*1a180*/  BSYNC B3 ;  /* 0x0000000000037941 */ /* 0x000fea0003800000 */
.L_x_9309:
        /* <DEDUP_REMOVED lines=24> */
.L_x_9284:
        /* <DEDUP_REMOVED lines=58> */
.L_x_9296:
[----:B------:R-:W-:Y:S05]  /*1a6b0*/  BSYNC B2 ;  /* 0x0000000000027941 */ /* 0x000fea0003800000 */
.L_x_9283:
        /* <DEDUP_REMOVED lines=30> */
.L_x_9315:
[----:B------:R-:W-:Y:S05]  /*1a8a0*/  BSYNC B2 ;  /* 0x0000000000027941 */ /* 0x000fea0003800000 */
.L_x_9314:
        /* <DEDUP_REMOVED lines=18> */
.L_x_9317:
[----:B------:R-:W-:Y:S05]  /*1a9d0*/  BSYNC B2 ;  /* 0x0000000000027941 */ /* 0x000fea0003800000 */
.L_x_9316:
[C---:B------:R-:W-:Y:S02]  /*1a9e0*/  DFMA R2, R20.reuse, R14, R12 ;  /* 0x0000000e1402722b */ /* 0x040fe4000000000c */
[----:B------:R-:W-:-:S06]  /*1a9f0*/  DFMA R12, R20, -R12, R14 ;  /* 0x8000000c140c722b */ /* 0x000fcc000000000e */
[-C--:B------:R-:W-:Y:S02]  /*1aa00*/  DMUL R20, R2, R4.reuse ;  /* 0x0000000402147228 */ /* 0x080fe40000000000 */
[----:B------:R-:W-:Y:S01]  /*1aa10*/  DMUL R22, R12, R4 ;  /* 0x000000040c167228 */ /* 0x000fe20000000000 */
[----:B------:R-:W-:Y:S10]  /*1aa20*/  BRA `(.L_x_9282) ;  /* 0x0000000400807947 */ /* 0x000ff40003800000 */
.L_x_9313:
        /* <DEDUP_REMOVED lines=21> */
.L_x_9319:
[----:B------:R-:W-:Y:S05]  /*1ab80*/  BSYNC B2 ;  /* 0x0000000000027941 */ /* 0x000fea0003800000 */
.L_x_9318:
        /* <DEDUP_REMOVED lines=25> */
.L_x_9321:
[----:B------:R-:W-:Y:S05]  /*1ad20*/  BSYNC B2 ;  /* 0x0000000000027941 */ /* 0x000fea0003800000 */
.L_x_9320:
[----:B------:R-:W-:Y:S05]  /*1ad30*/  BRA `(.L_x_9282) ;  /* 0x0000000000bc7947 */ /* 0x000fea0003800000 */
.L_x_9312:
        /* <DEDUP_REMOVED lines=23> */
.L_x_9323:
[----:B------:R-:W-:Y:S05]  /*1aeb0*/  BSYNC B2 ;  /* 0x0000000000027941 */ /* 0x000fea0003800000 */
.L_x_9322:
        /* <DEDUP_REMOVED lines=18> */
.L_x_9325:
[----:B------:R-:W-:Y:S05]  /*1afe0*/  BSYNC B2 ;  /* 0x0000000000027941 */ /* 0x000fea0003800000 */
.L_x_9324:
[C---:B------:R-:W-:Y:S02]  /*1aff0*/  DFMA R2, R20.reuse, R12, R14 ;  /* 0x0000000c1402722b */ /* 0x040fe4000000000e */
[----:B------:R-:W-:-:S06]  /*1b000*/  DFMA R12, R20, R14, -R12 ;  /* 0x0000000e140c722b */ /* 0x000fcc000000080c */
[-C--:B------:R-:W-:Y:S02]  /*1b010*/  DMUL R20, R2, R4.reuse ;  /* 0x0000000402147228 */ /* 0x080fe40000000000 */
[----:B------:R-:W-:-:S11]  /*1b020*/  DMUL R22, R12, R4 ;  /* 0x000000040c167228 */ /* 0x000fd60000000000 */
.L_x_9282:
[----:B------:R-:W-:Y:S05]  /*1b030*/  BSYNC B1 ;  /* 0x0000000000017941 */ /* 0x000fea0003800000 */
.L_x_9281:
        /* <DEDUP_REMOVED lines=81> */
.L_x_9334:
[----:B------:R-:W-:Y:S05]  /*1b550*/  BSYNC B0 ;  /* 0x0000000000007941 */ /* 0x000fea0003800000 */
.L_x_9333:
        /* <DEDUP_REMOVED lines=26> */
.L_x_9336:
[----:B------:R-:W-:Y:S01]  /*1b700*/  DMUL R62, RZ, R12 ;  /* 0x0000000cff3e7228 */ /* 0x000fe20000000000 */
[----:B------:R-:W-:-:S10]  /*1b710*/  IMAD.MOV.U32 R16, RZ, RZ, RZ ;  /* 0x000000ffff107224 */ /* 0x000fd400078e00ff */
.L_x_9337:
[----:B------:R-:W-:Y:S05]  /*1b720*/  BSYNC B3 ;  /* 0x0000000000037941 */ /* 0x000fea0003800000 */
.L_x_9335:
        /* <DEDUP_REMOVED lines=46> */
.L_x_9339:
[----:B------:R-:W-:Y:S01]  /*1ba10*/  DMUL R2, RZ, R12 ;  /* 0x0000000cff027228 */ /* 0x000fe20000000000 */
[----:B------:R-:W-:-:S10]  /*1ba20*/  IMAD.MOV.U32 R5, RZ, RZ, RZ ;  /* 0x000000ffff057224 */ /* 0x000fd400078e00ff */
.L_x_9340:
[----:B------:R-:W-:Y:S05]  /*1ba30*/  BSYNC B3 ;  /* 0x0000000000037941 */ /* 0x000fea0003800000 */
.L_x_9338:
        /* <DEDUP_REMOVED lines=25> */
.L_x_9332:
        /* <DEDUP_REMOVED lines=63> */
.L_x_9343:
[----:B------:R-:W-:Y:S05]  /*1bfc0*/  BSYNC B0 ;  /* 0x0000000000007941 */ /* 0x000fea0003800000 */
.L_x_9342:
        /* <DEDUP_REMOVED lines=26> */
.L_x_9345:
[----:B------:R-:W-:Y:S01]  /*1c170*/  DMUL R62, RZ, R12 ;  /* 0x0000000cff3e7228 */ /* 0x000fe20000000000 */
[----:B------:R-:W-:-:S10]  /*1c180*/  IMAD.MOV.U32 R16, RZ, RZ, RZ ;  /* 0x000000ffff107224 */ /* 0x000fd400078e00ff */
.L_x_9346:
[----:B------:R-:W-:Y:S05]  /*1c190*/  BSYNC B3 ;  /* 0x0000000000037941 */ /* 0x000fea0003800000 */
.L_x_9344:
        /* <DEDUP_REMOVED lines=46> */
.L_x_9348:
[----:B------:R-:W-:Y:S01]  /*1c480*/  DMUL R2, RZ, R12 ;  /* 0x0000000cff027228 */ /* 0x000fe20000000000 */
[----:B------:R-:W-:-:S10]  /*1c490*/  MOV R5, RZ ;  /* 0x000000ff00057202 */ /* 0x000fd40000000f00 */
.L_x_9349:
[----:B------:R-:W-:Y:S05]  /*1c4a0*/  BSYNC B3 ;  /* 0x0000000000037941 */ /* 0x000fea0003800000 */
.L_x_9347:
        /* <DEDUP_REMOVED lines=39> */
.L_x_9331:
        /* <DEDUP_REMOVED lines=11> */
.L_x_9350:
[----:B------:R-:W-:-:S10]  /*1c7d0*/  DADD R62, R42, -R42 ;  /* 0x000000002a3e7229 */ /* 0x000fd4000000082a */
[----:B------:R-:W-:Y:S02]  /*1c7e0*/  IMAD.MOV.U32 R12, RZ, RZ, R62 ;  /* 0x000000ffff0c7224 */ /* 0x000fe400078e003e */
[----:B------:R-:W-:Y:S01]  /*1c7f0*/  IMAD.MOV.U32 R13, RZ, RZ, R63 ;  /* 0x000000ffff0d7224 */ /* 0x000fe200078e003f */
[----:B------:R-:W-:Y:S06]  /*1c800*/  BRA `(.L_x_9341) ;  /* 0x0000000800907947 */ /* 0x000fec0003800000 */
.L_x_9330:
        /* <DEDUP_REMOVED lines=27> */
.L_x_9352:
[----:B------:R-:W-:Y:S01]  /*1c9c0*/  DMUL R62, RZ, R12 ;  /* 0x0000000cff3e7228 */ /* 0x000fe20000000000 */
[----:B------:R-:W-:-:S10]  /*1c9d0*/  IMAD.MOV.U32 R16, RZ, RZ, RZ ;  /* 0x000000ffff107224 */ /* 0x000fd400078e00ff */
.L_x_9353:
[----:B------:R-:W-:Y:S05]  /*1c9e0*/  BSYNC B3 ;  /* 0x0000000000037941 */ /* 0x000fea0003800000 */
.L_x_9351:
        /* <DEDUP_REMOVED lines=49> */
.L_x_9355:
[----:B------:R-:W-:Y:S01]  /*1cd00*/  DMUL R4, RZ, R12 ;  /* 0x0000000cff047228 */ /* 0x000fe20000000000 */
[----:B------:R-:W-:-:S10]  /*1cd10*/  IMAD.MOV.U32 R57, RZ, RZ, RZ ;  /* 0x000000ffff397224 */ /* 0x000fd400078e00ff */
.L_x_9356:
[----:B------:R-:W-:Y:S05]  /*1cd20*/  BSYNC B3 ;  /* 0x0000000000037941 */ /* 0x000fea0003800000 */
.L_x_9354:
        /* <DEDUP_REMOVED lines=24> */
.L_x_9329:
        /* <DEDUP_REMOVED lines=58> */
.L_x_9341:
[----:B------:R-:W-:Y:S05]  /*1d250*/  BSYNC B2 ;  /* 0x0000000000027941 */ /* 0x000fea0003800000 */
.L_x_9328:
        /* <DEDUP_REMOVED lines=30> */
.L_x_9360:
[----:B------:R-:W-:Y:S05]  /*1d440*/  BSYNC B2 ;  /* 0x0000000000027941 */ /* 0x000fea0003800000 */
.L_x_9359:
        /* <DEDUP_REMOVED lines=18> */
.L_x_9362:
[----:B------:R-:W-:Y:S05]  /*1d570*/  BSYNC B2 ;  /* 0x0000000000027941 */ /* 0x000fea0003800000 */
.L_x_9361:
[C---:B------:R-:W-:Y:S02]  /*1d580*/  DFMA R16, R18.reuse, R42, R40 ;  /* 0x0000002a1210722b */ /* 0x040fe40000000028 */
[----:B------:R-:W-:-:S06]  /*1d590*/  DFMA R18, R18, -R40, R42 ;  /* 0x800000281212722b */ /* 0x000fcc000000002a */
[-C--:B------:R-:W-:Y:S02]  /*1d5a0*/  DMUL R16, R16, R4.reuse ;  /* 0x0000000410107228 */ /* 0x080fe40000000000 */
[----:B------:R-:W-:Y:S01]  /*1d5b0*/  DMUL R18, R18, R4 ;  /* 0x0000000412127228 */ /* 0x000fe20000000000 */
[----:B------:R-:W-:Y:S10]  /*1d5c0*/  BRA `(.L_x_9327) ;  /* 0x0000000400807947 */ /* 0x000ff40003800000 */
.L_x_9358:
        /* <DEDUP_REMOVED lines=21> */
.L_x_9364:
[----:B------:R-:W-:Y:S05]  /*1d720*/  BSYNC B2 ;  /* 0x0000000000027941 */ /* 0x000fea0003800000 */
.L_x_9363:
        /* <DEDUP_REMOVED lines=25> */
.L_x_9366:
[----:B------:R-:W-:Y:S05]  /*1d8c0*/  BSYNC B2 ;  /* 0x0000000000027941 */ /* 0x000fea0003800000 */
.L_x_9365:
[----:B------:R-:W-:Y:S05]  /*1d8d0*/  BRA `(.L_x_9327) ;  /* 0x0000000000bc7947 */ /* 0x000fea0003800000 */
.L_x_9357:
        /* <DEDUP_REMOVED lines=23> */
.L_x_9368:
[----:B------:R-:W-:Y:S05]  /*1da50*/  BSYNC B2 ;  /* 0x0000000000027941 */ /* 0x000fea0003800000 */
.L_x_9367:
        /* <DEDUP_REMOVED lines=18> */
.L_x_9370:
[----:B------:R-:W-:Y:S05]  /*1db80*/  BSYNC B2 ;  /* 0x0000000000027941 */ /* 0x000fea0003800000 */
.L_x_9369:
[C---:B------:R-:W-:Y:S02]  /*1db90*/  DFMA R16, R18.reuse, R40, R42 ;  /* 0x000000281210722b */ /* 0x040fe4000000002a */
[----:B------:R-:W-:-:S06]  /*1dba0*/  DFMA R18, R18, R42, -R40 ;  /* 0x0000002a1212722b */ /* 0x000fcc0000000828 */
[-C--:B------:R-:W-:Y:S02]  /*1dbb0*/  DMUL R16, R16, R4.reuse ;  /* 0x0000000410107228 */ /* 0x080fe40000000000 */
[----:B------:R-:W-:-:S11]  /*1dbc0*/  DMUL R18, R18, R4 ;  /* 0x0000000412127228 */ /* 0x000fd60000000000 */
.L_x_9327:
[----:B------:R-:W-:Y:S05]  /*1dbd0*/  BSYNC B1 ;  /* 0x0000000000017941 */ /* 0x000fea0003800000 */
.L_x_9326:
        /* <DEDUP_REMOVED lines=79> */
.L_x_9379:
[----:B------:R-:W-:Y:S05]  /*1e0d0*/  BSYNC B0 ;  /* 0x0000000000007941 */ /* 0x000fea0003800000 */
.L_x_9378:
        /* <DEDUP_REMOVED lines=26> */
.L_x_9381:
[----:B------:R-:W-:Y:S01]  /*1e280*/  DMUL R66, RZ, R60 ;  /* 0x0000003cff427228 */ /* 0x000fe20000000000 */
[----:B------:R-:W-:-:S10]  /*1e290*/  IMAD.MOV.U32 R12, RZ, RZ, RZ ;  /* 0x000000ffff0c7224 */ /* 0x000fd400078e00ff */
.L_x_9382:
[----:B------:R-:W-:Y:S05]  /*1e2a0*/  BSYNC B3 ;  /* 0x0000000000037941 */ /* 0x000fea0003800000 */
.L_x_9380:
        /* <DEDUP_REMOVED lines=46> */
.L_x_9384:
[----:B------:R-:W-:Y:S01]  /*1e590*/  DMUL R2, RZ, R60 ;  /* 0x0000003cff027228 */ /* 0x000fe20000000000 */
[----:B------:R-:W-:-:S10]  /*1e5a0*/  IMAD.MOV.U32 R5, RZ, RZ, RZ ;  /* 0x000000ffff057224 */ /* 0x000fd400078e00ff */
.L_x_9385:
[----:B------:R-:W-:Y:S05]  /*1e5b0*/  BSYNC B3 ;  /* 0x0000000000037941 */ /* 0x000fea0003800000 */
.L_x_9383:
        /* <DEDUP_REMOVED lines=25> */
.L_x_9377:
        /* <DEDUP_REMOVED lines=63> */
.L_x_9388:
[----:B------:R-:W-:Y:S05]  /*1eb40*/  BSYNC B0 ;  /* 0x0000000000007941 */ /* 0x000fea0003800000 */
.L_x_9387:
        /* <DEDUP_REMOVED lines=26> */
.L_x_9390:
[----:B------:R-:W-:Y:S01]  /*1ecf0*/  DMUL R66, RZ, R60 ;  /* 0x0000003cff427228 */ /* 0x000fe20000000000 */
[----:B------:R-:W-:-:S10]  /*1ed00*/  IMAD.MOV.U32 R12, RZ, RZ, RZ ;  /* 0x000000ffff0c7224 */ /* 0x000fd400078e00ff */
.L_x_9391:
[----:B------:R-:W-:Y:S05]  /*1ed10*/  BSYNC B3 ;  /* 0x0000000000037941 */ /* 0x000fea0003800000 */
.L_x_9389:
        /* <DEDUP_REMOVED lines=46> */
.L_x_9393:
[----:B------:R-:W-:Y:S01]  /*1f000*/  DMUL R2, RZ, R60 ;  /* 0x0000003cff027228 */ /* 0x000fe20000000000 */
[----:B------:R-:W-:-:S10]  /*1f010*/  MOV R5, RZ ;  /* 0x000000ff00057202 */ /* 0x000fd40000000f00 */
.L_x_9394:
[----:B------:R-:W-:Y:S05]  /*1f020*/  BSYNC B3 ;  /* 0x0000000000037941 */ /* 0x000fea0003800000 */
.L_x_9392:
        /* <DEDUP_REMOVED lines=39> */
.L_x_9376:
        /* <DEDUP_REMOVED lines=11> */
.L_x_9395:
[----:B------:R-:W-:-:S10]  /*1f350*/  DADD R66, R46, -R46 ;  /* 0x000000002e427229 */ /* 0x000fd4000000082e */
[----:B------:R-:W-:Y:S02]  /*1f360*/  IMAD.MOV.U32 R60, RZ, RZ, R66 ;  /* 0x000000ffff3c7224 */ /* 0x000fe400078e0042 */
[----:B------:R-:W-:Y:S01]  /*1f370*/  IMAD.MOV.U32 R61, RZ, RZ, R67 ;  /* 0x000000ffff3d7224 */ /* 0x000fe200078e0043 */
[----:B------:R-:W-:Y:S06]  /*1f380*/  BRA `(.L_x_9386) ;  /* 0x0000000800847947 */ /* 0x000fec0003800000 */
.L_x_9375:
        /* <DEDUP_REMOVED lines=27> */
.L_x_9397:
[----:B------:R-:W-:Y:S01]  /*1f540*/  DMUL R66, RZ, R60 ;  /* 0x0000003cff427228 */ /* 0x000fe20000000000 */
[----:B------:R-:W-:-:S10]  /*1f550*/  IMAD.MOV.U32 R12, RZ, RZ, RZ ;  /* 0x000000ffff0c7224 */ /* 0x000fd400078e00ff */
.L_x_9398:
[----:B------:R-:W-:Y:S05]  /*1f560*/  BSYNC B3 ;  /* 0x0000000000037941 */ /* 0x000fea0003800000 */
.L_x_9396:
        /* <DEDUP_REMOVED lines=46> */
.L_x_9400:
[----:B------:R-:W-:Y:S01]  /*1f850*/  DMUL R2, RZ, R60 ;  /* 0x0000003cff027228 */ /* 0x000fe20000000000 */
[----:B------:R-:W-:-:S10]  /*1f860*/  IMAD.MOV.U32 R5, RZ, RZ, RZ ;  /* 0x000000ffff057224 */ /* 0x000fd400078e00ff */
.L_x_9401:
[----:B------:R-:W-:Y:S05]  /*1f870*/  BSYNC B3 ;  /* 0x0000000000037941 */ /* 0x000fea0003800000 */
.L_x_9399:
        /* <DEDUP_REMOVED lines=24> */
.L_x_9374:
        /* <DEDUP_REMOVED lines=58> */
.L_x_9386:
[----:B------:R-:W-:Y:S05]  /*1fda0*/  BSYNC B2 ;  /* 0x0000000000027941 */ /* 0x000fea0003800000 */
.L_x_9373:
        /* <DEDUP_REMOVED lines=30> */
.L_x_9405:
[----:B------:R-:W-:Y:S05]  /*1ff90*/  BSYNC B2 ;  /* 0x0000000000027941 */ /* 0x000fea0003800000 */
.L_x_9404:
        /* <DEDUP_REMOVED lines=18> */
.L_x_9407:
[----:B------:R-:W-:Y:S05]  /*200c0*/  BSYNC B2 ;  /* 0x0000000000027941 */ /* 0x000fea0003800000 */
.L_x_9406:
[C---:B------:R-:W-:Y:S02]  /*200d0*/  DFMA R12, R40.reuse, R46, R44 ;  /* 0x0000002e280c722b */ /* 0x040fe4000000002c */
[----:B------:R-:W-:-:S06]  /*200e0*/  DFMA R14, R40, -R44, R46 ;  /* 0x8000002c280e722b */ /* 0x000fcc000000002e */
[-C--:B------:R-:W-:Y:S02]  /*200f0*/  DMUL R12, R12, R4.reuse ;  /* 0x000000040c0c7228 */ /* 0x080fe40000000000 */
[----:B------:R-:W-:Y:S01]  /*20100*/  DMUL R14, R14, R4 ;  /* 0x000000040e0e7228 */ /* 0x000fe20000000000 */
[----:B------:R-:W-:Y:S10]  /*20110*/  BRA `(.L_x_9372) ;  /* 0x0000000400807947 */ /* 0x000ff40003800000 */
.L_x_9403:
        /* <DEDUP_REMOVED lines=21> */
.L_x_9409:
[----:B------:R-:W-:Y:S05]  /*20270*/  BSYNC B2 ;  /* 0x0000000000027941 */ /* 0x000fea0003800000 */
.L_x_9408:
        /* <DEDUP_REMOVED lines=25> */
.L_x_9411:
[----:B------:R-:W-:Y:S05]  /*20410*/  BSYNC B2 ;  /* 0x0000000000027941 */ /* 0x000fea0003800000 */
.L_x_9410:
[----:B------:R-:W-:Y:S05]  /*20420*/  BRA `(.L_x_9372) ;  /* 0x0000000000bc7947 */ /* 0x000fea0003800000 */
.L_x_9402:
        /* <DEDUP_REMOVED lines=23> */
.L_x_9413:
[----:B------:R-:W-:Y:S05]  /*205a0*/  BSYNC B2 ;  /* 0x0000000000027941 */ /* 0x000fea0003800000 */
.L_x_9412:
        /* <DEDUP_REMOVED lines=18> */
.L_x_9415:
[----:B------:R-:W-:Y:S05]  /*206d0*/  BSYNC B2 ;  /* 0x0000000000027941 */ /* 0x000fea0003800000 */
.L_x_9414:
[C---:B------:R-:W-:Y:S02]  /*206e0*/  DFMA R12, R40.reuse, R44, R46 ;  /* 0x0000002c280c722b */ /* 0x040fe4000000002e */
[----:B------:R-:W-:-:S06]  /*206f0*/  DFMA R14, R40, R46, -R44 ;  /* 0x0000002e280e722b */ /* 0x000fcc000000082c */
[-C--:B------:R-:W-:Y:S02]  /*20700*/  DMUL R12, R12, R4.reuse ;  /* 0x000000040c0c7228 */ /* 0x080fe40000000000 */
[----:B------:R-:W-:-:S11]  /*20710*/  DMUL R14, R14, R4 ;  /* 0x000000040e0e7228 */ /* 0x000fd60000000000 */
.L_x_9372:
[----:B------:R-:W-:Y:S05]  /*20720*/  BSYNC B1 ;  /* 0x0000000000017941 */ /* 0x000fea0003800000 */
.L_x_9371:
        /* <DEDUP_REMOVED lines=81> */
.L_x_9424:
[----:B------:R-:W-:Y:S05]  /*20c40*/  BSYNC B0 ;  /* 0x0000000000007941 */ /* 0x000fea0003800000 */
.L_x_9423:
        /* <DEDUP_REMOVED lines=26> */
.L_x_9426:
[----:B------:R-:W-:Y:S01]  /*20df0*/  DMUL R62, RZ, R40 ;  /* 0x00000028ff3e7228 */ /* 0x000fe20000000000 */
[----:B------:R-:W-:-:S10]  /*20e00*/  MOV R44, RZ ;  /* 0x000000ff002c7202 */ /* 0x000fd40000000f00 */
.L_x_9427:
[----:B------:R-:W-:Y:S05]  /*20e10*/  BSYNC B3 ;  /* 0x0000000000037941 */ /* 0x000fea0003800000 */
.L_x_9425:
        /* <DEDUP_REMOVED lines=46> */
.L_x_9429:
[----:B------:R-:W-:Y:S01]  /*21100*/  DMUL R2, RZ, R40 ;  /* 0x00000028ff027228 */ /* 0x000fe20000000000 */
[----:B------:R-:W-:-:S10]  /*21110*/  IMAD.MOV.U32 R5, RZ, RZ, RZ ;  /* 0x000000ffff057224 */ /* 0x000fd400078e00ff */
.L_x_9430:
[----:B------:R-:W-:Y:S05]  /*21120*/  BSYNC B3 ;  /* 0x0000000000037941 */ /* 0x000fea0003800000 */
.L_x_9428:
        /* <DEDUP_REMOVED lines=25> */
.L_x_9422:
        /* <DEDUP_REMOVED lines=63> */
.L_x_9433:
[----:B------:R-:W-:Y:S05]  /*216b0*/  BSYNC B0 ;  /* 0x0000000000007941 */ /* 0x000fea0003800000 */
.L_x_9432:
        /* <DEDUP_REMOVED lines=26> */
.L_x_9435:
[----:B------:R-:W-:Y:S01]  /*21860*/  DMUL R62, RZ, R40 ;  /* 0x00000028ff3e7228 */ /* 0x000fe20000000000 */
[----:B------:R-:W-:-:S10]  /*21870*/  IMAD.MOV.U32 R44, RZ, RZ, RZ ;  /* 0x000000ffff2c7224 */ /* 0x000fd400078e00ff */
.L_x_9436:
[----:B------:R-:W-:Y:S05]  /*21880*/  BSYNC B3 ;  /* 0x0000000000037941 */ /* 0x000fea0003800000 */
.L_x_9434:
        /* <DEDUP_REMOVED lines=46> */
.L_x_9438:
[----:B------:R-:W-:Y:S01]  /*21b70*/  DMUL R2, RZ, R40 ;  /* 0x00000028ff027228 */ /* 0x000fe20000000000 */
[----:B------:R-:W-:-:S10]  /*21b80*/  IMAD.MOV.U32 R5, RZ, RZ, RZ ;  /* 0x000000ffff057224 */ /* 0x000fd400078e00ff */
.L_x_9439:
[----:B------:R-:W-:Y:S05]  /*21b90*/  BSYNC B3 ;  /* 0x0000000000037941 */ /* 0x000fea0003800000 */
.L_x_9437:
        /* <DEDUP_REMOVED lines=39> */
.L_x_9421:
        /* <DEDUP_REMOVED lines=11> */
.L_x_9440:
[----:B------:R-:W-:-:S10]  /*21ec0*/  DADD R62, R10, -R10 ;  /* 0x000000000a3e7229 */ /* 0x000fd4000000080a */
[----:B------:R-:W-:Y:S01]  /*21ed0*/  MOV R40, R62 ;  /* 0x0000003e00287202 */ /* 0x000fe20000000f00 */
[----:B------:R-:W-:Y:S01]  /*21ee0*/  IMAD.MOV.U32 R41, RZ, RZ, R63 ;  /* 0x000000ffff297224 */ /* 0x000fe200078e003f */
[----:B------:R-:W-:Y:S06]  /*21ef0*/  BRA `(.L_x_9431) ;  /* 0x0000000800907947 */ /* 0x000fec0003800000 */
.L_x_9420:
        /* <DEDUP_REMOVED lines=27> */
.L_x_9442:
[----:B------:R-:W-:Y:S01]  /*220b0*/  DMUL R62, RZ, R40 ;  /* 0x00000028ff3e7228 */ /* 0x000fe20000000000 */
[----:B------:R-:W-:-:S10]  /*220c0*/  IMAD.MOV.U32 R44, RZ, RZ, RZ ;  /* 0x000000ffff2c7224 */ /* 0x000fd400078e00ff */
.L_x_9443:
[----:B------:R-:W-:Y:S05]  /*220d0*/  BSYNC B3 ;  /* 0x0000000000037941 */ /* 0x000fea0003800000 */
.L_x_9441:
        /* <DEDUP_REMOVED lines=49> */
.L_x_9445:
[----:B------:R-:W-:Y:S01]  /*223f0*/  DMUL R4, RZ, R40 ;  /* 0x00000028ff047228 */ /* 0x000fe20000000000 */
[----:B------:R-:W-:-:S10]  /*22400*/  IMAD.MOV.U32 R57, RZ, RZ, RZ ;  /* 0x000000ffff397224 */ /* 0x000fd400078e00ff */
.L_x_9446:
[----:B------:R-:W-:Y:S05]  /*22410*/  BSYNC B3 ;  /* 0x0000000000037941 */ /* 0x000fea0003800000 */
.L_x_9444:
        /* <DEDUP_REMOVED lines=24> */
.L_x_9419:
        /* <DEDUP_REMOVED lines=58> */
.L_x_9431:
[----:B------:R-:W-:Y:S05]  /*22940*/  BSYNC B2 ;  /* 0x0000000000027941 */ /* 0x000fea0003800000 */
.L_x_9418:
        /* <DEDUP_REMOVED lines=30> */
.L_x_9450:
[----:B------:R-:W-:Y:S05]  /*22b30*/  BSYNC B2 ;  /* 0x0000000000027941 */ /* 0x000fea0003800000 */
.L_x_9449:
        /* <DEDUP_REMOVED lines=18> */
.L_x_9452:
[----:B------:R-:W-:Y:S05]  /*22c60*/  BSYNC B2 ;  /* 0x0000000000027941 */ /* 0x000fea0003800000 */
.L_x_9451:
[C---:B------:R-:W-:Y:S02]  /*22c70*/  DFMA R44, R46.reuse, R10, R8 ;  /* 0x0000000a2e2c722b */ /* 0x040fe40000000008 */
[----:B------:R-:W-:-:S06]  /*22c80*/  DFMA R46, R46, -R8, R10 ;  /* 0x800000082e2e722b */ /* 0x000fcc000000000a */
[-C--:B------:R-:W-:Y:S02]  /*22c90*/  DMUL R44, R44, R4.reuse ;  /* 0x000000042c2c7228 */ /* 0x080fe40000000000 */
[----:B------:R-:W-:Y:S01]  /*22ca0*/  DMUL R46, R46, R4 ;  /* 0x000000042e2e7228 */ /* 0x000fe20000000000 */
[----:B------:R-:W-:Y:S10]  /*22cb0*/  BRA `(.L_x_9417) ;  /* 0x0000000400807947 */ /* 0x000ff40003800000 */
.L_x_9448:
        /* <DEDUP_REMOVED lines=21> */
.L_x_9454:
[----:B------:R-:W-:Y:S05]  /*22e10*/  BSYNC B2 ;  /* 0x0000000000027941 */ /* 0x000fea0003800000 */
.L_x_9453:
        /* <DEDUP_REMOVED lines=25> */
.L_x_9456:
[----:B------:R-:W-:Y:S05]  /*22fb0*/  BSYNC B2 ;  /* 0x0000000000027941 */ /* 0x000fea0003800000 */
.L_x_9455:
[----:B------:R-:W-:Y:S05]  /*22fc0*/  BRA `(.L_x_9417) ;  /* 0x0000000000bc7947 */ /* 0x000fea0003800000 */
.L_x_9447:
        /* <DEDUP_REMOVED lines=23> */
.L_x_9458:
[----:B------:R-:W-:Y:S05]  /*23140*/  BSYNC B2 ;  /* 0x0000000000027941 */ /* 0x000fea0003800000 */
.L_x_9457:
        /* <DEDUP_REMOVED lines=18> */
.L_x_9460:
[----:B------:R-:W-:Y:S05]  /*23270*/  BSYNC B2 ;  /* 0x0000000000027941 */ /* 0x000fea0003800000 */
.L_x_9459:
[C---:B------:R-:W-:Y:S02]  /*23280*/  DFMA R44, R46.reuse, R8, R10 ;  /* 0x000000082e2c722b */ /* 0x040fe4000000000a */
[----:B------:R-:W-:-:S06]  /*23290*/  DFMA R46, R46, R10, -R8 ;  /* 0x0000000a2e2e722b */ /* 0x000fcc0000000808 */
[-C--:B------:R-:W-:Y:S02]  /*232a0*/  DMUL R44, R44, R4.reuse ;  /* 0x000000042c2c7228 */ /* 0x080fe40000000000 */
[----:B------:R-:W-:-:S11]  /*232b0*/  DMUL R46, R46, R4 ;  /* 0x000000042e2e7228 */ /* 0x000fd60000000000 */
.L_x_9417:
[----:B------:R-:W-:Y:S05]  /*232c0*/  BSYNC B1 ;  /* 0x0000000000017941 */ /* 0x000fea0003800000 */
.L_x_9416:
        /* <DEDUP_REMOVED lines=79> */
.L_x_9469:
[----:B------:R-:W-:Y:S05]  /*237c0*/  BSYNC B0 ;  /* 0x0000000000007941 */ /* 0x000fea0003800000 */
.L_x_9468:
        /* <DEDUP_REMOVED lines=26> */
.L_x_9471:
[----:B------:R-:W-:Y:S01]  /*23970*/  DMUL R66, RZ, R60 ;  /* 0x0000003cff427228 */ /* 0x000fe20000000000 */
[----:B------:R-:W-:-:S10]  /*23980*/  MOV R8, RZ ;  /* 0x000000ff00087202 */ /* 0x000fd40000000f00 */
.L_x_9472:
[----:B------:R-:W-:Y:S05]  /*23990*/  BSYNC B3 ;  /* 0x0000000000037941 */ /* 0x000fea0003800000 */
.L_x_9470:
        /* <DEDUP_REMOVED lines=46> */
.L_x_9474:
[----:B------:R-:W-:Y:S01]  /*23c80*/  DMUL R2, RZ, R60 ;  /* 0x0000003cff027228 */ /* 0x000fe20000000000 */
[----:B------:R-:W-:-:S10]  /*23c90*/  IMAD.MOV.U32 R5, RZ, RZ, RZ ;  /* 0x000000ffff057224 */ /* 0x000fd400078e00ff */
.L_x_9475:
[----:B------:R-:W-:Y:S05]  /*23ca0*/  BSYNC B3 ;  /* 0x0000000000037941 */ /* 0x000fea0003800000 */
.L_x_9473:
        /* <DEDUP_REMOVED lines=25> */
.L_x_9467:
        /* <DEDUP_REMOVED lines=63> */
.L_x_9478:
[----:B------:R-:W-:Y:S05]  /*24230*/  BSYNC B0 ;  /* 0x0000000000007941 */ /* 0x000fea0003800000 */
.L_x_9477:
        /* <DEDUP_REMOVED lines=26> */
.L_x_9480:
[----:B------:R-:W-:Y:S01]  /*243e0*/  DMUL R66, RZ, R60 ;  /* 0x0000003cff427228 */ /* 0x000fe20000000000 */
[----:B------:R-:W-:-:S10]  /*243f0*/  IMAD.MOV.U32 R8, RZ, RZ, RZ ;  /* 0x000000ffff087224 */ /* 0x000fd400078e00ff */
.L_x_9481:
[----:B------:R-:W-:Y:S05]  /*24400*/  BSYNC B3 ;  /* 0x0000000000037941 */ /* 0x000fea0003800000 */
.L_x_9479:
        /* <DEDUP_REMOVED lines=46> */
.L_x_9483:
[----:B------:R-:W-:Y:S01]  /*246f0*/  DMUL R2, RZ, R60 ;  /* 0x0000003cff027228 */ /* 0x000fe20000000000 */
[----:B------:R-:W-:-:S10]  /*24700*/  IMAD.MOV.U32 R5, RZ, RZ, RZ ;  /* 0x000000ffff057224 */ /* 0x000fd400078e00ff */
.L_x_9484:
[----:B------:R-:W-:Y:S05]  /*24710*/  BSYNC B3 ;  /* 0x0000000000037941 */ /* 0x000fea0003800000 */
.L_x_9482:
        /* <DEDUP_REMOVED lines=39> */
.L_x_9466:
        /* <DEDUP_REMOVED lines=11> */
.L_x_9485:
[----:B------:R-:W-:-:S10]  /*24a40*/  DADD R66, R38, -R38 ;  /* 0x0000000026427229 */ /* 0x000fd40000000826 */
[----:B------:R-:W-:Y:S01]  /*24a50*/  MOV R60, R66 ;  /* 0x00000042003c7202 */ /* 0x000fe20000000f00 */
[----:B------:R-:W-:Y:S01]  /*24a60*/  IMAD.MOV.U32 R61, RZ, RZ, R67 ;  /* 0x000000ffff3d7224 */ /* 0x000fe200078e0043 */
[----:B------:R-:W-:Y:S06]  /*24a70*/  BRA `(.L_x_9476) ;  /* 0x0000000800847947 */ /* 0x000fec0003800000 */
.L_x_9465:
        /* <DEDUP_REMOVED lines=27> */
.L_x_9487:
[----:B------:R-:W-:Y:S01]  /*24c30*/  DMUL R66, RZ, R60 ;  /* 0x0000003cff427228 */ /* 0x000fe20000000000 */
[----:B------:R-:W-:-:S10]  /*24c40*/  IMAD.MOV.U32 R8, RZ, RZ, RZ ;  /* 0x000000ffff087224 */ /* 0x000fd400078e00ff */
.L_x_9488:
[----:B------:R-:W-:Y:S05]  /*24c50*/  BSYNC B3 ;  /* 0x0000000000037941 */ /* 0x000fea0003800000 */
.L_x_9486:
        /* <DEDUP_REMOVED lines=46> */
.L_x_9490:
[----:B------:R-:W-:Y:S01]  /*24f40*/  DMUL R2, RZ, R60 ;  /* 0x0000003cff027228 */ /* 0x000fe20000000000 */
[----:B------:R-:W-:-:S10]  /*24f50*/  IMAD.MOV.U32 R5, RZ, RZ, RZ ;  /* 0x000000ffff057224 */ /* 0x000fd400078e00ff */
.L_x_9491:
[----:B------:R-:W-:Y:S05]  /*24f60*/  BSYNC B3 ;  /* 0x0000000000037941 */ /* 0x000fea0003800000 */
.L_x_9489:
        /* <DEDUP_REMOVED lines=24> */
.L_x_9464:
        /* <DEDUP_REMOVED lines=58> */
.L_x_9476:
[----:B------:R-:W-:Y:S05]  /*25490*/  BSYNC B2 ;  /* 0x0000000000027941 */ /* 0x000fea0003800000 */
.L_x_9463:
        /* <DEDUP_REMOVED lines=30> */
.L_x_9495:
[----:B------:R-:W-:Y:S05]  /*25680*/  BSYNC B2 ;  /* 0x0000000000027941 */ /* 0x000fea0003800000 */
.L_x_9494:
        /* <DEDUP_REMOVED lines=18> */
.L_x_9497:
[----:B------:R-:W-:Y:S05]  /*257b0*/  BSYNC B2 ;  /* 0x0000000000027941 */ /* 0x000fea0003800000 */
.L_x_9496:
[C---:B------:R-:W-:Y:S02]  /*257c0*/  DFMA R2, R40.reuse, R38, R36 ;  /* 0x000000262802722b */ /* 0x040fe40000000024 */
[----:B------:R-:W-:-:S06]  /*257d0*/  DFMA R36, R40, -R36, R38 ;  /* 0x800000242824722b */ /* 0x000fcc0000000026 */
[-C--:B------:R-:W-:Y:S02]  /*257e0*/  DMUL R40, R2, R4.reuse ;  /* 0x0000000402287228 */ /* 0x080fe40000000000 */
[----:B------:R-:W-:Y:S01]  /*257f0*/  DMUL R42, R36, R4 ;  /* 0x00000004242a7228 */ /* 0x000fe20000000000 */
[----:B------:R-:W-:Y:S10]  /*25800*/  BRA `(.L_x_9462) ;  /* 0x0000000400807947 */ /* 0x000ff40003800000 */
.L_x_9493:
        /* <DEDUP_REMOVED lines=21> */
.L_x_9499:
[----:B------:R-:W-:Y:S05]  /*25960*/  BSYNC B2 ;  /* 0x0000000000027941 */ /* 0x000fea0003800000 */
.L_x_9498:
        /* <DEDUP_REMOVED lines=25> */
.L_x_9501:
[----:B------:R-:W-:Y:S05]  /*25b00*/  BSYNC B2 ;  /* 0x0000000000027941 */ /* 0x000fea0003800000 */
.L_x_9500:
[----:B------:R-:W-:Y:S05]  /*25b10*/  BRA `(.L_x_9462) ;  /* 0x0000000000bc7947 */ /* 0x000fea0003800000 */
.L_x_9492:
        /* <DEDUP_REMOVED lines=23> */
.L_x_9503:
[----:B------:R-:W-:Y:S05]  /*25c90*/  BSYNC B2 ;  /* 0x0000000000027941 */ /* 0x000fea0003800000 */
.L_x_9502:
        /* <DEDUP_REMOVED lines=18> */
.L_x_9505:
[----:B------:R-:W-:Y:S05]  /*25dc0*/  BSYNC B2 ;  /* 0x0000000000027941 */ /* 0x000fea0003800000 */
.L_x_9504:
[C---:B------:R-:W-:Y:S02]  /*25dd0*/  DFMA R2, R40.reuse, R36, R38 ;  /* 0x000000242802722b */ /* 0x040fe40000000026 */
[----:B------:R-:W-:-:S06]  /*25de0*/  DFMA R36, R40, R38, -R36 ;  /* 0x000000262824722b */ /* 0x000fcc0000000824 */
[-C--:B------:R-:W-:Y:S02]  /*25df0*/  DMUL R40, R2, R4.reuse ;  /* 0x0000000402287228 */ /* 0x080fe40000000000 */
[----:B------:R-:W-:-:S11]  /*25e00*/  DMUL R42, R36, R4 ;  /* 0x00000004242a7228 */ /* 0x000fd60000000000 */
.L_x_9462:
[----:B------:R-:W-:Y:S05]  /*25e10*/  BSYNC B1 ;  /* 0x0000000000017941 */ /* 0x000fea0003800000 */
.L_x_9461:
        /* <DEDUP_REMOVED lines=81> */
.L_x_9514:
[----:B------:R-:W-:Y:S05]  /*26330*/  BSYNC B0 ;  /* 0x0000000000007941 */ /* 0x000fea0003800000 */
.L_x_9513:
        /* <DEDUP_REMOVED lines=26> */
.L_x_9516:
[----:B------:R-:W-:Y:S01]  /*264e0*/  DMUL R62, RZ, R8 ;  /* 0x00000008ff3e7228 */ /* 0x000fe20000000000 */
[----:B------:R-:W-:-:S10]  /*264f0*/  IMAD.MOV.U32 R36, RZ, RZ, RZ ;  /* 0x000000ffff247224 */ /* 0x000fd400078e00ff */
.L_x_9517:
[----:B------:R-:W-:Y:S05]  /*26500*/  BSYNC B3 ;  /* 0x0000000000037941 */ /* 0x000fea0003800000 */
.L_x_9515:
        /* <DEDUP_REMOVED lines=46> */
.L_x_9519:
[----:B------:R-:W-:Y:S01]  /*267f0*/  DMUL R2, RZ, R8 ;  /* 0x00000008ff027228 */ /* 0x000fe20000000000 */
[----:B------:R-:W-:-:S10]  /*26800*/  IMAD.MOV.U32 R5, RZ, RZ, RZ ;  /* 0x000000ffff057224 */ /* 0x000fd400078e00ff */
.L_x_9520:
[----:B------:R-:W-:Y:S05]  /*26810*/  BSYNC B3 ;  /* 0x0000000000037941 */ /* 0x000fea0003800000 */
.L_x_9518:
        /* <DEDUP_REMOVED lines=25> */
.L_x_9512:
        /* <DEDUP_REMOVED lines=63> */
.L_x_9523:
[----:B------:R-:W-:Y:S05]  /*26da0*/  BSYNC B0 ;  /* 0x0000000000007941 */ /* 0x000fea0003800000 */
.L_x_9522:
        /* <DEDUP_REMOVED lines=26> */
.L_x_9525:
[----:B------:R-:W-:Y:S01]  /*26f50*/  DMUL R62, RZ, R8 ;  /* 0x00000008ff3e7228 */ /* 0x000fe20000000000 */
[----:B------:R-:W-:-:S10]  /*26f60*/  IMAD.MOV.U32 R36, RZ, RZ, RZ ;  /* 0x000000ffff247224 */ /* 0x000fd400078e00ff */
.L_x_9526:
[----:B------:R-:W-:Y:S05]  /*26f70*/  BSYNC B3 ;  /* 0x0000000000037941 */ /* 0x000fea0003800000 */
.L_x_9524:
        /* <DEDUP_REMOVED lines=46> */
.L_x_9528:
[----:B------:R-:W-:Y:S01]  /*27260*/  DMUL R2, RZ, R8 ;  /* 0x00000008ff027228 */ /* 0x000fe20000000000 */
[----:B------:R-:W-:-:S10]  /*27270*/  MOV R5, RZ ;  /* 0x000000ff00057202 */ /* 0x000fd40000000f00 */
.L_x_9529:
[----:B------:R-:W-:Y:S05]  /*27280*/  BSYNC B3 ;  /* 0x0000000000037941 */ /* 0x000fea0003800000 */
.L_x_9527:
        /* <DEDUP_REMOVED lines=39> */
.L_x_9511:
        /* <DEDUP_REMOVED lines=11> */
.L_x_9530:
[----:B------:R-:W-:-:S10]  /*275b0*/  DADD R62, R34, -R34 ;  /* 0x00000000223e7229 */ /* 0x000fd40000000822 */
[----:B------:R-:W-:Y:S02]  /*275c0*/  IMAD.MOV.U32 R8, RZ, RZ, R62 ;  /* 0x000000ffff087224 */ /* 0x000fe400078e003e */
[----:B------:R-:W-:Y:S01]  /*275d0*/  IMAD.MOV.U32 R9, RZ, RZ, R63 ;  /* 0x000000ffff097224 */ /* 0x000fe200078e003f */
[----:B------:R-:W-:Y:S06]  /*275e0*/  BRA `(.L_x_9521) ;  /* 0x0000000800907947 */ /* 0x000fec0003800000 */
.L_x_9510:
        /* <DEDUP_REMOVED lines=27> */
.L_x_9532:
[----:B------:R-:W-:Y:S01]  /*277a0*/  DMUL R62, RZ, R8 ;  /* 0x00000008ff3e7228 */ /* 0x000fe20000000000 */
[----:B------:R-:W-:-:S10]  /*277b0*/  IMAD.MOV.U32 R36, RZ, RZ, RZ ;  /* 0x000000ffff247224 */ /* 0x000fd400078e00ff */
.L_x_9533:
[----:B------:R-:W-:Y:S05]  /*277c0*/  BSYNC B3 ;  /* 0x0000000000037941 */ /* 0x000fea0003800000 */
.L_x_9531:
        /* <DEDUP_REMOVED lines=49> */
.L_x_9535:
[----:B------:R-:W-:Y:S01]  /*27ae0*/  DMUL R4, RZ, R8 ;  /* 0x00000008ff047228 */ /* 0x000fe20000000000 */
[----:B------:R-:W-:-:S10]  /*27af0*/  IMAD.MOV.U32 R57, RZ, RZ, RZ ;  /* 0x000000ffff397224 */ /* 0x000fd400078e00ff */
.L_x_9536:
[----:B------:R-:W-:Y:S05]  /*27b00*/  BSYNC B3 ;  /* 0x0000000000037941 */ /* 0x000fea0003800000 */
.L_x_9534:
        /* <DEDUP_REMOVED lines=24> */
.L_x_9509:
        /* <DEDUP_REMOVED lines=58> */
.L_x_9521:
[----:B------:R-:W-:Y:S05]  /*28030*/  BSYNC B2 ;  /* 0x0000000000027941 */ /* 0x000fea0003800000 */
.L_x_9508:
        /* <DEDUP_REMOVED lines=30> */
.L_x_9540:
[----:B------:R-:W-:Y:S05]  /*28220*/  BSYNC B2 ;  /* 0x0000000000027941 */ /* 0x000fea0003800000 */
.L_x_9539:
        /* <DEDUP_REMOVED lines=18> */
.L_x_9542:
[----:B------:R-:W-:Y:S05]  /*28350*/  BSYNC B2 ;  /* 0x0000000000027941 */ /* 0x000fea0003800000 */
.L_x_9541:
[C---:B------:R-:W-:Y:S02]  /*28360*/  DFMA R36, R38.reuse, R34, R32 ;  /* 0x000000222624722b */ /* 0x040fe40000000020 */
[----:B------:R-:W-:-:S06]  /*28370*/  DFMA R38, R38, -R32, R34 ;  /* 0x800000202626722b */ /* 0x000fcc0000000022 */
[-C--:B------:R-:W-:Y:S02]  /*28380*/  DMUL R36, R36, R4.reuse ;  /* 0x0000000424247228 */ /* 0x080fe40000000000 */
[----:B------:R-:W-:Y:S01]  /*28390*/  DMUL R38, R38, R4 ;  /* 0x0000000426267228 */ /* 0x000fe20000000000 */
[----:B------:R-:W-:Y:S10]  /*283a0*/  BRA `(.L_x_9507) ;  /* 0x0000000400807947 */ /* 0x000ff40003800000 */
.L_x_9538:
        /* <DEDUP_REMOVED lines=21> */
.L_x_9544:
[----:B------:R-:W-:Y:S05]  /*28500*/  BSYNC B2 ;  /* 0x0000000000027941 */ /* 0x000fea0003800000 */
.L_x_9543:
        /* <DEDUP_REMOVED lines=25> */
.L_x_9546:
[----:B------:R-:W-:Y:S05]  /*286a0*/  BSYNC B2 ;  /* 0x0000000000027941 */ /* 0x000fea0003800000 */
.L_x_9545:
[----:B------:R-:W-:Y:S05]  /*286b0*/  BRA `(.L_x_9507) ;  /* 0x0000000000bc7947 */ /* 0x000fea0003800000 */
.L_x_9537:
        /* <DEDUP_REMOVED lines=23> */
.L_x_9548:
[----:B------:R-:W-:Y:S05]  /*28830*/  BSYNC B2 ;  /* 0x0000000000027941 */ /* 0x000fea0003800000 */
.L_x_9547:
        /* <DEDUP_REMOVED lines=18> */
.L_x_9550:
[----:B------:R-:W-:Y:S05]  /*28960*/  BSYNC B2 ;  /* 0x0000000000027941 */ /* 0x000fea0003800000 */
.L_x_9549:
[C---:B------:R-:W-:Y:S02]  /*28970*/  DFMA R36, R38.reuse, R32, R34 ;  /* 0x000000202624722b */ /* 0x040fe40000000022 */
[----:B------:R-:W-:-:S06]  /*28980*/  DFMA R38, R38, R34, -R32 ;  /* 0x000000222626722b */ /* 0x000fcc0000000820 */
[-C--:B------:R-:W-:Y:S02]  /*28990*/  DMUL R36, R36, R4.reuse ;  /* 0x0000000424247228 */ /* 0x080fe40000000000 */
[----:B------:R-:W-:-:S11]  /*289a0*/  DMUL R38, R38, R4 ;  /* 0x0000000426267228 */ /* 0x000fd60000000000 */
.L_x_9507:
[----:B------:R-:W-:Y:S05]  /*289b0*/  BSYNC B1 ;  /* 0x0000000000017941 */ /* 0x000fea0003800000 */
.L_x_9506:
        /* <DEDUP_REMOVED lines=79> */
.L_x_9559:
[----:B------:R-:W-:Y:S05]  /*28eb0*/  BSYNC B0 ;  /* 0x0000000000007941 */ /* 0x000fea0003800000 */
.L_x_9558:
        /* <DEDUP_REMOVED lines=26> */
.L_x_9561:
[----:B------:R-:W-:Y:S01]  /*29060*/  DMUL R66, RZ, R60 ;  /* 0x0000003cff427228 */ /* 0x000fe20000000000 */
[----:B------:R-:W-:-:S10]  /*29070*/  IMAD.MOV.U32 R8, RZ, RZ, RZ ;  /* 0x000000ffff087224 */ /* 0x000fd400078e00ff */
.L_x_9562:
[----:B------:R-:W-:Y:S05]  /*29080*/  BSYNC B3 ;  /* 0x0000000000037941 */ /* 0x000fea0003800000 */
.L_x_9560:
        /* <DEDUP_REMOVED lines=46> */
.L_x_9564:
[----:B------:R-:W-:Y:S01]  /*29370*/  DMUL R2, RZ, R60 ;  /* 0x0000003cff027228 */ /* 0x000fe20000000000 */
[----:B------:R-:W-:-:S10]  /*29380*/  IMAD.MOV.U32 R5, RZ, RZ, RZ ;  /* 0x000000ffff057224 */ /* 0x000fd400078e00ff */
.L_x_9565:
[----:B------:R-:W-:Y:S05]  /*29390*/  BSYNC B3 ;  /* 0x0000000000037941 */ /* 0x000fea0003800000 */
.L_x_9563:
        /* <DEDUP_REMOVED lines=25> */
.L_x_9557:
        /* <DEDUP_REMOVED lines=63> */
.L_x_9568:
[----:B------:R-:W-:Y:S05]  /*29920*/  BSYNC B0 ;  /* 0x0000000000007941 */ /* 0x000fea0003800000 */
.L_x_9567:
        /* <DEDUP_REMOVED lines=26> */
.L_x_9570:
[----:B------:R-:W-:Y:S01]  /*29ad0*/  DMUL R66, RZ, R60 ;  /* 0x0000003cff427228 */ /* 0x000fe20000000000 */
[----:B------:R-:W-:-:S10]  /*29ae0*/  IMAD.MOV.U32 R8, RZ, RZ, RZ ;  /* 0x000000ffff087224 */ /* 0x000fd400078e00ff */
.L_x_9571:
[----:B------:R-:W-:Y:S05]  /*29af0*/  BSYNC B3 ;  /* 0x0000000000037941 */ /* 0x000fea0003800000 */
.L_x_9569:
        /* <DEDUP_REMOVED lines=46> */
.L_x_9573:
[----:B------:R-:W-:Y:S01]  /*29de0*/  DMUL R2, RZ, R60 ;  /* 0x0000003cff027228 */ /* 0x000fe20000000000 */
[----:B------:R-:W-:-:S10]  /*29df0*/  MOV R5, RZ ;  /* 0x000000ff00057202 */ /* 0x000fd40000000f00 */
.L_x_9574:
[----:B------:R-:W-:Y:S05]  /*29e00*/  BSYNC B3 ;  /* 0x0000000000037941 */ /* 0x000fea0003800000 */
.L_x_9572:
        /* <DEDUP_REMOVED lines=39> */
.L_x_9556:
        /* <DEDUP_REMOVED lines=11> */
.L_x_9575:
[----:B------:R-:W-:-:S10]  /*2a130*/  DADD R66, R30, -R30 ;  /* 0x000000001e427229 */ /* 0x000fd4000000081e */
[----:B------:R-:W-:Y:S02]  /*2a140*/  IMAD.MOV.U32 R60, RZ, RZ, R66 ;  /* 0x000000ffff3c7224 */ /* 0x000fe400078e0042 */
[----:B------:R-:W-:Y:S01]  /*2a150*/  IMAD.MOV.U32 R61, RZ, RZ, R67 ;  /* 0x000000ffff3d7224 */ /* 0x000fe200078e0043 */
[----:B------:R-:W-:Y:S06]  /*2a160*/  BRA `(.L_x_9566) ;  /* 0x0000000800847947 */ /* 0x000fec0003800000 */
.L_x_9555:
        /* <DEDUP_REMOVED lines=27> */
.L_x_9577:
[----:B------:R-:W-:Y:S01]  /*2a320*/  DMUL R66, RZ, R60 ;  /* 0x0000003cff427228 */ /* 0x000fe20000000000 */
[----:B------:R-:W-:-:S10]  /*2a330*/  IMAD.MOV.U32 R8, RZ, RZ, RZ ;  /* 0x000000ffff087224 */ /* 0x000fd400078e00ff */
.L_x_9578:
[----:B------:R-:W-:Y:S05]  /*2a340*/  BSYNC B3 ;  /* 0x0000000000037941 */ /* 0x000fea0003800000 */
.L_x_9576:
        /* <DEDUP_REMOVED lines=46> */
.L_x_9580:
[----:B------:R-:W-:Y:S01]  /*2a630*/  DMUL R2, RZ, R60 ;  /* 0x0000003cff027228 */ /* 0x000fe20000000000 */
[----:B------:R-:W-:-:S10]  /*2a640*/  IMAD.MOV.U32 R5, RZ, RZ, RZ ;  /* 0x000000ffff057224 */ /* 0x000fd400078e00ff */
.L_x_9581:
[----:B------:R-:W-:Y:S05]  /*2a650*/  BSYNC B3 ;  /* 0x0000000000037941 */ /* 0x000fea0003800000 */
.L_x_9579:
        /* <DEDUP_REMOVED lines=24> */
.L_x_9554:
        /* <DEDUP_REMOVED lines=58> */
.L_x_9566:
[----:B------:R-:W-:Y:S05]  /*2ab80*/  BSYNC B2 ;  /* 0x0000000000027941 */ /* 0x000fea0003800000 */
.L_x_9553:
        /* <DEDUP_REMOVED lines=30> */
.L_x_9585:
[----:B------:R-:W-:Y:S05]  /*2ad70*/  BSYNC B2 ;  /* 0x0000000000027941 */ /* 0x000fea0003800000 */
.L_x_9584:
        /* <DEDUP_REMOVED lines=18> */
.L_x_9587:
[----:B------:R-:W-:Y:S05]  /*2aea0*/  BSYNC B2 ;  /* 0x0000000000027941 */ /* 0x000fea0003800000 */
.L_x_9586:
[C---:B------:R-:W-:Y:S02]  /*2aeb0*/  DFMA R8, R32.reuse, R30, R28 ;  /* 0x0000001e2008722b */ /* 0x040fe4000000001c */
[----:B------:R-:W-:-:S06]  /*2aec0*/  DFMA R10, R32, -R28, R30 ;  /* 0x8000001c200a722b */ /* 0x000fcc000000001e */
[-C--:B------:R-:W-:Y:S02]  /*2aed0*/  DMUL R8, R8, R4.reuse ;  /* 0x0000000408087228 */ /* 0x080fe40000000000 */
[----:B------:R-:W-:Y:S01]  /*2aee0*/  DMUL R10, R10, R4 ;  /* 0x000000040a0a7228 */ /* 0x000fe20000000000 */
[----:B------:R-:W-:Y:S10]  /*2aef0*/  BRA `(.L_x_9552) ;  /* 0x0000000400807947 */ /* 0x000ff40003800000 */
.L_x_9583:
        /* <DEDUP_REMOVED lines=21> */
.L_x_9589:
[----:B------:R-:W-:Y:S05]  /*2b050*/  BSYNC B2 ;  /* 0x0000000000027941 */ /* 0x000fea0003800000 */
.L_x_9588:
        /* <DEDUP_REMOVED lines=25> */
.L_x_9591:
[----:B------:R-:W-:Y:S05]  /*2b1f0*/  BSYNC B2 ;  /* 0x0000000000027941 */ /* 0x000fea0003800000 */
.L_x_9590:
[----:B------:R-:W-:Y:S05]  /*2b200*/  BRA `(.L_x_9552) ;  /* 0x0000000000bc7947 */ /* 0x000fea0003800000 */
.L_x_9582:
        /* <DEDUP_REMOVED lines=23> */
.L_x_9593:
[----:B------:R-:W-:Y:S05]  /*2b380*/  BSYNC B2 ;  /* 0x0000000000027941 */ /* 0x000fea0003800000 */
.L_x_9592:
        /* <DEDUP_REMOVED lines=18> */
.L_x_9595:
[----:B------:R-:W-:Y:S05]  /*2b4b0*/  BSYNC B2 ;  /* 0x0000000000027941 */ /* 0x000fea0003800000 */
.L_x_9594:
[C---:B------:R-:W-:Y:S02]  /*2b4c0*/  DFMA R8, R32.reuse, R28, R30 ;  /* 0x0000001c2008722b */ /* 0x040fe4000000001e */
[----:B------:R-:W-:-:S06]  /*2b4d0*/  DFMA R10, R32, R30, -R28 ;  /* 0x0000001e200a722b */ /* 0x000fcc000000081c */
[-C--:B------:R-:W-:Y:S02]  /*2b4e0*/  DMUL R8, R8, R4.reuse ;  /* 0x0000000408087228 */ /* 0x080fe40000000000 */
[----:B------:R-:W-:-:S11]  /*2b4f0*/  DMUL R10, R10, R4 ;  /* 0x000000040a0a7228 */ /* 0x000fd60000000000 */
.L_x_9552:
[----:B------:R-:W-:Y:S05]  /*2b500*/  BSYNC B1 ;  /* 0x0000000000017941 */ /* 0x000fea0003800000 */
.L_x_9551:
        /* <DEDUP_REMOVED lines=21> */
.L_x_9598:
[----:B------:R-:W-:-:S13]  /*2b660*/  ISETP.GE.AND P0, PT, R0, R6, PT ;  /* 0x000000060000720c */ /* 0x000fda0003f06270 */
[----:B------:R-:W-:Y:S05]  /*2b670*/  @P0 BRA `(.L_x_9600) ;  /* 0x0000000000300947 */ /* 0x000fea0003800000 */
[----:B01----:R-:W0:Y:S01]  /*2b680*/  LDC.64 R2, c[0x0][0x218] ;  /* 0x00008600ff027b82 */ /* 0x003e220000000a00 */
[----:B------:R-:W-:Y:S02]  /*2b690*/  IMAD.IADD R5, R7, 0x1, R0 ;  /* 0x0000000107057824 */ /* 0x000fe400078e0200 */
[----:B------:R-:W-:Y:S02]  /*2b6a0*/  VIADD R0, R0, 0x80 ;  /* 0x0000008000007836 */ /* 0x000fe40000000000 */
[----:B0-----:R-:W-:-:S05]  /*2b6b0*/  IMAD.WIDE.U32 R2, R5, 0x10, R2 ;  /* 0x0000001005027825 */ /* 0x001fca00078e0002 */
[----:B------:R1:W-:Y:S02]  /*2b6c0*/  STG.E.128 desc[UR6][R2.64], R12 ;  /* 0x0000000c02007986 */ /* 0x0003e4000c101d06 */
.L_x_9599:
[----:B------:R-:W-:-:S13]  /*2b6d0*/  ISETP.GE.AND P0, PT, R0, R6, PT ;  /* 0x000000060000720c */ /* 0x000fda0003f06270 */
[----:B------:R-:W-:Y:S05]  /*2b6e0*/  @P0 BRA `(.L_x_9601) ;  /* 0x0000000000340947 */ /* 0x000fea0003800000 */
[----:B01----:R-:W0:Y:S01]  /*2b6f0*/  LDC.64 R2, c[0x0][0x218] ;  /* 0x00008600ff027b82 */ /* 0x003e220000000a00 */
[----:B------:R-:W-:Y:S02]  /*2b700*/  IMAD.IADD R5, R7, 0x1, R0 ;  /* 0x0000000107057824 */ /* 0x000fe400078e0200 */
[----:B------:R-:W-:Y:S02]  /*2b710*/  VIADD R0, R0, 0x80 ;  /* 0x0000008000007836 */ /* 0x000fe40000000000 */
[----:B0-----:R-:W-:-:S05]  /*2b720*/  IMAD.WIDE.U32 R2, R5, 0x10, R2 ;  /* 0x0000001005027825 */ /* 0x001fca00078e0002 */
[----:B------:R2:W-:Y:S02]  /*2b730*/  STG.E.128 desc[UR6][R2.64], R44 ;  /* 0x0000002c02007986 */ /* 0x0005e4000c101d06 */
.L_x_9600:
        /* <DEDUP_REMOVED lines=8> */
.L_x_9601:
[----:B------:R-:W-:Y:S05]  /*2b7c0*/  BSYNC B1 ;  /* 0x0000000000017941 */ /* 0x000fea0003800000 */
.L_x_9597:
[----:B------:R-:W-:-:S13]  /*2b7d0*/  ISETP.GE.AND P0, PT, R0, R6, PT ;  /* 0x000000060000720c */ /* 0x000fda0003f06270 */
[----:B012---:R-:W0:Y:S01]  /*2b7e0*/  @!P0 LDC.64 R2, c[0x0][0x218] ;  /* 0x00008600ff028b82 */ /* 0x007e220000000a00 */
[----:B------:R-:W-:Y:S02]  /*2b7f0*/  @!P0 IMAD.IADD R5, R7, 0x1, R0 ;  /* 0x0000000107058824 */ /* 0x000fe400078e0200 */
[----:B------:R-:W-:Y:S02]  /*2b800*/  @!P0 VIADD R0, R0, 0x80 ;  /* 0x0000008000008836 */ /* 0x000fe40000000000 */
[----:B0-----:R-:W-:-:S05]  /*2b810*/  @!P0 IMAD.WIDE.U32 R2, R5, 0x10, R2 ;  /* 0x0000001005028825 */ /* 0x001fca00078e0002 */
[----:B------:R3:W-:Y:S02]  /*2b820*/  @!P0 STG.E.128 desc[UR6][R2.64], R36 ;  /* 0x0000002402008986 */ /* 0x0007e4000c101d06 */
.L_x_9602:
[----:B------:R-:W-:Y:S05]  /*2b830*/  BSYNC B0 ;  /* 0x0000000000007941 */ /* 0x000fea0003800000 */
.L_x_9596:
        /* <DEDUP_REMOVED lines=8> */
        .weak           $__internal_19_$__cuda_sm20_dblrcp_rn_slowpath_v3
        .type           $__internal_19_$__cuda_sm20_dblrcp_rn_slowpath_v3,@function
        .size           $__internal_19_$__cuda_sm20_dblrcp_rn_slowpath_v3,($__internal_20_$__cuda_sm20_div_rn_f64_full - $__internal_19_$__cuda_sm20_dblrcp_rn_slowpath_v3)
$__internal_19_$__cuda_sm20_dblrcp_rn_slowpath_v3:
        /* <DEDUP_REMOVED lines=27> */
.L_x_9606:
        /* <DEDUP_REMOVED lines=10> */
.L_x_9604:
[----:B------:R-:W-:Y:S02]  /*2bb10*/  LOP3.LUT R51, R49, 0x80000, RZ, 0xfc, !PT ;  /* 0x0008000031337812 */ /* 0x000fe400078efcff */
[----:B------:R-:W-:-:S07]  /*2bb20*/  MOV R50, R48 ;  /* 0x0000003000327202 */ /* 0x000fce0000000f00 */
.L_x_9605:
[----:B------:R-:W-:Y:S05]  /*2bb30*/  BSYNC B0 ;  /* 0x0000000000007941 */ /* 0x000fea0003800000 */
.L_x_9603:
[----:B------:R-:W-:Y:S02]  /*2bb40*/  IMAD.MOV.U32 R48, RZ, RZ, R2 ;  /* 0x000000ffff307224 */ /* 0x000fe400078e0002 */
[----:B------:R-:W-:Y:S02]  /*2bb50*/  IMAD.MOV.U32 R49, RZ, RZ, 0x0 ;  /* 0x00000000ff317424 */ /* 0x000fe400078e00ff */
[----:B------:R-:W-:Y:S02]  /*2bb60*/  IMAD.MOV.U32 R4, RZ, RZ, R50 ;  /* 0x000000ffff047224 */ /* 0x000fe400078e0032 */
[----:B------:R-:W-:Y:S01]  /*2bb70*/  IMAD.MOV.U32 R3, RZ, RZ, R51 ;  /* 0x000000ffff037224 */ /* 0x000fe200078e0033 */
[----:B------:R-:W-:Y:S06]  /*2bb80*/  RET.REL.NODEC R48 `(_ZN2at6native29vectorized_elementwise_kernelILi8EZZZNS0_61_GLOBAL__N__132982cb_23_ActivationSiluKernel_cu_f5210f67_354611silu_kernelERNS_18TensorIteratorBaseEENKUlvE_clEvENKUlvE1_clEvEUlN3c107complexIdEEE_St5arrayIPcLm2EEEEviT0_T1_) ;  /* 0xfffffd44301c7950 */ /* 0x000fec0003c3ffff */
        .weak           $__internal_20_$__cuda_sm20_div_rn_f64_full
        .type           $__internal_20_$__cuda_sm20_div_rn_f64_full,@function
        .size           $__internal_20_$__cuda_sm20_div_rn_f64_full,($_ZN2at6native29vectorized_elementwise_kernelILi8EZZZNS0_61_GLOBAL__N__132982cb_23_ActivationSiluKernel_cu_f5210f67_354611silu_kernelERNS_18TensorIteratorBaseEENKUlvE_clEvENKUlvE1_clEvEUlN3c107complexIdEEE_St5arrayIPcLm2EEEEviT0_T1_$__internal_trig_reduction_slowpathd - $__internal_20_$__cuda_sm20_div_rn_f64_full)
$__internal_20_$__cuda_sm20_div_rn_f64_full:
        /* <DEDUP_REMOVED lines=72> */
.L_x_9608:
        /* <DEDUP_REMOVED lines=17> */
.L_x_9611:
[----:B------:R-:W-:Y:S01]  /*2c120*/  LOP3.LUT R2, R51, 0x80000, RZ, 0xfc, !PT ;  /* 0x0008000033027812 */ /* 0x000fe200078efcff */
[----:B------:R-:W-:-:S04]  /*2c130*/  IMAD.MOV.U32 R62, RZ, RZ, R50 ;  /* 0x000000ffff3e7224 */ /* 0x000fc800078e0032 */
[----:B------:R-:W-:Y:S01]  /*2c140*/  IMAD.MOV.U32 R63, RZ, RZ, R2 ;  /* 0x000000ffff3f7224 */ /* 0x000fe200078e0002 */
[----:B------:R-:W-:Y:S06]  /*2c150*/  BRA `(.L_x_9609) ;  /* 0x00000000000c7947 */ /* 0x000fec0003800000 */
.L_x_9610:
[----:B------:R-:W-:Y:S01]  /*2c160*/  LOP3.LUT R2, R55, 0x80000, RZ, 0xfc, !PT ;  /* 0x0008000037027812 */ /* 0x000fe200078efcff */
[----:B------:R-:W-:-:S04]  /*2c170*/  IMAD.MOV.U32 R62, RZ, RZ, R54 ;  /* 0x000000ffff3e7224 */ /* 0x000fc800078e0036 */
[----:B------:R-:W-:-:S07]  /*2c180*/  IMAD.MOV.U32 R63, RZ, RZ, R2 ;  /* 0x000000ffff3f7224 */ /* 0x000fce00078e0002 */
.L_x_9609:
[----:B------:R-:W-:Y:S05]  /*2c190*/  BSYNC B0 ;  /* 0x0000000000007941 */ /* 0x000fea0003800000 */
.L_x_9607:
[----:B------:R-:W-:Y:S01]  /*2c1a0*/  IMAD.MOV.U32 R5, RZ, RZ, 0x0 ;  /* 0x00000000ff057424 */ /* 0x000fe200078e00ff */
[----:B------:R-:W-:Y:S01]  /*2c1b0*/  MOV R3, R63 ;  /* 0x0000003f00037202 */ /* 0x000fe20000000f00 */
[----:B------:R-:W-:Y:S02]  /*2c1c0*/  IMAD.MOV.U32 R2, RZ, RZ, R62 ;  /* 0x000000ffff027224 */ /* 0x000fe400078e003e */
[----:B------:R-:W-:Y:S05]  /*2c1d0*/  RET.REL.NODEC R4 `(_ZN2at6native29vectorized_elementwise_kernelILi8EZZZNS0_61_GLOBAL__N__132982cb_23_ActivationSiluKernel_cu_f5210f67_354611silu_kernelERNS_18TensorIteratorBaseEENKUlvE_clEvENKUlvE1_clEvEUlN3c107complexIdEEE_St5arrayIPcLm2EEEEviT0_T1_) ;  /* 0xfffffd3c04887950 */ /* 0x000fea0003c3ffff */
        .type           $_ZN2at6native29vectorized_elementwise_kernelILi8EZZZNS0_61_GLOBAL__N__132982cb_23_ActivationSiluKernel_cu_f5210f67_354611silu_kernelERNS_18TensorIteratorBaseEENKUlvE_clEvENKUlvE1_clEvEUlN3c107complexIdEEE_St5arrayIPcLm2EEEEviT0_T1_$__internal_trig_reduction_slowpathd,@function
        .size           $_ZN2at6native29vectorized_elementwise_kernelILi8EZZZNS0_61_GLOBAL__N__132982cb_23_ActivationSiluKernel_cu_f5210f67_354611silu_kernelERNS_18TensorIteratorBaseEENKUlvE_clEvENKUlvE1_clEvEUlN3c107complexIdEEE_St5arrayIPcLm2EEEEviT0_T1_$__internal_trig_reduction_slowpathd,(.L_x_11073 - $_ZN2at6native29vectorized_elementwise_kernelILi8EZZZNS0_61_GLOBAL__N__132982cb_23_ActivationSiluKernel_cu_f5210f67_354611silu_kernelERNS_18TensorIteratorBaseEENKUlvE_clEvENKUlvE1_clEvEUlN3c107complexIdEEE_St5arrayIPcLm2EEEEviT0_T1_$__internal_trig_reduction_slowpathd)
$_ZN2at6native29vectorized_elementwise_kernelILi8EZZZNS0_61_GLOBAL__N__132982cb_23_ActivationSiluKernel_cu_f5210f67_354611silu_kernelERNS_18TensorIteratorBaseEENKUlvE_clEvENKUlvE1_clEvEUlN3c107complexIdEEE_St5arrayIPcLm2EEEEviT0_T1_$__internal_trig_reduction_slowpathd:
        /* <DEDUP_REMOVED lines=31> */
.L_x_9615:
        /* <DEDUP_REMOVED lines=29> */
.L_x_9614:
[----:B------:R-:W-:Y:S05]  /*2c5a0*/  BSYNC B0 ;  /* 0x0000000000007941 */ /* 0x000fea0003800000 */
.L_x_9613:
        /* <DEDUP_REMOVED lines=90> */
.L_x_9612:
[----:B------:R-:W-:Y:S02]  /*2cb50*/  IMAD.MOV.U32 R48, RZ, RZ, R49 ;  /* 0x000000ffff307224 */ /* 0x000fe400078e0031 */
[----:B------:R-:W-:-:S04]  /*2cb60*/  IMAD.MOV.U32 R49, RZ, RZ, 0x0 ;  /* 0x00000000ff317424 */ /* 0x000fc800078e00ff */
[----:B------:R-:W-:Y:S05]  /*2cb70*/  RET.REL.NODEC R48 `(_ZN2at6native29vectorized_elementwise_kernelILi8EZZZNS0_61_GLOBAL__N__132982cb_23_ActivationSiluKernel_cu_f5210f67_354611silu_kernelERNS_18TensorIteratorBaseEENKUlvE_clEvENKUlvE1_clEvEUlN3c107complexIdEEE_St5arrayIPcLm2EEEEviT0_T1_) ;  /* 0xfffffd3430207950 */ /* 0x000fea0003c3ffff */
.L_x_9616:
        /* <DEDUP_REMOVED lines=16> */
.L_x_11073:


//--------------------- .text._ZN2at6native18elementwise_kernelILi128ELi4EZNS0_15gpu_kernel_implIZZZNS0_61_GLOBAL__N__132982cb_23_ActivationSiluKernel_cu_f5210f67_354611silu_kernelERNS_18TensorIteratorBaseEENKUlvE_clEvENKUlvE0_clEvEUlfE_EEvS5_RKT_EUliE_EEviT1_ --------------------------
	.section	.text._ZN2at6native18elementwise_kernelILi128ELi4EZNS0_15gpu_kernel_implIZZZNS0_61_GLOBAL__N__132982cb_23_ActivationSiluKernel_cu_f5210f67_354611silu_kernelERNS_18TensorIteratorBaseEENKUlvE_clEvENKUlvE0_clEvEUlfE_EEvS5_RKT_EUliE_EEviT1_,"ax",@progbits
	.align	128
        .global         _ZN2at6native18elementwise_kernelILi128ELi4EZNS0_15gpu_kernel_implIZZZNS0_61_GLOBAL__N__132982cb_23_ActivationSiluKernel_cu_f5210f67_354611silu_kernelERNS_18TensorIteratorBaseEENKUlvE_clEvENKUlvE0_clEvEUlfE_EEvS5_RKT_EUliE_EEviT1_
        .type           _ZN2at6native18elementwise_kernelILi128ELi4EZNS0_15gpu_kernel_implIZZZNS0_61_GLOBAL__N__132982cb_23_ActivationSiluKernel_cu_f5210f67_354611silu_kernelERNS_18TensorIteratorBaseEENKUlvE_clEvENKUlvE0_clEvEUlfE_EEvS5_RKT_EUliE_EEviT1_,@function
        .size           _ZN2at6native18elementwise_kernelILi128ELi4EZNS0_15gpu_kernel_implIZZZNS0_61_GLOBAL__N__132982cb_23_ActivationSiluKernel_cu_f5210f67_354611silu_kernelERNS_18TensorIteratorBaseEENKUlvE_clEvENKUlvE0_clEvEUlfE_EEvS5_RKT_EUliE_EEviT1_,(.L_x_11137 - _ZN2at6native18elementwise_kernelILi128ELi4EZNS0_15gpu_kernel_implIZZZNS0_61_GLOBAL__N__132982cb_23_ActivationSiluKernel_cu_f5210f67_354611silu_kernelERNS_18TensorIteratorBaseEENKUlvE_clEvENKUlvE0_clEvEUlfE_EEvS5_RKT_EUliE_EEviT1_)
        .other          _ZN2at6native18elementwise_kernelILi128ELi4EZNS0_15gpu_kernel_implIZZZNS0_61_GLOBAL__N__132982cb_23_ActivationSiluKernel_cu_f5210f67_354611silu_kernelERNS_18TensorIteratorBaseEENKUlvE_clEvENKUlvE0_clEvEUlfE_EEvS5_RKT_EUliE_EEviT1_,@"STO_CUDA_ENTRY STV_DEFAULT"
_ZN2at6native18elementwise_kernelILi128ELi4EZNS0_15gpu_kernel_implIZZZNS0_61_GLOBAL__N__132982cb_23_ActivationSiluKernel_cu_f5210f67_354611silu_kernelERNS_18TensorIteratorBaseEENKUlvE_clEvENKUlvE0_clEvEUlfE_EEvS5_RKT_EUliE_EEviT1_:
.text._ZN2at6native18elementwise_kernelILi128ELi4EZNS0_15gpu_kernel_implIZZZNS0_61_GLOBAL__N__132982cb_23_ActivationSiluKernel_cu_f5210f67_354611silu_kernelERNS_18TensorIteratorBaseEENKUlvE_clEvENKUlvE0_clEvEUlfE_EEvS5_RKT_EUliE_EEviT1_:
        /* <DEDUP_REMOVED lines=313> */
.L_x_9619:
        /* <DEDUP_REMOVED lines=22> */
.L_x_9624:
[----:B------:R-:W2:Y:S02]  /*14f0*/  LDG.E.U8 R0, desc[UR36][R2.64] ;  /* 0x0000002402007981 */ /* 0x000ea4000c1e1100 */
[----:B--2---:R-:W-:Y:S01]  /*1500*/  I2FP.F32.U32 R0, R0 ;  /* 0x0000000000007245 */ /* 0x004fe20000201000 */
[----:B------:R-:W-:Y:S06]  /*1510*/  BRA `(.L_x_9626) ;  /* 0x0000000c002c7947 */ /* 0x000fec0003800000 */
.L_x_9623:
        /* <DEDUP_REMOVED lines=9> */
.L_x_9628:
[----:B------:R-:W2:Y:S02]  /*15b0*/  LDG.E R0, desc[UR36][R2.64] ;  /* 0x0000002402007981 */ /* 0x000ea4000c1e1900 */
[----:B--2---:R-:W-:Y:S01]  /*15c0*/  I2FP.F32.S32 R0, R0 ;  /* 0x0000000000007245 */ /* 0x004fe20000201400 */
[----:B------:R-:W-:Y:S06]  /*15d0*/  BRA `(.L_x_9626) ;  /* 0x0000000800fc7947 */ /* 0x000fec0003800000 */
.L_x_9627:
[----:B------:R-:W2:Y:S02]  /*15e0*/  LDG.E.U16 R0, desc[UR36][R2.64] ;  /* 0x0000002402007981 */ /* 0x000ea4000c1e1500 */
[----:B--2---:R-:W0:Y:S01]  /*15f0*/  I2F.S16 R0, R0 ;  /* 0x0000000000007306 */ /* 0x004e220000101400 */
[----:B------:R-:W-:Y:S05]  /*1600*/  BRA `(.L_x_9626) ;  /* 0x0000000800f07947 */ /* 0x000fea0003800000 */
.L_x_9622:
        /* <DEDUP_REMOVED lines=8> */
.L_x_9630:
[----:B------:R-:W2:Y:S02]  /*1690*/  LDG.E.U16 R0, desc[UR36][R2.64] ;  /* 0x0000002402007981 */ /* 0x000ea4000c1e1500 */
[----:B--2---:R-:W-:Y:S01]  /*16a0*/  HADD2.F32 R0, -RZ, R0.H0_H0 ;  /* 0x20000000ff007230 */ /* 0x004fe20000004100 */
[----:B------:R-:W-:Y:S06]  /*16b0*/  BRA `(.L_x_9626) ;  /* 0x0000000800c47947 */ /* 0x000fec0003800000 */
.L_x_9629:
        /* <DEDUP_REMOVED lines=8> */
.L_x_9632:
[----:B------:R-:W2:Y:S02]  /*1740*/  LDG.E.U16 R0, desc[UR36][R2.64] ;  /* 0x0000002402007981 */ /* 0x000ea4000c1e1500 */
[----:B--2---:R-:W-:Y:S01]  /*1750*/  HADD2.F32 R0, -RZ, R0.H0_H0 ;  /* 0x20000000ff007230 */ /* 0x004fe20000004100 */
[----:B------:R-:W-:Y:S06]  /*1760*/  BRA `(.L_x_9626) ;  /* 0x0000000800987947 */ /* 0x000fec0003800000 */
.L_x_9631:
[----:B------:R-:W2:Y:S01]  /*1770*/  LDG.E.64 R2, desc[UR36][R2.64] ;  /* 0x0000002402027981 */ /* 0x000ea2000c1e1b00 */
[----:B------:R-:W-:Y:S01]  /*1780*/  UMOV UR4, 0xf0000000 ;  /* 0xf000000000047882 */ /* 0x000fe20000000000 */
[----:B------:R-:W-:Y:S01]  /*1790*/  UMOV UR5, 0x380fffff ;  /* 0x380fffff00057882 */ /* 0x000fe20000000000 */
[----:B--2---:R-:W0:Y:S01]  /*17a0*/  F2F.F32.F64 R0, R2 ;  /* 0x0000000200007310 */ /* 0x004e220000301000 */
[----:B------:R-:W-:-:S14]  /*17b0*/  DSETP.GEU.AND P0, PT, |R2|, UR4, PT ;  /* 0x0000000402007e2a */ /* 0x000fdc000bf0e200 */
[----:B0-----:R-:W-:Y:S01]  /*17c0*/  @!P0 FMUL R0, R0, 1.175494350822287508e-38 ;  /* 0x0080000000008820 */ /* 0x001fe20000400000 */
[----:B------:R-:W-:Y:S06]  /*17d0*/  BRA `(.L_x_9626) ;  /* 0x00000008007c7947 */ /* 0x000fec0003800000 */
.L_x_9621:
        /* <DEDUP_REMOVED lines=12> */
.L_x_9635:
[----:B------:R-:W2:Y:S01]  /*18a0*/  LDG.E.64 R2, desc[UR36][R2.64] ;  /* 0x0000002402027981 */ /* 0x000ea2000c1e1b00 */
[----:B------:R-:W-:Y:S01]  /*18b0*/  UMOV UR4, 0xf0000000 ;  /* 0xf000000000047882 */ /* 0x000fe20000000000 */
[----:B------:R-:W-:Y:S01]  /*18c0*/  UMOV UR5, 0x380fffff ;  /* 0x380fffff00057882 */ /* 0x000fe20000000000 */
[----:B--2---:R-:W0:Y:S01]  /*18d0*/  F2F.F32.F64 R0, R2 ;  /* 0x0000000200007310 */ /* 0x004e220000301000 */
[----:B------:R-:W-:-:S14]  /*18e0*/  DSETP.GEU.AND P0, PT, |R2|, UR4, PT ;  /* 0x0000000402007e2a */ /* 0x000fdc000bf0e200 */
[----:B0-----:R-:W-:Y:S01]  /*18f0*/  @!P0 FMUL R0, R0, 1.175494350822287508e-38 ;  /* 0x0080000000008820 */ /* 0x001fe20000400000 */
[----:B------:R-:W-:Y:S06]  /*1900*/  BRA `(.L_x_9626) ;  /* 0x0000000800307947 */ /* 0x000fec0003800000 */
.L_x_9634:
        /* <DEDUP_REMOVED lines=26> */
.L_x_9637:
        /* <DEDUP_REMOVED lines=13> */
.L_x_9636:
[----:B------:R-:W2:Y:S02]  /*1b80*/  LDG.E.U16 R0, desc[UR36][R2.64] ;  /* 0x0000002402007981 */ /* 0x000ea4000c1e1500 */
[----:B--2---:R-:W-:Y:S01]  /*1b90*/  IMAD.U32 R0, R0, 0x10000, RZ ;  /* 0x0001000000007824 */ /* 0x004fe200078e00ff */
[----:B------:R-:W-:Y:S06]  /*1ba0*/  BRA `(.L_x_9626) ;  /* 0x0000000400887947 */ /* 0x000fec0003800000 */
.L_x_9633:
        /* <DEDUP_REMOVED lines=11> */
.L_x_9640:
        /* <DEDUP_REMOVED lines=20> */
.L_x_9642:
[----:B------:R-:W-:Y:S05]  /*1da0*/  BSYNC B0 ;  /* 0x0000000000007941 */ /* 0x000fea0003800000 */
.L_x_9641:
[----:B------:R-:W-:Y:S01]  /*1db0*/  LEA R3, R0, 0x3b800000, 0x17 ;  /* 0x3b80000000037811 */ /* 0x000fe200078eb8ff */
[----:B------:R-:W-:-:S05]  /*1dc0*/  IMAD.SHL.U32 R0, R2, 0x100000, RZ ;  /* 0x0010000002007824 */ /* 0x000fca00078e00ff */
[----:B------:R-:W-:Y:S01]  /*1dd0*/  LOP3.LUT R0, R3, R0, R4, 0xfe, !PT ;  /* 0x0000000003007212 */ /* 0x000fe200078efe04 */
[----:B------:R-:W-:Y:S06]  /*1de0*/  BRA `(.L_x_9626) ;  /* 0x0000000000f87947 */ /* 0x000fec0003800000 */
.L_x_9639:
        /* <DEDUP_REMOVED lines=20> */
.L_x_9644:
[----:B------:R-:W-:Y:S05]  /*1f30*/  BSYNC B0 ;  /* 0x0000000000007941 */ /* 0x000fea0003800000 */
.L_x_9643:
[----:B------:R-:W-:Y:S01]  /*1f40*/  LEA R3, R0, 0x37800000, 0x17 ;  /* 0x3780000000037811 */ /* 0x000fe200078eb8ff */
[----:B------:R-:W-:-:S05]  /*1f50*/  IMAD.SHL.U32 R0, R2, 0x200000, RZ ;  /* 0x0020000002007824 */ /* 0x000fca00078e00ff */
[----:B------:R-:W-:Y:S01]  /*1f60*/  LOP3.LUT R0, R3, R0, R4, 0xfe, !PT ;  /* 0x0000000003007212 */ /* 0x000fe200078efe04 */
[----:B------:R-:W-:Y:S06]  /*1f70*/  BRA `(.L_x_9626) ;  /* 0x0000000000947947 */ /* 0x000fec0003800000 */
.L_x_9638:
        /* <DEDUP_REMOVED lines=14> */
.L_x_9625:
        /* <DEDUP_REMOVED lines=16> */
.L_x_9647:
[----:B------:R-:W-:Y:S01]  /*2160*/  IMAD.MOV.U32 R0, RZ, RZ, RZ ;  /* 0x000000ffff007224 */ /* 0x000fe200078e00ff */
[----:B------:R-:W-:Y:S06]  /*2170*/  BRA `(.L_x_9626) ;  /* 0x0000000000147947 */ /* 0x000fec0003800000 */
.L_x_9646:
[----:B------:R-:W2:Y:S02]  /*2180*/  LDG.E.64 R2, desc[UR36][R2.64] ;  /* 0x0000002402027981 */ /* 0x000ea4000c1e1b00 */
[----:B--2---:R0:W1:Y:S01]  /*2190*/  I2F.U64 R0, R2 ;  /* 0x0000000200007312 */ /* 0x0040620000301000 */
[----:B------:R-:W-:Y:S05]  /*21a0*/  BRA `(.L_x_9626) ;  /* 0x0000000000087947 */ /* 0x000fea0003800000 */
.L_x_9645:
[----:B------:R-:W2:Y:S02]  /*21b0*/  LDG.E R0, desc[UR36][R2.64] ;  /* 0x0000002402007981 */ /* 0x000ea4000c1e1900 */
[----:B--2---:R-:W-:-:S07]  /*21c0*/  I2FP.F32.U32 R0, R0 ;  /* 0x0000000000007245 */ /* 0x004fce0000201000 */
.L_x_9626:
[----:B------:R-:W-:Y:S05]  /*21d0*/  BSYNC B6 ;  /* 0x0000000000067941 */ /* 0x000fea0003800000 */
.L_x_9620:
[----:B012345:R-:W-:Y:S01]  /*21e0*/  FMUL.FTZ R3, R0, -1.4426950216293334961 ;  /* 0xbfb8aa3b00037820 */ /* 0x03ffe20000410000 */
[----:B------:R-:W0:Y:S05]  /*21f0*/  LDC.U8 R7, c[0x0][0x421] ;  /* 0x00010840ff077b82 */ /* 0x000e2a0000000000 */
[----:B------:R-:W1:Y:S02]  /*2200*/  MUFU.EX2 R3, R3 ;  /* 0x0000000300037308 */ /* 0x000e640000000800 */
[----:B-1----:R-:W-:Y:S01]  /*2210*/  FADD.FTZ R4, R3, 1 ;  /* 0x3f80000003047421 */ /* 0x002fe20000010000 */
[----:B0-----:R-:W-:-:S05]  /*2220*/  PRMT R6, R7, 0x9910, RZ ;  /* 0x0000991007067816 */ /* 0x001fca00000000ff */
[----:B------:R-:W0:Y:S01]  /*2230*/  MUFU.RCP R5, R4 ;  /* 0x0000000400057308 */ /* 0x000e220000001000 */
[----:B------:R-:W-:Y:S01]  /*2240*/  ISETP.GT.AND P0, PT, R6, 0x9, PT ;  /* 0x000000090600780c */ /* 0x000fe20003f04270 */
[----:B0-----:R-:W-:-:S12]  /*2250*/  FMUL.FTZ R2, R5, R0 ;  /* 0x0000000005027220 */ /* 0x001fd80000410000 */
        /* <DEDUP_REMOVED lines=12> */
.L_x_9651:
[----:B------:R-:W0:Y:S02]  /*2320*/  F2I.S64.TRUNC R2, R2 ;  /* 0x0000000200027311 */ /* 0x000e24000020d900 */
[----:B0-----:R-:W-:-:S05]  /*2330*/  IMAD.MOV.U32 R5, RZ, RZ, R2 ;  /* 0x000000ffff057224 */ /* 0x001fca00078e0002 */
[----:B------:R0:W-:Y:S01]  /*2340*/  STG.E.U8 desc[UR36][R16.64], R5 ;  /* 0x0000000510007986 */ /* 0x0001e2000c101124 */
[----:B------:R-:W-:Y:S05]  /*2350*/  BRA `(.L_x_9653) ;  /* 0x0000000c00407947 */ /* 0x000fea0003800000 */
.L_x_9650:
        /* <DEDUP_REMOVED lines=9> */
.L_x_9655:
[----:B------:R-:W0:Y:S02]  /*23f0*/  F2I.FTZ.TRUNC.NTZ R3, R2 ;  /* 0x0000000200037305 */ /* 0x000e24000021f100 */
[----:B0-----:R0:W-:Y:S01]  /*2400*/  STG.E desc[UR36][R16.64], R3 ;  /* 0x0000000310007986 */ /* 0x0011e2000c101924 */
[----:B------:R-:W-:Y:S05]  /*2410*/  BRA `(.L_x_9653) ;  /* 0x0000000c00107947 */ /* 0x000fea0003800000 */
.L_x_9654:
[----:B------:R-:W0:Y:S02]  /*2420*/  F2I.FTZ.TRUNC.NTZ R3, R2 ;  /* 0x0000000200037305 */ /* 0x000e24000021f100 */
[----:B0-----:R0:W-:Y:S01]  /*2430*/  STG.E.U16 desc[UR36][R16.64], R3 ;  /* 0x0000000310007986 */ /* 0x0011e2000c101524 */
[----:B------:R-:W-:Y:S05]  /*2440*/  BRA `(.L_x_9653) ;  /* 0x0000000c00047947 */ /* 0x000fea0003800000 */
.L_x_9649:
        /* <DEDUP_REMOVED lines=8> */
.L_x_9657:
[----:B------:R-:W-:-:S05]  /*24d0*/  F2FP.F16.F32.PACK_AB R2, RZ, R2 ;  /* 0x00000002ff02723e */ /* 0x000fca00000000ff */
[----:B------:R0:W-:Y:S01]  /*24e0*/  STG.E.U16 desc[UR36][R16.64], R2 ;  /* 0x0000000210007986 */ /* 0x0001e2000c101524 */
[----:B------:R-:W-:Y:S05]  /*24f0*/  BRA `(.L_x_9653) ;  /* 0x0000000800d87947 */ /* 0x000fea0003800000 */
.L_x_9656:
        /* <DEDUP_REMOVED lines=9> */
.L_x_9659:
[----:B------:R-:W-:-:S04]  /*2590*/  F2FP.F16.F32.PACK_AB R3, RZ, R2 ;  /* 0x00000002ff03723e */ /* 0x000fc800000000ff */
[----:B------:R-:W-:-:S05]  /*25a0*/  PRMT R3, R3, 0x5410, RZ ;  /* 0x0000541003037816 */ /* 0x000fca00000000ff */
[----:B------:R0:W-:Y:S01]  /*25b0*/  STG.E desc[UR36][R16.64], R3 ;  /* 0x0000000310007986 */ /* 0x0001e2000c101924 */
[----:B------:R-:W-:Y:S05]  /*25c0*/  BRA `(.L_x_9653) ;  /* 0x0000000800a47947 */ /* 0x000fea0003800000 */
.L_x_9658:
[----:B------:R-:W-:-:S06]  /*25d0*/  FMUL.FTZ R2, R2, 1 ;  /* 0x3f80000002027820 */ /* 0x000fcc0000410000 */
[----:B------:R-:W0:Y:S02]  /*25e0*/  F2F.F64.F32 R2, R2 ;  /* 0x0000000200027310 */ /* 0x000e240000201800 */
[----:B0-----:R0:W-:Y:S01]  /*25f0*/  STG.E.64 desc[UR36][R16.64], R2 ;  /* 0x0000000210007986 */ /* 0x0011e2000c101b24 */
[----:B------:R-:W-:Y:S05]  /*2600*/  BRA `(.L_x_9653) ;  /* 0x0000000800947947 */ /* 0x000fea0003800000 */
.L_x_9648:
        /* <DEDUP_REMOVED lines=12> */
.L_x_9662:
[----:B------:R-:W-:Y:S01]  /*26d0*/  FMUL.FTZ R4, R2, 1 ;  /* 0x3f80000002047820 */ /* 0x000fe20000410000 */
[----:B------:R-:W-:-:S05]  /*26e0*/  CS2R R6, SRZ ;  /* 0x0000000000067805 */ /* 0x000fca000001ff00 */
[----:B------:R-:W0:Y:S02]  /*26f0*/  F2F.F64.F32 R4, R4 ;  /* 0x0000000400047310 */ /* 0x000e240000201800 */
[----:B0-----:R0:W-:Y:S01]  /*2700*/  STG.E.128 desc[UR36][R16.64], R4 ;  /* 0x0000000410007986 */ /* 0x0011e2000c101d24 */
[----:B------:R-:W-:Y:S05]  /*2710*/  BRA `(.L_x_9653) ;  /* 0x0000000800507947 */ /* 0x000fea0003800000 */
.L_x_9661:
        /* <DEDUP_REMOVED lines=20> */
.L_x_9666:
[----:B------:R-:W-:Y:S05]  /*2860*/  BSYNC B0 ;  /* 0x0000000000007941 */ /* 0x000fea0003800000 */
.L_x_9665:
[----:B------:R-:W-:-:S05]  /*2870*/  LOP3.LUT R5, R0, R5, RZ, 0xfc, !PT ;  /* 0x0000000500057212 */ /* 0x000fca00078efcff */
[----:B------:R0:W-:Y:S01]  /*2880*/  STG.E.U8 desc[UR36][R16.64], R5 ;  /* 0x0000000510007986 */ /* 0x0001e2000c101124 */
[----:B------:R-:W-:Y:S05]  /*2890*/  BRA `(.L_x_9653) ;  /* 0x0000000400f07947 */ /* 0x000fea0003800000 */
.L_x_9664:
        /* <DEDUP_REMOVED lines=12> */
.L_x_9668:
[----:B------:R-:W-:Y:S01]  /*2960*/  IMAD.MOV.U32 R0, RZ, RZ, 0x7f ;  /* 0x0000007fff007424 */ /* 0x000fe200078e00ff */
[----:B------:R-:W-:-:S04]  /*2970*/  ISETP.GT.U32.AND P0, PT, R4, 0x7f800000, PT ;  /* 0x7f8000000400780c */ /* 0x000fc80003f04070 */
[----:B------:R-:W-:-:S09]  /*2980*/  SEL R0, R0, 0x7c, P0 ;  /* 0x0000007c00007807 */ /* 0x000fd20000000000 */
.L_x_9669:
[----:B------:R-:W-:Y:S05]  /*2990*/  BSYNC B0 ;  /* 0x0000000000007941 */ /* 0x000fea0003800000 */
.L_x_9667:
[----:B------:R-:W-:-:S04]  /*29a0*/  LOP3.LUT R2, R2, 0x80000000, RZ, 0xc0, !PT ;  /* 0x8000000002027812 */ /* 0x000fc800078ec0ff */
[----:B------:R-:W-:-:S04]  /*29b0*/  SHF.R.U32.HI R3, RZ, 0x18, R2 ;  /* 0x00000018ff037819 */ /* 0x000fc80000011602 */
[----:B------:R-:W-:-:S05]  /*29c0*/  LOP3.LUT R3, R0, R3, RZ, 0xfc, !PT ;  /* 0x0000000300037212 */ /* 0x000fca00078efcff */
[----:B------:R0:W-:Y:S01]  /*29d0*/  STG.E.U8 desc[UR36][R16.64], R3 ;  /* 0x0000000310007986 */ /* 0x0001e2000c101124 */
[----:B------:R-:W-:Y:S05]  /*29e0*/  BRA `(.L_x_9653) ;  /* 0x00000004009c7947 */ /* 0x000fea0003800000 */
.L_x_9663:
[----:B------:R-:W-:-:S05]  /*29f0*/  F2FP.BF16.F32.PACK_AB R2, RZ, R2 ;  /* 0x00000002ff02723e */ /* 0x000fca00000010ff */
[----:B------:R0:W-:Y:S01]  /*2a00*/  STG.E.U16 desc[UR36][R16.64], R2 ;  /* 0x0000000210007986 */ /* 0x0001e2000c101524 */
[----:B------:R-:W-:Y:S05]  /*2a10*/  BRA `(.L_x_9653) ;  /* 0x0000000400907947 */ /* 0x000fea0003800000 */
.L_x_9660:
        /* <DEDUP_REMOVED lines=11> */
.L_x_9672:
        /* <DEDUP_REMOVED lines=16> */
.L_x_9675:
[----:B------:R-:W-:-:S04]  /*2bd0*/  LOP3.LUT R2, R2, 0x80000000, RZ, 0xc0, !PT ;  /* 0x8000000002027812 */ /* 0x000fc800078ec0ff */
[----:B------:R-:W-:-:S04]  /*2be0*/  SHF.R.U32.HI R3, RZ, 0x18, R2 ;  /* 0x00000018ff037819 */ /* 0x000fc80000011602 */
[----:B------:R-:W-:-:S04]  /*2bf0*/  LOP3.LUT R0, R0, R3, RZ, 0xfc, !PT ;  /* 0x0000000300007212 */ /* 0x000fc800078efcff */
[----:B------:R-:W-:-:S07]  /*2c00*/  PRMT R8, R0, 0x7610, R8 ;  /* 0x0000761000087816 */ /* 0x000fce0000000008 */
.L_x_9674:
[----:B------:R-:W-:Y:S05]  /*2c10*/  BSYNC B0 ;  /* 0x0000000000007941 */ /* 0x000fea0003800000 */
.L_x_9673:
[----:B------:R0:W-:Y:S01]  /*2c20*/  STG.E.U8 desc[UR36][R16.64], R8 ;  /* 0x0000000810007986 */ /* 0x0001e2000c101124 */
[----:B------:R-:W-:Y:S05]  /*2c30*/  BRA `(.L_x_9653) ;  /* 0x0000000400087947 */ /* 0x000fea0003800000 */
.L_x_9671:
        /* <DEDUP_REMOVED lines=16> */
.L_x_9678:
[----:B------:R-:W-:-:S04]  /*2d40*/  LOP3.LUT R2, R2, 0x80000000, RZ, 0xc0, !PT ;  /* 0x8000000002027812 */ /* 0x000fc800078ec0ff */
[----:B------:R-:W-:-:S04]  /*2d50*/  SHF.R.U32.HI R3, RZ, 0x18, R2 ;  /* 0x00000018ff037819 */ /* 0x000fc80000011602 */
[----:B------:R-:W-:-:S04]  /*2d60*/  LOP3.LUT R0, R0, R3, RZ, 0xfc, !PT ;  /* 0x0000000300007212 */ /* 0x000fc800078efcff */
[----:B------:R-:W-:-:S07]  /*2d70*/  PRMT R8, R0, 0x7610, R8 ;  /* 0x0000761000087816 */ /* 0x000fce0000000008 */
.L_x_9677:
[----:B------:R-:W-:Y:S05]  /*2d80*/  BSYNC B0 ;  /* 0x0000000000007941 */ /* 0x000fea0003800000 */
.L_x_9676:
[----:B------:R3:W-:Y:S01]  /*2d90*/  STG.E.U8 desc[UR36][R16.64], R8 ;  /* 0x0000000810007986 */ /* 0x0007e2000c101124 */
[----:B------:R-:W-:Y:S05]  /*2da0*/  BRA `(.L_x_9653) ;  /* 0x0000000000ac7947 */ /* 0x000fea0003800000 */
.L_x_9670:
        /* <DEDUP_REMOVED lines=21> */
.L_x_9652:
        /* <DEDUP_REMOVED lines=16> */
.L_x_9681:
[----:B------:R-:W-:Y:S05]  /*3000*/  BRA `(.L_x_9653) ;  /* 0x0000000000147947 */ /* 0x000fea0003800000 */
.L_x_9680:
[----:B------:R-:W0:Y:S02]  /*3010*/  F2I.U64.TRUNC R2, R2 ;  /* 0x0000000200027311 */ /* 0x000e24000020d800 */
[----:B0-----:R2:W-:Y:S01]  /*3020*/  STG.E.64 desc[UR36][R16.64], R2 ;  /* 0x0000000210007986 */ /* 0x0015e2000c101b24 */
[----:B------:R-:W-:Y:S05]  /*3030*/  BRA `(.L_x_9653) ;  /* 0x0000000000087947 */ /* 0x000fea0003800000 */
.L_x_9679:
[----:B------:R-:W0:Y:S02]  /*3040*/  F2I.FTZ.U32.TRUNC.NTZ R3, R2 ;  /* 0x0000000200037305 */ /* 0x000e24000021f000 */
[----:B0-----:R0:W-:Y:S02]  /*3050*/  STG.E desc[UR36][R16.64], R3 ;  /* 0x0000000310007986 */ /* 0x0011e4000c101924 */
.L_x_9653:
[----:B------:R-:W-:-:S04]  /*3060*/  IMAD R18, R23, 0x200, R18 ;  /* 0x0000020017127824 */ /* 0x000fc800078e0212 */
[----:B------:R-:W-:-:S07]  /*3070*/  VIADD R19, R18, 0x80 ;  /* 0x0000008012137836 */ /* 0x000fce0000000000 */
.L_x_9618:
[----:B------:R-:W-:Y:S05]  /*3080*/  BSYNC B7 ;  /* 0x0000000000077941 */ /* 0x000fea0003800000 */
.L_x_9617:
        /* <DEDUP_REMOVED lines=307> */
.L_x_9684:
        /* <DEDUP_REMOVED lines=22> */
.L_x_9689:
[----:B------:R-:W2:Y:S02]  /*4520*/  LDG.E.U8 R0, desc[UR36][R2.64] ;  /* 0x0000002402007981 */ /* 0x000ea4000c1e1100 */
[----:B--2---:R-:W-:Y:S01]  /*4530*/  I2FP.F32.U32 R0, R0 ;  /* 0x0000000000007245 */ /* 0x004fe20000201000 */
[----:B------:R-:W-:Y:S06]  /*4540*/  BRA `(.L_x_9691) ;  /* 0x0000000c002c7947 */ /* 0x000fec0003800000 */
.L_x_9688:
        /* <DEDUP_REMOVED lines=9> */
.L_x_9693:
[----:B------:R-:W2:Y:S02]  /*45e0*/  LDG.E R0, desc[UR36][R2.64] ;  /* 0x0000002402007981 */ /* 0x000ea4000c1e1900 */
[----:B--2---:R-:W-:Y:S01]  /*45f0*/  I2FP.F32.S32 R0, R0 ;  /* 0x0000000000007245 */ /* 0x004fe20000201400 */
[----:B------:R-:W-:Y:S06]  /*4600*/  BRA `(.L_x_9691) ;  /* 0x0000000800fc7947 */ /* 0x000fec0003800000 */
.L_x_9692:
[----:B------:R-:W2:Y:S02]  /*4610*/  LDG.E.U16 R0, desc[UR36][R2.64] ;  /* 0x0000002402007981 */ /* 0x000ea4000c1e1500 */
[----:B--2---:R-:W1:Y:S01]  /*4620*/  I2F.S16 R0, R0 ;  /* 0x0000000000007306 */ /* 0x004e620000101400 */
[----:B------:R-:W-:Y:S05]  /*4630*/  BRA `(.L_x_9691) ;  /* 0x0000000800f07947 */ /* 0x000fea0003800000 */
.L_x_9687:
        /* <DEDUP_REMOVED lines=8> */
.L_x_9695:
[----:B------:R-:W2:Y:S02]  /*46c0*/  LDG.E.U16 R0, desc[UR36][R2.64] ;  /* 0x0000002402007981 */ /* 0x000ea4000c1e1500 */
[----:B--2---:R-:W-:Y:S01]  /*46d0*/  HADD2.F32 R0, -RZ, R0.H0_H0 ;  /* 0x20000000ff007230 */ /* 0x004fe20000004100 */
[----:B------:R-:W-:Y:S06]  /*46e0*/  BRA `(.L_x_9691) ;  /* 0x0000000800c47947 */ /* 0x000fec0003800000 */
.L_x_9694:
        /* <DEDUP_REMOVED lines=8> */
.L_x_9697:
[----:B------:R-:W2:Y:S02]  /*4770*/  LDG.E.U16 R0, desc[UR36][R2.64] ;  /* 0x0000002402007981 */ /* 0x000ea4000c1e1500 */
[----:B--2---:R-:W-:Y:S01]  /*4780*/  HADD2.F32 R0, -RZ, R0.H0_H0 ;  /* 0x20000000ff007230 */ /* 0x004fe20000004100 */
[----:B------:R-:W-:Y:S06]  /*4790*/  BRA `(.L_x_9691) ;  /* 0x0000000800987947 */ /* 0x000fec0003800000 */
.L_x_9696:
[----:B------:R-:W2:Y:S01]  /*47a0*/  LDG.E.64 R2, desc[UR36][R2.64] ;  /* 0x0000002402027981 */ /* 0x000ea2000c1e1b00 */
[----:B------:R-:W-:Y:S01]  /*47b0*/  UMOV UR4, 0xf0000000 ;  /* 0xf000000000047882 */ /* 0x000fe20000000000 */
[----:B------:R-:W-:Y:S01]  /*47c0*/  UMOV UR5, 0x380fffff ;  /* 0x380fffff00057882 */ /* 0x000fe20000000000 */
[----:B--2---:R-:W0:Y:S01]  /*47d0*/  F2F.F32.F64 R0, R2 ;  /* 0x0000000200007310 */ /* 0x004e220000301000 */
[----:B------:R-:W-:-:S14]  /*47e0*/  DSETP.GEU.AND P0, PT, |R2|, UR4, PT ;  /* 0x0000000402007e2a */ /* 0x000fdc000bf0e200 */
[----:B0-----:R-:W-:Y:S01]  /*47f0*/  @!P0 FMUL R0, R0, 1.175494350822287508e-38 ;  /* 0x0080000000008820 */ /* 0x001fe20000400000 */
[----:B------:R-:W-:Y:S06]  /*4800*/  BRA `(.L_x_9691) ;  /* 0x00000008007c7947 */ /* 0x000fec0003800000 */
.L_x_9686:
        /* <DEDUP_REMOVED lines=12> */
.L_x_9700:
[----:B------:R-:W2:Y:S01]  /*48d0*/  LDG.E.64 R2, desc[UR36][R2.64] ;  /* 0x0000002402027981 */ /* 0x000ea2000c1e1b00 */
[----:B------:R-:W-:Y:S01]  /*48e0*/  UMOV UR4, 0xf0000000 ;  /* 0xf000000000047882 */ /* 0x000fe20000000000 */
[----:B------:R-:W-:Y:S01]  /*48f0*/  UMOV UR5, 0x380fffff ;  /* 0x380fffff00057882 */ /* 0x000fe20000000000 */
[----:B--2---:R-:W0:Y:S01]  /*4900*/  F2F.F32.F64 R0, R2 ;  /* 0x0000000200007310 */ /* 0x004e220000301000 */
[----:B------:R-:W-:-:S14]  /*4910*/  DSETP.GEU.AND P0, PT, |R2|, UR4, PT ;  /* 0x0000000402007e2a */ /* 0x000fdc000bf0e200 */
[----:B0-----:R-:W-:Y:S01]  /*4920*/  @!P0 FMUL R0, R0, 1.175494350822287508e-38 ;  /* 0x0080000000008820 */ /* 0x001fe20000400000 */
[----:B------:R-:W-:Y:S06]  /*4930*/  BRA `(.L_x_9691) ;  /* 0x0000000800307947 */ /* 0x000fec0003800000 */
.L_x_9699:
        /* <DEDUP_REMOVED lines=26> */
.L_x_9702:
        /* <DEDUP_REMOVED lines=13> */
.L_x_9701:
[----:B------:R-:W2:Y:S02]  /*4bb0*/  LDG.E.U16 R0, desc[UR36][R2.64] ;  /* 0x0000002402007981 */ /* 0x000ea4000c1e1500 */
[----:B--2---:R-:W-:Y:S01]  /*4bc0*/  IMAD.U32 R0, R0, 0x10000, RZ ;  /* 0x0001000000007824 */ /* 0x004fe200078e00ff */
[----:B------:R-:W-:Y:S06]  /*4bd0*/  BRA `(.L_x_9691) ;  /* 0x0000000400887947 */ /* 0x000fec0003800000 */
.L_x_9698:
        /* <DEDUP_REMOVED lines=11> */
.L_x_9705:
        /* <DEDUP_REMOVED lines=20> */
.L_x_9707:
[----:B------:R-:W-:Y:S05]  /*4dd0*/  BSYNC B0 ;  /* 0x0000000000007941 */ /* 0x000fea0003800000 */
.L_x_9706:
[----:B------:R-:W-:Y:S01]  /*4de0*/  LEA R3, R0, 0x3b800000, 0x17 ;  /* 0x3b80000000037811 */ /* 0x000fe200078eb8ff */
[----:B------:R-:W-:-:S05]  /*4df0*/  IMAD.SHL.U32 R0, R2, 0x100000, RZ ;  /* 0x0010000002007824 */ /* 0x000fca00078e00ff */
[----:B------:R-:W-:Y:S01]  /*4e00*/  LOP3.LUT R0, R3, R0, R4, 0xfe, !PT ;  /* 0x0000000003007212 */ /* 0x000fe200078efe04 */
[----:B------:R-:W-:Y:S06]  /*4e10*/  BRA `(.L_x_9691) ;  /* 0x0000000000f87947 */ /* 0x000fec0003800000 */
.L_x_9704:
        /* <DEDUP_REMOVED lines=20> */
.L_x_9709:
[----:B------:R-:W-:Y:S05]  /*4f60*/  BSYNC B0 ;  /* 0x0000000000007941 */ /* 0x000fea0003800000 */
.L_x_9708:
[----:B------:R-:W-:Y:S01]  /*4f70*/  LEA R3, R0, 0x37800000, 0x17 ;  /* 0x3780000000037811 */ /* 0x000fe200078eb8ff */
[----:B------:R-:W-:-:S05]  /*4f80*/  IMAD.SHL.U32 R0, R2, 0x200000, RZ ;  /* 0x0020000002007824 */ /* 0x000fca00078e00ff */
[----:B------:R-:W-:Y:S01]  /*4f90*/  LOP3.LUT R0, R3, R0, R4, 0xfe, !PT ;  /* 0x0000000003007212 */ /* 0x000fe200078efe04 */
[----:B------:R-:W-:Y:S06]  /*4fa0*/  BRA `(.L_x_9691) ;  /* 0x0000000000947947 */ /* 0x000fec0003800000 */
.L_x_9703:
        /* <DEDUP_REMOVED lines=14> */
.L_x_9690:
        /* <DEDUP_REMOVED lines=16> */
.L_x_9712:
[----:B------:R-:W-:Y:S01]  /*5190*/  IMAD.MOV.U32 R0, RZ, RZ, RZ ;  /* 0x000000ffff007224 */ /* 0x000fe200078e00ff */
[----:B------:R-:W-:Y:S06]  /*51a0*/  BRA `(.L_x_9691) ;  /* 0x0000000000147947 */ /* 0x000fec0003800000 */
.L_x_9711:
[----:B------:R-:W2:Y:S02]  /*51b0*/  LDG.E.64 R2, desc[UR36][R2.64] ;  /* 0x0000002402027981 */ /* 0x000ea4000c1e1b00 */
[----:B--2---:R0:W1:Y:S01]  /*51c0*/  I2F.U64 R0, R2 ;  /* 0x0000000200007312 */ /* 0x0040620000301000 */
[----:B------:R-:W-:Y:S05]  /*51d0*/  BRA `(.L_x_9691) ;  /* 0x0000000000087947 */ /* 0x000fea0003800000 */
.L_x_9710:
[----:B------:R-:W2:Y:S02]  /*51e0*/  LDG.E R0, desc[UR36][R2.64] ;  /* 0x0000002402007981 */ /* 0x000ea4000c1e1900 */
[----:B--2---:R-:W-:-:S07]  /*51f0*/  I2FP.F32.U32 R0, R0 ;  /* 0x0000000000007245 */ /* 0x004fce0000201000 */
.L_x_9691:
[----:B------:R-:W-:Y:S05]  /*5200*/  BSYNC B6 ;  /* 0x0000000000067941 */ /* 0x000fea0003800000 */
.L_x_9685:
        /* <DEDUP_REMOVED lines=20> */
.L_x_9716:
[----:B------:R-:W0:Y:S02]  /*5350*/  F2I.S64.TRUNC R2, R2 ;  /* 0x0000000200027311 */ /* 0x000e24000020d900 */
[----:B0-----:R-:W-:-:S05]  /*5360*/  IMAD.MOV.U32 R5, RZ, RZ, R2 ;  /* 0x000000ffff057224 */ /* 0x001fca00078e0002 */
[----:B------:R4:W-:Y:S01]  /*5370*/  STG.E.U8 desc[UR36][R16.64], R5 ;  /* 0x0000000510007986 */ /* 0x0009e2000c101124 */
[----:B------:R-:W-:Y:S05]  /*5380*/  BRA `(.L_x_9718) ;  /* 0x0000000c00407947 */ /* 0x000fea0003800000 */
.L_x_9715:
        /* <DEDUP_REMOVED lines=9> */
.L_x_9720:
[----:B------:R-:W0:Y:S02]  /*5420*/  F2I.FTZ.TRUNC.NTZ R3, R2 ;  /* 0x0000000200037305 */ /* 0x000e24000021f100 */
[----:B0-----:R2:W-:Y:S01]  /*5430*/  STG.E desc[UR36][R16.64], R3 ;  /* 0x0000000310007986 */ /* 0x0015e2000c101924 */
[----:B------:R-:W-:Y:S05]  /*5440*/  BRA `(.L_x_9718) ;  /* 0x0000000c00107947 */ /* 0x000fea0003800000 */
.L_x_9719:
[----:B------:R-:W0:Y:S02]  /*5450*/  F2I.FTZ.TRUNC.NTZ R3, R2 ;  /* 0x0000000200037305 */ /* 0x000e24000021f100 */
[----:B0-----:R0:W-:Y:S01]  /*5460*/  STG.E.U16 desc[UR36][R16.64], R3 ;  /* 0x0000000310007986 */ /* 0x0011e2000c101524 */
[----:B------:R-:W-:Y:S05]  /*5470*/  BRA `(.L_x_9718) ;  /* 0x0000000c00047947 */ /* 0x000fea0003800000 */
.L_x_9714:
        /* <DEDUP_REMOVED lines=8> */
.L_x_9722:
[----:B------:R-:W-:-:S05]  /*5500*/  F2FP.F16.F32.PACK_AB R2, RZ, R2 ;  /* 0x00000002ff02723e */ /* 0x000fca00000000ff */
[----:B------:R0:W-:Y:S01]  /*5510*/  STG.E.U16 desc[UR36][R16.64], R2 ;  /* 0x0000000210007986 */ /* 0x0001e2000c101524 */
[----:B------:R-:W-:Y:S05]  /*5520*/  BRA `(.L_x_9718) ;  /* 0x0000000800d87947 */ /* 0x000fea0003800000 */
.L_x_9721:
        /* <DEDUP_REMOVED lines=9> */
.L_x_9724:
[----:B------:R-:W-:-:S04]  /*55c0*/  F2FP.F16.F32.PACK_AB R3, RZ, R2 ;  /* 0x00000002ff03723e */ /* 0x000fc800000000ff */
[----:B------:R-:W-:-:S05]  /*55d0*/  PRMT R3, R3, 0x5410, RZ ;  /* 0x0000541003037816 */ /* 0x000fca00000000ff */
[----:B------:R0:W-:Y:S01]  /*55e0*/  STG.E desc[UR36][R16.64], R3 ;  /* 0x0000000310007986 */ /* 0x0001e2000c101924 */
[----:B------:R-:W-:Y:S05]  /*55f0*/  BRA `(.L_x_9718) ;  /* 0x0000000800a47947 */ /* 0x000fea0003800000 */
.L_x_9723:
[----:B------:R-:W-:-:S06]  /*5600*/  FMUL.FTZ R2, R2, 1 ;  /* 0x3f80000002027820 */ /* 0x000fcc0000410000 */
[----:B------:R-:W0:Y:S02]  /*5610*/  F2F.F64.F32 R2, R2 ;  /* 0x0000000200027310 */ /* 0x000e240000201800 */
[----:B0-----:R0:W-:Y:S01]  /*5620*/  STG.E.64 desc[UR36][R16.64], R2 ;  /* 0x0000000210007986 */ /* 0x0011e2000c101b24 */
[----:B------:R-:W-:Y:S05]  /*5630*/  BRA `(.L_x_9718) ;  /* 0x0000000800947947 */ /* 0x000fea0003800000 */
.L_x_9713:
        /* <DEDUP_REMOVED lines=12> */
.L_x_9727:
[----:B------:R-:W-:Y:S01]  /*5700*/  FMUL.FTZ R4, R2, 1 ;  /* 0x3f80000002047820 */ /* 0x000fe20000410000 */
[----:B------:R-:W-:-:S05]  /*5710*/  CS2R R6, SRZ ;  /* 0x0000000000067805 */ /* 0x000fca000001ff00 */
[----:B------:R-:W0:Y:S02]  /*5720*/  F2F.F64.F32 R4, R4 ;  /* 0x0000000400047310 */ /* 0x000e240000201800 */
[----:B0-----:R0:W-:Y:S01]  /*5730*/  STG.E.128 desc[UR36][R16.64], R4 ;  /* 0x0000000410007986 */ /* 0x0011e2000c101d24 */
[----:B------:R-:W-:Y:S05]  /*5740*/  BRA `(.L_x_9718) ;  /* 0x0000000800507947 */ /* 0x000fea0003800000 */
.L_x_9726:
        /* <DEDUP_REMOVED lines=20> */
.L_x_9731:
[----:B------:R-:W-:Y:S05]  /*5890*/  BSYNC B0 ;  /* 0x0000000000007941 */ /* 0x000fea0003800000 */
.L_x_9730:
[----:B------:R-:W-:-:S05]  /*58a0*/  LOP3.LUT R5, R0, R5, RZ, 0xfc, !PT ;  /* 0x0000000500057212 */ /* 0x000fca00078efcff */
[----:B------:R0:W-:Y:S01]  /*58b0*/  STG.E.U8 desc[UR36][R16.64], R5 ;  /* 0x0000000510007986 */ /* 0x0001e2000c101124 */
[----:B------:R-:W-:Y:S05]  /*58c0*/  BRA `(.L_x_9718) ;  /* 0x0000000400f07947 */ /* 0x000fea0003800000 */
.L_x_9729:
        /* <DEDUP_REMOVED lines=12> */
.L_x_9733:
[----:B------:R-:W-:Y:S01]  /*5990*/  IMAD.MOV.U32 R0, RZ, RZ, 0x7f ;  /* 0x0000007fff007424 */ /* 0x000fe200078e00ff */
[----:B------:R-:W-:-:S04]  /*59a0*/  ISETP.GT.U32.AND P0, PT, R4, 0x7f800000, PT ;  /* 0x7f8000000400780c */ /* 0x000fc80003f04070 */
[----:B------:R-:W-:-:S09]  /*59b0*/  SEL R0, R0, 0x7c, P0 ;  /* 0x0000007c00007807 */ /* 0x000fd20000000000 */
.L_x_9734:
[----:B------:R-:W-:Y:S05]  /*59c0*/  BSYNC B0 ;  /* 0x0000000000007941 */ /* 0x000fea0003800000 */
.L_x_9732:
[----:B------:R-:W-:-:S04]  /*59d0*/  LOP3.LUT R2, R2, 0x80000000, RZ, 0xc0, !PT ;  /* 0x8000000002027812 */ /* 0x000fc800078ec0ff */
[----:B------:R-:W-:-:S04]  /*59e0*/  SHF.R.U32.HI R3, RZ, 0x18, R2 ;  /* 0x00000018ff037819 */ /* 0x000fc80000011602 */
[----:B------:R-:W-:-:S05]  /*59f0*/  LOP3.LUT R3, R0, R3, RZ, 0xfc, !PT ;  /* 0x0000000300037212 */ /* 0x000fca00078efcff */
[----:B------:R0:W-:Y:S01]  /*5a00*/  STG.E.U8 desc[UR36][R16.64], R3 ;  /* 0x0000000310007986 */ /* 0x0001e2000c101124 */
[----:B------:R-:W-:Y:S05]  /*5a10*/  BRA `(.L_x_9718) ;  /* 0x00000004009c7947 */ /* 0x000fea0003800000 */
.L_x_9728:
[----:B------:R-:W-:-:S05]  /*5a20*/  F2FP.BF16.F32.PACK_AB R2, RZ, R2 ;  /* 0x00000002ff02723e */ /* 0x000fca00000010ff */
[----:B------:R0:W-:Y:S01]  /*5a30*/  STG.E.U16 desc[UR36][R16.64], R2 ;  /* 0x0000000210007986 */ /* 0x0001e2000c101524 */
[----:B------:R-:W-:Y:S05]  /*5a40*/  BRA `(.L_x_9718) ;  /* 0x0000000400907947 */ /* 0x000fea0003800000 */
.L_x_9725:
        /* <DEDUP_REMOVED lines=11> */
.L_x_9737:
        /* <DEDUP_REMOVED lines=16> */
.L_x_9740:
[----:B------:R-:W-:-:S04]  /*5c00*/  LOP3.LUT R2, R2, 0x80000000, RZ, 0xc0, !PT ;  /* 0x8000000002027812 */ /* 0x000fc800078ec0ff */
[----:B------:R-:W-:-:S04]  /*5c10*/  SHF.R.U32.HI R3, RZ, 0x18, R2 ;  /* 0x00000018ff037819 */ /* 0x000fc80000011602 */
[----:B------:R-:W-:-:S04]  /*5c20*/  LOP3.LUT R0, R0, R3, RZ, 0xfc, !PT ;  /* 0x0000000300007212 */ /* 0x000fc800078efcff */
[----:B------:R-:W-:-:S07]  /*5c30*/  PRMT R8, R0, 0x7610, R8 ;  /* 0x0000761000087816 */ /* 0x000fce0000000008 */
.L_x_9739:
[----:B------:R-:W-:Y:S05]  /*5c40*/  BSYNC B0 ;  /* 0x0000000000007941 */ /* 0x000fea0003800000 */
.L_x_9738:
[----:B------:R0:W-:Y:S01]  /*5c50*/  STG.E.U8 desc[UR36][R16.64], R8 ;  /* 0x0000000810007986 */ /* 0x0001e2000c101124 */
[----:B------:R-:W-:Y:S05]  /*5c60*/  BRA `(.L_x_9718) ;  /* 0x0000000400087947 */ /* 0x000fea0003800000 */
.L_x_9736:
        /* <DEDUP_REMOVED lines=16> */
.L_x_9743:
[----:B------:R-:W-:-:S04]  /*5d70*/  LOP3.LUT R2, R2, 0x80000000, RZ, 0xc0, !PT ;  /* 0x8000000002027812 */ /* 0x000fc800078ec0ff */
[----:B------:R-:W-:-:S04]  /*5d80*/  SHF.R.U32.HI R3, RZ, 0x18, R2 ;  /* 0x00000018ff037819 */ /* 0x000fc80000011602 */
[----:B------:R-:W-:-:S04]  /*5d90*/  LOP3.LUT R0, R0, R3, RZ, 0xfc, !PT ;  /* 0x0000000300007212 */ /* 0x000fc800078efcff */
[----:B------:R-:W-:-:S07]  /*5da0*/  PRMT R8, R0, 0x7610, R8 ;  /* 0x0000761000087816 */ /* 0x000fce0000000008 */
.L_x_9742:
[----:B------:R-:W-:Y:S05]  /*5db0*/  BSYNC B0 ;  /* 0x0000000000007941 */ /* 0x000fea0003800000 */
.L_x_9741:
[----:B------:R0:W-:Y:S01]  /*5dc0*/  STG.E.U8 desc[UR36][R16.64], R8 ;  /* 0x0000000810007986 */ /* 0x0001e2000c101124 */
[----:B------:R-:W-:Y:S05]  /*5dd0*/  BRA `(.L_x_9718) ;  /* 0x0000000000ac7947 */ /* 0x000fea0003800000 */
.L_x_9735:
        /* <DEDUP_REMOVED lines=21> */
.L_x_9717:
        /* <DEDUP_REMOVED lines=16> */
.L_x_9746:
[----:B------:R-:W-:Y:S05]  /*6030*/  BRA `(.L_x_9718) ;  /* 0x0000000000147947 */ /* 0x000fea0003800000 */
.L_x_9745:
[----:B------:R-:W0:Y:S02]  /*6040*/  F2I.U64.TRUNC R2, R2 ;  /* 0x0000000200027311 */ /* 0x000e24000020d800 */
[----:B0-----:R0:W-:Y:S01]  /*6050*/  STG.E.64 desc[UR36][R16.64], R2 ;  /* 0x0000000210007986 */ /* 0x0011e2000c101b24 */
[----:B------:R-:W-:Y:S05]  /*6060*/  BRA `(.L_x_9718) ;  /* 0x0000000000087947 */ /* 0x000fea0003800000 */
.L_x_9744:
[----:B------:R-:W0:Y:S02]  /*6070*/  F2I.FTZ.U32.TRUNC.NTZ R3, R2 ;  /* 0x0000000200037305 */ /* 0x000e24000021f000 */
[----:B0-----:R0:W-:Y:S02]  /*6080*/  STG.E desc[UR36][R16.64], R3 ;  /* 0x0000000310007986 */ /* 0x0011e4000c101924 */
.L_x_9718:
[----:B------:R-:W-:-:S07]  /*6090*/  VIADD R19, R19, 0x80 ;  /* 0x0000008013137836 */ /* 0x000fce0000000000 */
.L_x_9683:
[----:B------:R-:W-:Y:S05]  /*60a0*/  BSYNC B7 ;  /* 0x0000000000077941 */ /* 0x000fea0003800000 */
.L_x_9682:
        /* <DEDUP_REMOVED lines=307> */
.L_x_9749:
        /* <DEDUP_REMOVED lines=20> */
[----:B--2---:R-:W3:Y:S01]  /*7520*/  I2F.S16 R0, R0 ;  /* 0x0000000000007306 */ /* 0x004ee20000101400 */
[----:B------:R-:W-:Y:S05]  /*7530*/  BRA `(.L_x_9756) ;  /* 0x0000000c00387947 */ /* 0x000fea0003800000 */
.L_x_9754:
[----:B------:R-:W2:Y:S02]  /*7540*/  LDG.E.U8 R0, desc[UR36][R2.64] ;  /* 0x0000002402007981 */ /* 0x000ea4000c1e1100 */
[----:B--2---:R-:W-:Y:S01]  /*7550*/  I2FP.F32.U32 R0, R0 ;  /* 0x0000000000007245 */ /* 0x004fe20000201000 */
[----:B------:R-:W-:Y:S06]  /*7560*/  BRA `(.L_x_9756) ;  /* 0x0000000c002c7947 */ /* 0x000fec0003800000 */
.L_x_9753:
        /* <DEDUP_REMOVED lines=9> */
.L_x_9758:
[----:B------:R-:W2:Y:S02]  /*7600*/  LDG.E R0, desc[UR36][R2.64] ;  /* 0x0000002402007981 */ /* 0x000ea4000c1e1900 */
[----:B--2---:R-:W-:Y:S01]  /*7610*/  I2FP.F32.S32 R0, R0 ;  /* 0x0000000000007245 */ /* 0x004fe20000201400 */
[----:B------:R-:W-:Y:S06]  /*7620*/  BRA `(.L_x_9756) ;  /* 0x0000000800fc7947 */ /* 0x000fec0003800000 */
.L_x_9757:
[----:B------:R-:W2:Y:S02]  /*7630*/  LDG.E.U16 R0, desc[UR36][R2.64] ;  /* 0x0000002402007981 */ /* 0x000ea4000c1e1500 */
[----:B--2---:R-:W0:Y:S01]  /*7640*/  I2F.S16 R0, R0 ;  /* 0x0000000000007306 */ /* 0x004e220000101400 */
[----:B------:R-:W-:Y:S05]  /*7650*/  BRA `(.L_x_9756) ;  /* 0x0000000800f07947 */ /* 0x000fea0003800000 */
.L_x_9752:
        /* <DEDUP_REMOVED lines=8> */
.L_x_9760:
[----:B------:R-:W2:Y:S02]  /*76e0*/  LDG.E.U16 R0, desc[UR36][R2.64] ;  /* 0x0000002402007981 */ /* 0x000ea4000c1e1500 */
[----:B--2---:R-:W-:Y:S01]  /*76f0*/  HADD2.F32 R0, -RZ, R0.H0_H0 ;  /* 0x20000000ff007230 */ /* 0x004fe20000004100 */
[----:B------:R-:W-:Y:S06]  /*7700*/  BRA `(.L_x_9756) ;  /* 0x0000000800c47947 */ /* 0x000fec0003800000 */
.L_x_9759:
        /* <DEDUP_REMOVED lines=8> */
.L_x_9762:
[----:B------:R-:W2:Y:S02]  /*7790*/  LDG.E.U16 R0, desc[UR36][R2.64] ;  /* 0x0000002402007981 */ /* 0x000ea4000c1e1500 */
[----:B--2---:R-:W-:Y:S01]  /*77a0*/  HADD2.F32 R0, -RZ, R0.H0_H0 ;  /* 0x20000000ff007230 */ /* 0x004fe20000004100 */
[----:B------:R-:W-:Y:S06]  /*77b0*/  BRA `(.L_x_9756) ;  /* 0x0000000800987947 */ /* 0x000fec0003800000 */
.L_x_9761:
[----:B------:R-:W2:Y:S01]  /*77c0*/  LDG.E.64 R2, desc[UR36][R2.64] ;  /* 0x0000002402027981 */ /* 0x000ea2000c1e1b00 */
[----:B------:R-:W-:Y:S01]  /*77d0*/  UMOV UR4, 0xf0000000 ;  /* 0xf000000000047882 */ /* 0x000fe20000000000 */
[----:B------:R-:W-:Y:S01]  /*77e0*/  UMOV UR5, 0x380fffff ;  /* 0x380fffff00057882 */ /* 0x000fe20000000000 */
[----:B--2---:R-:W0:Y:S01]  /*77f0*/  F2F.F32.F64 R0, R2 ;  /* 0x0000000200007310 */ /* 0x004e220000301000 */
[----:B------:R-:W-:-:S14]  /*7800*/  DSETP.GEU.AND P0, PT, |R2|, UR4, PT ;  /* 0x0000000402007e2a */ /* 0x000fdc000bf0e200 */
[----:B0-----:R-:W-:Y:S01]  /*7810*/  @!P0 FMUL R0, R0, 1.175494350822287508e-38 ;  /* 0x0080000000008820 */ /* 0x001fe20000400000 */
[----:B------:R-:W-:Y:S06]  /*7820*/  BRA `(.L_x_9756) ;  /* 0x00000008007c7947 */ /* 0x000fec0003800000 */
.L_x_9751:
        /* <DEDUP_REMOVED lines=12> */
.L_x_9765:
[----:B------:R-:W2:Y:S01]  /*78f0*/  LDG.E.64 R2, desc[UR36][R2.64] ;  /* 0x0000002402027981 */ /* 0x000ea2000c1e1b00 */
[----:B------:R-:W-:Y:S01]  /*7900*/  UMOV UR4, 0xf0000000 ;  /* 0xf000000000047882 */ /* 0x000fe20000000000 */
[----:B------:R-:W-:Y:S01]  /*7910*/  UMOV UR5, 0x380fffff ;  /* 0x380fffff00057882 */ /* 0x000fe20000000000 */
[----:B--2---:R-:W0:Y:S01]  /*7920*/  F2F.F32.F64 R0, R2 ;  /* 0x0000000200007310 */ /* 0x004e220000301000 */
[----:B------:R-:W-:-:S14]  /*7930*/  DSETP.GEU.AND P0, PT, |R2|, UR4, PT ;  /* 0x0000000402007e2a */ /* 0x000fdc000bf0e200 */
[----:B0-----:R-:W-:Y:S01]  /*7940*/  @!P0 FMUL R0, R0, 1.175494350822287508e-38 ;  /* 0x0080000000008820 */ /* 0x001fe20000400000 */
[----:B------:R-:W-:Y:S06]  /*7950*/  BRA `(.L_x_9756) ;  /* 0x0000000800307947 */ /* 0x000fec0003800000 */
.L_x_9764:
        /* <DEDUP_REMOVED lines=26> */
.L_x_9767:
        /* <DEDUP_REMOVED lines=13> */
.L_x_9766:
[----:B------:R-:W2:Y:S02]  /*7bd0*/  LDG.E.U16 R0, desc[UR36][R2.64] ;  /* 0x0000002402007981 */ /* 0x000ea4000c1e1500 */
[----:B--2---:R-:W-:Y:S01]  /*7be0*/  IMAD.U32 R0, R0, 0x10000, RZ ;  /* 0x0001000000007824 */ /* 0x004fe200078e00ff */
[----:B------:R-:W-:Y:S06]  /*7bf0*/  BRA `(.L_x_9756) ;  /* 0x0000000400887947 */ /* 0x000fec0003800000 */
.L_x_9763:
        /* <DEDUP_REMOVED lines=11> */
.L_x_9770:
        /* <DEDUP_REMOVED lines=20> */
.L_x_9772:
[----:B------:R-:W-:Y:S05]  /*7df0*/  BSYNC B0 ;  /* 0x0000000000007941 */ /* 0x000fea0003800000 */
.L_x_9771:
[----:B------:R-:W-:Y:S01]  /*7e00*/  LEA R3, R0, 0x3b800000, 0x17 ;  /* 0x3b80000000037811 */ /* 0x000fe200078eb8ff */
[----:B------:R-:W-:-:S05]  /*7e10*/  IMAD.SHL.U32 R0, R2, 0x100000, RZ ;  /* 0x0010000002007824 */ /* 0x000fca00078e00ff */
[----:B------:R-:W-:Y:S01]  /*7e20*/  LOP3.LUT R0, R3, R0, R4, 0xfe, !PT ;  /* 0x0000000003007212 */ /* 0x000fe200078efe04 */
[----:B------:R-:W-:Y:S06]  /*7e30*/  BRA `(.L_x_9756) ;  /* 0x0000000000f87947 */ /* 0x000fec0003800000 */
.L_x_9769:
        /* <DEDUP_REMOVED lines=20> */
.L_x_9774:
[----:B------:R-:W-:Y:S05]  /*7f80*/  BSYNC B0 ;  /* 0x0000000000007941 */ /* 0x000fea0003800000 */
.L_x_9773:
[----:B------:R-:W-:Y:S01]  /*7f90*/  LEA R3, R0, 0x37800000, 0x17 ;  /* 0x3780000000037811 */ /* 0x000fe200078eb8ff */
[----:B------:R-:W-:-:S05]  /*7fa0*/  IMAD.SHL.U32 R0, R2, 0x200000, RZ ;  /* 0x0020000002007824 */ /* 0x000fca00078e00ff */
[----:B------:R-:W-:Y:S01]  /*7fb0*/  LOP3.LUT R0, R3, R0, R4, 0xfe, !PT ;  /* 0x0000000003007212 */ /* 0x000fe200078efe04 */
[----:B------:R-:W-:Y:S06]  /*7fc0*/  BRA `(.L_x_9756) ;  /* 0x0000000000947947 */ /* 0x000fec0003800000 */
.L_x_9768:
        /* <DEDUP_REMOVED lines=14> */
.L_x_9755:
        /* <DEDUP_REMOVED lines=16> */
.L_x_9777:
[----:B------:R-:W-:Y:S01]  /*81b0*/  IMAD.MOV.U32 R0, RZ, RZ, RZ ;  /* 0x000000ffff007224 */ /* 0x000fe200078e00ff */
[----:B------:R-:W-:Y:S06]  /*81c0*/  BRA `(.L_x_9756) ;  /* 0x0000000000147947 */ /* 0x000fec0003800000 */
.L_x_9776:
[----:B------:R-:W2:Y:S02]  /*81d0*/  LDG.E.64 R2, desc[UR36][R2.64] ;  /* 0x0000002402027981 */ /* 0x000ea4000c1e1b00 */
[----:B--2---:R0:W1:Y:S01]  /*81e0*/  I2F.U64 R0, R2 ;  /* 0x0000000200007312 */ /* 0x0040620000301000 */
[----:B------:R-:W-:Y:S05]  /*81f0*/  BRA `(.L_x_9756) ;  /* 0x0000000000087947 */ /* 0x000fea0003800000 */
.L_x_9775:
[----:B------:R-:W2:Y:S02]  /*8200*/  LDG.E R0, desc[UR36][R2.64] ;  /* 0x0000002402007981 */ /* 0x000ea4000c1e1900 */
[----:B--2---:R-:W-:-:S07]  /*8210*/  I2FP.F32.U32 R0, R0 ;  /* 0x0000000000007245 */ /* 0x004fce0000201000 */
.L_x_9756:
[----:B------:R-:W-:Y:S05]  /*8220*/  BSYNC B6 ;  /* 0x0000000000067941 */ /* 0x000fea0003800000 */
.L_x_9750:
        /* <DEDUP_REMOVED lines=20> */
.L_x_9781:
[----:B------:R-:W0:Y:S02]  /*8370*/  F2I.S64.TRUNC R2, R2 ;  /* 0x0000000200027311 */ /* 0x000e24000020d900 */
[----:B0-----:R-:W-:-:S05]  /*8380*/  IMAD.MOV.U32 R5, RZ, RZ, R2 ;  /* 0x000000ffff057224 */ /* 0x001fca00078e0002 */
[----:B------:R0:W-:Y:S01]  /*8390*/  STG.E.U8 desc[UR36][R16.64], R5 ;  /* 0x0000000510007986 */ /* 0x0001e2000c101124 */
[----:B------:R-:W-:Y:S05]  /*83a0*/  BRA `(.L_x_9783) ;  /* 0x0000000c00407947 */ /* 0x000fea0003800000 */
.L_x_9780:
        /* <DEDUP_REMOVED lines=9> */
.L_x_9785:
[----:B------:R-:W0:Y:S02]  /*8440*/  F2I.FTZ.TRUNC.NTZ R3, R2 ;  /* 0x0000000200037305 */ /* 0x000e24000021f100 */
[----:B0-----:R0:W-:Y:S01]  /*8450*/  STG.E desc[UR36][R16.64], R3 ;  /* 0x0000000310007986 */ /* 0x0011e2000c101924 */
[----:B------:R-:W-:Y:S05]  /*8460*/  BRA `(.L_x_9783) ;  /* 0x0000000c00107947 */ /* 0x000fea0003800000 */
.L_x_9784:
[----:B------:R-:W0:Y:S02]  /*8470*/  F2I.FTZ.TRUNC.NTZ R3, R2 ;  /* 0x0000000200037305 */ /* 0x000e24000021f100 */
[----:B0-----:R0:W-:Y:S01]  /*8480*/  STG.E.U16 desc[UR36][R16.64], R3 ;  /* 0x0000000310007986 */ /* 0x0011e2000c101524 */
[----:B------:R-:W-:Y:S05]  /*8490*/  BRA `(.L_x_9783) ;  /* 0x0000000c00047947 */ /* 0x000fea0003800000 */
.L_x_9779:
        /* <DEDUP_REMOVED lines=8> */
.L_x_9787:
[----:B------:R-:W-:-:S05]  /*8520*/  F2FP.F16.F32.PACK_AB R2, RZ, R2 ;  /* 0x00000002ff02723e */ /* 0x000fca00000000ff */
[----:B------:R0:W-:Y:S01]  /*8530*/  STG.E.U16 desc[UR36][R16.64], R2 ;  /* 0x0000000210007986 */ /* 0x0001e2000c101524 */
[----:B------:R-:W-:Y:S05]  /*8540*/  BRA `(.L_x_9783) ;  /* 0x0000000800d87947 */ /* 0x000fea0003800000 */
.L_x_9786:
        /* <DEDUP_REMOVED lines=9> */
.L_x_9789:
[----:B------:R-:W-:-:S04]  /*85e0*/  F2FP.F16.F32.PACK_AB R3, RZ, R2 ;  /* 0x00000002ff03723e */ /* 0x000fc800000000ff */
[----:B------:R-:W-:-:S05]  /*85f0*/  PRMT R3, R3, 0x5410, RZ ;  /* 0x0000541003037816 */ /* 0x000fca00000000ff */
[----:B------:R0:W-:Y:S01]  /*8600*/  STG.E desc[UR36][R16.64], R3 ;  /* 0x0000000310007986 */ /* 0x0001e2000c101924 */
[----:B------:R-:W-:Y:S05]  /*8610*/  BRA `(.L_x_9783) ;  /* 0x0000000800a47947 */ /* 0x000fea0003800000 */
.L_x_9788:
[----:B------:R-:W-:-:S06]  /*8620*/  FMUL.FTZ R2, R2, 1 ;  /* 0x3f80000002027820 */ /* 0x000fcc0000410000 */
[----:B------:R-:W0:Y:S02]  /*8630*/  F2F.F64.F32 R2, R2 ;  /* 0x0000000200027310 */ /* 0x000e240000201800 */
[----:B0-----:R0:W-:Y:S01]  /*8640*/  STG.E.64 desc[UR36][R16.64], R2 ;  /* 0x0000000210007986 */ /* 0x0011e2000c101b24 */
[----:B------:R-:W-:Y:S05]  /*8650*/  BRA `(.L_x_9783) ;  /* 0x0000000800947947 */ /* 0x000fea0003800000 */
.L_x_9778:
        /* <DEDUP_REMOVED lines=12> */
.L_x_9792:
[----:B------:R-:W-:Y:S01]  /*8720*/  FMUL.FTZ R4, R2, 1 ;  /* 0x3f80000002047820 */ /* 0x000fe20000410000 */
[----:B------:R-:W-:-:S05]  /*8730*/  CS2R R6, SRZ ;  /* 0x0000000000067805 */ /* 0x000fca000001ff00 */
[----:B------:R-:W0:Y:S02]  /*8740*/  F2F.F64.F32 R4, R4 ;  /* 0x0000000400047310 */ /* 0x000e240000201800 */
[----:B0-----:R0:W-:Y:S01]  /*8750*/  STG.E.128 desc[UR36][R16.64], R4 ;  /* 0x0000000410007986 */ /* 0x0011e2000c101d24 */
[----:B------:R-:W-:Y:S05]  /*8760*/  BRA `(.L_x_9783) ;  /* 0x0000000800507947 */ /* 0x000fea0003800000 */
.L_x_9791:
        /* <DEDUP_REMOVED lines=20> */
.L_x_9796:
[----:B------:R-:W-:Y:S05]  /*88b0*/  BSYNC B0 ;  /* 0x0000000000007941 */ /* 0x000fea0003800000 */
.L_x_9795:
[----:B------:R-:W-:-:S05]  /*88c0*/  LOP3.LUT R5, R0, R5, RZ, 0xfc, !PT ;  /* 0x0000000500057212 */ /* 0x000fca00078efcff */
[----:B------:R0:W-:Y:S01]  /*88d0*/  STG.E.U8 desc[UR36][R16.64], R5 ;  /* 0x0000000510007986 */ /* 0x0001e2000c101124 */
[----:B------:R-:W-:Y:S05]  /*88e0*/  BRA `(.L_x_9783) ;  /* 0x0000000400f07947 */ /* 0x000fea0003800000 */
.L_x_9794:
        /* <DEDUP_REMOVED lines=12> */
.L_x_9798:
[----:B------:R-:W-:Y:S01]  /*89b0*/  IMAD.MOV.U32 R0, RZ, RZ, 0x7f ;  /* 0x0000007fff007424 */ /* 0x000fe200078e00ff */
[----:B------:R-:W-:-:S04]  /*89c0*/  ISETP.GT.U32.AND P0, PT, R4, 0x7f800000, PT ;  /* 0x7f8000000400780c */ /* 0x000fc80003f04070 */
[----:B------:R-:W-:-:S09]  /*89d0*/  SEL R0, R0, 0x7c, P0 ;  /* 0x0000007c00007807 */ /* 0x000fd20000000000 */
.L_x_9799:
[----:B------:R-:W-:Y:S05]  /*89e0*/  BSYNC B0 ;  /* 0x0000000000007941 */ /* 0x000fea0003800000 */
.L_x_9797:
[----:B------:R-:W-:-:S04]  /*89f0*/  LOP3.LUT R2, R2, 0x80000000, RZ, 0xc0, !PT ;  /* 0x8000000002027812 */ /* 0x000fc800078ec0ff */
[----:B------:R-:W-:-:S04]  /*8a00*/  SHF.R.U32.HI R3, RZ, 0x18, R2 ;  /* 0x00000018ff037819 */ /* 0x000fc80000011602 */
[----:B------:R-:W-:-:S05]  /*8a10*/  LOP3.LUT R3, R0, R3, RZ, 0xfc, !PT ;  /* 0x0000000300037212 */ /* 0x000fca00078efcff */
[----:B------:R0:W-:Y:S01]  /*8a20*/  STG.E.U8 desc[UR36][R16.64], R3 ;  /* 0x0000000310007986 */ /* 0x0001e2000c101124 */
[----:B------:R-:W-:Y:S05]  /*8a30*/  BRA `(.L_x_9783) ;  /* 0x00000004009c7947 */ /* 0x000fea0003800000 */
.L_x_9793:
[----:B------:R-:W-:-:S05]  /*8a40*/  F2FP.BF16.F32.PACK_AB R2, RZ, R2 ;  /* 0x00000002ff02723e */ /* 0x000fca00000010ff */
[----:B------:R0:W-:Y:S01]  /*8a50*/  STG.E.U16 desc[UR36][R16.64], R2 ;  /* 0x0000000210007986 */ /* 0x0001e2000c101524 */
[----:B------:R-:W-:Y:S05]  /*8a60*/  BRA `(.L_x_9783) ;  /* 0x0000000400907947 */ /* 0x000fea0003800000 */
.L_x_9790:
        /* <DEDUP_REMOVED lines=11> */
.L_x_9802:
        /* <DEDUP_REMOVED lines=16> */
.L_x_9805:
[----:B------:R-:W-:-:S04]  /*8c20*/  LOP3.LUT R2, R2, 0x80000000, RZ, 0xc0, !PT ;  /* 0x8000000002027812 */ /* 0x000fc800078ec0ff */
[----:B------:R-:W-:-:S04]  /*8c30*/  SHF.R.U32.HI R3, RZ, 0x18, R2 ;  /* 0x00000018ff037819 */ /* 0x000fc80000011602 */
[----:B------:R-:W-:-:S04]  /*8c40*/  LOP3.LUT R0, R0, R3, RZ, 0xfc, !PT ;  /* 0x0000000300007212 */ /* 0x000fc800078efcff */
[----:B------:R-:W-:-:S07]  /*8c50*/  PRMT R8, R0, 0x7610, R8 ;  /* 0x0000761000087816 */ /* 0x000fce0000000008 */
.L_x_9804:
[----:B------:R-:W-:Y:S05]  /*8c60*/  BSYNC B0 ;  /* 0x0000000000007941 */ /* 0x000fea0003800000 */
.L_x_9803:
[----:B------:R3:W-:Y:S01]  /*8c70*/  STG.E.U8 desc[UR36][R16.64], R8 ;  /* 0x0000000810007986 */ /* 0x0007e2000c101124 */
[----:B------:R-:W-:Y:S05]  /*8c80*/  BRA `(.L_x_9783) ;  /* 0x0000000400087947 */ /* 0x000fea0003800000 */
.L_x_9801:
        /* <DEDUP_REMOVED lines=16> */
.L_x_9808:
[----:B------:R-:W-:-:S04]  /*8d90*/  LOP3.LUT R2, R2, 0x80000000, RZ, 0xc0, !PT ;  /* 0x8000000002027812 */ /* 0x000fc800078ec0ff */
[----:B------:R-:W-:-:S04]  /*8da0*/  SHF.R.U32.HI R3, RZ, 0x18, R2 ;  /* 0x00000018ff037819 */ /* 0x000fc80000011602 */
[----:B------:R-:W-:-:S04]  /*8db0*/  LOP3.LUT R0, R0, R3, RZ, 0xfc, !PT ;  /* 0x0000000300007212 */ /* 0x000fc800078efcff */
[----:B------:R-:W-:-:S07]  /*8dc0*/  PRMT R8, R0, 0x7610, R8 ;  /* 0x0000761000087816 */ /* 0x000fce0000000008 */
.L_x_9807:
[----:B------:R-:W-:Y:S05]  /*8dd0*/  BSYNC B0 ;  /* 0x0000000000007941 */ /* 0x000fea0003800000 */
.L_x_9806:
[----:B------:R0:W-:Y:S01]  /*8de0*/  STG.E.U8 desc[UR36][R16.64], R8 ;  /* 0x0000000810007986 */ /* 0x0001e2000c101124 */
[----:B------:R-:W-:Y:S05]  /*8df0*/  BRA `(.L_x_9783) ;  /* 0x0000000000ac7947 */ /* 0x000fea0003800000 */
.L_x_9800:
        /* <DEDUP_REMOVED lines=21> */
.L_x_9782:
        /* <DEDUP_REMOVED lines=16> */
.L_x_9811:
[----:B------:R-:W-:Y:S05]  /*9050*/  BRA `(.L_x_9783) ;  /* 0x0000000000147947 */ /* 0x000fea0003800000 */
.L_x_9810:
[----:B------:R-:W0:Y:S02]  /*9060*/  F2I.U64.TRUNC R2, R2 ;  /* 0x0000000200027311 */ /* 0x000e24000020d800 */
[----:B0-----:R2:W-:Y:S01]  /*9070*/  STG.E.64 desc[UR36][R16.64], R2 ;  /* 0x0000000210007986 */ /* 0x0015e2000c101b24 */
[----:B------:R-:W-:Y:S05]  /*9080*/  BRA `(.L_x_9783) ;  /* 0x0000000000087947 */ /* 0x000fea0003800000 */
.L_x_9809:
[----:B------:R-:W0:Y:S02]  /*9090*/  F2I.FTZ.U32.TRUNC.NTZ R3, R2 ;  /* 0x0000000200037305 */ /* 0x000e24000021f000 */
[----:B0-----:R0:W-:Y:S02]  /*90a0*/  STG.E desc[UR36][R16.64], R3 ;  /* 0x0000000310007986 */ /* 0x0011e4000c101924 */
.L_x_9783:
[----:B------:R-:W-:-:S07]  /*90b0*/  VIADD R19, R19, 0x80 ;  /* 0x0000008013137836 */ /* 0x000fce0000000000 */
.L_x_9748:
[----:B------:R-:W-:Y:S05]  /*90c0*/  BSYNC B7 ;  /* 0x0000000000077941 */ /* 0x000fea0003800000 */
.L_x_9747:
        /* <DEDUP_REMOVED lines=306> */
.L_x_9812:
        /* <DEDUP_REMOVED lines=20> */
[----:B--2---:R-:W2:Y:S01]  /*a530*/  I2F.S16 R0, R0 ;  /* 0x0000000000007306 */ /* 0x004ea20000101400 */
[----:B------:R-:W-:Y:S05]  /*a540*/  BRA `(.L_x_9819) ;  /* 0x0000000c00387947 */ /* 0x000fea0003800000 */
.L_x_9817:
[----:B------:R-:W2:Y:S02]  /*a550*/  LDG.E.U8 R0, desc[UR36][R2.64] ;  /* 0x0000002402007981 */ /* 0x000ea4000c1e1100 */
[----:B--2---:R-:W-:Y:S01]  /*a560*/  I2FP.F32.U32 R0, R0 ;  /* 0x0000000000007245 */ /* 0x004fe20000201000 */
[----:B------:R-:W-:Y:S06]  /*a570*/  BRA `(.L_x_9819) ;  /* 0x0000000c002c7947 */ /* 0x000fec0003800000 */
.L_x_9816:
        /* <DEDUP_REMOVED lines=9> */
.L_x_9821:
[----:B------:R-:W2:Y:S02]  /*a610*/  LDG.E R0, desc[UR36][R2.64] ;  /* 0x0000002402007981 */ /* 0x000ea4000c1e1900 */
[----:B--2---:R-:W-:Y:S01]  /*a620*/  I2FP.F32.S32 R0, R0 ;  /* 0x0000000000007245 */ /* 0x004fe20000201400 */
[----:B------:R-:W-:Y:S06]  /*a630*/  BRA `(.L_x_9819) ;  /* 0x0000000800fc7947 */ /* 0x000fec0003800000 */
.L_x_9820:
[----:B------:R-:W2:Y:S02]  /*a640*/  LDG.E.U16 R0, desc[UR36][R2.64] ;  /* 0x0000002402007981 */ /* 0x000ea4000c1e1500 */
[----:B--2---:R-:W0:Y:S01]  /*a650*/  I2F.S16 R0, R0 ;  /* 0x0000000000007306 */ /* 0x004e220000101400 */
[----:B------:R-:W-:Y:S05]  /*a660*/  BRA `(.L_x_9819) ;  /* 0x0000000800f07947 */ /* 0x000fea0003800000 */
.L_x_9815:
        /* <DEDUP_REMOVED lines=8> */
.L_x_9823:
[----:B------:R-:W2:Y:S02]  /*a6f0*/  LDG.E.U16 R0, desc[UR36][R2.64] ;  /* 0x0000002402007981 */ /* 0x000ea4000c1e1500 */
[----:B--2---:R-:W-:Y:S01]  /*a700*/  HADD2.F32 R0, -RZ, R0.H0_H0 ;  /* 0x20000000ff007230 */ /* 0x004fe20000004100 */
[----:B------:R-:W-:Y:S06]  /*a710*/  BRA `(.L_x_9819) ;  /* 0x0000000800c47947 */ /* 0x000fec0003800000 */
.L_x_9822:
        /* <DEDUP_REMOVED lines=8> */
.L_x_9825:
[----:B------:R-:W2:Y:S02]  /*a7a0*/  LDG.E.U16 R0, desc[UR36][R2.64] ;  /* 0x0000002402007981 */ /* 0x000ea4000c1e1500 */
[----:B--2---:R-:W-:Y:S01]  /*a7b0*/  HADD2.F32 R0, -RZ, R0.H0_H0 ;  /* 0x20000000ff007230 */ /* 0x004fe20000004100 */
[----:B------:R-:W-:Y:S06]  /*a7c0*/  BRA `(.L_x_9819) ;  /* 0x0000000800987947 */ /* 0x000fec0003800000 */
.L_x_9824:
[----:B------:R-:W2:Y:S01]  /*a7d0*/  LDG.E.64 R2, desc[UR36][R2.64] ;  /* 0x0000002402027981 */ /* 0x000ea2000c1e1b00 */
[----:B------:R-:W-:Y:S01]  /*a7e0*/  UMOV UR4, 0xf0000000 ;  /* 0xf000000000047882 */ /* 0x000fe20000000000 */
[----:B------:R-:W-:Y:S01]  /*a7f0*/  UMOV UR5, 0x380fffff ;  /* 0x380fffff00057882 */ /* 0x000fe20000000000 */
[----:B--2---:R-:W0:Y:S01]  /*a800*/  F2F.F32.F64 R0, R2 ;  /* 0x0000000200007310 */ /* 0x004e220000301000 */
[----:B------:R-:W-:-:S14]  /*a810*/  DSETP.GEU.AND P0, PT, |R2|, UR4, PT ;  /* 0x0000000402007e2a */ /* 0x000fdc000bf0e200 */
[----:B0-----:R-:W-:Y:S01]  /*a820*/  @!P0 FMUL R0, R0, 1.175494350822287508e-38 ;  /* 0x0080000000008820 */ /* 0x001fe20000400000 */
[----:B------:R-:W-:Y:S06]  /*a830*/  BRA `(.L_x_9819) ;  /* 0x00000008007c7947 */ /* 0x000fec0003800000 */
.L_x_9814:
        /* <DEDUP_REMOVED lines=12> */
.L_x_9828:
[----:B------:R-:W2:Y:S01]  /*a900*/  LDG.E.64 R2, desc[UR36][R2.64] ;  /* 0x0000002402027981 */ /* 0x000ea2000c1e1b00 */
[----:B------:R-:W-:Y:S01]  /*a910*/  UMOV UR4, 0xf0000000 ;  /* 0xf000000000047882 */ /* 0x000fe20000000000 */
[----:B------:R-:W-:Y:S01]  /*a920*/  UMOV UR5, 0x380fffff ;  /* 0x380fffff00057882 */ /* 0x000fe20000000000 */
[----:B--2---:R-:W0:Y:S01]  /*a930*/  F2F.F32.F64 R0, R2 ;  /* 0x0000000200007310 */ /* 0x004e220000301000 */
[----:B------:R-:W-:-:S14]  /*a940*/  DSETP.GEU.AND P0, PT, |R2|, UR4, PT ;  /* 0x0000000402007e2a */ /* 0x000fdc000bf0e200 */
[----:B0-----:R-:W-:Y:S01]  /*a950*/  @!P0 FMUL R0, R0, 1.175494350822287508e-38 ;  /* 0x0080000000008820 */ /* 0x001fe20000400000 */
[----:B------:R-:W-:Y:S06]  /*a960*/  BRA `(.L_x_9819) ;  /* 0x0000000800307947 */ /* 0x000fec0003800000 */
.L_x_9827:
        /* <DEDUP_REMOVED lines=26> */
.L_x_9830:
        /* <DEDUP_REMOVED lines=13> */
.L_x_9829:
[----:B------:R-:W2:Y:S02]  /*abe0*/  LDG.E.U16 R0, desc[UR36][R2.64] ;  /* 0x0000002402007981 */ /* 0x000ea4000c1e1500 */
[----:B--2---:R-:W-:Y:S01]  /*abf0*/  IMAD.U32 R0, R0, 0x10000, RZ ;  /* 0x0001000000007824 */ /* 0x004fe200078e00ff */
[----:B------:R-:W-:Y:S06]  /*ac00*/  BRA `(.L_x_9819) ;  /* 0x0000000400887947 */ /* 0x000fec0003800000 */
.L_x_9826:
        /* <DEDUP_REMOVED lines=11> */
.L_x_9833:
        /* <DEDUP_REMOVED lines=20> */
.L_x_9835:
[----:B------:R-:W-:Y:S05]  /*ae00*/  BSYNC B0 ;  /* 0x0000000000007941 */ /* 0x000fea0003800000 */
.L_x_9834:
[----:B------:R-:W-:Y:S01]  /*ae10*/  LEA R3, R0, 0x3b800000, 0x17 ;  /* 0x3b80000000037811 */ /* 0x000fe200078eb8ff */
[----:B------:R-:W-:-:S05]  /*ae20*/  IMAD.SHL.U32 R0, R2, 0x100000, RZ ;  /* 0x0010000002007824 */ /* 0x000fca00078e00ff */
[----:B------:R-:W-:Y:S01]  /*ae30*/  LOP3.LUT R0, R3, R0, R4, 0xfe, !PT ;  /* 0x0000000003007212 */ /* 0x000fe200078efe04 */
[----:B------:R-:W-:Y:S06]  /*ae40*/  BRA `(.L_x_9819) ;  /* 0x0000000000f87947 */ /* 0x000fec0003800000 */
.L_x_9832:
        /* <DEDUP_REMOVED lines=20> */
.L_x_9837:
[----:B------:R-:W-:Y:S05]  /*af90*/  BSYNC B0 ;  /* 0x0000000000007941 */ /* 0x000fea0003800000 */
.L_x_9836:
[----:B------:R-:W-:Y:S01]  /*afa0*/  LEA R3, R0, 0x37800000, 0x17 ;  /* 0x3780000000037811 */ /* 0x000fe200078eb8ff */
[----:B------:R-:W-:-:S05]  /*afb0*/  IMAD.SHL.U32 R0, R2, 0x200000, RZ ;  /* 0x0020000002007824 */ /* 0x000fca00078e00ff */
[----:B------:R-:W-:Y:S01]  /*afc0*/  LOP3.LUT R0, R3, R0, R4, 0xfe, !PT ;  /* 0x0000000003007212 */ /* 0x000fe200078efe04 */
[----:B------:R-:W-:Y:S06]  /*afd0*/  BRA `(.L_x_9819) ;  /* 0x0000000000947947 */ /* 0x000fec0003800000 */
.L_x_9831:
        /* <DEDUP_REMOVED lines=14> */
.L_x_9818:
        /* <DEDUP_REMOVED lines=16> */
.L_x_9840:
[----:B------:R-:W-:Y:S01]  /*b1c0*/  IMAD.MOV.U32 R0, RZ, RZ, RZ ;  /* 0x000000ffff007224 */ /* 0x000fe200078e00ff */
[----:B------:R-:W-:Y:S06]  /*b1d0*/  BRA `(.L_x_9819) ;  /* 0x0000000000147947 */ /* 0x000fec0003800000 */
.L_x_9839:
[----:B------:R-:W2:Y:S02]  /*b1e0*/  LDG.E.64 R2, desc[UR36][R2.64] ;  /* 0x0000002402027981 */ /* 0x000ea4000c1e1b00 */
[----:B--2---:R0:W1:Y:S01]  /*b1f0*/  I2F.U64 R0, R2 ;  /* 0x0000000200007312 */ /* 0x0040620000301000 */
[----:B------:R-:W-:Y:S05]  /*b200*/  BRA `(.L_x_9819) ;  /* 0x0000000000087947 */ /* 0x000fea0003800000 */
.L_x_9838:
[----:B------:R-:W2:Y:S02]  /*b210*/  LDG.E R0, desc[UR36][R2.64] ;  /* 0x0000002402007981 */ /* 0x000ea4000c1e1900 */
[----:B--2---:R-:W-:-:S07]  /*b220*/  I2FP.F32.U32 R0, R0 ;  /* 0x0000000000007245 */ /* 0x004fce0000201000 */
.L_x_9819:
[----:B------:R-:W-:Y:S05]  /*b230*/  BSYNC B6 ;  /* 0x0000000000067941 */ /* 0x000fea0003800000 */
.L_x_9813:
        /* <DEDUP_REMOVED lines=20> */
.L_x_9844:
[----:B------:R-:W0:Y:S02]  /*b380*/  F2I.S64.TRUNC R2, R2 ;  /* 0x0000000200027311 */ /* 0x000e24000020d900 */
[----:B0-----:R-:W-:-:S05]  /*b390*/  IMAD.MOV.U32 R5, RZ, RZ, R2 ;  /* 0x000000ffff057224 */ /* 0x001fca00078e0002 */
[----:B------:R-:W-:Y:S01]  /*b3a0*/  STG.E.U8 desc[UR36][R16.64], R5 ;  /* 0x0000000510007986 */ /* 0x000fe2000c101124 */
[----:B------:R-:W-:Y:S05]  /*b3b0*/  EXIT ;  /* 0x000000000000794d */ /* 0x000fea0003800000 */
.L_x_9843:
        /* <DEDUP_REMOVED lines=9> */
.L_x_9847:
[----:B------:R-:W0:Y:S02]  /*b450*/  F2I.FTZ.TRUNC.NTZ R3, R2 ;  /* 0x0000000200037305 */ /* 0x000e24000021f100 */
[----:B0-----:R-:W-:Y:S01]  /*b460*/  STG.E desc[UR36][R16.64], R3 ;  /* 0x0000000310007986 */ /* 0x001fe2000c101924 */
[----:B------:R-:W-:Y:S05]  /*b470*/  EXIT ;  /* 0x000000000000794d */ /* 0x000fea0003800000 */
.L_x_9846:
[----:B------:R-:W0:Y:S02]  /*b480*/  F2I.FTZ.TRUNC.NTZ R3, R2 ;  /* 0x0000000200037305 */ /* 0x000e24000021f100 */
[----:B0-----:R-:W-:Y:S01]  /*b490*/  STG.E.U16 desc[UR36][R16.64], R3 ;  /* 0x0000000310007986 */ /* 0x001fe2000c101524 */
[----:B------:R-:W-:Y:S05]  /*b4a0*/  EXIT ;  /* 0x000000000000794d */ /* 0x000fea0003800000 */
.L_x_9842:
        /* <DEDUP_REMOVED lines=8> */
.L_x_9849:
[----:B------:R-:W-:-:S05]  /*b530*/  F2FP.F16.F32.PACK_AB R2, RZ, R2 ;  /* 0x00000002ff02723e */ /* 0x000fca00000000ff */
[----:B------:R-:W-:Y:S01]  /*b540*/  STG.E.U16 desc[UR36][R16.64], R2 ;  /* 0x0000000210007986 */ /* 0x000fe2000c101524 */
[----:B------:R-:W-:Y:S05]  /*b550*/  EXIT ;  /* 0x000000000000794d */ /* 0x000fea0003800000 */
.L_x_9848:
        /* <DEDUP_REMOVED lines=9> */
.L_x_9851:
[----:B------:R-:W-:-:S04]  /*b5f0*/  F2FP.F16.F32.PACK_AB R3, RZ, R2 ;  /* 0x00000002ff03723e */ /* 0x000fc800000000ff */
[----:B------:R-:W-:-:S05]  /*b600*/  PRMT R3, R3, 0x5410, RZ ;  /* 0x0000541003037816 */ /* 0x000fca00000000ff */
[----:B------:R-:W-:Y:S01]  /*b610*/  STG.E desc[UR36][R16.64], R3 ;  /* 0x0000000310007986 */ /* 0x000fe2000c101924 */
[----:B------:R-:W-:Y:S05]  /*b620*/  EXIT ;  /* 0x000000000000794d */ /* 0x000fea0003800000 */
.L_x_9850:
[----:B------:R-:W-:-:S06]  /*b630*/  FMUL.FTZ R2, R2, 1 ;  /* 0x3f80000002027820 */ /* 0x000fcc0000410000 */
[----:B------:R-:W0:Y:S02]  /*b640*/  F2F.F64.F32 R2, R2 ;  /* 0x0000000200027310 */ /* 0x000e240000201800 */
[----:B0-----:R-:W-:Y:S01]  /*b650*/  STG.E.64 desc[UR36][R16.64], R2 ;  /* 0x0000000210007986 */ /* 0x001fe2000c101b24 */
[----:B------:R-:W-:Y:S05]  /*b660*/  EXIT ;  /* 0x000000000000794d */ /* 0x000fea0003800000 */
.L_x_9841:
        /* <DEDUP_REMOVED lines=12> */
.L_x_9854:
[----:B------:R-:W-:Y:S01]  /*b730*/  FMUL.FTZ R4, R2, 1 ;  /* 0x3f80000002047820 */ /* 0x000fe20000410000 */
[----:B------:R-:W-:-:S05]  /*b740*/  CS2R R6, SRZ ;  /* 0x0000000000067805 */ /* 0x000fca000001ff00 */
[----:B------:R-:W0:Y:S02]  /*b750*/  F2F.F64.F32 R4, R4 ;  /* 0x0000000400047310 */ /* 0x000e240000201800 */
[----:B0-----:R-:W-:Y:S01]  /*b760*/  STG.E.128 desc[UR36][R16.64], R4 ;  /* 0x0000000410007986 */ /* 0x001fe2000c101d24 */
[----:B------:R-:W-:Y:S05]  /*b770*/  EXIT ;  /* 0x000000000000794d */ /* 0x000fea0003800000 */
.L_x_9853:
        /* <DEDUP_REMOVED lines=20> */
.L_x_9858:
[----:B------:R-:W-:Y:S05]  /*b8c0*/  BSYNC B0 ;  /* 0x0000000000007941 */ /* 0x000fea0003800000 */
.L_x_9857:
[----:B------:R-:W-:-:S05]  /*b8d0*/  LOP3.LUT R5, R0, R5, RZ, 0xfc, !PT ;  /* 0x0000000500057212 */ /* 0x000fca00078efcff */
[----:B------:R-:W-:Y:S01]  /*b8e0*/  STG.E.U8 desc[UR36][R16.64], R5 ;  /* 0x0000000510007986 */ /* 0x000fe2000c101124 */
[----:B------:R-:W-:Y:S05]  /*b8f0*/  EXIT ;  /* 0x000000000000794d */ /* 0x000fea0003800000 */
.L_x_9856:
        /* <DEDUP_REMOVED lines=12> */
.L_x_9860:
[----:B------:R-:W-:Y:S01]  /*b9c0*/  IMAD.MOV.U32 R0, RZ, RZ, 0x7f ;  /* 0x0000007fff007424 */ /* 0x000fe200078e00ff */
[----:B------:R-:W-:-:S04]  /*b9d0*/  ISETP.GT.U32.AND P0, PT, R4, 0x7f800000, PT ;  /* 0x7f8000000400780c */ /* 0x000fc80003f04070 */
[----:B------:R-:W-:-:S09]  /*b9e0*/  SEL R0, R0, 0x7c, P0 ;  /* 0x0000007c00007807 */ /* 0x000fd20000000000 */
.L_x_9861:
[----:B------:R-:W-:Y:S05]  /*b9f0*/  BSYNC B0 ;  /* 0x0000000000007941 */ /* 0x000fea0003800000 */
.L_x_9859:
[----:B------:R-:W-:-:S04]  /*ba00*/  LOP3.LUT R2, R2, 0x80000000, RZ, 0xc0, !PT ;  /* 0x8000000002027812 */ /* 0x000fc800078ec0ff */
[----:B------:R-:W-:-:S04]  /*ba10*/  SHF.R.U32.HI R3, RZ, 0x18, R2 ;  /* 0x00000018ff037819 */ /* 0x000fc80000011602 */
[----:B------:R-:W-:-:S05]  /*ba20*/  LOP3.LUT R3, R0, R3, RZ, 0xfc, !PT ;  /* 0x0000000300037212 */ /* 0x000fca00078efcff */
[----:B------:R-:W-:Y:S01]  /*ba30*/  STG.E.U8 desc[UR36][R16.64], R3 ;  /* 0x0000000310007986 */ /* 0x000fe2000c101124 */
[----:B------:R-:W-:Y:S05]  /*ba40*/  EXIT ;  /* 0x000000000000794d */ /* 0x000fea0003800000 */
.L_x_9855:
[----:B------:R-:W-:-:S05]  /*ba50*/  F2FP.BF16.F32.PACK_AB R2, RZ, R2 ;  /* 0x00000002ff02723e */ /* 0x000fca00000010ff */
[----:B------:R-:W-:Y:S01]  /*ba60*/  STG.E.U16 desc[UR36][R16.64], R2 ;  /* 0x0000000210007986 */ /* 0x000fe2000c101524 */
[----:B------:R-:W-:Y:S05]  /*ba70*/  EXIT ;  /* 0x000000000000794d */ /* 0x000fea0003800000 */
.L_x_9852:
        /* <DEDUP_REMOVED lines=11> */
.L_x_9864:
        /* <DEDUP_REMOVED lines=16> */
.L_x_9867:
[----:B------:R-:W-:-:S04]  /*bc30*/  LOP3.LUT R2, R2, 0x80000000, RZ, 0xc0, !PT ;  /* 0x8000000002027812 */ /* 0x000fc800078ec0ff */
[----:B------:R-:W-:-:S04]  /*bc40*/  SHF.R.U32.HI R3, RZ, 0x18, R2 ;  /* 0x00000018ff037819 */ /* 0x000fc80000011602 */
[----:B------:R-:W-:-:S04]  /*bc50*/  LOP3.LUT R0, R0, R3, RZ, 0xfc, !PT ;  /* 0x0000000300007212 */ /* 0x000fc800078efcff */
[----:B------:R-:W-:-:S07]  /*bc60*/  PRMT R8, R0, 0x7610, R8 ;  /* 0x0000761000087816 */ /* 0x000fce0000000008 */
.L_x_9866:
[----:B------:R-:W-:Y:S05]  /*bc70*/  BSYNC B0 ;  /* 0x0000000000007941 */ /* 0x000fea0003800000 */
.L_x_9865:
[----:B------:R-:W-:Y:S01]  /*bc80*/  STG.E.U8 desc[UR36][R16.64], R8 ;  /* 0x0000000810007986 */ /* 0x000fe2000c101124 */
[----:B------:R-:W-:Y:S05]  /*bc90*/  EXIT ;  /* 0x000000000000794d */ /* 0x000fea0003800000 */
.L_x_9863:
        /* <DEDUP_REMOVED lines=16> */
.L_x_9870:
[----:B------:R-:W-:-:S04]  /*bda0*/  LOP3.LUT R2, R2, 0x80000000, RZ, 0xc0, !PT ;  /* 0x8000000002027812 */ /* 0x000fc800078ec0ff */
[----:B------:R-:W-:-:S04]  /*bdb0*/  SHF.R.U32.HI R3, RZ, 0x18, R2 ;  /* 0x00000018ff037819 */ /* 0x000fc80000011602 */
[----:B------:R-:W-:-:S04]  /*bdc0*/  LOP3.LUT R0, R0, R3, RZ, 0xfc, !PT ;  /* 0x0000000300007212 */ /* 0x000fc800078efcff */
[----:B------:R-:W-:-:S07]  /*bdd0*/  PRMT R8, R0, 0x7610, R8 ;  /* 0x0000761000087816 */ /* 0x000fce0000000008 */
.L_x_9869:
[----:B------:R-:W-:Y:S05]  /*bde0*/  BSYNC B0 ;  /* 0x0000000000007941 */ /* 0x000fea0003800000 */
.L_x_9868:
[----:B------:R-:W-:Y:S01]  /*bdf0*/  STG.E.U8 desc[UR36][R16.64], R8 ;  /* 0x0000000810007986 */ /* 0x000fe2000c101124 */
[----:B------:R-:W-:Y:S05]  /*be00*/  EXIT ;  /* 0x000000000000794d */ /* 0x000fea0003800000 */
.L_x_9862:
        /* <DEDUP_REMOVED lines=21> */
.L_x_9845:
        /* <DEDUP_REMOVED lines=16> */
.L_x_9873:
[----:B------:R-:W-:Y:S05]  /*c060*/  EXIT ;  /* 0x000000000000794d */ /* 0x000fea0003800000 */
.L_x_9872:
[----:B------:R-:W0:Y:S02]  /*c070*/  F2I.U64.TRUNC R2, R2 ;  /* 0x0000000200027311 */ /* 0x000e24000020d800 */
[----:B0-----:R-:W-:Y:S01]  /*c080*/  STG.E.64 desc[UR36][R16.64], R2 ;  /* 0x0000000210007986 */ /* 0x001fe2000c101b24 */
[----:B------:R-:W-:Y:S05]  /*c090*/  EXIT ;  /* 0x000000000000794d */ /* 0x000fea0003800000 */
.L_x_9871:
[----:B------:R-:W0:Y:S02]  /*c0a0*/  F2I.FTZ.U32.TRUNC.NTZ R3, R2 ;  /* 0x0000000200037305 */ /* 0x000e24000021f000 */
[----:B0-----:R-:W-:Y:S01]  /*c0b0*/  STG.E desc[UR36][R16.64], R3 ;  /* 0x0000000310007986 */ /* 0x001fe2000c101924 */
[----:B------:R-:W-:Y:S05]  /*c0c0*/  EXIT ;  /* 0x000000000000794d */ /* 0x000fea0003800000 */
.L_x_9874:
        /* <DEDUP_REMOVED lines=11> */
.L_x_11137:


//--------------------- .text._ZN2at6native27unrolled_elementwise_kernelIZZZNS0_61_GLOBAL__N__132982cb_23_ActivationSiluKernel_cu_f5210f67_354611silu_kernelERNS_18TensorIteratorBaseEENKUlvE_clEvENKUlvE0_clEvEUlfE_St5arrayIPcLm2EELi4E23TrivialOffsetCalculatorILi1EjESC_NS0_6memory12LoadWithCastILi1EEENSD_13StoreWithCastILi1EEEEEviT_T0_T2_T3_T4_T5_ --------------------------
	.section	.text._ZN2at6native27unrolled_elementwise_kernelIZZZNS0_61_GLOBAL__N__132982cb_23_ActivationSiluKernel_cu_f5210f67_354611silu_kernelERNS_18TensorIteratorBaseEENKUlvE_clEvENKUlvE0_clEvEUlfE_St5arrayIPcLm2EELi4E23TrivialOffsetCalculatorILi1EjESC_NS0_6memory12LoadWithCastILi1EEENSD_13StoreWithCastILi1EEEEEviT_T0_T2_T3_T4_T5_,"ax",@progbits
	.align	128
        .global         _ZN2at6native27unrolled_elementwise_kernelIZZZNS0_61_GLOBAL__N__132982cb_23_ActivationSiluKernel_cu_f5210f67_354611silu_kernelERNS_18TensorIteratorBaseEENKUlvE_clEvENKUlvE0_clEvEUlfE_St5arrayIPcLm2EELi4E23TrivialOffsetCalculatorILi1EjESC_NS0_6memory12LoadWithCastILi1EEENSD_13StoreWithCastILi1EEEEEviT_T0_T2_T3_T4_T5_
        .type           _ZN2at6native27unrolled_elementwise_kernelIZZZNS0_61_GLOBAL__N__132982cb_23_ActivationSiluKernel_cu_f5210f67_354611silu_kernelERNS_18TensorIteratorBaseEENKUlvE_clEvENKUlvE0_clEvEUlfE_St5arrayIPcLm2EELi4E23TrivialOffsetCalculatorILi1EjESC_NS0_6memory12LoadWithCastILi1EEENSD_13StoreWithCastILi1EEEEEviT_T0_T2_T3_T4_T5_,@function
        .size           _ZN2at6native27unrolled_elementwise_kernelIZZZNS0_61_GLOBAL__N__132982cb_23_ActivationSiluKernel_cu_f5210f67_354611silu_kernelERNS_18TensorIteratorBaseEENKUlvE_clEvENKUlvE0_clEvEUlfE_St5arrayIPcLm2EELi4E23TrivialOffsetCalculatorILi1EjESC_NS0_6memory12LoadWithCastILi1EEENSD_13StoreWithCastILi1EEEEEviT_T0_T2_T3_T4_T5_,(.L_x_11138 - _ZN2at6native27unrolled_elementwise_kernelIZZZNS0_61_GLOBAL__N__132982cb_23_ActivationSiluKernel_cu_f5210f67_354611silu_kernelERNS_18TensorIteratorBaseEENKUlvE_clEvENKUlvE0_clEvEUlfE_St5arrayIPcLm2EELi4E23TrivialOffsetCalculatorILi1EjESC_NS0_6memory12LoadWithCastILi1EEENSD_13StoreWithCastILi1EEEEEviT_T0_T2_T3_T4_T5_)
        .other          _ZN2at6native27unrolled_elementwise_kernelIZZZNS0_61_GLOBAL__N__132982cb_23_ActivationSiluKernel_cu_f5210f67_354611silu_kernelERNS_18TensorIteratorBaseEENKUlvE_clEvENKUlvE0_clEvEUlfE_St5arrayIPcLm2EELi4E23TrivialOffsetCalculatorILi1EjESC_NS0_6memory12LoadWithCastILi1EEENSD_13StoreWithCastILi1EEEEEviT_T0_T2_T3_T4_T5_,@"STO_CUDA_ENTRY STV_DEFAULT"
_ZN2at6native27unrolled_elementwise_kernelIZZZNS0_61_GLOBAL__N__132982cb_23_ActivationSiluKernel_cu_f5210f67_354611silu_kernelERNS_18TensorIteratorBaseEENKUlvE_clEvENKUlvE0_clEvEUlfE_St5arrayIPcLm2EELi4E23TrivialOffsetCalculatorILi1EjESC_NS0_6memory12LoadWithCastILi1EEENSD_13StoreWithCastILi1EEEEEviT_T0_T2_T3_T4_T5_:
.text._ZN2at6native27unrolled_elementwise_kernelIZZZNS0_61_GLOBAL__N__132982cb_23_ActivationSiluKernel_cu_f5210f67_354611silu_kernelERNS_18TensorIteratorBaseEENKUlvE_clEvENKUlvE0_clEvEUlfE_St5arrayIPcLm2EELi4E23TrivialOffsetCalculatorILi1EjESC_NS0_6memory12LoadWithCastILi1EEENSD_13StoreWithCastILi1EEEEEviT_T0_T2_T3_T4_T5_:
[----:B------:R-:W0:Y:S01]  /*0000*/  LDC R1, c[0x0][0x28] ;  /* 0x00000a00ff017b82 */ /* 0x000e220000000800 */
[----:B------:R-:W1:Y:S07]  /*0010*/  S2R R2, SR_CTAID.X ;  /* 0x0000000000027919 */ /* 0x000e6e0000002500 */
[----:B------:R-:W1:Y:S01]  /*0020*/  LDC R17, c[0x0][0x210] ;  /* 0x00008400ff117b82 */ /* 0x000e620000000800 */
[----:B------:R-:W-:Y:S01]  /*0030*/  ULDC.64 UR36, c[0x0][0x208] ;  /* 0x0000820000247ab9 */ /* 0x000fe20000000a00 */
[----:B------:R-:W-:Y:S01]  /*0040*/  BSSY B7, `(.L_x_9875) ;  /* 0x00000ef000077945 */ /* 0x000fe20003800000 */
[----:B------:R-:W2:Y:S01]  /*0050*/  S2R R16, SR_TID.X ;  /* 0x0000000000107919 */ /* 0x000ea20000002100 */
[----:B------:R-:W-:-:S02]  /*0060*/  IMAD.MOV.U32 R18, RZ, RZ, RZ ;  /* 0x000000ffff127224 */ /* 0x000fc400078e00ff */
[----:B------:R-:W-:Y:S02]  /*0070*/  IMAD.MOV.U32 R22, RZ, RZ, RZ ;  /* 0x000000ffff167224 */ /* 0x000fe400078e00ff */
[----:B------:R-:W3:Y:S01]  /*0080*/  LDC.U8 R24, c[0x0][0x22c] ;  /* 0x00008b00ff187b82 */ /* 0x000ee20000000000 */
[----:B-1----:R-:W-:-:S05]  /*0090*/  IMAD R17, R2, -0x200, R17 ;  /* 0xfffffe0002117824 */ /* 0x002fca00078e0211 */
[----:B--2---:R-:W-:-:S13]  /*00a0*/  ISETP.GE.AND P0, PT, R16, R17, PT ;  /* 0x000000111000720c */ /* 0x004fda0003f06270 */
[----:B0--3--:R-:W-:Y:S05]  /*00b0*/  @P0 BRA `(.L_x_9876) ;  /* 0x0000000c009c0947 */ /* 0x009fea0003800000 */
        /* <DEDUP_REMOVED lines=21> */
.L_x_9881:
[----:B------:R-:W2:Y:S02]  /*0210*/  LDG.E.U8 R4, desc[UR36][R4.64] ;  /* 0x0000002404047981 */ /* 0x000ea4000c1e1100 */
[----:B--2---:R-:W-:Y:S01]  /*0220*/  I2FP.F32.U32 R22, R4 ;  /* 0x0000000400167245 */ /* 0x004fe20000201000 */
[----:B------:R-:W-:Y:S06]  /*0230*/  BRA `(.L_x_9883) ;  /* 0x0000000c00307947 */ /* 0x000fec0003800000 */
.L_x_9880:
        /* <DEDUP_REMOVED lines=9> */
.L_x_9885:
[----:B------:R-:W2:Y:S02]  /*02d0*/  LDG.E R4, desc[UR36][R4.64] ;  /* 0x0000002404047981 */ /* 0x000ea4000c1e1900 */
[----:B--2---:R-:W-:Y:S01]  /*02e0*/  I2FP.F32.S32 R22, R4 ;  /* 0x0000000400167245 */ /* 0x004fe20000201400 */
[----:B------:R-:W-:Y:S06]  /*02f0*/  BRA `(.L_x_9883) ;  /* 0x0000000c00007947 */ /* 0x000fec0003800000 */
.L_x_9884:
[----:B------:R-:W2:Y:S02]  /*0300*/  LDG.E.U16 R4, desc[UR36][R4.64] ;  /* 0x0000002404047981 */ /* 0x000ea4000c1e1500 */
[----:B--2---:R2:W3:Y:S01]  /*0310*/  I2F.S16 R22, R4 ;  /* 0x0000000400167306 */ /* 0x0044e20000101400 */
[----:B------:R-:W-:Y:S05]  /*0320*/  BRA `(.L_x_9883) ;  /* 0x0000000800f47947 */ /* 0x000fea0003800000 */
.L_x_9879:
        /* <DEDUP_REMOVED lines=8> */
.L_x_9887:
[----:B------:R-:W2:Y:S02]  /*03b0*/  LDG.E.U16 R4, desc[UR36][R4.64] ;  /* 0x0000002404047981 */ /* 0x000ea4000c1e1500 */
[----:B--2---:R-:W-:Y:S01]  /*03c0*/  HADD2.F32 R22, -RZ, R4.H0_H0 ;  /* 0x20000004ff167230 */ /* 0x004fe20000004100 */
[----:B------:R-:W-:Y:S06]  /*03d0*/  BRA `(.L_x_9883) ;  /* 0x0000000800c87947 */ /* 0x000fec0003800000 */
.L_x_9886:
        /* <DEDUP_REMOVED lines=8> */
.L_x_9889:
[----:B------:R-:W2:Y:S02]  /*0460*/  LDG.E.U16 R4, desc[UR36][R4.64] ;  /* 0x0000002404047981 */ /* 0x000ea4000c1e1500 */
[----:B--2---:R-:W-:Y:S01]  /*0470*/  HADD2.F32 R22, -RZ, R4.H0_H0 ;  /* 0x20000004ff167230 */ /* 0x004fe20000004100 */
[----:B------:R-:W-:Y:S06]  /*0480*/  BRA `(.L_x_9883) ;  /* 0x00000008009c7947 */ /* 0x000fec0003800000 */
.L_x_9888:
[----:B------:R-:W2:Y:S01]  /*0490*/  LDG.E.64 R4, desc[UR36][R4.64] ;  /* 0x0000002404047981 */ /* 0x000ea2000c1e1b00 */
[----:B------:R-:W-:Y:S01]  /*04a0*/  UMOV UR4, 0xf0000000 ;  /* 0xf000000000047882 */ /* 0x000fe20000000000 */
[----:B------:R-:W-:Y:S01]  /*04b0*/  UMOV UR5, 0x380fffff ;  /* 0x380fffff00057882 */ /* 0x000fe20000000000 */
[----:B--2---:R-:W0:Y:S01]  /*04c0*/  F2F.F32.F64 R22, R4 ;  /* 0x0000000400167310 */ /* 0x004e220000301000 */
[----:B------:R-:W-:-:S14]  /*04d0*/  DSETP.GEU.AND P0, PT, |R4|, UR4, PT ;  /* 0x0000000404007e2a */ /* 0x000fdc000bf0e200 */
[----:B0-----:R-:W-:Y:S01]  /*04e0*/  @!P0 FMUL R22, R22, 1.175494350822287508e-38 ;  /* 0x0080000016168820 */ /* 0x001fe20000400000 */
[----:B------:R-:W-:Y:S06]  /*04f0*/  BRA `(.L_x_9883) ;  /* 0x0000000800807947 */ /* 0x000fec0003800000 */
.L_x_9878:
        /* <DEDUP_REMOVED lines=12> */
.L_x_9892:
[----:B------:R-:W2:Y:S01]  /*05c0*/  LDG.E.64 R4, desc[UR36][R4.64] ;  /* 0x0000002404047981 */ /* 0x000ea2000c1e1b00 */
[----:B------:R-:W-:Y:S01]  /*05d0*/  UMOV UR4, 0xf0000000 ;  /* 0xf000000000047882 */ /* 0x000fe20000000000 */
[----:B------:R-:W-:Y:S01]  /*05e0*/  UMOV UR5, 0x380fffff ;  /* 0x380fffff00057882 */ /* 0x000fe20000000000 */
[----:B--2---:R-:W0:Y:S01]  /*05f0*/  F2F.F32.F64 R22, R4 ;  /* 0x0000000400167310 */ /* 0x004e220000301000 */
[----:B------:R-:W-:-:S14]  /*0600*/  DSETP.GEU.AND P0, PT, |R4|, UR4, PT ;  /* 0x0000000404007e2a */ /* 0x000fdc000bf0e200 */
[----:B0-----:R-:W-:Y:S01]  /*0610*/  @!P0 FMUL R22, R22, 1.175494350822287508e-38 ;  /* 0x0080000016168820 */ /* 0x001fe20000400000 */
[----:B------:R-:W-:Y:S06]  /*0620*/  BRA `(.L_x_9883) ;  /* 0x0000000800347947 */ /* 0x000fec0003800000 */
.L_x_9891:
        /* <DEDUP_REMOVED lines=26> */
.L_x_9894:
        /* <DEDUP_REMOVED lines=14> */
.L_x_9893:
[----:B------:R-:W2:Y:S02]  /*08b0*/  LDG.E.U16 R4, desc[UR36][R4.64] ;  /* 0x0000002404047981 */ /* 0x000ea4000c1e1500 */
[----:B--2---:R-:W-:Y:S01]  /*08c0*/  IMAD.U32 R22, R4, 0x10000, RZ ;  /* 0x0001000004167824 */ /* 0x004fe200078e00ff */
[----:B------:R-:W-:Y:S06]  /*08d0*/  BRA `(.L_x_9883) ;  /* 0x0000000400887947 */ /* 0x000fec0003800000 */
.L_x_9890:
        /* <DEDUP_REMOVED lines=11> */
.L_x_9897:
        /* <DEDUP_REMOVED lines=20> */
.L_x_9899:
[----:B------:R-:W-:Y:S05]  /*0ad0*/  BSYNC B0 ;  /* 0x0000000000007941 */ /* 0x000fea0003800000 */
.L_x_9898:
[----:B------:R-:W-:Y:S01]  /*0ae0*/  IMAD.SHL.U32 R3, R3, 0x100000, RZ ;  /* 0x0010000003037824 */ /* 0x000fe200078e00ff */
[----:B------:R-:W-:-:S04]  /*0af0*/  LEA R5, R0, 0x3b800000, 0x17 ;  /* 0x3b80000000057811 */ /* 0x000fc800078eb8ff */
[----:B------:R-:W-:Y:S01]  /*0b00*/  LOP3.LUT R22, R5, R3, R22, 0xfe, !PT ;  /* 0x0000000305167212 */ /* 0x000fe200078efe16 */
[----:B------:R-:W-:Y:S06]  /*0b10*/  BRA `(.L_x_9883) ;  /* 0x0000000000f87947 */ /* 0x000fec0003800000 */
.L_x_9896:
        /* <DEDUP_REMOVED lines=20> */
.L_x_9901:
[----:B------:R-:W-:Y:S05]  /*0c60*/  BSYNC B0 ;  /* 0x0000000000007941 */ /* 0x000fea0003800000 */
.L_x_9900:
[----:B------:R-:W-:Y:S01]  /*0c70*/  IMAD.SHL.U32 R3, R3, 0x200000, RZ ;  /* 0x0020000003037824 */ /* 0x000fe200078e00ff */
[----:B------:R-:W-:-:S04]  /*0c80*/  LEA R5, R0, 0x37800000, 0x17 ;  /* 0x3780000000057811 */ /* 0x000fc800078eb8ff */
[----:B------:R-:W-:Y:S01]  /*0c90*/  LOP3.LUT R22, R5, R3, R22, 0xfe, !PT ;  /* 0x0000000305167212 */ /* 0x000fe200078efe16 */
[----:B------:R-:W-:Y:S06]  /*0ca0*/  BRA `(.L_x_9883) ;  /* 0x0000000000947947 */ /* 0x000fec0003800000 */
.L_x_9895:
        /* <DEDUP_REMOVED lines=14> */
.L_x_9882:
        /* <DEDUP_REMOVED lines=16> */
.L_x_9904:
[----:B------:R-:W-:Y:S01]  /*0e90*/  IMAD.MOV.U32 R22, RZ, RZ, RZ ;  /* 0x000000ffff167224 */ /* 0x000fe200078e00ff */
[----:B------:R-:W-:Y:S06]  /*0ea0*/  BRA `(.L_x_9883) ;  /* 0x0000000000147947 */ /* 0x000fec0003800000 */
.L_x_9903:
[----:B------:R-:W2:Y:S02]  /*0eb0*/  LDG.E.64 R22, desc[UR36][R4.64] ;  /* 0x0000002404167981 */ /* 0x000ea4000c1e1b00 */
[----:B--2---:R0:W1:Y:S01]  /*0ec0*/  I2F.U64 R22, R22 ;  /* 0x0000001600167312 */ /* 0x0040620000301000 */
[----:B------:R-:W-:Y:S05]  /*0ed0*/  BRA `(.L_x_9883) ;  /* 0x0000000000087947 */ /* 0x000fea0003800000 */
.L_x_9902:
[----:B------:R-:W2:Y:S02]  /*0ee0*/  LDG.E R4, desc[UR36][R4.64] ;  /* 0x0000002404047981 */ /* 0x000ea4000c1e1900 */
[----:B--2---:R-:W-:-:S07]  /*0ef0*/  I2FP.F32.U32 R22, R4 ;  /* 0x0000000400167245 */ /* 0x004fce0000201000 */
.L_x_9883:
[----:B------:R-:W-:Y:S05]  /*0f00*/  BSYNC B6 ;  /* 0x0000000000067941 */ /* 0x000fea0003800000 */
.L_x_9877:
[----:B------:R-:W2:Y:S02]  /*0f10*/  S2R R16, SR_TID.X ;  /* 0x0000000000107919 */ /* 0x000ea40000002100 */
[----:B--2---:R-:W-:-:S07]  /*0f20*/  VIADD R16, R16, 0x80 ;  /* 0x0000008010107836 */ /* 0x004fce0000000000 */
.L_x_9876:
[----:B------:R-:W-:Y:S05]  /*0f30*/  BSYNC B7 ;  /* 0x0000000000077941 */ /* 0x000fea0003800000 */
.L_x_9875:
[----:B------:R-:W-:Y:S01]  /*0f40*/  ISETP.GE.AND P0, PT, R16, R17, PT ;  /* 0x000000111000720c */ /* 0x000fe20003f06270 */
[----:B------:R-:W-:-:S12]  /*0f50*/  BSSY B7, `(.L_x_9905) ;  /* 0x00000e8000077945 */ /* 0x000fd80003800000 */
[----:B------:R-:W-:Y:S05]  /*0f60*/  @P0 BRA `(.L_x_9906) ;  /* 0x0000000c00980947 */ /* 0x000fea0003800000 */
[----:B0---4-:R-:W0:Y:S01]  /*0f70*/  LDC.64 R4, c[0x0][0x220] ;  /* 0x00008800ff047b82 */ /* 0x011e220000000a00 */
        /* <DEDUP_REMOVED lines=21> */
.L_x_9911:
[----:B------:R-:W2:Y:S02]  /*10d0*/  LDG.E.U8 R4, desc[UR36][R4.64] ;  /* 0x0000002404047981 */ /* 0x000ea4000c1e1100 */
[----:B--2---:R-:W-:Y:S01]  /*10e0*/  I2FP.F32.U32 R18, R4 ;  /* 0x0000000400127245 */ /* 0x004fe20000201000 */
[----:B------:R-:W-:Y:S06]  /*10f0*/  BRA `(.L_x_9913) ;  /* 0x0000000c002c7947 */ /* 0x000fec0003800000 */
.L_x_9910:
        /* <DEDUP_REMOVED lines=9> */
.L_x_9915:
[----:B------:R-:W2:Y:S02]  /*1190*/  LDG.E R4, desc[UR36][R4.64] ;  /* 0x0000002404047981 */ /* 0x000ea4000c1e1900 */
[----:B--2---:R-:W-:Y:S01]  /*11a0*/  I2FP.F32.S32 R18, R4 ;  /* 0x0000000400127245 */ /* 0x004fe20000201400 */
[----:B------:R-:W-:Y:S06]  /*11b0*/  BRA `(.L_x_9913) ;  /* 0x0000000800fc7947 */ /* 0x000fec0003800000 */
.L_x_9914:
[----:B------:R-:W2:Y:S02]  /*11c0*/  LDG.E.U16 R4, desc[UR36][R4.64] ;  /* 0x0000002404047981 */ /* 0x000ea4000c1e1500 */
[----:B--2---:R0:W2:Y:S01]  /*11d0*/  I2F.S16 R18, R4 ;  /* 0x0000000400127306 */ /* 0x0040a20000101400 */
[----:B------:R-:W-:Y:S05]  /*11e0*/  BRA `(.L_x_9913) ;  /* 0x0000000800f07947 */ /* 0x000fea0003800000 */
.L_x_9909:
        /* <DEDUP_REMOVED lines=8> */
.L_x_9917:
[----:B------:R-:W2:Y:S02]  /*1270*/  LDG.E.U16 R4, desc[UR36][R4.64] ;  /* 0x0000002404047981 */ /* 0x000ea4000c1e1500 */
[----:B--2---:R-:W-:Y:S01]  /*1280*/  HADD2.F32 R18, -RZ, R4.H0_H0 ;  /* 0x20000004ff127230 */ /* 0x004fe20000004100 */
[----:B------:R-:W-:Y:S06]  /*1290*/  BRA `(.L_x_9913) ;  /* 0x0000000800c47947 */ /* 0x000fec0003800000 */
.L_x_9916:
        /* <DEDUP_REMOVED lines=8> */
.L_x_9919:
[----:B------:R-:W2:Y:S02]  /*1320*/  LDG.E.U16 R4, desc[UR36][R4.64] ;  /* 0x0000002404047981 */ /* 0x000ea4000c1e1500 */
[----:B--2---:R-:W-:Y:S01]  /*1330*/  HADD2.F32 R18, -RZ, R4.H0_H0 ;  /* 0x20000004ff127230 */ /* 0x004fe20000004100 */
[----:B------:R-:W-:Y:S06]  /*1340*/  BRA `(.L_x_9913) ;  /* 0x0000000800987947 */ /* 0x000fec0003800000 */
.L_x_9918:
[----:B------:R-:W2:Y:S01]  /*1350*/  LDG.E.64 R4, desc[UR36][R4.64] ;  /* 0x0000002404047981 */ /* 0x000ea2000c1e1b00 */
[----:B------:R-:W-:Y:S01]  /*1360*/  UMOV UR4, 0xf0000000 ;  /* 0xf000000000047882 */ /* 0x000fe20000000000 */
[----:B------:R-:W-:Y:S01]  /*1370*/  UMOV UR5, 0x380fffff ;  /* 0x380fffff00057882 */ /* 0x000fe20000000000 */
[----:B--2---:R-:W0:Y:S01]  /*1380*/  F2F.F32.F64 R18, R4 ;  /* 0x0000000400127310 */ /* 0x004e220000301000 */
[----:B------:R-:W-:-:S14]  /*1390*/  DSETP.GEU.AND P0, PT, |R4|, UR4, PT ;  /* 0x0000000404007e2a */ /* 0x000fdc000bf0e200 */
[----:B0-----:R-:W-:Y:S01]  /*13a0*/  @!P0 FMUL R18, R18, 1.175494350822287508e-38 ;  /* 0x0080000012128820 */ /* 0x001fe20000400000 */
[----:B------:R-:W-:Y:S06]  /*13b0*/  BRA `(.L_x_9913) ;  /* 0x00000008007c7947 */ /* 0x000fec0003800000 */
.L_x_9908:
        /* <DEDUP_REMOVED lines=12> */
.L_x_9922:
[----:B------:R-:W2:Y:S01]  /*1480*/  LDG.E.64 R4, desc[UR36][R4.64] ;  /* 0x0000002404047981 */ /* 0x000ea2000c1e1b00 */
[----:B------:R-:W-:Y:S01]  /*1490*/  UMOV UR4, 0xf0000000 ;  /* 0xf000000000047882 */ /* 0x000fe20000000000 */
[----:B------:R-:W-:Y:S01]  /*14a0*/  UMOV UR5, 0x380fffff ;  /* 0x380fffff00057882 */ /* 0x000fe20000000000 */
[----:B--2---:R-:W0:Y:S01]  /*14b0*/  F2F.F32.F64 R18, R4 ;  /* 0x0000000400127310 */ /* 0x004e220000301000 */
[----:B------:R-:W-:-:S14]  /*14c0*/  DSETP.GEU.AND P0, PT, |R4|, UR4, PT ;  /* 0x0000000404007e2a */ /* 0x000fdc000bf0e200 */
[----:B0-----:R-:W-:Y:S01]  /*14d0*/  @!P0 FMUL R18, R18, 1.175494350822287508e-38 ;  /* 0x0080000012128820 */ /* 0x001fe20000400000 */
[----:B------:R-:W-:Y:S06]  /*14e0*/  BRA `(.L_x_9913) ;  /* 0x0000000800307947 */ /* 0x000fec0003800000 */
.L_x_9921:
        /* <DEDUP_REMOVED lines=26> */
.L_x_9924:
        /* <DEDUP_REMOVED lines=13> */
.L_x_9923:
[----:B------:R-:W2:Y:S02]  /*1760*/  LDG.E.U16 R4, desc[UR36][R4.64] ;  /* 0x0000002404047981 */ /* 0x000ea4000c1e1500 */
[----:B--2---:R-:W-:Y:S01]  /*1770*/  IMAD.U32 R18, R4, 0x10000, RZ ;  /* 0x0001000004127824 */ /* 0x004fe200078e00ff */
[----:B------:R-:W-:Y:S06]  /*1780*/  BRA `(.L_x_9913) ;  /* 0x0000000400887947 */ /* 0x000fec0003800000 */
.L_x_9920:
        /* <DEDUP_REMOVED lines=11> */
.L_x_9927:
        /* <DEDUP_REMOVED lines=20> */
.L_x_9929:
[----:B------:R-:W-:Y:S05]  /*1980*/  BSYNC B0 ;  /* 0x0000000000007941 */ /* 0x000fea0003800000 */
.L_x_9928:
[----:B------:R-:W-:Y:S01]  /*1990*/  IMAD.SHL.U32 R3, R3, 0x100000, RZ ;  /* 0x0010000003037824 */ /* 0x000fe200078e00ff */
[----:B------:R-:W-:-:S04]  /*19a0*/  LEA R5, R0, 0x3b800000, 0x17 ;  /* 0x3b80000000057811 */ /* 0x000fc800078eb8ff */
[----:B------:R-:W-:Y:S01]  /*19b0*/  LOP3.LUT R18, R5, R3, R18, 0xfe, !PT ;  /* 0x0000000305127212 */ /* 0x000fe200078efe12 */
[----:B------:R-:W-:Y:S06]  /*19c0*/  BRA `(.L_x_9913) ;  /* 0x0000000000f87947 */ /* 0x000fec0003800000 */
.L_x_9926:
        /* <DEDUP_REMOVED lines=20> */
.L_x_9931:
[----:B------:R-:W-:Y:S05]  /*1b10*/  BSYNC B0 ;  /* 0x0000000000007941 */ /* 0x000fea0003800000 */
.L_x_9930:
[----:B------:R-:W-:Y:S01]  /*1b20*/  IMAD.SHL.U32 R3, R3, 0x200000, RZ ;  /* 0x0020000003037824 */ /* 0x000fe200078e00ff */
[----:B------:R-:W-:-:S04]  /*1b30*/  LEA R5, R0, 0x37800000, 0x17 ;  /* 0x3780000000057811 */ /* 0x000fc800078eb8ff */
[----:B------:R-:W-:Y:S01]  /*1b40*/  LOP3.LUT R18, R5, R3, R18, 0xfe, !PT ;  /* 0x0000000305127212 */ /* 0x000fe200078efe12 */
[----:B------:R-:W-:Y:S06]  /*1b50*/  BRA `(.L_x_9913) ;  /* 0x0000000000947947 */ /* 0x000fec0003800000 */
.L_x_9925:
        /* <DEDUP_REMOVED lines=14> */
.L_x_9912:
        /* <DEDUP_REMOVED lines=16> */
.L_x_9934:
[----:B------:R-:W-:Y:S01]  /*1d40*/  IMAD.MOV.U32 R18, RZ, RZ, RZ ;  /* 0x000000ffff127224 */ /* 0x000fe200078e00ff */
[----:B------:R-:W-:Y:S06]  /*1d50*/  BRA `(.L_x_9913) ;  /* 0x0000000000147947 */ /* 0x000fec0003800000 */
.L_x_9933:
[----:B------:R-:W2:Y:S02]  /*1d60*/  LDG.E.64 R18, desc[UR36][R4.64] ;  /* 0x0000002404127981 */ /* 0x000ea4000c1e1b00 */
[----:B--2---:R0:W2:Y:S01]  /*1d70*/  I2F.U64 R18, R18 ;  /* 0x0000001200127312 */ /* 0x0040a20000301000 */
[----:B------:R-:W-:Y:S05]  /*1d80*/  BRA `(.L_x_9913) ;  /* 0x0000000000087947 */ /* 0x000fea0003800000 */
.L_x_9932:
[----:B------:R-:W2:Y:S02]  /*1d90*/  LDG.E R4, desc[UR36][R4.64] ;  /* 0x0000002404047981 */ /* 0x000ea4000c1e1900 */
[----:B--2---:R-:W-:-:S07]  /*1da0*/  I2FP.F32.U32 R18, R4 ;  /* 0x0000000400127245 */ /* 0x004fce0000201000 */
.L_x_9913:
[----:B------:R-:W-:Y:S05]  /*1db0*/  BSYNC B6 ;  /* 0x0000000000067941 */ /* 0x000fea0003800000 */
.L_x_9907:
[----:B------:R-:W-:-:S07]  /*1dc0*/  VIADD R16, R16, 0x80 ;  /* 0x0000008010107836 */ /* 0x000fce0000000000 */
.L_x_9906:
[----:B------:R-:W-:Y:S05]  /*1dd0*/  BSYNC B7 ;  /* 0x0000000000077941 */ /* 0x000fea0003800000 */
.L_x_9905:
[----:B------:R-:W-:Y:S01]  /*1de0*/  ISETP.GE.AND P0, PT, R16, R17, PT ;  /* 0x000000111000720c */ /* 0x000fe20003f06270 */
[----:B------:R-:W-:Y:S01]  /*1df0*/  BSSY B7, `(.L_x_9935) ;  /* 0x00000ea000077945 */ /* 0x000fe20003800000 */
[----:B0-----:R-:W-:Y:S02]  /*1e00*/  IMAD.MOV.U32 R19, RZ, RZ, RZ ;  /* 0x000000ffff137224 */ /* 0x001fe400078e00ff */
[----:B------:R-:W-:-:S09]  /*1e10*/  IMAD.MOV.U32 R23, RZ, RZ, RZ ;  /* 0x000000ffff177224 */ /* 0x000fd200078e00ff */
[----:B------:R-:W-:Y:S05]  /*1e20*/  @P0 BRA `(.L_x_9936) ;  /* 0x0000000c00980947 */ /* 0x000fea0003800000 */
[----:B--2-4-:R-:W0:Y:S01]  /*1e30*/  LDC.64 R4, c[0x0][0x220] ;  /* 0x00008800ff047b82 */ /* 0x014e220000000a00 */
        /* <DEDUP_REMOVED lines=21> */
.L_x_9941:
[----:B------:R-:W2:Y:S02]  /*1f90*/  LDG.E.U8 R4, desc[UR36][R4.64] ;  /* 0x0000002404047981 */ /* 0x000ea4000c1e1100 */
[----:B--2---:R-:W-:Y:S01]  /*1fa0*/  I2FP.F32.U32 R23, R4 ;  /* 0x0000000400177245 */ /* 0x004fe20000201000 */
[----:B------:R-:W-:Y:S06]  /*1fb0*/  BRA `(.L_x_9943) ;  /* 0x0000000c002c7947 */ /* 0x000fec0003800000 */
.L_x_9940:
        /* <DEDUP_REMOVED lines=9> */
.L_x_9945:
[----:B------:R-:W2:Y:S02]  /*2050*/  LDG.E R4, desc[UR36][R4.64] ;  /* 0x0000002404047981 */ /* 0x000ea4000c1e1900 */
[----:B--2---:R-:W-:Y:S01]  /*2060*/  I2FP.F32.S32 R23, R4 ;  /* 0x0000000400177245 */ /* 0x004fe20000201400 */
[----:B------:R-:W-:Y:S06]  /*2070*/  BRA `(.L_x_9943) ;  /* 0x0000000800fc7947 */ /* 0x000fec0003800000 */
.L_x_9944:
[----:B------:R-:W2:Y:S02]  /*2080*/  LDG.E.U16 R4, desc[UR36][R4.64] ;  /* 0x0000002404047981 */ /* 0x000ea4000c1e1500 */
[----:B--2---:R4:W0:Y:S01]  /*2090*/  I2F.S16 R23, R4 ;  /* 0x0000000400177306 */ /* 0x0048220000101400 */
[----:B------:R-:W-:Y:S05]  /*20a0*/  BRA `(.L_x_9943) ;  /* 0x0000000800f07947 */ /* 0x000fea0003800000 */
.L_x_9939:
        /* <DEDUP_REMOVED lines=8> */
.L_x_9947:
[----:B------:R-:W2:Y:S02]  /*2130*/  LDG.E.U16 R4, desc[UR36][R4.64] ;  /* 0x0000002404047981 */ /* 0x000ea4000c1e1500 */
[----:B--2---:R-:W-:Y:S01]  /*2140*/  HADD2.F32 R23, -RZ, R4.H0_H0 ;  /* 0x20000004ff177230 */ /* 0x004fe20000004100 */
[----:B------:R-:W-:Y:S06]  /*2150*/  BRA `(.L_x_9943) ;  /* 0x0000000800c47947 */ /* 0x000fec0003800000 */
.L_x_9946:
        /* <DEDUP_REMOVED lines=8> */
.L_x_9949:
[----:B------:R-:W2:Y:S02]  /*21e0*/  LDG.E.U16 R4, desc[UR36][R4.64] ;  /* 0x0000002404047981 */ /* 0x000ea4000c1e1500 */
[----:B--2---:R-:W-:Y:S01]  /*21f0*/  HADD2.F32 R23, -RZ, R4.H0_H0 ;  /* 0x20000004ff177230 */ /* 0x004fe20000004100 */
[----:B------:R-:W-:Y:S06]  /*2200*/  BRA `(.L_x_9943) ;  /* 0x0000000800987947 */ /* 0x000fec0003800000 */
.L_x_9948:
[----:B------:R-:W2:Y:S01]  /*2210*/  LDG.E.64 R4, desc[UR36][R4.64] ;  /* 0x0000002404047981 */ /* 0x000ea2000c1e1b00 */
[----:B------:R-:W-:Y:S01]  /*2220*/  UMOV UR4, 0xf0000000 ;  /* 0xf000000000047882 */ /* 0x000fe20000000000 */
[----:B------:R-:W-:Y:S01]  /*2230*/  UMOV UR5, 0x380fffff ;  /* 0x380fffff00057882 */ /* 0x000fe20000000000 */
[----:B--2---:R-:W0:Y:S01]  /*2240*/  F2F.F32.F64 R23, R4 ;  /* 0x0000000400177310 */ /* 0x004e220000301000 */
[----:B------:R-:W-:-:S14]  /*2250*/  DSETP.GEU.AND P0, PT, |R4|, UR4, PT ;  /* 0x0000000404007e2a */ /* 0x000fdc000bf0e200 */
[----:B0-----:R-:W-:Y:S01]  /*2260*/  @!P0 FMUL R23, R23, 1.175494350822287508e-38 ;  /* 0x0080000017178820 */ /* 0x001fe20000400000 */
[----:B------:R-:W-:Y:S06]  /*2270*/  BRA `(.L_x_9943) ;  /* 0x00000008007c7947 */ /* 0x000fec0003800000 */
.L_x_9938:
        /* <DEDUP_REMOVED lines=12> */
.L_x_9952:
[----:B------:R-:W2:Y:S01]  /*2340*/  LDG.E.64 R4, desc[UR36][R4.64] ;  /* 0x0000002404047981 */ /* 0x000ea2000c1e1b00 */
[----:B------:R-:W-:Y:S01]  /*2350*/  UMOV UR4, 0xf0000000 ;  /* 0xf000000000047882 */ /* 0x000fe20000000000 */
[----:B------:R-:W-:Y:S01]  /*2360*/  UMOV UR5, 0x380fffff ;  /* 0x380fffff00057882 */ /* 0x000fe20000000000 */
[----:B--2---:R-:W0:Y:S01]  /*2370*/  F2F.F32.F64 R23, R4 ;  /* 0x0000000400177310 */ /* 0x004e220000301000 */
[----:B------:R-:W-:-:S14]  /*2380*/  DSETP.GEU.AND P0, PT, |R4|, UR4, PT ;  /* 0x0000000404007e2a */ /* 0x000fdc000bf0e200 */
[----:B0-----:R-:W-:Y:S01]  /*2390*/  @!P0 FMUL R23, R23, 1.175494350822287508e-38 ;  /* 0x0080000017178820 */ /* 0x001fe20000400000 */
[----:B------:R-:W-:Y:S06]  /*23a0*/  BRA `(.L_x_9943) ;  /* 0x0000000800307947 */ /* 0x000fec0003800000 */
.L_x_9951:
        /* <DEDUP_REMOVED lines=26> */
.L_x_9954:
        /* <DEDUP_REMOVED lines=13> */
.L_x_9953:
[----:B------:R-:W2:Y:S02]  /*2620*/  LDG.E.U16 R4, desc[UR36][R4.64] ;  /* 0x0000002404047981 */ /* 0x000ea4000c1e1500 */
[----:B--2---:R-:W-:Y:S01]  /*2630*/  IMAD.U32 R23, R4, 0x10000, RZ ;  /* 0x0001000004177824 */ /* 0x004fe200078e00ff */
[----:B------:R-:W-:Y:S06]  /*2640*/  BRA `(.L_x_9943) ;  /* 0x0000000400887947 */ /* 0x000fec0003800000 */
.L_x_9950:
        /* <DEDUP_REMOVED lines=11> */
.L_x_9957:
        /* <DEDUP_REMOVED lines=20> */
.L_x_9959:
[----:B------:R-:W-:Y:S05]  /*2840*/  BSYNC B0 ;  /* 0x0000000000007941 */ /* 0x000fea0003800000 */
.L_x_9958:
[----:B------:R-:W-:Y:S01]  /*2850*/  IMAD.SHL.U32 R3, R3, 0x100000, RZ ;  /* 0x0010000003037824 */ /* 0x000fe200078e00ff */
[----:B------:R-:W-:-:S04]  /*2860*/  LEA R0, R0, 0x3b800000, 0x17 ;  /* 0x3b80000000007811 */ /* 0x000fc800078eb8ff */
[----:B------:R-:W-:Y:S01]  /*2870*/  LOP3.LUT R23, R0, R3, R23, 0xfe, !PT ;  /* 0x0000000300177212 */ /* 0x000fe200078efe17 */
[----:B------:R-:W-:Y:S06]  /*2880*/  BRA `(.L_x_9943) ;  /* 0x0000000000f87947 */ /* 0x000fec0003800000 */
.L_x_9956:
        /* <DEDUP_REMOVED lines=20> */
.L_x_9961:
[----:B------:R-:W-:Y:S05]  /*29d0*/  BSYNC B0 ;  /* 0x0000000000007941 */ /* 0x000fea0003800000 */
.L_x_9960:
[----:B------:R-:W-:Y:S01]  /*29e0*/  IMAD.SHL.U32 R3, R3, 0x200000, RZ ;  /* 0x0020000003037824 */ /* 0x000fe200078e00ff */
[----:B------:R-:W-:-:S04]  /*29f0*/  LEA R0, R0, 0x37800000, 0x17 ;  /* 0x3780000000007811 */ /* 0x000fc800078eb8ff */
[----:B------:R-:W-:Y:S01]  /*2a00*/  LOP3.LUT R23, R0, R3, R23, 0xfe, !PT ;  /* 0x0000000300177212 */ /* 0x000fe200078efe17 */
[----:B------:R-:W-:Y:S06]  /*2a10*/  BRA `(.L_x_9943) ;  /* 0x0000000000947947 */ /* 0x000fec0003800000 */
.L_x_9955:
        /* <DEDUP_REMOVED lines=14> */
.L_x_9942:
        /* <DEDUP_REMOVED lines=16> */
.L_x_9964:
[----:B------:R-:W-:Y:S01]  /*2c00*/  IMAD.MOV.U32 R23, RZ, RZ, RZ ;  /* 0x000000ffff177224 */ /* 0x000fe200078e00ff */
[----:B------:R-:W-:Y:S06]  /*2c10*/  BRA `(.L_x_9943) ;  /* 0x0000000000147947 */ /* 0x000fec0003800000 */
.L_x_9963:
[----:B------:R-:W2:Y:S02]  /*2c20*/  LDG.E.64 R4, desc[UR36][R4.64] ;  /* 0x0000002404047981 */ /* 0x000ea4000c1e1b00 */
[----:B--2---:R0:W2:Y:S01]  /*2c30*/  I2F.U64 R23, R4 ;  /* 0x0000000400177312 */ /* 0x0040a20000301000 */
[----:B------:R-:W-:Y:S05]  /*2c40*/  BRA `(.L_x_9943) ;  /* 0x0000000000087947 */ /* 0x000fea0003800000 */
.L_x_9962:
[----:B------:R-:W2:Y:S02]  /*2c50*/  LDG.E R4, desc[UR36][R4.64] ;  /* 0x0000002404047981 */ /* 0x000ea4000c1e1900 */
[----:B--2---:R-:W-:-:S07]  /*2c60*/  I2FP.F32.U32 R23, R4 ;  /* 0x0000000400177245 */ /* 0x004fce0000201000 */
.L_x_9943:
[----:B------:R-:W-:Y:S05]  /*2c70*/  BSYNC B6 ;  /* 0x0000000000067941 */ /* 0x000fea0003800000 */
.L_x_9937:
[----:B------:R-:W-:-:S07]  /*2c80*/  VIADD R16, R16, 0x80 ;  /* 0x0000008010107836 */ /* 0x000fce0000000000 */
.L_x_9936:
[----:B------:R-:W-:Y:S05]  /*2c90*/  BSYNC B7 ;  /* 0x0000000000077941 */ /* 0x000fea0003800000 */
.L_x_9935:
[----:B------:R-:W-:Y:S01]  /*2ca0*/  ISETP.GE.AND P0, PT, R16, R17, PT ;  /* 0x000000111000720c */ /* 0x000fe20003f06270 */
[----:B------:R-:W-:-:S12]  /*2cb0*/  BSSY B6, `(.L_x_9965) ;  /* 0x00000e1000067945 */ /* 0x000fd80003800000 */
        /* <DEDUP_REMOVED lines=21> */
.L_x_9970:
[----:B------:R-:W2:Y:S02]  /*2e10*/  LDG.E.U8 R4, desc[UR36][R4.64] ;  /* 0x0000002404047981 */ /* 0x000ea4000c1e1100 */
[----:B--2---:R-:W-:Y:S01]  /*2e20*/  I2FP.F32.U32 R19, R4 ;  /* 0x0000000400137245 */ /* 0x004fe20000201000 */
[----:B------:R-:W-:Y:S06]  /*2e30*/  BRA `(.L_x_9966) ;  /* 0x0000000c00207947 */ /* 0x000fec0003800000 */
.L_x_9969:
        /* <DEDUP_REMOVED lines=9> */
.L_x_9973:
[----:B------:R-:W2:Y:S02]  /*2ed0*/  LDG.E R4, desc[UR36][R4.64] ;  /* 0x0000002404047981 */ /* 0x000ea4000c1e1900 */
[----:B--2---:R-:W-:Y:S01]  /*2ee0*/  I2FP.F32.S32 R19, R4 ;  /* 0x0000000400137245 */ /* 0x004fe20000201400 */
[----:B------:R-:W-:Y:S06]  /*2ef0*/  BRA `(.L_x_9966) ;  /* 0x0000000800f07947 */ /* 0x000fec0003800000 */
.L_x_9972:
[----:B------:R-:W2:Y:S02]  /*2f00*/  LDG.E.U16 R4, desc[UR36][R4.64] ;  /* 0x0000002404047981 */ /* 0x000ea4000c1e1500 */
[----:B--2---:R0:W2:Y:S01]  /*2f10*/  I2F.S16 R19, R4 ;  /* 0x0000000400137306 */ /* 0x0040a20000101400 */
[----:B------:R-:W-:Y:S05]  /*2f20*/  BRA `(.L_x_9966) ;  /* 0x0000000800e47947 */ /* 0x000fea0003800000 */
.L_x_9968:
        /* <DEDUP_REMOVED lines=8> */
.L_x_9975:
[----:B------:R-:W2:Y:S02]  /*2fb0*/  LDG.E.U16 R4, desc[UR36][R4.64] ;  /* 0x0000002404047981 */ /* 0x000ea4000c1e1500 */
[----:B--2---:R-:W-:Y:S01]  /*2fc0*/  HADD2.F32 R19, -RZ, R4.H0_H0 ;  /* 0x20000004ff137230 */ /* 0x004fe20000004100 */
[----:B------:R-:W-:Y:S06]  /*2fd0*/  BRA `(.L_x_9966) ;  /* 0x0000000800b87947 */ /* 0x000fec0003800000 */
.L_x_9974:
        /* <DEDUP_REMOVED lines=8> */
.L_x_9977:
[----:B------:R-:W2:Y:S02]  /*3060*/  LDG.E.U16 R4, desc[UR36][R4.64] ;  /* 0x0000002404047981 */ /* 0x000ea4000c1e1500 */
[----:B--2---:R-:W-:Y:S01]  /*3070*/  HADD2.F32 R19, -RZ, R4.H0_H0 ;  /* 0x20000004ff137230 */ /* 0x004fe20000004100 */
[----:B------:R-:W-:Y:S06]  /*3080*/  BRA `(.L_x_9966) ;  /* 0x00000008008c7947 */ /* 0x000fec0003800000 */
.L_x_9976:
[----:B------:R-:W2:Y:S01]  /*3090*/  LDG.E.64 R4, desc[UR36][R4.64] ;  /* 0x0000002404047981 */ /* 0x000ea2000c1e1b00 */
[----:B------:R-:W-:Y:S01]  /*30a0*/  UMOV UR4, 0xf0000000 ;  /* 0xf000000000047882 */ /* 0x000fe20000000000 */
[----:B------:R-:W-:Y:S01]  /*30b0*/  UMOV UR5, 0x380fffff ;  /* 0x380fffff00057882 */ /* 0x000fe20000000000 */
[----:B--2---:R-:W0:Y:S01]  /*30c0*/  F2F.F32.F64 R19, R4 ;  /* 0x0000000400137310 */ /* 0x004e220000301000 */
[----:B------:R-:W-:-:S14]  /*30d0*/  DSETP.GEU.AND P0, PT, |R4|, UR4, PT ;  /* 0x0000000404007e2a */ /* 0x000fdc000bf0e200 */
[----:B0-----:R-:W-:Y:S01]  /*30e0*/  @!P0 FMUL R19, R19, 1.175494350822287508e-38 ;  /* 0x0080000013138820 */ /* 0x001fe20000400000 */
[----:B------:R-:W-:Y:S06]  /*30f0*/  BRA `(.L_x_9966) ;  /* 0x0000000800707947 */ /* 0x000fec0003800000 */
.L_x_9967:
        /* <DEDUP_REMOVED lines=12> */
.L_x_9980:
[----:B------:R-:W2:Y:S01]  /*31c0*/  LDG.E.64 R4, desc[UR36][R4.64] ;  /* 0x0000002404047981 */ /* 0x000ea2000c1e1b00 */
[----:B------:R-:W-:Y:S01]  /*31d0*/  UMOV UR4, 0xf0000000 ;  /* 0xf000000000047882 */ /* 0x000fe20000000000 */
[----:B------:R-:W-:Y:S01]  /*31e0*/  UMOV UR5, 0x380fffff ;  /* 0x380fffff00057882 */ /* 0x000fe20000000000 */
[----:B--2---:R-:W0:Y:S01]  /*31f0*/  F2F.F32.F64 R19, R4 ;  /* 0x0000000400137310 */ /* 0x004e220000301000 */
[----:B------:R-:W-:-:S14]  /*3200*/  DSETP.GEU.AND P0, PT, |R4|, UR4, PT ;  /* 0x0000000404007e2a */ /* 0x000fdc000bf0e200 */
[----:B0-----:R-:W-:Y:S01]  /*3210*/  @!P0 FMUL R19, R19, 1.175494350822287508e-38 ;  /* 0x0080000013138820 */ /* 0x001fe20000400000 */
[----:B------:R-:W-:Y:S06]  /*3220*/  BRA `(.L_x_9966) ;  /* 0x0000000800247947 */ /* 0x000fec0003800000 */
.L_x_9979:
        /* <DEDUP_REMOVED lines=26> */
.L_x_9982:
        /* <DEDUP_REMOVED lines=13> */
.L_x_9981:
[----:B------:R-:W2:Y:S02]  /*34a0*/  LDG.E.U16 R4, desc[UR36][R4.64] ;  /* 0x0000002404047981 */ /* 0x000ea4000c1e1500 */
[----:B--2---:R-:W-:Y:S01]  /*34b0*/  IMAD.U32 R19, R4, 0x10000, RZ ;  /* 0x0001000004137824 */ /* 0x004fe200078e00ff */
[----:B------:R-:W-:Y:S06]  /*34c0*/  BRA `(.L_x_9966) ;  /* 0x00000004007c7947 */ /* 0x000fec0003800000 */
.L_x_9978:
        /* <DEDUP_REMOVED lines=11> */
.L_x_9985:
        /* <DEDUP_REMOVED lines=19> */
.L_x_9987:
[----:B------:R-:W-:Y:S05]  /*36b0*/  BSYNC B0 ;  /* 0x0000000000007941 */ /* 0x000fea0003800000 */
.L_x_9986:
[----:B------:R-:W-:Y:S01]  /*36c0*/  IMAD.SHL.U32 R3, R3, 0x100000, RZ ;  /* 0x0010000003037824 */ /* 0x000fe200078e00ff */
[----:B------:R-:W-:-:S04]  /*36d0*/  LEA R0, R0, 0x3b800000, 0x17 ;  /* 0x3b80000000007811 */ /* 0x000fc800078eb8ff */
[----:B------:R-:W-:Y:S01]  /*36e0*/  LOP3.LUT R19, R0, R3, R19, 0xfe, !PT ;  /* 0x0000000300137212 */ /* 0x000fe200078efe13 */
[----:B------:R-:W-:Y:S06]  /*36f0*/  BRA `(.L_x_9966) ;  /* 0x0000000000f07947 */ /* 0x000fec0003800000 */
.L_x_9984:
        /* <DEDUP_REMOVED lines=19> */
.L_x_9989:
[----:B------:R-:W-:Y:S05]  /*3830*/  BSYNC B0 ;  /* 0x0000000000007941 */ /* 0x000fea0003800000 */
.L_x_9988:
[----:B------:R-:W-:Y:S01]  /*3840*/  IMAD.SHL.U32 R3, R3, 0x200000, RZ ;  /* 0x0020000003037824 */ /* 0x000fe200078e00ff */
[----:B------:R-:W-:-:S04]  /*3850*/  LEA R0, R0, 0x37800000, 0x17 ;  /* 0x3780000000007811 */ /* 0x000fc800078eb8ff */
[----:B------:R-:W-:Y:S01]  /*3860*/  LOP3.LUT R19, R0, R3, R19, 0xfe, !PT ;  /* 0x0000000300137212 */ /* 0x000fe200078efe13 */
[----:B------:R-:W-:Y:S06]  /*3870*/  BRA `(.L_x_9966) ;  /* 0x0000000000907947 */ /* 0x000fec0003800000 */
.L_x_9983:
        /* <DEDUP_REMOVED lines=14> */
.L_x_9971:
        /* <DEDUP_REMOVED lines=16> */
.L_x_9992:
[----:B------:R-:W-:Y:S05]  /*3a60*/  BRA `(.L_x_9966) ;  /* 0x0000000000147947 */ /* 0x000fea0003800000 */
.L_x_9991:
[----:B------:R-:W2:Y:S02]  /*3a70*/  LDG.E.64 R4, desc[UR36][R4.64] ;  /* 0x0000002404047981 */ /* 0x000ea4000c1e1b00 */
[----:B--2---:R0:W2:Y:S01]  /*3a80*/  I2F.U64 R19, R4 ;  /* 0x0000000400137312 */ /* 0x0040a20000301000 */
[----:B------:R-:W-:Y:S05]  /*3a90*/  BRA `(.L_x_9966) ;  /* 0x0000000000087947 */ /* 0x000fea0003800000 */
.L_x_9990:
[----:B------:R-:W2:Y:S02]  /*3aa0*/  LDG.E R4, desc[UR36][R4.64] ;  /* 0x0000002404047981 */ /* 0x000ea4000c1e1900 */
[----:B--2---:R-:W-:-:S07]  /*3ab0*/  I2FP.F32.U32 R19, R4 ;  /* 0x0000000400137245 */ /* 0x004fce0000201000 */
.L_x_9966:
[----:B------:R-:W-:Y:S05]  /*3ac0*/  BSYNC B6 ;  /* 0x0000000000067941 */ /* 0x000fea0003800000 */
.L_x_9965:
[----:B------:R-:W0:Y:S01]  /*3ad0*/  S2R R25, SR_TID.X ;  /* 0x0000000000197919 */ /* 0x000e220000002100 */
[----:B------:R-:W2:Y:S01]  /*3ae0*/  LDC.U8 R16, c[0x0][0x234] ;  /* 0x00008d00ff107b82 */ /* 0x000ea20000000000 */
        /* <DEDUP_REMOVED lines=8> */
[----:B-1-3-5:R-:W-:-:S04]  /*3b70*/  @!P3 FMUL.FTZ R0, R22, -1.4426950216293334961 ;  /* 0xbfb8aa3b1600b820 */ /* 0x02afc80000410000 */
[----:B--2---:R-:W-:Y:S02]  /*3b80*/  @!P1 FMUL.FTZ R6, R23, -1.4426950216293334961 ;  /* 0xbfb8aa3b17069820 */ /* 0x004fe40000410000 */
        /* <DEDUP_REMOVED lines=8> */
[----:B------:R-:W4:Y:S01]  /*3c10*/  @!P3 MUFU.RCP R3, R3 ;  /* 0x000000030003b308 */ /* 0x000f220000001000 */
[----:B--2---:R-:W-:-:S07]  /*3c20*/  @!P2 FADD.FTZ R9, R8, 1 ;  /* 0x3f8000000809a421 */ /* 0x004fce0000010000 */
[----:B------:R-:W1:Y:S01]  /*3c30*/  @!P1 MUFU.RCP R10, R7 ;  /* 0x00000007000a9308 */ /* 0x000e620000001000 */
[----:B0-----:R-:W-:-:S07]  /*3c40*/  @!P0 FADD.FTZ R0, R5, 1 ;  /* 0x3f80000005008421 */ /* 0x001fce0000010000 */
[----:B------:R-:W0:Y:S01]  /*3c50*/  @!P2 MUFU.RCP R12, R9 ;  /* 0x00000009000ca308 */ /* 0x000e220000001000 */
[----:B----4-:R-:W-:-:S07]  /*3c60*/  @!P3 FMUL.FTZ R4, R3, R22 ;  /* 0x000000160304b220 */ /* 0x010fce0000410000 */
[----:B------:R-:W2:Y:S01]  /*3c70*/  @!P0 MUFU.RCP R11, R0 ;  /* 0x00000000000b8308 */ /* 0x000ea20000001000 */
[----:B-1----:R-:W-:Y:S01]  /*3c80*/  @!P1 FMUL.FTZ R22, R10, R23 ;  /* 0x000000170a169220 */ /* 0x002fe20000410000 */
[----:B0-----:R-:W-:Y:S01]  /*3c90*/  @!P2 FMUL.FTZ R24, R12, R19 ;  /* 0x000000130c18a220 */ /* 0x001fe20000410000 */
[----:B--2---:R-:W-:Y:S01]  /*3ca0*/  @!P0 FMUL.FTZ R18, R11, R18 ;  /* 0x000000120b128220 */ /* 0x004fe20000410000 */
        /* <DEDUP_REMOVED lines=22> */
.L_x_9998:
[----:B------:R-:W0:Y:S01]  /*3e10*/  F2I.S64.TRUNC R4, R4 ;  /* 0x0000000400047311 */ /* 0x000e22000020d900 */
[----:B------:R-:W-:Y:S02]  /*3e20*/  IMAD.MOV.U32 R25, RZ, RZ, R26 ;  /* 0x000000ffff197224 */ /* 0x000fe400078e001a */
[----:B0-----:R-:W-:-:S05]  /*3e30*/  IMAD.MOV.U32 R3, RZ, RZ, R4 ;  /* 0x000000ffff037224 */ /* 0x001fca00078e0004 */
[----:B------:R0:W-:Y:S01]  /*3e40*/  STG.E.U8 desc[UR36][R8.64], R3 ;  /* 0x0000000308007986 */ /* 0x0001e2000c101124 */
[----:B------:R-:W-:Y:S05]  /*3e50*/  BRA `(.L_x_9994) ;  /* 0x0000000c00907947 */ /* 0x000fea0003800000 */
.L_x_9997:
        /* <DEDUP_REMOVED lines=10> */
.L_x_10001:
[----:B------:R-:W0:Y:S01]  /*3f00*/  F2I.FTZ.TRUNC.NTZ R3, R4 ;  /* 0x0000000400037305 */ /* 0x000e22000021f100 */
[----:B------:R-:W-:Y:S01]  /*3f10*/  IMAD.MOV.U32 R25, RZ, RZ, R26 ;  /* 0x000000ffff197224 */ /* 0x000fe200078e001a */
[----:B0-----:R0:W-:Y:S01]  /*3f20*/  STG.E desc[UR36][R8.64], R3 ;  /* 0x0000000308007986 */ /* 0x0011e2000c101924 */
[----:B------:R-:W-:Y:S05]  /*3f30*/  BRA `(.L_x_9994) ;  /* 0x0000000c00587947 */ /* 0x000fea0003800000 */
.L_x_10000:
[----:B------:R-:W0:Y:S01]  /*3f40*/  F2I.FTZ.TRUNC.NTZ R3, R4 ;  /* 0x0000000400037305 */ /* 0x000e22000021f100 */
[----:B------:R-:W-:Y:S01]  /*3f50*/  IMAD.MOV.U32 R25, RZ, RZ, R26 ;  /* 0x000000ffff197224 */ /* 0x000fe200078e001a */
[----:B0-----:R0:W-:Y:S01]  /*3f60*/  STG.E.U16 desc[UR36][R8.64], R3 ;  /* 0x0000000308007986 */ /* 0x0011e2000c101524 */
[----:B------:R-:W-:Y:S05]  /*3f70*/  BRA `(.L_x_9994) ;  /* 0x0000000c00487947 */ /* 0x000fea0003800000 */
.L_x_9996:
        /* <DEDUP_REMOVED lines=9> */
.L_x_10003:
[----:B------:R-:W-:Y:S01]  /*4010*/  F2FP.F16.F32.PACK_AB R4, RZ, R4 ;  /* 0x00000004ff04723e */ /* 0x000fe200000000ff */
[----:B------:R-:W-:-:S04]  /*4020*/  IMAD.MOV.U32 R25, RZ, RZ, R26 ;  /* 0x000000ffff197224 */ /* 0x000fc800078e001a */
[----:B------:R0:W-:Y:S01]  /*4030*/  STG.E.U16 desc[UR36][R8.64], R4 ;  /* 0x0000000408007986 */ /* 0x0001e2000c101524 */
[----:B------:R-:W-:Y:S05]  /*4040*/  BRA `(.L_x_9994) ;  /* 0x0000000c00147947 */ /* 0x000fea0003800000 */
.L_x_10002:
        /* <DEDUP_REMOVED lines=10> */
.L_x_10005:
[----:B------:R-:W-:Y:S01]  /*40f0*/  F2FP.F16.F32.PACK_AB R3, RZ, R4 ;  /* 0x00000004ff03723e */ /* 0x000fe200000000ff */
[----:B------:R-:W-:-:S03]  /*4100*/  IMAD.MOV.U32 R25, RZ, RZ, R26 ;  /* 0x000000ffff197224 */ /* 0x000fc600078e001a */
[----:B------:R-:W-:-:S05]  /*4110*/  PRMT R3, R3, 0x5410, RZ ;  /* 0x0000541003037816 */ /* 0x000fca00000000ff */
[----:B------:R0:W-:Y:S01]  /*4120*/  STG.E desc[UR36][R8.64], R3 ;  /* 0x0000000308007986 */ /* 0x0001e2000c101924 */
[----:B------:R-:W-:Y:S05]  /*4130*/  BRA `(.L_x_9994) ;  /* 0x0000000800d87947 */ /* 0x000fea0003800000 */
.L_x_10004:
[----:B------:R-:W-:Y:S01]  /*4140*/  FMUL.FTZ R4, R4, 1 ;  /* 0x3f80000004047820 */ /* 0x000fe20000410000 */
[----:B------:R-:W-:-:S05]  /*4150*/  IMAD.MOV.U32 R25, RZ, RZ, R26 ;  /* 0x000000ffff197224 */ /* 0x000fca00078e001a */
[----:B------:R-:W0:Y:S02]  /*4160*/  F2F.F64.F32 R4, R4 ;  /* 0x0000000400047310 */ /* 0x000e240000201800 */
[----:B0-----:R0:W-:Y:S01]  /*4170*/  STG.E.64 desc[UR36][R8.64], R4 ;  /* 0x0000000408007986 */ /* 0x0011e2000c101b24 */
[----:B------:R-:W-:Y:S05]  /*4180*/  BRA `(.L_x_9994) ;  /* 0x0000000800c47947 */ /* 0x000fea0003800000 */
.L_x_9995:
        /* <DEDUP_REMOVED lines=13> */
.L_x_10008:
[----:B------:R-:W-:Y:S01]  /*4260*/  FMUL.FTZ R4, R4, 1 ;  /* 0x3f80000004047820 */ /* 0x000fe20000410000 */
[----:B------:R-:W-:Y:S01]  /*4270*/  CS2R R6, SRZ ;  /* 0x0000000000067805 */ /* 0x000fe2000001ff00 */
[----:B------:R-:W-:-:S04]  /*4280*/  IMAD.MOV.U32 R25, RZ, RZ, R26 ;  /* 0x000000ffff197224 */ /* 0x000fc800078e001a */
[----:B------:R-:W0:Y:S02]  /*4290*/  F2F.F64.F32 R4, R4 ;  /* 0x0000000400047310 */ /* 0x000e240000201800 */
[----:B0-----:R0:W-:Y:S01]  /*42a0*/  STG.E.128 desc[UR36][R8.64], R4 ;  /* 0x0000000408007986 */ /* 0x0011e2000c101d24 */
[----:B------:R-:W-:Y:S05]  /*42b0*/  BRA `(.L_x_9994) ;  /* 0x0000000800787947 */ /* 0x000fea0003800000 */
.L_x_10007:
        /* <DEDUP_REMOVED lines=20> */
.L_x_10012:
[----:B------:R-:W-:Y:S05]  /*4400*/  BSYNC B0 ;  /* 0x0000000000007941 */ /* 0x000fea0003800000 */
.L_x_10011:
[----:B------:R-:W-:Y:S01]  /*4410*/  LOP3.LUT R5, R0, R5, RZ, 0xfc, !PT ;  /* 0x0000000500057212 */ /* 0x000fe200078efcff */
[----:B------:R-:W-:-:S04]  /*4420*/  IMAD.MOV.U32 R25, RZ, RZ, R26 ;  /* 0x000000ffff197224 */ /* 0x000fc800078e001a */
[----:B------:R0:W-:Y:S01]  /*4430*/  STG.E.U8 desc[UR36][R8.64], R5 ;  /* 0x0000000508007986 */ /* 0x0001e2000c101124 */
[----:B------:R-:W-:Y:S05]  /*4440*/  BRA `(.L_x_9994) ;  /* 0x0000000800147947 */ /* 0x000fea0003800000 */
.L_x_10010:
        /* <DEDUP_REMOVED lines=12> */
.L_x_10014:
[----:B------:R-:W-:Y:S01]  /*4510*/  IMAD.MOV.U32 R0, RZ, RZ, 0x7f ;  /* 0x0000007fff007424 */ /* 0x000fe200078e00ff */
[----:B------:R-:W-:-:S04]  /*4520*/  ISETP.GT.U32.AND P0, PT, R5, 0x7f800000, PT ;  /* 0x7f8000000500780c */ /* 0x000fc80003f04070 */
[----:B------:R-:W-:-:S09]  /*4530*/  SEL R0, R0, 0x7c, P0 ;  /* 0x0000007c00007807 */ /* 0x000fd20000000000 */
.L_x_10015:
[----:B------:R-:W-:Y:S05]  /*4540*/  BSYNC B0 ;  /* 0x0000000000007941 */ /* 0x000fea0003800000 */
.L_x_10013:
[----:B------:R-:W-:Y:S01]  /*4550*/  LOP3.LUT R4, R4, 0x80000000, RZ, 0xc0, !PT ;  /* 0x8000000004047812 */ /* 0x000fe200078ec0ff */
[----:B------:R-:W-:-:S03]  /*4560*/  IMAD.MOV.U32 R25, RZ, RZ, R26 ;  /* 0x000000ffff197224 */ /* 0x000fc600078e001a */
[----:B------:R-:W-:-:S04]  /*4570*/  SHF.R.U32.HI R3, RZ, 0x18, R4 ;  /* 0x00000018ff037819 */ /* 0x000fc80000011604 */
[----:B------:R-:W-:-:S05]  /*4580*/  LOP3.LUT R3, R0, R3, RZ, 0xfc, !PT ;  /* 0x0000000300037212 */ /* 0x000fca00078efcff */
[----:B------:R0:W-:Y:S01]  /*4590*/  STG.E.U8 desc[UR36][R8.64], R3 ;  /* 0x0000000308007986 */ /* 0x0001e2000c101124 */
[----:B------:R-:W-:Y:S05]  /*45a0*/  BRA `(.L_x_9994) ;  /* 0x0000000400bc7947 */ /* 0x000fea0003800000 */
.L_x_10009:
[----:B------:R-:W-:Y:S01]  /*45b0*/  F2FP.BF16.F32.PACK_AB R4, RZ, R4 ;  /* 0x00000004ff04723e */ /* 0x000fe200000010ff */
[----:B------:R-:W-:-:S04]  /*45c0*/  IMAD.MOV.U32 R25, RZ, RZ, R26 ;  /* 0x000000ffff197224 */ /* 0x000fc800078e001a */
[----:B------:R0:W-:Y:S01]  /*45d0*/  STG.E.U16 desc[UR36][R8.64], R4 ;  /* 0x0000000408007986 */ /* 0x0001e2000c101524 */
[----:B------:R-:W-:Y:S05]  /*45e0*/  BRA `(.L_x_9994) ;  /* 0x0000000400ac7947 */ /* 0x000fea0003800000 */
.L_x_10006:
        /* <DEDUP_REMOVED lines=12> */
.L_x_10018:
        /* <DEDUP_REMOVED lines=16> */
.L_x_10021:
[----:B------:R-:W-:-:S04]  /*47b0*/  LOP3.LUT R4, R4, 0x80000000, RZ, 0xc0, !PT ;  /* 0x8000000004047812 */ /* 0x000fc800078ec0ff */
[----:B------:R-:W-:-:S04]  /*47c0*/  SHF.R.U32.HI R4, RZ, 0x18, R4 ;  /* 0x00000018ff047819 */ /* 0x000fc80000011604 */
[----:B------:R-:W-:-:S04]  /*47d0*/  LOP3.LUT R3, R3, R4, RZ, 0xfc, !PT ;  /* 0x0000000403037212 */ /* 0x000fc800078efcff */
[----:B------:R-:W-:-:S07]  /*47e0*/  PRMT R0, R3, 0x7610, R0 ;  /* 0x0000761003007816 */ /* 0x000fce0000000000 */
.L_x_10020:
[----:B------:R-:W-:Y:S05]  /*47f0*/  BSYNC B0 ;  /* 0x0000000000007941 */ /* 0x000fea0003800000 */
.L_x_10019:
[----:B------:R3:W-:Y:S01]  /*4800*/  STG.E.U8 desc[UR36][R8.64], R0 ;  /* 0x0000000008007986 */ /* 0x0007e2000c101124 */
[----:B------:R-:W-:Y:S01]  /*4810*/  IMAD.MOV.U32 R25, RZ, RZ, R26 ;  /* 0x000000ffff197224 */ /* 0x000fe200078e001a */
[----:B------:R-:W-:Y:S06]  /*4820*/  BRA `(.L_x_9994) ;  /* 0x00000004001c7947 */ /* 0x000fec0003800000 */
.L_x_10017:
        /* <DEDUP_REMOVED lines=16> */
.L_x_10024:
[----:B------:R-:W-:-:S04]  /*4930*/  LOP3.LUT R4, R4, 0x80000000, RZ, 0xc0, !PT ;  /* 0x8000000004047812 */ /* 0x000fc800078ec0ff */
[----:B------:R-:W-:-:S04]  /*4940*/  SHF.R.U32.HI R4, RZ, 0x18, R4 ;  /* 0x00000018ff047819 */ /* 0x000fc80000011604 */
[----:B------:R-:W-:-:S04]  /*4950*/  LOP3.LUT R3, R3, R4, RZ, 0xfc, !PT ;  /* 0x0000000403037212 */ /* 0x000fc800078efcff */
[----:B------:R-:W-:-:S07]  /*4960*/  PRMT R0, R3, 0x7610, R0 ;  /* 0x0000761003007816 */ /* 0x000fce0000000000 */
.L_x_10023:
[----:B------:R-:W-:Y:S05]  /*4970*/  BSYNC B0 ;  /* 0x0000000000007941 */ /* 0x000fea0003800000 */
.L_x_10022:
[----:B------:R0:W-:Y:S01]  /*4980*/  STG.E.U8 desc[UR36][R8.64], R0 ;  /* 0x0000000008007986 */ /* 0x0001e2000c101124 */
[----:B------:R-:W-:Y:S01]  /*4990*/  IMAD.MOV.U32 R25, RZ, RZ, R26 ;  /* 0x000000ffff197224 */ /* 0x000fe200078e001a */
[----:B------:R-:W-:Y:S06]  /*49a0*/  BRA `(.L_x_9994) ;  /* 0x0000000000bc7947 */ /* 0x000fec0003800000 */
.L_x_10016:
        /* <DEDUP_REMOVED lines=22> */
.L_x_9999:
        /* <DEDUP_REMOVED lines=16> */
.L_x_10027:
[----:B------:R-:W-:Y:S01]  /*4c10*/  IMAD.MOV.U32 R25, RZ, RZ, R26 ;  /* 0x000000ffff197224 */ /* 0x000fe200078e001a */
[----:B------:R-:W-:Y:S06]  /*4c20*/  BRA `(.L_x_9994) ;  /* 0x00000000001c7947 */ /* 0x000fec0003800000 */
.L_x_10026:
[----:B------:R-:W0:Y:S01]  /*4c30*/  F2I.U64.TRUNC R4, R4 ;  /* 0x0000000400047311 */ /* 0x000e22000020d800 */
[----:B------:R-:W-:Y:S01]  /*4c40*/  IMAD.MOV.U32 R25, RZ, RZ, R26 ;  /* 0x000000ffff197224 */ /* 0x000fe200078e001a */
[----:B0-----:R2:W-:Y:S01]  /*4c50*/  STG.E.64 desc[UR36][R8.64], R4 ;  /* 0x0000000408007986 */ /* 0x0015e2000c101b24 */
[----:B------:R-:W-:Y:S05]  /*4c60*/  BRA `(.L_x_9994) ;  /* 0x00000000000c7947 */ /* 0x000fea0003800000 */
.L_x_10025:
[----:B------:R-:W0:Y:S01]  /*4c70*/  F2I.FTZ.U32.TRUNC.NTZ R3, R4 ;  /* 0x0000000400037305 */ /* 0x000e22000021f000 */
[----:B------:R-:W-:Y:S01]  /*4c80*/  IMAD.MOV.U32 R25, RZ, RZ, R26 ;  /* 0x000000ffff197224 */ /* 0x000fe200078e001a */
[----:B0-----:R0:W-:Y:S06]  /*4c90*/  STG.E desc[UR36][R8.64], R3 ;  /* 0x0000000308007986 */ /* 0x0011ec000c101924 */
.L_x_9994:
[----:B------:R-:W-:Y:S05]  /*4ca0*/  BSYNC B6 ;  /* 0x0000000000067941 */ /* 0x000fea0003800000 */
.L_x_9993:
        /* <DEDUP_REMOVED lines=24> */
.L_x_10033:
[----:B------:R-:W0:Y:S02]  /*4e30*/  F2I.S64.TRUNC R18, R18 ;  /* 0x0000001200127311 */ /* 0x000e24000020d900 */
[----:B0-----:R-:W-:-:S05]  /*4e40*/  IMAD.MOV.U32 R3, RZ, RZ, R18 ;  /* 0x000000ffff037224 */ /* 0x001fca00078e0012 */
[----:B------:R0:W-:Y:S01]  /*4e50*/  STG.E.U8 desc[UR36][R8.64], R3 ;  /* 0x0000000308007986 */ /* 0x0001e2000c101124 */
[----:B------:R-:W-:Y:S05]  /*4e60*/  BRA `(.L_x_10035) ;  /* 0x0000000c00407947 */ /* 0x000fea0003800000 */
.L_x_10032:
        /* <DEDUP_REMOVED lines=9> */
.L_x_10037:
[----:B------:R-:W0:Y:S02]  /*4f00*/  F2I.FTZ.TRUNC.NTZ R3, R18 ;  /* 0x0000001200037305 */ /* 0x000e24000021f100 */
[----:B0-----:R0:W-:Y:S01]  /*4f10*/  STG.E desc[UR36][R8.64], R3 ;  /* 0x0000000308007986 */ /* 0x0011e2000c101924 */
[----:B------:R-:W-:Y:S05]  /*4f20*/  BRA `(.L_x_10035) ;  /* 0x0000000c00107947 */ /* 0x000fea0003800000 */
.L_x_10036:
[----:B------:R-:W0:Y:S02]  /*4f30*/  F2I.FTZ.TRUNC.NTZ R3, R18 ;  /* 0x0000001200037305 */ /* 0x000e24000021f100 */
[----:B0-----:R0:W-:Y:S01]  /*4f40*/  STG.E.U16 desc[UR36][R8.64], R3 ;  /* 0x0000000308007986 */ /* 0x0011e2000c101524 */
[----:B------:R-:W-:Y:S05]  /*4f50*/  BRA `(.L_x_10035) ;  /* 0x0000000c00047947 */ /* 0x000fea0003800000 */
.L_x_10031:
        /* <DEDUP_REMOVED lines=8> */
.L_x_10039:
[----:B------:R-:W-:-:S05]  /*4fe0*/  F2FP.F16.F32.PACK_AB R18, RZ, R18 ;  /* 0x00000012ff12723e */ /* 0x000fca00000000ff */
[----:B------:R0:W-:Y:S01]  /*4ff0*/  STG.E.U16 desc[UR36][R8.64], R18 ;  /* 0x0000001208007986 */ /* 0x0001e2000c101524 */
[----:B------:R-:W-:Y:S05]  /*5000*/  BRA `(.L_x_10035) ;  /* 0x0000000800d87947 */ /* 0x000fea0003800000 */
.L_x_10038:
        /* <DEDUP_REMOVED lines=9> */
.L_x_10041:
[----:B------:R-:W-:-:S04]  /*50a0*/  F2FP.F16.F32.PACK_AB R3, RZ, R18 ;  /* 0x00000012ff03723e */ /* 0x000fc800000000ff */
[----:B------:R-:W-:-:S05]  /*50b0*/  PRMT R3, R3, 0x5410, RZ ;  /* 0x0000541003037816 */ /* 0x000fca00000000ff */
[----:B------:R0:W-:Y:S01]  /*50c0*/  STG.E desc[UR36][R8.64], R3 ;  /* 0x0000000308007986 */ /* 0x0001e2000c101924 */
[----:B------:R-:W-:Y:S05]  /*50d0*/  BRA `(.L_x_10035) ;  /* 0x0000000800a47947 */ /* 0x000fea0003800000 */
.L_x_10040:
[----:B------:R-:W-:-:S06]  /*50e0*/  FMUL.FTZ R4, R18, 1 ;  /* 0x3f80000012047820 */ /* 0x000fcc0000410000 */
[----:B------:R-:W0:Y:S02]  /*50f0*/  F2F.F64.F32 R4, R4 ;  /* 0x0000000400047310 */ /* 0x000e240000201800 */
[----:B0-----:R0:W-:Y:S01]  /*5100*/  STG.E.64 desc[UR36][R8.64], R4 ;  /* 0x0000000408007986 */ /* 0x0011e2000c101b24 */
[----:B------:R-:W-:Y:S05]  /*5110*/  BRA `(.L_x_10035) ;  /* 0x0000000800947947 */ /* 0x000fea0003800000 */
.L_x_10030:
        /* <DEDUP_REMOVED lines=12> */
.L_x_10044:
[----:B------:R-:W-:Y:S01]  /*51e0*/  FMUL.FTZ R4, R18, 1 ;  /* 0x3f80000012047820 */ /* 0x000fe20000410000 */
[----:B------:R-:W-:-:S05]  /*51f0*/  CS2R R6, SRZ ;  /* 0x0000000000067805 */ /* 0x000fca000001ff00 */
[----:B------:R-:W0:Y:S02]  /*5200*/  F2F.F64.F32 R4, R4 ;  /* 0x0000000400047310 */ /* 0x000e240000201800 */
[----:B0-----:R0:W-:Y:S01]  /*5210*/  STG.E.128 desc[UR36][R8.64], R4 ;  /* 0x0000000408007986 */ /* 0x0011e2000c101d24 */
[----:B------:R-:W-:Y:S05]  /*5220*/  BRA `(.L_x_10035) ;  /* 0x0000000800507947 */ /* 0x000fea0003800000 */
.L_x_10043:
        /* <DEDUP_REMOVED lines=20> */
.L_x_10048:
[----:B------:R-:W-:Y:S05]  /*5370*/  BSYNC B0 ;  /* 0x0000000000007941 */ /* 0x000fea0003800000 */
.L_x_10047:
[----:B------:R-:W-:-:S05]  /*5380*/  LOP3.LUT R5, R0, R5, RZ, 0xfc, !PT ;  /* 0x0000000500057212 */ /* 0x000fca00078efcff */
[----:B------:R0:W-:Y:S01]  /*5390*/  STG.E.U8 desc[UR36][R8.64], R5 ;  /* 0x0000000508007986 */ /* 0x0001e2000c101124 */
[----:B------:R-:W-:Y:S05]  /*53a0*/  BRA `(.L_x_10035) ;  /* 0x0000000400f07947 */ /* 0x000fea0003800000 */
.L_x_10046:
        /* <DEDUP_REMOVED lines=12> */
.L_x_10050:
[----:B------:R-:W-:Y:S01]  /*5470*/  IMAD.MOV.U32 R0, RZ, RZ, 0x7f ;  /* 0x0000007fff007424 */ /* 0x000fe200078e00ff */
[----:B------:R-:W-:-:S04]  /*5480*/  ISETP.GT.U32.AND P0, PT, R4, 0x7f800000, PT ;  /* 0x7f8000000400780c */ /* 0x000fc80003f04070 */
[----:B------:R-:W-:-:S09]  /*5490*/  SEL R0, R0, 0x7c, P0 ;  /* 0x0000007c00007807 */ /* 0x000fd20000000000 */
.L_x_10051:
[----:B------:R-:W-:Y:S05]  /*54a0*/  BSYNC B0 ;  /* 0x0000000000007941 */ /* 0x000fea0003800000 */
.L_x_10049:
[----:B------:R-:W-:-:S04]  /*54b0*/  LOP3.LUT R18, R18, 0x80000000, RZ, 0xc0, !PT ;  /* 0x8000000012127812 */ /* 0x000fc800078ec0ff */
[----:B------:R-:W-:-:S04]  /*54c0*/  SHF.R.U32.HI R3, RZ, 0x18, R18 ;  /* 0x00000018ff037819 */ /* 0x000fc80000011612 */
[----:B------:R-:W-:-:S05]  /*54d0*/  LOP3.LUT R3, R0, R3, RZ, 0xfc, !PT ;  /* 0x0000000300037212 */ /* 0x000fca00078efcff */
[----:B------:R0:W-:Y:S01]  /*54e0*/  STG.E.U8 desc[UR36][R8.64], R3 ;  /* 0x0000000308007986 */ /* 0x0001e2000c101124 */
[----:B------:R-:W-:Y:S05]  /*54f0*/  BRA `(.L_x_10035) ;  /* 0x00000004009c7947 */ /* 0x000fea0003800000 */
.L_x_10045:
[----:B------:R-:W-:-:S05]  /*5500*/  F2FP.BF16.F32.PACK_AB R18, RZ, R18 ;  /* 0x00000012ff12723e */ /* 0x000fca00000010ff */
[----:B------:R0:W-:Y:S01]  /*5510*/  STG.E.U16 desc[UR36][R8.64], R18 ;  /* 0x0000001208007986 */ /* 0x0001e2000c101524 */
[----:B------:R-:W-:Y:S05]  /*5520*/  BRA `(.L_x_10035) ;  /* 0x0000000400907947 */ /* 0x000fea0003800000 */
.L_x_10042:
        /* <DEDUP_REMOVED lines=11> */
.L_x_10054:
        /* <DEDUP_REMOVED lines=16> */
.L_x_10057:
[----:B------:R-:W-:-:S04]  /*56e0*/  LOP3.LUT R18, R18, 0x80000000, RZ, 0xc0, !PT ;  /* 0x8000000012127812 */ /* 0x000fc800078ec0ff */
[----:B------:R-:W-:-:S04]  /*56f0*/  SHF.R.U32.HI R3, RZ, 0x18, R18 ;  /* 0x00000018ff037819 */ /* 0x000fc80000011612 */
[----:B------:R-:W-:-:S04]  /*5700*/  LOP3.LUT R0, R0, R3, RZ, 0xfc, !PT ;  /* 0x0000000300007212 */ /* 0x000fc800078efcff */
[----:B------:R-:W-:-:S07]  /*5710*/  PRMT R4, R0, 0x7610, R4 ;  /* 0x0000761000047816 */ /* 0x000fce0000000004 */
.L_x_10056:
[----:B------:R-:W-:Y:S05]  /*5720*/  BSYNC B0 ;  /* 0x0000000000007941 */ /* 0x000fea0003800000 */
.L_x_10055:
[----:B------:R3:W-:Y:S01]  /*5730*/  STG.E.U8 desc[UR36][R8.64], R4 ;  /* 0x0000000408007986 */ /* 0x0007e2000c101124 */
[----:B------:R-:W-:Y:S05]  /*5740*/  BRA `(.L_x_10035) ;  /* 0x0000000400087947 */ /* 0x000fea0003800000 */
.L_x_10053:
        /* <DEDUP_REMOVED lines=16> */
.L_x_10060:
[----:B------:R-:W-:-:S04]  /*5850*/  LOP3.LUT R18, R18, 0x80000000, RZ, 0xc0, !PT ;  /* 0x8000000012127812 */ /* 0x000fc800078ec0ff */
[----:B------:R-:W-:-:S04]  /*5860*/  SHF.R.U32.HI R3, RZ, 0x18, R18 ;  /* 0x00000018ff037819 */ /* 0x000fc80000011612 */
[----:B------:R-:W-:-:S04]  /*5870*/  LOP3.LUT R0, R0, R3, RZ, 0xfc, !PT ;  /* 0x0000000300007212 */ /* 0x000fc800078efcff */
[----:B------:R-:W-:-:S07]  /*5880*/  PRMT R4, R0, 0x7610, R4 ;  /* 0x0000761000047816 */ /* 0x000fce0000000004 */
.L_x_10059:
[----:B------:R-:W-:Y:S05]  /*5890*/  BSYNC B0 ;  /* 0x0000000000007941 */ /* 0x000fea0003800000 */
.L_x_10058:
[----:B------:R0:W-:Y:S01]  /*58a0*/  STG.E.U8 desc[UR36][R8.64], R4 ;  /* 0x0000000408007986 */ /* 0x0001e2000c101124 */
[----:B------:R-:W-:Y:S05]  /*58b0*/  BRA `(.L_x_10035) ;  /* 0x0000000000ac7947 */ /* 0x000fea0003800000 */
.L_x_10052:
        /* <DEDUP_REMOVED lines=21> */
.L_x_10034:
        /* <DEDUP_REMOVED lines=16> */
.L_x_10063:
[----:B------:R-:W-:Y:S05]  /*5b10*/  BRA `(.L_x_10035) ;  /* 0x0000000000147947 */ /* 0x000fea0003800000 */
.L_x_10062:
[----:B------:R-:W0:Y:S02]  /*5b20*/  F2I.U64.TRUNC R18, R18 ;  /* 0x0000001200127311 */ /* 0x000e24000020d800 */
[----:B0-----:R2:W-:Y:S01]  /*5b30*/  STG.E.64 desc[UR36][R8.64], R18 ;  /* 0x0000001208007986 */ /* 0x0015e2000c101b24 */
[----:B------:R-:W-:Y:S05]  /*5b40*/  BRA `(.L_x_10035) ;  /* 0x0000000000087947 */ /* 0x000fea0003800000 */
.L_x_10061:
[----:B------:R-:W0:Y:S02]  /*5b50*/  F2I.FTZ.U32.TRUNC.NTZ R3, R18 ;  /* 0x0000001200037305 */ /* 0x000e24000021f000 */
[----:B0-----:R0:W-:Y:S02]  /*5b60*/  STG.E desc[UR36][R8.64], R3 ;  /* 0x0000000308007986 */ /* 0x0011e4000c101924 */
.L_x_10035:
        /* <DEDUP_REMOVED lines=24> */
.L_x_10067:
[----:B------:R-:W0:Y:S02]  /*5cf0*/  F2I.S64.TRUNC R22, R22 ;  /* 0x0000001600167311 */ /* 0x000e24000020d900 */
[----:B0-----:R-:W-:-:S05]  /*5d00*/  IMAD.MOV.U32 R3, RZ, RZ, R22 ;  /* 0x000000ffff037224 */ /* 0x001fca00078e0016 */
[----:B------:R0:W-:Y:S01]  /*5d10*/  STG.E.U8 desc[UR36][R8.64], R3 ;  /* 0x0000000308007986 */ /* 0x0001e2000c101124 */
[----:B------:R-:W-:Y:S05]  /*5d20*/  BRA `(.L_x_10069) ;  /* 0x0000000c00407947 */ /* 0x000fea0003800000 */
.L_x_10066:
        /* <DEDUP_REMOVED lines=9> */
.L_x_10071:
[----:B------:R-:W0:Y:S02]  /*5dc0*/  F2I.FTZ.TRUNC.NTZ R3, R22 ;  /* 0x0000001600037305 */ /* 0x000e24000021f100 */
[----:B0-----:R3:W-:Y:S01]  /*5dd0*/  STG.E desc[UR36][R8.64], R3 ;  /* 0x0000000308007986 */ /* 0x0017e2000c101924 */
[----:B------:R-:W-:Y:S05]  /*5de0*/  BRA `(.L_x_10069) ;  /* 0x0000000c00107947 */ /* 0x000fea0003800000 */
.L_x_10070:
[----:B------:R-:W0:Y:S02]  /*5df0*/  F2I.FTZ.TRUNC.NTZ R3, R22 ;  /* 0x0000001600037305 */ /* 0x000e24000021f100 */
[----:B0-----:R2:W-:Y:S01]  /*5e00*/  STG.E.U16 desc[UR36][R8.64], R3 ;  /* 0x0000000308007986 */ /* 0x0015e2000c101524 */
[----:B------:R-:W-:Y:S05]  /*5e10*/  BRA `(.L_x_10069) ;  /* 0x0000000c00047947 */ /* 0x000fea0003800000 */
.L_x_10065:
        /* <DEDUP_REMOVED lines=8> */
.L_x_10073:
[----:B------:R-:W-:-:S05]  /*5ea0*/  F2FP.F16.F32.PACK_AB R22, RZ, R22 ;  /* 0x00000016ff16723e */ /* 0x000fca00000000ff */
[----:B------:R0:W-:Y:S01]  /*5eb0*/  STG.E.U16 desc[UR36][R8.64], R22 ;  /* 0x0000001608007986 */ /* 0x0001e2000c101524 */
[----:B------:R-:W-:Y:S05]  /*5ec0*/  BRA `(.L_x_10069) ;  /* 0x0000000800d87947 */ /* 0x000fea0003800000 */
.L_x_10072:
        /* <DEDUP_REMOVED lines=9> */
.L_x_10075:
[----:B------:R-:W-:-:S04]  /*5f60*/  F2FP.F16.F32.PACK_AB R3, RZ, R22 ;  /* 0x00000016ff03723e */ /* 0x000fc800000000ff */
[----:B------:R-:W-:-:S05]  /*5f70*/  PRMT R3, R3, 0x5410, RZ ;  /* 0x0000541003037816 */ /* 0x000fca00000000ff */
[----:B------:R0:W-:Y:S01]  /*5f80*/  STG.E desc[UR36][R8.64], R3 ;  /* 0x0000000308007986 */ /* 0x0001e2000c101924 */
[----:B------:R-:W-:Y:S05]  /*5f90*/  BRA `(.L_x_10069) ;  /* 0x0000000800a47947 */ /* 0x000fea0003800000 */
.L_x_10074:
[----:B------:R-:W-:-:S06]  /*5fa0*/  FMUL.FTZ R4, R22, 1 ;  /* 0x3f80000016047820 */ /* 0x000fcc0000410000 */
[----:B------:R-:W0:Y:S02]  /*5fb0*/  F2F.F64.F32 R4, R4 ;  /* 0x0000000400047310 */ /* 0x000e240000201800 */
[----:B0-----:R0:W-:Y:S01]  /*5fc0*/  STG.E.64 desc[UR36][R8.64], R4 ;  /* 0x0000000408007986 */ /* 0x0011e2000c101b24 */
[----:B------:R-:W-:Y:S05]  /*5fd0*/  BRA `(.L_x_10069) ;  /* 0x0000000800947947 */ /* 0x000fea0003800000 */
.L_x_10064:
        /* <DEDUP_REMOVED lines=12> */
.L_x_10078:
[----:B------:R-:W-:Y:S01]  /*60a0*/  FMUL.FTZ R4, R22, 1 ;  /* 0x3f80000016047820 */ /* 0x000fe20000410000 */
[----:B------:R-:W-:-:S05]  /*60b0*/  CS2R R6, SRZ ;  /* 0x0000000000067805 */ /* 0x000fca000001ff00 */
[----:B------:R-:W0:Y:S02]  /*60c0*/  F2F.F64.F32 R4, R4 ;  /* 0x0000000400047310 */ /* 0x000e240000201800 */
[----:B0-----:R0:W-:Y:S01]  /*60d0*/  STG.E.128 desc[UR36][R8.64], R4 ;  /* 0x0000000408007986 */ /* 0x0011e2000c101d24 */
[----:B------:R-:W-:Y:S05]  /*60e0*/  BRA `(.L_x_10069) ;  /* 0x0000000800507947 */ /* 0x000fea0003800000 */
.L_x_10077:
        /* <DEDUP_REMOVED lines=20> */
.L_x_10082:
[----:B------:R-:W-:Y:S05]  /*6230*/  BSYNC B0 ;  /* 0x0000000000007941 */ /* 0x000fea0003800000 */
.L_x_10081:
[----:B------:R-:W-:-:S05]  /*6240*/  LOP3.LUT R5, R0, R5, RZ, 0xfc, !PT ;  /* 0x0000000500057212 */ /* 0x000fca00078efcff */
[----:B------:R0:W-:Y:S01]  /*6250*/  STG.E.U8 desc[UR36][R8.64], R5 ;  /* 0x0000000508007986 */ /* 0x0001e2000c101124 */
[----:B------:R-:W-:Y:S05]  /*6260*/  BRA `(.L_x_10069) ;  /* 0x0000000400f07947 */ /* 0x000fea0003800000 */
.L_x_10080:
        /* <DEDUP_REMOVED lines=12> */
.L_x_10084:
[----:B------:R-:W-:Y:S01]  /*6330*/  IMAD.MOV.U32 R0, RZ, RZ, 0x7f ;  /* 0x0000007fff007424 */ /* 0x000fe200078e00ff */
[----:B------:R-:W-:-:S04]  /*6340*/  ISETP.GT.U32.AND P0, PT, R4, 0x7f800000, PT ;  /* 0x7f8000000400780c */ /* 0x000fc80003f04070 */
[----:B------:R-:W-:-:S09]  /*6350*/  SEL R0, R0, 0x7c, P0 ;  /* 0x0000007c00007807 */ /* 0x000fd20000000000 */
.L_x_10085:
[----:B------:R-:W-:Y:S05]  /*6360*/  BSYNC B0 ;  /* 0x0000000000007941 */ /* 0x000fea0003800000 */
.L_x_10083:
[----:B------:R-:W-:-:S04]  /*6370*/  LOP3.LUT R22, R22, 0x80000000, RZ, 0xc0, !PT ;  /* 0x8000000016167812 */ /* 0x000fc800078ec0ff */
[----:B------:R-:W-:-:S04]  /*6380*/  SHF.R.U32.HI R3, RZ, 0x18, R22 ;  /* 0x00000018ff037819 */ /* 0x000fc80000011616 */
[----:B------:R-:W-:-:S05]  /*6390*/  LOP3.LUT R3, R0, R3, RZ, 0xfc, !PT ;  /* 0x0000000300037212 */ /* 0x000fca00078efcff */
[----:B------:R0:W-:Y:S01]  /*63a0*/  STG.E.U8 desc[UR36][R8.64], R3 ;  /* 0x0000000308007986 */ /* 0x0001e2000c101124 */
[----:B------:R-:W-:Y:S05]  /*63b0*/  BRA `(.L_x_10069) ;  /* 0x00000004009c7947 */ /* 0x000fea0003800000 */
.L_x_10079:
[----:B------:R-:W-:-:S05]  /*63c0*/  F2FP.BF16.F32.PACK_AB R22, RZ, R22 ;  /* 0x00000016ff16723e */ /* 0x000fca00000010ff */
[----:B------:R0:W-:Y:S01]  /*63d0*/  STG.E.U16 desc[UR36][R8.64], R22 ;  /* 0x0000001608007986 */ /* 0x0001e2000c101524 */
[----:B------:R-:W-:Y:S05]  /*63e0*/  BRA `(.L_x_10069) ;  /* 0x0000000400907947 */ /* 0x000fea0003800000 */
.L_x_10076:
        /* <DEDUP_REMOVED lines=11> */
.L_x_10088:
        /* <DEDUP_REMOVED lines=16> */
.L_x_10091:
[----:B------:R-:W-:-:S04]  /*65a0*/  LOP3.LUT R22, R22, 0x80000000, RZ, 0xc0, !PT ;  /* 0x8000000016167812 */ /* 0x000fc800078ec0ff */
[----:B------:R-:W-:-:S04]  /*65b0*/  SHF.R.U32.HI R3, RZ, 0x18, R22 ;  /* 0x00000018ff037819 */ /* 0x000fc80000011616 */
[----:B------:R-:W-:-:S04]  /*65c0*/  LOP3.LUT R0, R0, R3, RZ, 0xfc, !PT ;  /* 0x0000000300007212 */ /* 0x000fc800078efcff */
[----:B------:R-:W-:-:S07]  /*65d0*/  PRMT R4, R0, 0x7610, R4 ;  /* 0x0000761000047816 */ /* 0x000fce0000000004 */
.L_x_10090:
[----:B------:R-:W-:Y:S05]  /*65e0*/  BSYNC B0 ;  /* 0x0000000000007941 */ /* 0x000fea0003800000 */
.L_x_10089:
[----:B------:R0:W-:Y:S01]  /*65f0*/  STG.E.U8 desc[UR36][R8.64], R4 ;  /* 0x0000000408007986 */ /* 0x0001e2000c101124 */
[----:B------:R-:W-:Y:S05]  /*6600*/  BRA `(.L_x_10069) ;  /* 0x0000000400087947 */ /* 0x000fea0003800000 */
.L_x_10087:
        /* <DEDUP_REMOVED lines=16> */
.L_x_10094:
[----:B------:R-:W-:-:S04]  /*6710*/  LOP3.LUT R22, R22, 0x80000000, RZ, 0xc0, !PT ;  /* 0x8000000016167812 */ /* 0x000fc800078ec0ff */
[----:B------:R-:W-:-:S04]  /*6720*/  SHF.R.U32.HI R3, RZ, 0x18, R22 ;  /* 0x00000018ff037819 */ /* 0x000fc80000011616 */
[----:B------:R-:W-:-:S04]  /*6730*/  LOP3.LUT R0, R0, R3, RZ, 0xfc, !PT ;  /* 0x0000000300007212 */ /* 0x000fc800078efcff */
[----:B------:R-:W-:-:S07]  /*6740*/  PRMT R4, R0, 0x7610, R4 ;  /* 0x0000761000047816 */ /* 0x000fce0000000004 */
.L_x_10093:
[----:B------:R-:W-:Y:S05]  /*6750*/  BSYNC B0 ;  /* 0x0000000000007941 */ /* 0x000fea0003800000 */
.L_x_10092:
[----:B------:R0:W-:Y:S01]  /*6760*/  STG.E.U8 desc[UR36][R8.64], R4 ;  /* 0x0000000408007986 */ /* 0x0001e2000c101124 */
[----:B------:R-:W-:Y:S05]  /*6770*/  BRA `(.L_x_10069) ;  /* 0x0000000000ac7947 */ /* 0x000fea0003800000 */
.L_x_10086:
        /* <DEDUP_REMOVED lines=21> */
.L_x_10068:
        /* <DEDUP_REMOVED lines=16> */
.L_x_10097:
[----:B------:R-:W-:Y:S05]  /*69d0*/  BRA `(.L_x_10069) ;  /* 0x0000000000147947 */ /* 0x000fea0003800000 */
.L_x_10096:
[----:B------:R-:W0:Y:S02]  /*69e0*/  F2I.U64.TRUNC R22, R22 ;  /* 0x0000001600167311 */ /* 0x000e24000020d800 */
[----:B0-----:R0:W-:Y:S01]  /*69f0*/  STG.E.64 desc[UR36][R8.64], R22 ;  /* 0x0000001608007986 */ /* 0x0011e2000c101b24 */
[----:B------:R-:W-:Y:S05]  /*6a00*/  BRA `(.L_x_10069) ;  /* 0x0000000000087947 */ /* 0x000fea0003800000 */
.L_x_10095:
[----:B------:R-:W0:Y:S02]  /*6a10*/  F2I.FTZ.U32.TRUNC.NTZ R3, R22 ;  /* 0x0000001600037305 */ /* 0x000e24000021f000 */
[----:B0-----:R0:W-:Y:S02]  /*6a20*/  STG.E desc[UR36][R8.64], R3 ;  /* 0x0000000308007986 */ /* 0x0011e4000c101924 */
.L_x_10069:
[----:B------:R-:W-:-:S07]  /*6a30*/  VIADD R25, R25, 0x80 ;  /* 0x0000008019197836 */ /* 0x000fce0000000000 */
.L_x_10029:
[----:B------:R-:W-:Y:S05]  /*6a40*/  BSYNC B6 ;  /* 0x0000000000067941 */ /* 0x000fea0003800000 */
.L_x_10028:
[----:B------:R-:W-:-:S13]  /*6a50*/  ISETP.GE.AND P0, PT, R25, R17, PT ;  /* 0x000000111900720c */ /* 0x000fda0003f06270 */
[----:B------:R-:W-:Y:S05]  /*6a60*/  @P0 EXIT ;  /* 0x000000000000094d */ /* 0x000fea0003800000 */
[----:B0-23--:R-:W0:Y:S01]  /*6a70*/  LDC.64 R4, c[0x0][0x218] ;  /* 0x00008600ff047b82 */ /* 0x00de220000000a00 */
[----:B------:R-:W-:Y:S01]  /*6a80*/  PRMT R0, R16, 0x9910, RZ ;  /* 0x0000991010007816 */ /* 0x000fe200000000ff */
[----:B------:R-:W-:Y:S01]  /*6a90*/  IMAD R2, R2, 0x200, R25 ;  /* 0x0000020002027824 */ /* 0x000fe200078e0219 */
[----:B------:R-:W-:Y:S02]  /*6aa0*/  ULDC UR4, c[0x0][0x238] ;  /* 0x00008e0000047ab9 */ /* 0x000fe40000000800 */
[----:B------:R-:W-:Y:S01]  /*6ab0*/  ISETP.GT.AND P1, PT, R0, 0x9, PT ;  /* 0x000000090000780c */ /* 0x000fe20003f24270 */
[----:B-1--4-:R-:W-:-:S05]  /*6ac0*/  IMAD R3, R2, UR4, RZ ;  /* 0x0000000402037c24 */ /* 0x012fca000f8e02ff */
        /* <DEDUP_REMOVED lines=14> */
.L_x_10101:
[----:B------:R-:W0:Y:S02]  /*6bb0*/  F2I.S64.TRUNC R24, R24 ;  /* 0x0000001800187311 */ /* 0x000e24000020d900 */
[----:B0-----:R-:W-:-:S05]  /*6bc0*/  IMAD.MOV.U32 R5, RZ, RZ, R24 ;  /* 0x000000ffff057224 */ /* 0x001fca00078e0018 */
[----:B------:R-:W-:Y:S01]  /*6bd0*/  STG.E.U8 desc[UR36][R2.64], R5 ;  /* 0x0000000502007986 */ /* 0x000fe2000c101124 */
[----:B------:R-:W-:Y:S05]  /*6be0*/  EXIT ;  /* 0x000000000000794d */ /* 0x000fea0003800000 */
.L_x_10100:
        /* <DEDUP_REMOVED lines=9> */
.L_x_10104:
[----:B------:R-:W0:Y:S02]  /*6c80*/  F2I.FTZ.TRUNC.NTZ R5, R24 ;  /* 0x0000001800057305 */ /* 0x000e24000021f100 */
[----:B0-----:R-:W-:Y:S01]  /*6c90*/  STG.E desc[UR36][R2.64], R5 ;  /* 0x0000000502007986 */ /* 0x001fe2000c101924 */
[----:B------:R-:W-:Y:S05]  /*6ca0*/  EXIT ;  /* 0x000000000000794d */ /* 0x000fea0003800000 */
.L_x_10103:
[----:B------:R-:W0:Y:S02]  /*6cb0*/  F2I.FTZ.TRUNC.NTZ R5, R24 ;  /* 0x0000001800057305 */ /* 0x000e24000021f100 */
[----:B0-----:R-:W-:Y:S01]  /*6cc0*/  STG.E.U16 desc[UR36][R2.64], R5 ;  /* 0x0000000502007986 */ /* 0x001fe2000c101524 */
[----:B------:R-:W-:Y:S05]  /*6cd0*/  EXIT ;  /* 0x000000000000794d */ /* 0x000fea0003800000 */
.L_x_10099:
        /* <DEDUP_REMOVED lines=8> */
.L_x_10106:
[----:B------:R-:W-:-:S05]  /*6d60*/  F2FP.F16.F32.PACK_AB R24, RZ, R24 ;  /* 0x00000018ff18723e */ /* 0x000fca00000000ff */
[----:B------:R-:W-:Y:S01]  /*6d70*/  STG.E.U16 desc[UR36][R2.64], R24 ;  /* 0x0000001802007986 */ /* 0x000fe2000c101524 */
[----:B------:R-:W-:Y:S05]  /*6d80*/  EXIT ;  /* 0x000000000000794d */ /* 0x000fea0003800000 */
.L_x_10105:
        /* <DEDUP_REMOVED lines=9> */
.L_x_10108:
[----:B------:R-:W-:-:S04]  /*6e20*/  F2FP.F16.F32.PACK_AB R5, RZ, R24 ;  /* 0x00000018ff05723e */ /* 0x000fc800000000ff */
[----:B------:R-:W-:-:S05]  /*6e30*/  PRMT R5, R5, 0x5410, RZ ;  /* 0x0000541005057816 */ /* 0x000fca00000000ff */
[----:B------:R-:W-:Y:S01]  /*6e40*/  STG.E desc[UR36][R2.64], R5 ;  /* 0x0000000502007986 */ /* 0x000fe2000c101924 */
[----:B------:R-:W-:Y:S05]  /*6e50*/  EXIT ;  /* 0x000000000000794d */ /* 0x000fea0003800000 */
.L_x_10107:
[----:B------:R-:W-:-:S06]  /*6e60*/  FMUL.FTZ R4, R24, 1 ;  /* 0x3f80000018047820 */ /* 0x000fcc0000410000 */
[----:B------:R-:W0:Y:S02]  /*6e70*/  F2F.F64.F32 R4, R4 ;  /* 0x0000000400047310 */ /* 0x000e240000201800 */
[----:B0-----:R-:W-:Y:S01]  /*6e80*/  STG.E.64 desc[UR36][R2.64], R4 ;  /* 0x0000000402007986 */ /* 0x001fe2000c101b24 */
[----:B------:R-:W-:Y:S05]  /*6e90*/  EXIT ;  /* 0x000000000000794d */ /* 0x000fea0003800000 */
.L_x_10098:
        /* <DEDUP_REMOVED lines=12> */
.L_x_10111:
[----:B------:R-:W-:Y:S01]  /*6f60*/  FMUL.FTZ R4, R24, 1 ;  /* 0x3f80000018047820 */ /* 0x000fe20000410000 */
[----:B------:R-:W-:-:S05]  /*6f70*/  CS2R R6, SRZ ;  /* 0x0000000000067805 */ /* 0x000fca000001ff00 */
[----:B------:R-:W0:Y:S02]  /*6f80*/  F2F.F64.F32 R4, R4 ;  /* 0x0000000400047310 */ /* 0x000e240000201800 */
[----:B0-----:R-:W-:Y:S01]  /*6f90*/  STG.E.128 desc[UR36][R2.64], R4 ;  /* 0x0000000402007986 */ /* 0x001fe2000c101d24 */
[----:B------:R-:W-:Y:S05]  /*6fa0*/  EXIT ;  /* 0x000000000000794d */ /* 0x000fea0003800000 */
.L_x_10110:
        /* <DEDUP_REMOVED lines=20> */
.L_x_10115:
[----:B------:R-:W-:Y:S05]  /*70f0*/  BSYNC B0 ;  /* 0x0000000000007941 */ /* 0x000fea0003800000 */
.L_x_10114:
[----:B------:R-:W-:-:S05]  /*7100*/  LOP3.LUT R7, R0, R7, RZ, 0xfc, !PT ;  /* 0x0000000700077212 */ /* 0x000fca00078efcff */
[----:B------:R-:W-:Y:S01]  /*7110*/  STG.E.U8 desc[UR36][R2.64], R7 ;  /* 0x0000000702007986 */ /* 0x000fe2000c101124 */
[----:B------:R-:W-:Y:S05]  /*7120*/  EXIT ;  /* 0x000000000000794d */ /* 0x000fea0003800000 */
.L_x_10113:
        /* <DEDUP_REMOVED lines=12> */
.L_x_10117:
[----:B------:R-:W-:Y:S01]  /*71f0*/  IMAD.MOV.U32 R0, RZ, RZ, 0x7f ;  /* 0x0000007fff007424 */ /* 0x000fe200078e00ff */
[----:B------:R-:W-:-:S04]  /*7200*/  ISETP.GT.U32.AND P0, PT, R4, 0x7f800000, PT ;  /* 0x7f8000000400780c */ /* 0x000fc80003f04070 */
[----:B------:R-:W-:-:S09]  /*7210*/  SEL R0, R0, 0x7c, P0 ;  /* 0x0000007c00007807 */ /* 0x000fd20000000000 */
.L_x_10118:
[----:B------:R-:W-:Y:S05]  /*7220*/  BSYNC B0 ;  /* 0x0000000000007941 */ /* 0x000fea0003800000 */
.L_x_10116:
[----:B------:R-:W-:-:S04]  /*7230*/  LOP3.LUT R24, R24, 0x80000000, RZ, 0xc0, !PT ;  /* 0x8000000018187812 */ /* 0x000fc800078ec0ff */
[----:B------:R-:W-:-:S04]  /*7240*/  SHF.R.U32.HI R5, RZ, 0x18, R24 ;  /* 0x00000018ff057819 */ /* 0x000fc80000011618 */
[----:B------:R-:W-:-:S05]  /*7250*/  LOP3.LUT R5, R0, R5, RZ, 0xfc, !PT ;  /* 0x0000000500057212 */ /* 0x000fca00078efcff */
[----:B------:R-:W-:Y:S01]  /*7260*/  STG.E.U8 desc[UR36][R2.64], R5 ;  /* 0x0000000502007986 */ /* 0x000fe2000c101124 */
[----:B------:R-:W-:Y:S05]  /*7270*/  EXIT ;  /* 0x000000000000794d */ /* 0x000fea0003800000 */
.L_x_10112:
[----:B------:R-:W-:-:S05]  /*7280*/  F2FP.BF16.F32.PACK_AB R24, RZ, R24 ;  /* 0x00000018ff18723e */ /* 0x000fca00000010ff */
[----:B------:R-:W-:Y:S01]  /*7290*/  STG.E.U16 desc[UR36][R2.64], R24 ;  /* 0x0000001802007986 */ /* 0x000fe2000c101524 */
[----:B------:R-:W-:Y:S05]  /*72a0*/  EXIT ;  /* 0x000000000000794d */ /* 0x000fea0003800000 */
.L_x_10109:
        /* <DEDUP_REMOVED lines=11> */
.L_x_10121:
        /* <DEDUP_REMOVED lines=16> */
.L_x_10124:
[----:B------:R-:W-:-:S04]  /*7460*/  LOP3.LUT R24, R24, 0x80000000, RZ, 0xc0, !PT ;  /* 0x8000000018187812 */ /* 0x000fc800078ec0ff */
[----:B------:R-:W-:-:S04]  /*7470*/  SHF.R.U32.HI R5, RZ, 0x18, R24 ;  /* 0x00000018ff057819 */ /* 0x000fc80000011618 */
[----:B------:R-:W-:-:S04]  /*7480*/  LOP3.LUT R4, R4, R5, RZ, 0xfc, !PT ;  /* 0x0000000504047212 */ /* 0x000fc800078efcff */
[----:B------:R-:W-:-:S07]  /*7490*/  PRMT R0, R4, 0x7610, R0 ;  /* 0x0000761004007816 */ /* 0x000fce0000000000 */
.L_x_10123:
[----:B------:R-:W-:Y:S05]  /*74a0*/  BSYNC B0 ;  /* 0x0000000000007941 */ /* 0x000fea0003800000 */
.L_x_10122:
[----:B------:R-:W-:Y:S01]  /*74b0*/  STG.E.U8 desc[UR36][R2.64], R0 ;  /* 0x0000000002007986 */ /* 0x000fe2000c101124 */
[----:B------:R-:W-:Y:S05]  /*74c0*/  EXIT ;  /* 0x000000000000794d */ /* 0x000fea0003800000 */
.L_x_10120:
        /* <DEDUP_REMOVED lines=16> */
.L_x_10127:
[----:B------:R-:W-:-:S04]  /*75d0*/  LOP3.LUT R24, R24, 0x80000000, RZ, 0xc0, !PT ;  /* 0x8000000018187812 */ /* 0x000fc800078ec0ff */
[----:B------:R-:W-:-:S04]  /*75e0*/  SHF.R.U32.HI R5, RZ, 0x18, R24 ;  /* 0x00000018ff057819 */ /* 0x000fc80000011618 */
[----:B------:R-:W-:-:S04]  /*75f0*/  LOP3.LUT R4, R4, R5, RZ, 0xfc, !PT ;  /* 0x0000000504047212 */ /* 0x000fc800078efcff */
[----:B------:R-:W-:-:S07]  /*7600*/  PRMT R0, R4, 0x7610, R0 ;  /* 0x0000761004007816 */ /* 0x000fce0000000000 */
.L_x_10126:
[----:B------:R-:W-:Y:S05]  /*7610*/  BSYNC B0 ;  /* 0x0000000000007941 */ /* 0x000fea0003800000 */
.L_x_10125:
[----:B------:R-:W-:Y:S01]  /*7620*/  STG.E.U8 desc[UR36][R2.64], R0 ;  /* 0x0000000002007986 */ /* 0x000fe2000c101124 */
[----:B------:R-:W-:Y:S05]  /*7630*/  EXIT ;  /* 0x000000000000794d */ /* 0x000fea0003800000 */
.L_x_10119:
        /* <DEDUP_REMOVED lines=21> */
.L_x_10102:
        /* <DEDUP_REMOVED lines=16> */
.L_x_10130:
[----:B------:R-:W-:Y:S05]  /*7890*/  EXIT ;  /* 0x000000000000794d */ /* 0x000fea0003800000 */
.L_x_10129:
[----:B------:R-:W0:Y:S02]  /*78a0*/  F2I.U64.TRUNC R24, R24 ;  /* 0x0000001800187311 */ /* 0x000e24000020d800 */
[----:B0-----:R-:W-:Y:S01]  /*78b0*/  STG.E.64 desc[UR36][R2.64], R24 ;  /* 0x0000001802007986 */ /* 0x001fe2000c101b24 */
[----:B------:R-:W-:Y:S05]  /*78c0*/  EXIT ;  /* 0x000000000000794d */ /* 0x000fea0003800000 */
.L_x_10128:
[----:B------:R-:W0:Y:S02]  /*78d0*/  F2I.FTZ.U32.TRUNC.NTZ R5, R24 ;  /* 0x0000001800057305 */ /* 0x000e24000021f000 */
[----:B0-----:R-:W-:Y:S01]  /*78e0*/  STG.E desc[UR36][R2.64], R5 ;  /* 0x0000000502007986 */ /* 0x001fe2000c101924 */
[----:B------:R-:W-:Y:S05]  /*78f0*/  EXIT ;  /* 0x000000000000794d */ /* 0x000fea0003800000 */
.L_x_10131:
        /* <DEDUP_REMOVED lines=16> */
.L_x_11138:


//--------------------- .text._ZN2at6native18elementwise_kernelILi128ELi2EZNS0_22gpu_kernel_impl_nocastIZZZNS0_61_GLOBAL__N__132982cb_23_ActivationSiluKernel_cu_f5210f67_354611silu_kernelERNS_18TensorIteratorBaseEENKUlvE_clEvENKUlvE0_clEvEUlfE_EEvS5_RKT_EUliE_EEviT1_ --------------------------
	.section	.text._ZN2at6native18elementwise_kernelILi128ELi2EZNS0_22gpu_kernel_impl_nocastIZZZNS0_61_GLOBAL__N__132982cb_23_ActivationSiluKernel_cu_f5210f67_354611silu_kernelERNS_18TensorIteratorBaseEENKUlvE_clEvENKUlvE0_clEvEUlfE_EEvS5_RKT_EUliE_EEviT1_,"ax",@progbits
	.align	128
        .global         _ZN2at6native18elementwise_kernelILi128ELi2EZNS0_22gpu_kernel_impl_nocastIZZZNS0_61_GLOBAL__N__132982cb_23_ActivationSiluKernel_cu_f5210f67_354611silu_kernelERNS_18TensorIteratorBaseEENKUlvE_clEvENKUlvE0_clEvEUlfE_EEvS5_RKT_EUliE_EEviT1_
        .type           _ZN2at6native18elementwise_kernelILi128ELi2EZNS0_22gpu_kernel_impl_nocastIZZZNS0_61_GLOBAL__N__132982cb_23_ActivationSiluKernel_cu_f5210f67_354611silu_kernelERNS_18TensorIteratorBaseEENKUlvE_clEvENKUlvE0_clEvEUlfE_EEvS5_RKT_EUliE_EEviT1_,@function
        .size           _ZN2at6native18elementwise_kernelILi128ELi2EZNS0_22gpu_kernel_impl_nocastIZZZNS0_61_GLOBAL__N__132982cb_23_ActivationSiluKernel_cu_f5210f67_354611silu_kernelERNS_18TensorIteratorBaseEENKUlvE_clEvENKUlvE0_clEvEUlfE_EEvS5_RKT_EUliE_EEviT1_,(.L_x_11139 - _ZN2at6native18elementwise_kernelILi128ELi2EZNS0_22gpu_kernel_impl_nocastIZZZNS0_61_GLOBAL__N__132982cb_23_ActivationSiluKernel_cu_f5210f67_354611silu_kernelERNS_18TensorIteratorBaseEENKUlvE_clEvENKUlvE0_clEvEUlfE_EEvS5_RKT_EUliE_EEviT1_)
        .other          _ZN2at6native18elementwise_kernelILi128ELi2EZNS0_22gpu_kernel_impl_nocastIZZZNS0_61_GLOBAL__N__132982cb_23_ActivationSiluKernel_cu_f5210f67_354611silu_kernelERNS_18TensorIteratorBaseEENKUlvE_clEvENKUlvE0_clEvEUlfE_EEvS5_RKT_EUliE_EEviT1_,@"STO_CUDA_ENTRY STV_DEFAULT"
_ZN2at6native18elementwise_kernelILi128ELi2EZNS0_22gpu_kernel_impl_nocastIZZZNS0_61_GLOBAL__N__132982cb_23_ActivationSiluKernel_cu_f5210f67_354611silu_kernelERNS_18TensorIteratorBaseEENKUlvE_clEvENKUlvE0_clEvEUlfE_EEvS5_RKT_EUliE_EEviT1_:
.text._ZN2at6native18elementwise_kernelILi128ELi2EZNS0_22gpu_kernel_impl_nocastIZZZNS0_61_GLOBAL__N__132982cb_23_ActivationSiluKernel_cu_f5210f67_354611silu_kernelERNS_18TensorIteratorBaseEENKUlvE_clEvENKUlvE0_clEvEUlfE_EEvS5_RKT_EUliE_EEviT1_:
        /* <DEDUP_REMOVED lines=312> */
.L_x_10134:
[----:B------:R-:W-:Y:S02]  /*1380*/  ULDC.64 UR8, c[0x0][0x418] ;  /* 0x0001060000087ab9 */ /* 0x000fe40000000a00 */
[----:B------:R-:W-:-:S04]  /*1390*/  IADD3 R4, P0, R2, UR8, RZ ;  /* 0x0000000802047c10 */ /* 0x000fc8000ff1e0ff */
[----:B------:R-:W-:Y:S01]  /*13a0*/  IADD3.X R5, RZ, UR9, RZ, P0, !PT ;  /* 0x00000009ff057c10 */ /* 0x000fe200087fe4ff */
[----:B------:R-:W-:-:S04]  /*13b0*/  ULDC.64 UR8, c[0x0][0x410] ;  /* 0x0001040000087ab9 */ /* 0x000fc80000000a00 */
[----:B------:R-:W2:Y:S01]  /*13c0*/  LDG.E R4, desc[UR4][R4.64] ;  /* 0x0000000404047981 */ /* 0x000ea2000c1e1900 */
[----:B------:R-:W-:Y:S02]  /*13d0*/  IADD3 R2, P0, R3, UR8, RZ ;  /* 0x0000000803027c10 */ /* 0x000fe4000ff1e0ff */
[----:B------:R-:W-:Y:S02]  /*13e0*/  IADD3 R7, R0, 0x80, RZ ;  /* 0x0000008000077810 */ /* 0x000fe40007ffe0ff */
[----:B------:R-:W-:Y:S01]  /*13f0*/  IADD3.X R3, RZ, UR9, RZ, P0, !PT ;  /* 0x00000009ff037c10 */ /* 0x000fe200087fe4ff */
[----:B--2---:R-:W-:-:S06]  /*1400*/  FMUL.FTZ R6, R4, -1.4426950216293334961 ;  /* 0xbfb8aa3b04067820 */ /* 0x004fcc0000410000 */
[----:B------:R-:W0:Y:S02]  /*1410*/  MUFU.EX2 R6, R6 ;  /* 0x0000000600067308 */ /* 0x000e240000000800 */
[----:B0-----:R-:W-:-:S06]  /*1420*/  FADD.FTZ R8, R6, 1 ;  /* 0x3f80000006087421 */ /* 0x001fcc0000010000 */
[----:B------:R-:W0:Y:S02]  /*1430*/  MUFU.RCP R9, R8 ;  /* 0x0000000800097308 */ /* 0x000e240000001000 */
[----:B0-----:R-:W-:-:S05]  /*1440*/  FMUL.FTZ R9, R4, R9 ;  /* 0x0000000904097220 */ /* 0x001fca0000410000 */
[----:B------:R0:W-:Y:S02]  /*1450*/  STG.E desc[UR4][R2.64], R9 ;  /* 0x0000000902007986 */ /* 0x0001e4000c101904 */
.L_x_10133:
[----:B------:R-:W-:Y:S05]  /*1460*/  BSYNC B0 ;  /* 0x0000000000007941 */ /* 0x000fea0003800000 */
.L_x_10132:
[----:B------:R-:W-:-:S13]  /*1470*/  ISETP.GE.AND P0, PT, R7, UR6, PT ;  /* 0x0000000607007c0c */ /* 0x000fda000bf06270 */
[----:B------:R-:W-:Y:S05]  /*1480*/  @P0 EXIT ;  /* 0x000000000000094d */ /* 0x000fea0003800000 */
[----:B------:R-:W1:Y:S01]  /*1490*/  LDC R8, c[0x0][0x218] ;  /* 0x00008600ff087b82 */ /* 0x000e620000000800 */
[----:B------:R-:W-:Y:S01]  /*14a0*/  HFMA2.MMA R0, -RZ, RZ, 0, 0 ;  /* 0x00000000ff007435 */ /* 0x000fe200000001ff */
[----:B0-----:R-:W-:Y:S02]  /*14b0*/  MOV R3, RZ ;  /* 0x000000ff00037202 */ /* 0x001fe40000000f00 */
[----:B-1----:R-:W-:-:S13]  /*14c0*/  ISETP.NE.AND P0, PT, R8, RZ, PT ;  /* 0x000000ff0800720c */ /* 0x002fda0003f05270 */
        /* <DEDUP_REMOVED lines=285> */
[----:B------:R-:W-:Y:S01]  /*26a0*/  ULDC.64 UR6, c[0x0][0x400] ;  /* 0x0001000000067ab9 */ /* 0x000fe20000000a00 */
[----:B------:R-:W-:Y:S02]  /*26b0*/  @P0 MOV R6, RZ ;  /* 0x000000ff00060202 */ /* 0x000fe40000000f00 */
[----:B------:R-:W-:Y:S01]  /*26c0*/  IADD3 R4, -R7, RZ, RZ ;  /* 0x000000ff07047210 */ /* 0x000fe20007ffe1ff */
[----:B------:R-:W1:Y:S04]  /*26d0*/  @P0 LDC R11, c[0x0][0x33c] ;  /* 0x0000cf00ff0b0b82 */ /* 0x000e680000000800 */
[----:B------:R-:W-:-:S04]  /*26e0*/  IMAD R4, R4, UR8, R5 ;  /* 0x0000000804047c24 */ /* 0x000fc8000f8e0205 */
[----:B------:R-:W2:Y:S01]  /*26f0*/  @P0 LDC.64 R12, c[0x0][0x408] ;  /* 0x00010200ff0c0b82 */ /* 0x000ea20000000a00 */
[C---:B------:R-:W-:Y:S02]  /*2700*/  IMAD R3, R4.reuse, UR6, R3 ;  /* 0x0000000604037c24 */ /* 0x040fe4000f8e0203 */
[----:B------:R-:W-:Y:S02]  /*2710*/  IMAD R0, R4, UR7, R0 ;  /* 0x0000000704007c24 */ /* 0x000fe4000f8e0200 */
[----:B0-----:R-:W-:-:S05]  /*2720*/  @P0 IMAD.HI.U32 R2, R7, R8, R6 ;  /* 0x0000000807020227 */ /* 0x001fca00078e0006 */
[----:B------:R-:W-:-:S04]  /*2730*/  @P0 SHF.R.U32.HI R2, RZ, R9, R2 ;  /* 0x00000009ff020219 */ /* 0x000fc80000011602 */
[----:B------:R-:W-:-:S05]  /*2740*/  @P0 IADD3 R6, -R2, RZ, RZ ;  /* 0x000000ff02060210 */ /* 0x000fca0007ffe1ff */
[----:B-1----:R-:W-:-:S04]  /*2750*/  @P0 IMAD R6, R11, R6, R7 ;  /* 0x000000060b060224 */ /* 0x002fc800078e0207 */
[C---:B--2---:R-:W-:Y:S02]  /*2760*/  @P0 IMAD R3, R6.reuse, R12, R3 ;  /* 0x0000000c06030224 */ /* 0x044fe400078e0203 */
[----:B------:R-:W-:-:S07]  /*2770*/  @P0 IMAD R0, R6, R13, R0 ;  /* 0x0000000d06000224 */ /* 0x000fce00078e0200 */
.L_x_10135:
[----:B------:R-:W-:Y:S02]  /*2780*/  ULDC.64 UR6, c[0x0][0x418] ;  /* 0x0001060000067ab9 */ /* 0x000fe40000000a00 */
[----:B------:R-:W-:-:S04]  /*2790*/  IADD3 R4, P0, R0, UR6, RZ ;  /* 0x0000000600047c10 */ /* 0x000fc8000ff1e0ff */
[----:B------:R-:W-:Y:S01]  /*27a0*/  IADD3.X R5, RZ, UR7, RZ, P0, !PT ;  /* 0x00000007ff057c10 */ /* 0x000fe200087fe4ff */
[----:B------:R-:W-:-:S04]  /*27b0*/  ULDC.64 UR6, c[0x0][0x410] ;  /* 0x0001040000067ab9 */ /* 0x000fc80000000a00 */
[----:B------:R-:W2:Y:S01]  /*27c0*/  LDG.E R4, desc[UR4][R4.64] ;  /* 0x0000000404047981 */ /* 0x000ea2000c1e1900 */
[----:B------:R-:W-:-:S04]  /*27d0*/  IADD3 R2, P0, R3, UR6, RZ ;  /* 0x0000000603027c10 */ /* 0x000fc8000ff1e0ff */
[----:B------:R-:W-:Y:S01]  /*27e0*/  IADD3.X R3, RZ, UR7, RZ, P0, !PT ;  /* 0x00000007ff037c10 */ /* 0x000fe200087fe4ff */
[----:B--2---:R-:W-:-:S06]  /*27f0*/  FMUL.FTZ R0, R4, -1.4426950216293334961 ;  /* 0xbfb8aa3b04007820 */ /* 0x004fcc0000410000 */
[----:B------:R-:W0:Y:S02]  /*2800*/  MUFU.EX2 R0, R0 ;  /* 0x0000000000007308 */ /* 0x000e240000000800 */
[----:B0-----:R-:W-:-:S06]  /*2810*/  FADD.FTZ R6, R0, 1 ;  /* 0x3f80000000067421 */ /* 0x001fcc0000010000 */
[----:B------:R-:W0:Y:S02]  /*2820*/  MUFU.RCP R7, R6 ;  /* 0x0000000600077308 */ /* 0x000e240000001000 */
[----:B0-----:R-:W-:-:S05]  /*2830*/  FMUL.FTZ R7, R4, R7 ;  /* 0x0000000704077220 */ /* 0x001fca0000410000 */
[----:B------:R-:W-:Y:S01]  /*2840*/  STG.E desc[UR4][R2.64], R7 ;  /* 0x0000000702007986 */ /* 0x000fe2000c101904 */
[----:B------:R-:W-:Y:S05]  /*2850*/  EXIT ;  /* 0x000000000000794d */ /* 0x000fea0003800000 */
.L_x_10136:
        /* <DEDUP_REMOVED lines=10> */
.L_x_11139:


//--------------------- .text._ZN2at6native27unrolled_elementwise_kernelIZZZNS0_61_GLOBAL__N__132982cb_23_ActivationSiluKernel_cu_f5210f67_354611silu_kernelERNS_18TensorIteratorBaseEENKUlvE_clEvENKUlvE0_clEvEUlfE_St5arrayIPcLm2EELi4E23TrivialOffsetCalculatorILi1EjESC_NS0_6memory15LoadWithoutCastENSD_16StoreWithoutCastEEEviT_T0_T2_T3_T4_T5_ --------------------------
	.section	.text._ZN2at6native27unrolled_elementwise_kernelIZZZNS0_61_GLOBAL__N__132982cb_23_ActivationSiluKernel_cu_f5210f67_354611silu_kernelERNS_18TensorIteratorBaseEENKUlvE_clEvENKUlvE0_clEvEUlfE_St5arrayIPcLm2EELi4E23TrivialOffsetCalculatorILi1EjESC_NS0_6memory15LoadWithoutCastENSD_16StoreWithoutCastEEEviT_T0_T2_T3_T4_T5_,"ax",@progbits
	.align	128
        .global         _ZN2at6native27unrolled_elementwise_kernelIZZZNS0_61_GLOBAL__N__132982cb_23_ActivationSiluKernel_cu_f5210f67_354611silu_kernelERNS_18TensorIteratorBaseEENKUlvE_clEvENKUlvE0_clEvEUlfE_St5arrayIPcLm2EELi4E23TrivialOffsetCalculatorILi1EjESC_NS0_6memory15LoadWithoutCastENSD_16StoreWithoutCastEEEviT_T0_T2_T3_T4_T5_
        .type           _ZN2at6native27unrolled_elementwise_kernelIZZZNS0_61_GLOBAL__N__132982cb_23_ActivationSiluKernel_cu_f5210f67_354611silu_kernelERNS_18TensorIteratorBaseEENKUlvE_clEvENKUlvE0_clEvEUlfE_St5arrayIPcLm2EELi4E23TrivialOffsetCalculatorILi1EjESC_NS0_6memory15LoadWithoutCastENSD_16StoreWithoutCastEEEviT_T0_T2_T3_T4_T5_,@function
        .size           _ZN2at6native27unrolled_elementwise_kernelIZZZNS0_61_GLOBAL__N__132982cb_23_ActivationSiluKernel_cu_f5210f67_354611silu_kernelERNS_18TensorIteratorBaseEENKUlvE_clEvENKUlvE0_clEvEUlfE_St5arrayIPcLm2EELi4E23TrivialOffsetCalculatorILi1EjESC_NS0_6memory15LoadWithoutCastENSD_16StoreWithoutCastEEEviT_T0_T2_T3_T4_T5_,(.L_x_11140 - _ZN2at6native27unrolled_elementwise_kernelIZZZNS0_61_GLOBAL__N__132982cb_23_ActivationSiluKernel_cu_f5210f67_354611silu_kernelERNS_18TensorIteratorBaseEENKUlvE_clEvENKUlvE0_clEvEUlfE_St5arrayIPcLm2EELi4E23TrivialOffsetCalculatorILi1EjESC_NS0_6memory15LoadWithoutCastENSD_16StoreWithoutCastEEEviT_T0_T2_T3_T4_T5_)
        .other          _ZN2at6native27unrolled_elementwise_kernelIZZZNS0_61_GLOBAL__N__132982cb_23_ActivationSiluKernel_cu_f5210f67_354611silu_kernelERNS_18TensorIteratorBaseEENKUlvE_clEvENKUlvE0_clEvEUlfE_St5arrayIPcLm2EELi4E23TrivialOffsetCalculatorILi1EjESC_NS0_6memory15LoadWithoutCastENSD_16StoreWithoutCastEEEviT_T0_T2_T3_T4_T5_,@"STO_CUDA_ENTRY STV_DEFAULT"
_ZN2at6native27unrolled_elementwise_kernelIZZZNS0_61_GLOBAL__N__132982cb_23_ActivationSiluKernel_cu_f5210f67_354611silu_kernelERNS_18TensorIteratorBaseEENKUlvE_clEvENKUlvE0_clEvEUlfE_St5arrayIPcLm2EELi4E23TrivialOffsetCalculatorILi1EjESC_NS0_6memory15LoadWithoutCastENSD_16StoreWithoutCastEEEviT_T0_T2_T3_T4_T5_:
.text._ZN2at6native27unrolled_elementwise_kernelIZZZNS0_61_GLOBAL__N__132982cb_23_ActivationSiluKernel_cu_f5210f67_354611silu_kernelERNS_18TensorIteratorBaseEENKUlvE_clEvENKUlvE0_clEvEUlfE_St5arrayIPcLm2EELi4E23TrivialOffsetCalculatorILi1EjESC_NS0_6memory15LoadWithoutCastENSD_16StoreWithoutCastEEEviT_T0_T2_T3_T4_T5_:
        /* <DEDUP_REMOVED lines=13> */
[----:B------:R-:W-:Y:S01]  /*00d0*/  @!P1 LEA R17, R0, R21, 0x9 ;  /* 0x0000001500119211 */ /* 0x000fe200078e48ff */
[----:B------:R-:W-:Y:S01]  /*00e0*/  @!P1 VIADD R21, R21, 0x80 ;  /* 0x0000008015159836 */ /* 0x000fe20000000000 */
[----:B------:R-:W1:Y:S04]  /*00f0*/  @!P1 LDC.64 R10, c[0x0][0x220] ;  /* 0x00008800ff0a9b82 */ /* 0x000e680000000a00 */
[----:B------:R-:W-:Y:S01]  /*0100*/  ISETP.GE.AND P3, PT, R21, R2, PT ;  /* 0x000000021500720c */ /* 0x000fe20003f66270 */
[----:B0-----:R-:W-:-:S05]  /*0110*/  @!P0 IMAD.WIDE.U32 R12, R15, 0x4, R12 ;  /* 0x000000040f0c8825 */ /* 0x001fca00078e000c */
[----:B------:R0:W2:Y:S07]  /*0120*/  @!P0 LDG.E R6, desc[UR4][R12.64] ;  /* 0x000000040c068981 */ /* 0x0000ae000c1e1900 */
[----:B------:R-:W3:Y:S01]  /*0130*/  @!P3 LDC.64 R8, c[0x0][0x220] ;  /* 0x00008800ff08bb82 */ /* 0x000ee20000000a00 */
[----:B------:R-:W-:Y:S01]  /*0140*/  @!P3 IMAD R19, R0, 0x200, R21 ;  /* 0x000002000013b824 */ /* 0x000fe200078e0215 */
[----:B------:R-:W-:-:S04]  /*0150*/  @!P3 IADD3 R21, R21, 0x80, RZ ;  /* 0x000000801515b810 */ /* 0x000fc80007ffe0ff */
[----:B------:R-:W-:Y:S01]  /*0160*/  ISETP.GE.AND P2, PT, R21, R2, PT ;  /* 0x000000021500720c */ /* 0x000fe20003f46270 */
[----:B-1----:R-:W-:Y:S01]  /*0170*/  @!P1 IMAD.WIDE.U32 R14, R17, 0x4, R10 ;  /* 0x00000004110e9825 */ /* 0x002fe200078e000a */
[----:B------:R-:W-:-:S06]  /*0180*/  CS2R R10, SRZ ;  /* 0x00000000000a7805 */ /* 0x000fcc000001ff00 */
[----:B------:R-:W4:Y:S05]  /*0190*/  @!P1 LDG.E R10, desc[UR4][R14.64] ;  /* 0x000000040e0a9981 */ /* 0x000f2a000c1e1900 */
[----:B------:R-:W1:Y:S01]  /*01a0*/  @!P2 LDC.64 R16, c[0x0][0x220] ;  /* 0x00008800ff10ab82 */ /* 0x000e620000000a00 */
[----:B---3--:R-:W-:-:S05]  /*01b0*/  @!P3 IMAD.WIDE.U32 R18, R19, 0x4, R8 ;  /* 0x000000041312b825 */ /* 0x008fca00078e0008 */
[----:B------:R-:W3:Y:S01]  /*01c0*/  @!P3 LDG.E R11, desc[UR4][R18.64] ;  /* 0x00000004120bb981 */ /* 0x000ee2000c1e1900 */
[----:B------:R-:W-:Y:S01]  /*01d0*/  @!P2 LEA R9, R0, R21, 0x9 ;  /* 0x000000150009a211 */ /* 0x000fe200078e48ff */
[----:B------:R-:W-:-:S04]  /*01e0*/  IMAD.MOV.U32 R8, RZ, RZ, RZ ;  /* 0x000000ffff087224 */ /* 0x000fc800078e00ff */
[----:B-1----:R-:W-:-:S05]  /*01f0*/  @!P2 IMAD.WIDE.U32 R16, R9, 0x4, R16 ;  /* 0x000000040910a825 */ /* 0x002fca00078e0010 */
[----:B------:R1:W5:Y:S01]  /*0200*/  @!P2 LDG.E R8, desc[UR4][R16.64] ;  /* 0x000000041008a981 */ /* 0x000362000c1e1900 */
[----:B------:R-:W-:-:S04]  /*0210*/  MOV R9, R7 ;  /* 0x0000000700097202 */ /* 0x000fc80000000f00 */
[C---:B------:R-:W-:Y:S02]  /*0220*/  IADD3 R23, R9.reuse, 0x80, RZ ;  /* 0x0000008009177810 */ /* 0x040fe40007ffe0ff */
[----:B0-----:R-:W-:Y:S02]  /*0230*/  IADD3 R13, R9, 0x100, RZ ;  /* 0x00000100090d7810 */ /* 0x001fe40007ffe0ff */
[-C--:B------:R-:W-:Y:S02]  /*0240*/  ISETP.GE.AND P2, PT, R23, R2.reuse, PT ;  /* 0x000000021700720c */ /* 0x080fe40003f46270 */
[----:B------:R-:W-:Y:S02]  /*0250*/  ISETP.GE.AND P3, PT, R13, R2, PT ;  /* 0x000000020d00720c */ /* 0x000fe40003f66270 */
[----:B------:R-:W0:Y:S01]  /*0260*/  @!P0 LDC.64 R12, c[0x0][0x218] ;  /* 0x00008600ff0c8b82 */ /* 0x000e220000000a00 */
[----:B-1----:R-:W-:Y:S01]  /*0270*/  VIADD R17, R9, 0x180 ;  /* 0x0000018009117836 */ /* 0x002fe20000000000 */
[----:B------:R-:W-:-:S04]  /*0280*/  @!P0 LEA R7, R0, R7, 0x9 ;  /* 0x0000000700078211 */ /* 0x000fc800078e48ff */
[----:B------:R-:W-:Y:S02]  /*0290*/  ISETP.GE.AND P1, PT, R17, R2, PT ;  /* 0x000000021100720c */ /* 0x000fe40003f26270 */
[----:B------:R-:W-:-:S04]  /*02a0*/  @!P0 MOV R9, R23 ;  /* 0x0000001700098202 */ /* 0x000fc80000000f00 */
[----:B------:R-:W-:Y:S01]  /*02b0*/  ISETP.GE.AND P4, PT, R9, R2, PT ;  /* 0x000000020900720c */ /* 0x000fe20003f86270 */
[----:B0-----:R-:W-:Y:S01]  /*02c0*/  @!P0 IMAD.WIDE.U32 R12, R7, 0x4, R12 ;  /* 0x00000004070c8825 */ /* 0x001fe200078e000c */
[----:B------:R-:W-:Y:S03]  /*02d0*/  BSSY B0, `(.L_x_10137) ;  /* 0x000001e000007945 */ /* 0x000fe60003800000 */
[----:B--2---:R-:W-:-:S06]  /*02e0*/  @!P0 FMUL.FTZ R14, R6, -1.4426950216293334961 ;  /* 0xbfb8aa3b060e8820 */ /* 0x004fcc0000410000 */
[----:B------:R-:W0:Y:S02]  /*02f0*/  @!P0 MUFU.EX2 R14, R14 ;  /* 0x0000000e000e8308 */ /* 0x000e240000000800 */
[----:B0-----:R-:W-:Y:S01]  /*0300*/  @!P0 FADD.FTZ R15, R14, 1 ;  /* 0x3f8000000e0f8421 */ /* 0x001fe20000010000 */
[----:B----4-:R-:W-:-:S05]  /*0310*/  @!P2 FMUL.FTZ R18, R10, -1.4426950216293334961 ;  /* 0xbfb8aa3b0a12a820 */ /* 0x010fca0000410000 */
[----:B------:R-:W0:Y:S01]  /*0320*/  @!P0 MUFU.RCP R15, R15 ;  /* 0x0000000f000f8308 */ /* 0x000e220000001000 */
[----:B---3--:R-:W-:-:S07]  /*0330*/  @!P3 FMUL.FTZ R19, R11, -1.4426950216293334961 ;  /* 0xbfb8aa3b0b13b820 */ /* 0x008fce0000410000 */
[----:B------:R-:W1:Y:S08]  /*0340*/  @!P2 MUFU.EX2 R18, R18 ;  /* 0x000000120012a308 */ /* 0x000e700000000800 */
[----:B------:R-:W2:Y:S01]  /*0350*/  @!P3 MUFU.EX2 R19, R19 ;  /* 0x000000130013b308 */ /* 0x000ea20000000800 */
[----:B0-----:R-:W-:-:S05]  /*0360*/  @!P0 FMUL.FTZ R5, R15, R6 ;  /* 0x000000060f058220 */ /* 0x001fca0000410000 */
[----:B------:R0:W-:Y:S01]  /*0370*/  @!P0 STG.E desc[UR4][R12.64], R5 ;  /* 0x000000050c008986 */ /* 0x0001e2000c101904 */
[----:B-1----:R-:W-:Y:S01]  /*0380*/  @!P2 FADD.FTZ R16, R18, 1 ;  /* 0x3f8000001210a421 */ /* 0x002fe20000010000 */
[----:B-----5:R-:W-:-:S03]  /*0390*/  @!P1 FMUL.FTZ R14, R8, -1.4426950216293334961 ;  /* 0xbfb8aa3b080e9820 */ /* 0x020fc60000410000 */
[----:B------:R-:W1:Y:S01]  /*03a0*/  @!P2 MUFU.RCP R21, R16 ;  /* 0x000000100015a308 */ /* 0x000e620000001000 */
[----:B--2---:R-:W-:-:S07]  /*03b0*/  @!P3 FADD.FTZ R17, R19, 1 ;  /* 0x3f8000001311b421 */ /* 0x004fce0000010000 */
[----:B------:R-:W2:Y:S08]  /*03c0*/  @!P3 MUFU.RCP R18, R17 ;  /* 0x000000110012b308 */ /* 0x000eb00000001000 */
[----:B------:R-:W3:Y:S01]  /*03d0*/  @!P1 MUFU.EX2 R14, R14 ;  /* 0x0000000e000e9308 */ /* 0x000ee20000000800 */
[----:B-1----:R-:W-:Y:S01]  /*03e0*/  @!P2 FMUL.FTZ R3, R21, R10 ;  /* 0x0000000a1503a220 */ /* 0x002fe20000410000 */
[----:B--2---:R-:W-:Y:S01]  /*03f0*/  @!P3 FMUL.FTZ R4, R18, R11 ;  /* 0x0000000b1204b220 */ /* 0x004fe20000410000 */
[----:B0-----:R-:W-:Y:S06]  /*0400*/  @P4 BRA `(.L_x_10138) ;  /* 0x0000000000284947 */ /* 0x001fec0003800000 */
        /* <DEDUP_REMOVED lines=8> */
[----:B------:R0:W-:Y:S04]  /*0490*/  STG.E desc[UR4][R6.64], R3 ;  /* 0x0000000306007986 */ /* 0x0001e8000c101904 */
[----:B------:R0:W-:Y:S02]  /*04a0*/  @!P0 STG.E desc[UR4][R10.64], R4 ;  /* 0x000000040a008986 */ /* 0x0001e4000c101904 */
.L_x_10138:
[----:B------:R-:W-:Y:S05]  /*04b0*/  BSYNC B0 ;  /* 0x0000000000007941 */ /* 0x000fea0003800000 */
.L_x_10137:
[----:B------:R-:W-:-:S13]  /*04c0*/  ISETP.GE.AND P0, PT, R9, R2, PT ;  /* 0x000000020900720c */ /* 0x000fda0003f06270 */
[----:B------:R-:W-:Y:S05]  /*04d0*/  @P0 EXIT ;  /* 0x000000000000094d */ /* 0x000fea0003800000 */
[----:B0-----:R-:W0:Y:S01]  /*04e0*/  LDC.64 R2, c[0x0][0x218] ;  /* 0x00008600ff027b82 */ /* 0x001e220000000a00 */
[----:B---3--:R-:W-:Y:S01]  /*04f0*/  @!P1 FADD.FTZ R14, R14, 1 ;  /* 0x3f8000000e0e9421 */ /* 0x008fe20000010000 */
[----:B------:R-:W-:-:S03]  /*0500*/  LEA R9, R0, R9, 0x9 ;  /* 0x0000000900097211 */ /* 0x000fc600078e48ff */
[----:B------:R-:W1:Y:S02]  /*0510*/  @!P1 MUFU.RCP R7, R14 ;  /* 0x0000000e00079308 */ /* 0x000e640000001000 */
[----:B-1----:R-:W-:Y:S01]  /*0520*/  @!P1 FMUL.FTZ R5, R7, R8 ;  /* 0x0000000807059220 */ /* 0x002fe20000410000 */
[----:B0-----:R-:W-:-:S05]  /*0530*/  IMAD.WIDE.U32 R2, R9, 0x4, R2 ;  /* 0x0000000409027825 */ /* 0x001fca00078e0002 */
[----:B------:R-:W-:Y:S01]  /*0540*/  STG.E desc[UR4][R2.64], R5 ;  /* 0x0000000502007986 */ /* 0x000fe2000c101904 */
[----:B------:R-:W-:Y:S05]  /*0550*/  EXIT ;  /* 0x000000000000794d */ /* 0x000fea0003800000 */
.L_x_10139:
        /* <DEDUP_REMOVED lines=10> */
.L_x_11140:


//--------------------- .text._ZN2at6native29vectorized_elementwise_kernelILi2EZZZNS0_61_GLOBAL__N__132982cb_23_ActivationSiluKernel_cu_f5210f67_354611silu_kernelERNS_18TensorIteratorBaseEENKUlvE_clEvENKUlvE0_clEvEUlfE_St5arrayIPcLm2EEEEviT0_T1_ --------------------------
	.section	.text._ZN2at6native29vectorized_elementwise_kernelILi2EZZZNS0_61_GLOBAL__N__132982cb_23_ActivationSiluKernel_cu_f5210f67_354611silu_kernelERNS_18TensorIteratorBaseEENKUlvE_clEvENKUlvE0_clEvEUlfE_St5arrayIPcLm2EEEEviT0_T1_,"ax",@progbits
	.align	128
        .global         _ZN2at6native29vectorized_elementwise_kernelILi2EZZZNS0_61_GLOBAL__N__132982cb_23_ActivationSiluKernel_cu_f5210f67_354611silu_kernelERNS_18TensorIteratorBaseEENKUlvE_clEvENKUlvE0_clEvEUlfE_St5arrayIPcLm2EEEEviT0_T1_
        .type           _ZN2at6native29vectorized_elementwise_kernelILi2EZZZNS0_61_GLOBAL__N__132982cb_23_ActivationSiluKernel_cu_f5210f67_354611silu_kernelERNS_18TensorIteratorBaseEENKUlvE_clEvENKUlvE0_clEvEUlfE_St5arrayIPcLm2EEEEviT0_T1_,@function
        .size           _ZN2at6native29vectorized_elementwise_kernelILi2EZZZNS0_61_GLOBAL__N__132982cb_23_ActivationSiluKernel_cu_f5210f67_354611silu_kernelERNS_18TensorIteratorBaseEENKUlvE_clEvENKUlvE0_clEvEUlfE_St5arrayIPcLm2EEEEviT0_T1_,(.L_x_11141 - _ZN2at6native29vectorized_elementwise_kernelILi2EZZZNS0_61_GLOBAL__N__132982cb_23_ActivationSiluKernel_cu_f5210f67_354611silu_kernelERNS_18TensorIteratorBaseEENKUlvE_clEvENKUlvE0_clEvEUlfE_St5arrayIPcLm2EEEEviT0_T1_)
        .other          _ZN2at6native29vectorized_elementwise_kernelILi2EZZZNS0_61_GLOBAL__N__132982cb_23_ActivationSiluKernel_cu_f5210f67_354611silu_kernelERNS_18TensorIteratorBaseEENKUlvE_clEvENKUlvE0_clEvEUlfE_St5arrayIPcLm2EEEEviT0_T1_,@"STO_CUDA_ENTRY STV_DEFAULT"
_ZN2at6native29vectorized_elementwise_kernelILi2EZZZNS0_61_GLOBAL__N__132982cb_23_ActivationSiluKernel_cu_f5210f67_354611silu_kernelERNS_18TensorIteratorBaseEENKUlvE_clEvENKUlvE0_clEvEUlfE_St5arrayIPcLm2EEEEviT0_T1_:
.text._ZN2at6native29vectorized_elementwise_kernelILi2EZZZNS0_61_GLOBAL__N__132982cb_23_ActivationSiluKernel_cu_f5210f67_354611silu_kernelERNS_18TensorIteratorBaseEENKUlvE_clEvENKUlvE0_clEvEUlfE_St5arrayIPcLm2EEEEviT0_T1_:
        /* <DEDUP_REMOVED lines=13> */
[----:B------:R-:W3:Y:S04]  /*00d0*/  LDG.E.64 R8, desc[UR4][R12.64+0x400] ;  /* 0x000400040c087981 */ /* 0x000ee8000c1e1b00 */
[----:B------:R-:W4:Y:S04]  /*00e0*/  LDG.E.64 R6, desc[UR4][R12.64+0x800] ;  /* 0x000800040c067981 */ /* 0x000f28000c1e1b00 */
[----:B------:R0:W5:Y:S02]  /*00f0*/  LDG.E.64 R4, desc[UR4][R12.64+0xc00] ;  /* 0x000c00040c047981 */ /* 0x000164000c1e1b00 */
[----:B0-----:R-:W0:Y:S02]  /*0100*/  LDC.64 R12, c[0x0][0x218] ;  /* 0x00008600ff0c7b82 */ /* 0x001e240000000a00 */
[----:B0-----:R-:W-:-:S04]  /*0110*/  IMAD.WIDE.U32 R12, R3, 0x4, R12 ;  /* 0x00000004030c7825 */ /* 0x001fc800078e000c */
[----:B------:R-:W-:-:S04]  /*0120*/  IMAD.WIDE R2, R2, 0x8, R12 ;  /* 0x0000000802027825 */ /* 0x000fc800078e020c */
[----:B--2---:R-:W-:Y:S01]  /*0130*/  FMUL.FTZ R0, R10, -1.4426950216293334961 ;  /* 0xbfb8aa3b0a007820 */ /* 0x004fe20000410000 */
[----:B------:R-:W-:Y:S01]  /*0140*/  FMUL.FTZ R14, R11, -1.4426950216293334961 ;  /* 0xbfb8aa3b0b0e7820 */ /* 0x000fe20000410000 */
[----:B---3--:R-:W-:Y:S01]  /*0150*/  FMUL.FTZ R15, R8, -1.4426950216293334961 ;  /* 0xbfb8aa3b080f7820 */ /* 0x008fe20000410000 */
[----:B------:R-:W-:-:S03]  /*0160*/  FMUL.FTZ R17, R9, -1.4426950216293334961 ;  /* 0xbfb8aa3b09117820 */ /* 0x000fc60000410000 */
[----:B------:R-:W0:Y:S01]  /*0170*/  MUFU.EX2 R0, R0 ;  /* 0x0000000000007308 */ /* 0x000e220000000800 */
[----:B----4-:R-:W-:Y:S01]  /*0180*/  FMUL.FTZ R20, R7, -1.4426950216293334961 ;  /* 0xbfb8aa3b07147820 */ /* 0x010fe20000410000 */
[----:B------:R-:W-:Y:S01]  /*0190*/  FMUL.FTZ R19, R6, -1.4426950216293334961 ;  /* 0xbfb8aa3b06137820 */ /* 0x000fe20000410000 */
[----:B-----5:R-:W-:Y:S01]  /*01a0*/  FMUL.FTZ R18, R5, -1.4426950216293334961 ;  /* 0xbfb8aa3b05127820 */ /* 0x020fe20000410000 */
[----:B------:R-:W-:-:S04]  /*01b0*/  FMUL.FTZ R16, R4, -1.4426950216293334961 ;  /* 0xbfb8aa3b04107820 */ /* 0x000fc80000410000 */
[----:B------:R-:W1:Y:S08]  /*01c0*/  MUFU.EX2 R14, R14 ;  /* 0x0000000e000e7308 */ /* 0x000e700000000800 */
[----:B------:R0:W2:Y:S08]  /*01d0*/  MUFU.EX2 R21, R17 ;  /* 0x0000001100157308 */ /* 0x0000b00000000800 */
[----:B------:R-:W3:Y:S01]  /*01e0*/  MUFU.EX2 R15, R15 ;  /* 0x0000000f000f7308 */ /* 0x000ee20000000800 */
[----:B0-----:R-:W-:Y:S01]  /*01f0*/  FADD.FTZ R17, R0, 1 ;  /* 0x3f80000000117421 */ /* 0x001fe20000010000 */
[----:B-1----:R-:W-:-:S06]  /*0200*/  FADD.FTZ R14, R14, 1 ;  /* 0x3f8000000e0e7421 */ /* 0x002fcc0000010000 */
[----:B------:R-:W0:Y:S01]  /*0210*/  MUFU.EX2 R20, R20 ;  /* 0x0000001400147308 */ /* 0x000e220000000800 */
[----:B--2---:R-:W-:-:S07]  /*0220*/  FADD.FTZ R0, R21, 1 ;  /* 0x3f80000015007421 */ /* 0x004fce0000010000 */
[----:B------:R-:W1:Y:S01]  /*0230*/  MUFU.EX2 R19, R19 ;  /* 0x0000001300137308 */ /* 0x000e620000000800 */
[----:B---3--:R-:W-:-:S07]  /*0240*/  FADD.FTZ R15, R15, 1 ;  /* 0x3f8000000f0f7421 */ /* 0x008fce0000010000 */
[----:B------:R-:W2:Y:S01]  /*0250*/  MUFU.EX2 R18, R18 ;  /* 0x0000001200127308 */ /* 0x000ea20000000800 */
[----:B0-----:R-:W-:-:S07]  /*0260*/  FADD.FTZ R20, R20, 1 ;  /* 0x3f80000014147421 */ /* 0x001fce0000010000 */
[----:B------:R-:W0:Y:S01]  /*0270*/  MUFU.EX2 R16, R16 ;  /* 0x0000001000107308 */ /* 0x000e220000000800 */
[----:B-1----:R-:W-:-:S07]  /*0280*/  FADD.FTZ R19, R19, 1 ;  /* 0x3f80000013137421 */ /* 0x002fce0000010000 */
[----:B------:R-:W1:Y:S01]  /*0290*/  MUFU.RCP R14, R14 ;  /* 0x0000000e000e7308 */ /* 0x000e620000001000 */
[----:B--2---:R-:W-:-:S07]  /*02a0*/  FADD.FTZ R18, R18, 1 ;  /* 0x3f80000012127421 */ /* 0x004fce0000010000 */
[----:B------:R-:W2:Y:S01]  /*02b0*/  MUFU.RCP R17, R17 ;  /* 0x0000001100117308 */ /* 0x000ea20000001000 */
[----:B0-----:R-:W-:-:S07]  /*02c0*/  FADD.FTZ R16, R16, 1 ;  /* 0x3f80000010107421 */ /* 0x001fce0000010000 */
[----:B------:R-:W0:Y:S01]  /*02d0*/  MUFU.RCP R0, R0 ;  /* 0x0000000000007308 */ /* 0x000e220000001000 */
[----:B-1----:R-:W-:-:S07]  /*02e0*/  FMUL.FTZ R11, R11, R14 ;  /* 0x0000000e0b0b7220 */ /* 0x002fce0000410000 */
[----:B------:R-:W1:Y:S01]  /*02f0*/  MUFU.RCP R15, R15 ;  /* 0x0000000f000f7308 */ /* 0x000e620000001000 */
[----:B--2---:R-:W-:-:S05]  /*0300*/  FMUL.FTZ R10, R10, R17 ;  /* 0x000000110a0a7220 */ /* 0x004fca0000410000 */
[----:B------:R-:W-:Y:S02]  /*0310*/  STG.E.64 desc[UR4][R2.64], R10 ;  /* 0x0000000a02007986 */ /* 0x000fe4000c101b04 */
[----:B------:R-:W2:Y:S01]  /*0320*/  MUFU.RCP R20, R20 ;  /* 0x0000001400147308 */ /* 0x000ea20000001000 */
[----:B0-----:R-:W-:-:S07]  /*0330*/  FMUL.FTZ R9, R9, R0 ;  /* 0x0000000009097220 */ /* 0x001fce0000410000 */
[----:B------:R-:W0:Y:S01]  /*0340*/  MUFU.RCP R19, R19 ;  /* 0x0000001300137308 */ /* 0x000e220000001000 */
[----:B-1----:R-:W-:-:S05]  /*0350*/  FMUL.FTZ R8, R8, R15 ;  /* 0x0000000f08087220 */ /* 0x002fca0000410000 */
[----:B------:R-:W-:Y:S02]  /*0360*/  STG.E.64 desc[UR4][R2.64+0x400], R8 ;  /* 0x0004000802007986 */ /* 0x000fe4000c101b04 */
[----:B------:R-:W1:Y:S01]  /*0370*/  MUFU.RCP R18, R18 ;  /* 0x0000001200127308 */ /* 0x000e620000001000 */
[----:B--2---:R-:W-:-:S07]  /*0380*/  FMUL.FTZ R7, R7, R20 ;  /* 0x0000001407077220 */ /* 0x004fce0000410000 */
[----:B------:R-:W2:Y:S01]  /*0390*/  MUFU.RCP R21, R16 ;  /* 0x0000001000157308 */ /* 0x000ea20000001000 */
[----:B0-----:R-:W-:-:S05]  /*03a0*/  FMUL.FTZ R6, R6, R19 ;  /* 0x0000001306067220 */ /* 0x001fca0000410000 */
[----:B------:R-:W-:Y:S01]  /*03b0*/  STG.E.64 desc[UR4][R2.64+0x800], R6 ;  /* 0x0008000602007986 */ /* 0x000fe2000c101b04 */
[----:B-1----:R-:W-:Y:S01]  /*03c0*/  FMUL.FTZ R5, R5, R18 ;  /* 0x0000001205057220 */ /* 0x002fe20000410000 */
[----:B--2---:R-:W-:-:S05]  /*03d0*/  FMUL.FTZ R4, R4, R21 ;  /* 0x0000001504047220 */ /* 0x004fca0000410000 */
[----:B------:R-:W-:Y:S01]  /*03e0*/  STG.E.64 desc[UR4][R2.64+0xc00], R4 ;  /* 0x000c000402007986 */ /* 0x000fe2000c101b04 */
[----:B------:R-:W-:Y:S05]  /*03f0*/  EXIT ;  /* 0x000000000000794d */ /* 0x000fea0003800000 */
.L_x_10140:
[----:B------:R-:W0:Y:S01]  /*0400*/  S2R R22, SR_TID.X ;  /* 0x0000000000167919 */ /* 0x000e220000002100 */
[----:B------:R-:W-:Y:S01]  /*0410*/  HFMA2.MMA R12, -RZ, RZ, 0, 0 ;  /* 0x00000000ff0c7435 */ /* 0x000fe200000001ff */
[----:B0-----:R-:W-:Y:S02]  /*0420*/  ISETP.GE.AND P0, PT, R22, R5, PT ;  /* 0x000000051600720c */ /* 0x001fe40003f06270 */
[----:B------:R-:W-:-:S11]  /*0430*/  MOV R0, R22 ;  /* 0x0000001600007202 */ /* 0x000fd60000000f00 */
[----:B------:R-:W-:Y:S01]  /*0440*/  @!P0 IADD3 R0, R22, 0x80, RZ ;  /* 0x0000008016008810 */ /* 0x000fe20007ffe0ff */
[----:B------:R-:W0:Y:S03]  /*0450*/  @!P0 LDC.64 R14, c[0x0][0x220] ;  /* 0x00008800ff0e8b82 */ /* 0x000e260000000a00 */
        /* <DEDUP_REMOVED lines=12> */
[----:B--2---:R-:W-:Y:S01]  /*0520*/  @!P3 IMAD.WIDE.U32 R28, R17, 0x4, R28 ;  /* 0x00000004111cb825 */ /* 0x004fe200078e001c */
[----:B------:R-:W-:-:S04]  /*0530*/  @!P0 IADD3 R17, R3, R22, RZ ;  /* 0x0000001603118210 */ /* 0x000fc80007ffe0ff */
[----:B------:R2:W3:Y:S01]  /*0540*/  @!P3 LDG.E R12, desc[UR4][R28.64] ;  /* 0x000000041c0cb981 */ /* 0x0004e2000c1e1900 */
[----:B0-----:R-:W-:Y:S01]  /*0550*/  @!P0 IMAD.WIDE.U32 R14, R17, 0x4, R14 ;  /* 0x00000004110e8825 */ /* 0x001fe200078e000e */
[----:B------:R-:W-:Y:S01]  /*0560*/  MOV R24, RZ ;  /* 0x000000ff00187202 */ /* 0x000fe20000000f00 */
[----:B------:R-:W0:Y:S04]  /*0570*/  @!P4 LDC.64 R16, c[0x0][0x220] ;  /* 0x00008800ff10cb82 */ /* 0x000e280000000a00 */
[----:B------:R-:W-:Y:S01]  /*0580*/  @!P1 IADD3 R25, R3, R0, RZ ;  /* 0x0000000003199210 */ /* 0x000fe20007ffe0ff */
[----:B------:R4:W5:Y:S01]  /*0590*/  @!P0 LDG.E R24, desc[UR4][R14.64] ;  /* 0x000000040e188981 */ /* 0x000962000c1e1900 */
[----:B------:R-:W-:Y:S01]  /*05a0*/  @!P1 IADD3 R0, R0, 0x80, RZ ;  /* 0x0000008000009810 */ /* 0x000fe20007ffe0ff */
[----:B-1----:R-:W-:Y:S01]  /*05b0*/  @!P2 IMAD.WIDE.U32 R20, R13, 0x4, R20 ;  /* 0x000000040d14a825 */ /* 0x002fe200078e0014 */
[----:B------:R-:W-:Y:S01]  /*05c0*/  MOV R2, RZ ;  /* 0x000000ff00027202 */ /* 0x000fe20000000f00 */
[----:B------:R-:W1:Y:S01]  /*05d0*/  @!P1 LDC.64 R18, c[0x0][0x220] ;  /* 0x00008800ff129b82 */ /* 0x000e620000000a00 */
[----:B------:R-:W-:Y:S01]  /*05e0*/  ISETP.GE.AND P3, PT, R0, R5, PT ;  /* 0x000000050000720c */ /* 0x000fe20003f66270 */
[----:B------:R-:W-:-:S10]  /*05f0*/  HFMA2.MMA R13, -RZ, RZ, 0, 0 ;  /* 0x00000000ff0d7435 */ /* 0x000fd400000001ff */
[----:B------:R0:W5:Y:S02]  /*0600*/  @!P2 LDG.E R13, desc[UR4][R20.64] ;  /* 0x00000004140da981 */ /* 0x000164000c1e1900 */
[----:B--2---:R-:W-:Y:S01]  /*0610*/  @!P3 IADD3 R29, R3, R0, RZ ;  /* 0x00000000031db210 */ /* 0x004fe20007ffe0ff */
[----:B----4-:R-:W2:Y:S01]  /*0620*/  @!P3 LDC.64 R14, c[0x0][0x220] ;  /* 0x00008800ff0ebb82 */ /* 0x010ea20000000a00 */
[----:B------:R-:W-:-:S04]  /*0630*/  @!P3 IADD3 R0, R0, 0x80, RZ ;  /* 0x000000800000b810 */ /* 0x000fc80007ffe0ff */
[----:B------:R-:W-:Y:S01]  /*0640*/  ISETP.GE.AND P5, PT, R0, R5, PT ;  /* 0x000000050000720c */ /* 0x000fe20003fa6270 */
[----:B0-----:R-:W-:-:S05]  /*0650*/  @!P4 IMAD.WIDE.U32 R16, R27, 0x4, R16 ;  /* 0x000000041b10c825 */ /* 0x001fca00078e0010 */
[----:B------:R0:W4:Y:S07]  /*0660*/  @!P4 LDG.E R2, desc[UR4][R16.64] ;  /* 0x000000041002c981 */ /* 0x00012e000c1e1900 */
[----:B------:R-:W-:Y:S02]  /*0670*/  @!P5 IADD3 R27, R3, R0, RZ ;  /* 0x00000000031bd210 */ /* 0x000fe40007ffe0ff */
[----:B------:R-:W-:-:S04]  /*0680*/  @!P5 IADD3 R0, R0, 0x80, RZ ;  /* 0x000000800000d810 */ /* 0x000fc80007ffe0ff */
[----:B------:R-:W-:Y:S01]  /*0690*/  ISETP.GE.AND P2, PT, R0, R5, PT ;  /* 0x000000050000720c */ /* 0x000fe20003f46270 */
[----:B--2---:R-:W-:Y:S02]  /*06a0*/  @!P3 IMAD.WIDE.U32 R20, R29, 0x4, R14 ;  /* 0x000000041d14b825 */ /* 0x004fe400078e000e */
[----:B------:R-:W2:Y:S10]  /*06b0*/  @!P5 LDC.64 R14, c[0x0][0x220] ;  /* 0x00008800ff0edb82 */ /* 0x000eb40000000a00 */
[----:B0-----:R-:W0:Y:S01]  /*06c0*/  @!P2 LDC.64 R16, c[0x0][0x220] ;  /* 0x00008800ff10ab82 */ /* 0x001e220000000a00 */
[----:B-1----:R-:W-:Y:S01]  /*06d0*/  @!P1 IMAD.WIDE.U32 R18, R25, 0x4, R18 ;  /* 0x0000000419129825 */ /* 0x002fe200078e0012 */
[----:B------:R-:W-:Y:S01]  /*06e0*/  HFMA2.MMA R25, -RZ, RZ, 0, 0 ;  /* 0x00000000ff197435 */ /* 0x000fe200000001ff */
[----:B------:R-:W-:-:S02]  /*06f0*/  @!P2 IADD3 R29, R3, R0, RZ ;  /* 0x00000000031da210 */ /* 0x000fc40007ffe0ff */
[----:B------:R-:W-:Y:S02]  /*0700*/  MOV R26, RZ ;  /* 0x000000ff001a7202 */ /* 0x000fe40000000f00 */
[----:B------:R-:W-:-:S04]  /*0710*/  MOV R0, RZ ;  /* 0x000000ff00007202 */ /* 0x000fc80000000f00 */
[----:B------:R-:W4:Y:S01]  /*0720*/  @!P3 LDG.E R26, desc[UR4][R20.64] ;  /* 0x00000004141ab981 */ /* 0x000f22000c1e1900 */
[----:B--2---:R-:W-:Y:S01]  /*0730*/  @!P5 IMAD.WIDE.U32 R14, R27, 0x4, R14 ;  /* 0x000000041b0ed825 */ /* 0x004fe200078e000e */
[----:B------:R-:W-:Y:S02]  /*0740*/  HFMA2.MMA R27, -RZ, RZ, 0, 0 ;  /* 0x00000000ff1b7435 */ /* 0x000fe400000001ff */
[----:B------:R1:W2:Y:S01]  /*0750*/  @!P1 LDG.E R25, desc[UR4][R18.64] ;  /* 0x0000000412199981 */ /* 0x0002a2000c1e1900 */
[----:B0-----:R-:W-:-:S07]  /*0760*/  @!P2 IMAD.WIDE.U32 R16, R29, 0x4, R16 ;  /* 0x000000041d10a825 */ /* 0x001fce00078e0010 */
[----:B------:R5:W2:Y:S04]  /*0770*/  @!P5 LDG.E R27, desc[UR4][R14.64] ;  /* 0x000000040e1bd981 */ /* 0x000aa8000c1e1900 */
[----:B------:R0:W2:Y:S01]  /*0780*/  @!P2 LDG.E R0, desc[UR4][R16.64] ;  /* 0x000000041000a981 */ /* 0x0000a2000c1e1900 */
[----:B-1----:R-:W-:-:S04]  /*0790*/  IADD3 R18, R22, 0x100, RZ ;  /* 0x0000010016127810 */ /* 0x002fc80007ffe0ff */
[----:B------:R-:W-:Y:S02]  /*07a0*/  ISETP.GE.AND P3, PT, R18, R5, PT ;  /* 0x000000051200720c */ /* 0x000fe40003f66270 */
[----:B------:R-:W-:-:S04]  /*07b0*/  IADD3 R18, R22, 0x80, RZ ;  /* 0x0000008016127810 */ /* 0x000fc80007ffe0ff */
[----:B------:R-:W-:Y:S02]  /*07c0*/  ISETP.GE.AND P1, PT, R18, R5, PT ;  /* 0x000000051200720c */ /* 0x000fe40003f26270 */
[----:B------:R-:W-:-:S04]  /*07d0*/  IADD3 R28, R22, 0x180, RZ ;  /* 0x00000180161c7810 */ /* 0x000fc80007ffe0ff */
[----:B------:R-:W-:Y:S01]  /*07e0*/  ISETP.GE.AND P2, PT, R28, R5, PT ;  /* 0x000000051c00720c */ /* 0x000fe20003f46270 */
[----:B------:R-:W-:Y:S04]  /*07f0*/  BSSY B0, `(.L_x_10141) ;  /* 0x0000062000007945 */ /* 0x000fe80003800000 */
[----:B------:R-:W-:Y:S01]  /*0800*/  BSSY B1, `(.L_x_10142) ;  /* 0x000005a000017945 */ /* 0x000fe20003800000 */
[----:B---3--:R-:W-:-:S06]  /*0810*/  @!P3 FMUL.FTZ R20, R12, -1.4426950216293334961 ;  /* 0xbfb8aa3b0c14b820 */ /* 0x008fcc0000410000 */
[----:B------:R-:W1:Y:S01]  /*0820*/  @!P3 MUFU.EX2 R20, R20 ;  /* 0x000000140014b308 */ /* 0x000e620000000800 */
[----:B-----5:R-:W-:-:S07]  /*0830*/  @!P0 FMUL.FTZ R14, R24, -1.4426950216293334961 ;  /* 0xbfb8aa3b180e8820 */ /* 0x020fce0000410000 */
[----:B------:R-:W3:Y:S01]  /*0840*/  @!P0 MUFU.EX2 R14, R14 ;  /* 0x0000000e000e8308 */ /* 0x000ee20000000800 */
[----:B-1----:R-:W-:Y:S01]  /*0850*/  @!P3 FADD.FTZ R21, R20, 1 ;  /* 0x3f8000001415b421 */ /* 0x002fe20000010000 */
[----:B------:R-:W-:-:S06]  /*0860*/  @!P1 FMUL.FTZ R15, R13, -1.4426950216293334961 ;  /* 0xbfb8aa3b0d0f9820 */ /* 0x000fcc0000410000 */
[----:B------:R-:W1:Y:S01]  /*0870*/  @!P3 MUFU.RCP R21, R21 ;  /* 0x000000150015b308 */ /* 0x000e620000001000 */
[----:B---3--:R-:W-:-:S07]  /*0880*/  @!P0 FADD.FTZ R19, R14, 1 ;  /* 0x3f8000000e138421 */ /* 0x008fce0000010000 */
[----:B0-----:R0:W3:Y:S08]  /*0890*/  @!P1 MUFU.EX2 R16, R15 ;  /* 0x0000000f00109308 */ /* 0x0010f00000000800 */
[----:B------:R-:W5:Y:S01]  /*08a0*/  @!P0 MUFU.RCP R19, R19 ;  /* 0x0000001300138308 */ /* 0x000f620000001000 */
[----:B-1----:R-:W-:Y:S01]  /*08b0*/  @!P3 FMUL.FTZ R4, R21, R12 ;  /* 0x0000000c1504b220 */ /* 0x002fe20000410000 */
[----:B------:R-:W-:Y:S01]  /*08c0*/  IADD3 R12, R22, 0x200, RZ ;  /* 0x00000200160c7810 */ /* 0x000fe20007ffe0ff */
[----:B----4-:R-:W-:Y:S01]  /*08d0*/  @!P2 FMUL.FTZ R17, R2, -1.4426950216293334961 ;  /* 0xbfb8aa3b0211a820 */ /* 0x010fe20000410000 */
[----:B0-----:R-:W0:Y:S02]  /*08e0*/  @!P0 LDC.64 R14, c[0x0][0x218] ;  /* 0x00008600ff0e8b82 */ /* 0x001e240000000a00 */
[-C--:B------:R-:W-:Y:S01]  /*08f0*/  ISETP.GE.AND P6, PT, R12, R5.reuse, PT ;  /* 0x000000050c00720c */ /* 0x080fe20003fc6270 */
[----:B---3--:R-:W-:Y:S01]  /*0900*/  @!P1 FADD.FTZ R12, R16, 1 ;  /* 0x3f800000100c9421 */ /* 0x008fe20000010000 */
[----:B------:R-:W-:Y:S01]  /*0910*/  IADD3 R16, R22, 0x280, RZ ;  /* 0x0000028016107810 */ /* 0x000fe20007ffe0ff */
[----:B------:R-:W1:Y:S03]  /*0920*/  @!P2 MUFU.EX2 R17, R17 ;  /* 0x000000110011a308 */ /* 0x000e660000000800 */
[----:B------:R-:W-:Y:S01]  /*0930*/  ISETP.GE.AND P5, PT, R16, R5, PT ;  /* 0x000000051000720c */ /* 0x000fe20003fa6270 */
[----:B-----5:R-:W-:Y:S01]  /*0940*/  @!P0 FMUL.FTZ R23, R19, R24 ;  /* 0x0000001813178220 */ /* 0x020fe20000410000 */
[----:B------:R-:W-:-:S02]  /*0950*/  IADD3 R24, R22, 0x380, RZ ;  /* 0x0000038016187810 */ /* 0x000fc40007ffe0ff */
[----:B------:R-:W-:Y:S02]  /*0960*/  IADD3 R16, R22, 0x300, RZ ;  /* 0x0000030016107810 */ /* 0x000fe40007ffe0ff */
[-C--:B------:R-:W-:Y:S02]  /*0970*/  ISETP.GE.AND P3, PT, R24, R5.reuse, PT ;  /* 0x000000051800720c */ /* 0x080fe40003f66270 */
[----:B------:R-:W-:Y:S01]  /*0980*/  ISETP.GE.AND P4, PT, R16, R5, PT ;  /* 0x000000051000720c */ /* 0x000fe20003f86270 */
[----:B-1----:R-:W-:-:S04]  /*0990*/  @!P2 FADD.FTZ R20, R17, 1 ;  /* 0x3f8000001114a421 */ /* 0x002fc80000010000 */
[----:B------:R-:W-:Y:S01]  /*09a0*/  @!P5 FMUL.FTZ R19, R26, -1.4426950216293334961 ;  /* 0xbfb8aa3b1a13d820 */ /* 0x000fe20000410000 */
[----:B--2---:R-:W-:Y:S01]  /*09b0*/  @!P6 FMUL.FTZ R16, R25, -1.4426950216293334961 ;  /* 0xbfb8aa3b1910e820 */ /* 0x004fe20000410000 */
[----:B------:R-:W-:Y:S06]  /*09c0*/  @!P2 MUFU.RCP R17, R20 ;  /* 0x000000140011a308 */ /* 0x000fec0000001000 */
[----:B------:R-:W-:Y:S01]  /*09d0*/  @!P4 FMUL.FTZ R24, R27, -1.4426950216293334961 ;  /* 0xbfb8aa3b1b18c820 */ /* 0x000fe20000410000 */
[----:B------:R-:W-:Y:S01]  /*09e0*/  @!P3 FMUL.FTZ R28, R0, -1.4426950216293334961 ;  /* 0xbfb8aa3b001cb820 */ /* 0x000fe20000410000 */
[----:B------:R-:W-:Y:S08]  /*09f0*/  @!P5 MUFU.EX2 R19, R19 ;  /* 0x000000130013d308 */ /* 0x000ff00000000800 */
[----:B------:R-:W1:Y:S08]  /*0a00*/  @!P6 MUFU.EX2 R16, R16 ;  /* 0x000000100010e308 */ /* 0x000e700000000800 */
[----:B------:R-:W2:Y:S08]  /*0a10*/  @!P4 MUFU.EX2 R20, R24 ;  /* 0x000000180014c308 */ /* 0x000eb00000000800 */
[----:B------:R-:W3:Y:S01]  /*0a20*/  @!P3 MUFU.EX2 R28, R28 ;  /* 0x0000001c001cb308 */ /* 0x000ee20000000800 */
[----:B------:R-:W-:Y:S01]  /*0a30*/  @!P0 IADD3 R21, R3, R22, RZ ;  /* 0x0000001603158210 */ /* 0x000fe20007ffe0ff */
[----:B-1----:R-:W-:-:S04]  /*0a40*/  @!P6 FADD.FTZ R16, R16, 1 ;  /* 0x3f8000001010e421 */ /* 0x002fc80000010000 */
[----:B0-----:R-:W-:-:S04]  /*0a50*/  @!P0 IMAD.WIDE.U32 R14, R21, 0x4, R14 ;  /* 0x00000004150e8825 */ /* 0x001fc800078e000e */
[----:B------:R-:W-:Y:S01]  /*0a60*/  @!P5 FADD.FTZ R21, R19, 1 ;  /* 0x3f8000001315d421 */ /* 0x000fe20000010000 */
[----:B--2---:R-:W-:Y:S01]  /*0a70*/  @!P4 FADD.FTZ R20, R20, 1 ;  /* 0x3f8000001414c421 */ /* 0x004fe20000010000 */
[----:B------:R-:W-:Y:S01]  /*0a80*/  @!P0 MOV R22, R18 ;  /* 0x0000001200168202 */ /* 0x000fe20000000f00 */
[----:B------:R-:W0:Y:S01]  /*0a90*/  @!P1 MUFU.RCP R12, R12 ;  /* 0x0000000c000c9308 */ /* 0x000e220000001000 */
[----:B---3--:R-:W-:Y:S01]  /*0aa0*/  @!P3 FADD.FTZ R19, R28, 1 ;  /* 0x3f8000001c13b421 */ /* 0x008fe20000010000 */
[----:B------:R1:W-:Y:S06]  /*0ab0*/  @!P0 STG.E desc[UR4][R14.64], R23 ;  /* 0x000000170e008986 */ /* 0x0003ec000c101904 */
[----:B------:R-:W2:Y:S01]  /*0ac0*/  @!P6 MUFU.RCP R16, R16 ;  /* 0x000000100010e308 */ /* 0x000ea20000001000 */
[----:B------:R-:W-:-:S07]  /*0ad0*/  ISETP.GE.AND P0, PT, R22, R5, PT ;  /* 0x000000051600720c */ /* 0x000fce0003f06270 */
[----:B------:R-:W3:Y:S08]  /*0ae0*/  @!P5 MUFU.RCP R21, R21 ;  /* 0x000000150015d308 */ /* 0x000ef00000001000 */
[----:B------:R-:W4:Y:S08]  /*0af0*/  @!P4 MUFU.RCP R20, R20 ;  /* 0x000000140014c308 */ /* 0x000f300000001000 */
[----:B------:R-:W5:Y:S01]  /*0b00*/  @!P3 MUFU.RCP R19, R19 ;  /* 0x000000130013b308 */ /* 0x000f620000001000 */
[----:B0-----:R-:W-:Y:S01]  /*0b10*/  @!P1 FMUL.FTZ R6, R12, R13 ;  /* 0x0000000d0c069220 */ /* 0x001fe20000410000 */
[----:B------:R-:W-:Y:S01]  /*0b20*/  @!P2 FMUL.FTZ R7, R17, R2 ;  /* 0x000000021107a220 */ /* 0x000fe20000410000 */
[----:B--2---:R-:W-:Y:S01]  /*0b30*/  @!P6 FMUL.FTZ R8, R16, R25 ;  /* 0x000000191008e220 */ /* 0x004fe20000410000 */
[----:B---3--:R-:W-:Y:S01]  /*0b40*/  @!P5 FMUL.FTZ R9, R21, R26 ;  /* 0x0000001a1509d220 */ /* 0x008fe20000410000 */
[----:B----4-:R-:W-:Y:S01]  /*0b50*/  @!P4 FMUL.FTZ R10, R20, R27 ;  /* 0x0000001b140ac220 */ /* 0x010fe20000410000 */
[----:B-----5:R-:W-:Y:S01]  /*0b60*/  @!P3 FMUL.FTZ R11, R19, R0 ;  /* 0x00000000130bb220 */ /* 0x020fe20000410000 */
[----:B-1----:R-:W-:Y:S06]  /*0b70*/  @P0 BRA `(.L_x_10143) ;  /* 0x0000000000300947 */ /* 0x002fec0003800000 */
        /* <DEDUP_REMOVED lines=12> */
.L_x_10143:
[----:B------:R-:W-:-:S13]  /*0c40*/  ISETP.GE.AND P0, PT, R22, R5, PT ;  /* 0x000000051600720c */ /* 0x000fda0003f06270 */
[----:B------:R-:W-:Y:S05]  /*0c50*/  @P0 BRA `(.L_x_10145) ;  /* 0x0000000000300947 */ /* 0x000fea0003800000 */
[----:B0-----:R-:W0:Y:S01]  /*0c60*/  LDC.64 R12, c[0x0][0x218] ;  /* 0x00008600ff0c7b82 */ /* 0x001e220000000a00 */
[----:B------:R-:W-:Y:S02]  /*0c70*/  IADD3 R15, R3, R22, RZ ;  /* 0x00000016030f7210 */ /* 0x000fe40007ffe0ff */
[----:B------:R-:W-:-:S03]  /*0c80*/  IADD3 R22, R22, 0x80, RZ ;  /* 0x0000008016167810 */ /* 0x000fc60007ffe0ff */
[----:B0-----:R-:W-:-:S05]  /*0c90*/  IMAD.WIDE.U32 R12, R15, 0x4, R12 ;  /* 0x000000040f0c7825 */ /* 0x001fca00078e000c */
[----:B------:R1:W-:Y:S02]  /*0ca0*/  STG.E desc[UR4][R12.64], R7 ;  /* 0x000000070c007986 */ /* 0x0003e4000c101904 */
.L_x_10144:
[----:B------:R-:W-:-:S13]  /*0cb0*/  ISETP.GE.AND P0, PT, R22, R5, PT ;  /* 0x000000051600720c */ /* 0x000fda0003f06270 */
[----:B------:R-:W-:Y:S05]  /*0cc0*/  @P0 BRA `(.L_x_10146) ;  /* 0x0000000000340947 */ /* 0x000fea0003800000 */
[----:B01----:R-:W0:Y:S01]  /*0cd0*/  LDC.64 R6, c[0x0][0x218] ;  /* 0x00008600ff067b82 */ /* 0x003e220000000a00 */
[----:B------:R-:W-:Y:S02]  /*0ce0*/  IADD3 R13, R3, R22, RZ ;  /* 0x00000016030d7210 */ /* 0x000fe40007ffe0ff */
[----:B------:R-:W-:-:S03]  /*0cf0*/  IADD3 R22, R22, 0x80, RZ ;  /* 0x0000008016167810 */ /* 0x000fc60007ffe0ff */
[----:B0-----:R-:W-:-:S05]  /*0d00*/  IMAD.WIDE.U32 R6, R13, 0x4, R6 ;  /* 0x000000040d067825 */ /* 0x001fca00078e0006 */
[----:B------:R1:W-:Y:S02]  /*0d10*/  STG.E desc[UR4][R6.64], R8 ;  /* 0x0000000806007986 */ /* 0x0003e4000c101904 */
.L_x_10145:
[----:B------:R-:W-:-:S13]  /*0d20*/  ISETP.GE.AND P0, PT, R22, R5, PT ;  /* 0x000000051600720c */ /* 0x000fda0003f06270 */
[----:B------:R-:W-:Y:S05]  /*0d30*/  @P0 BREAK B1 ;  /* 0x0000000000010942 */ /* 0x000fea0003800000 */
[----:B------:R-:W-:Y:S05]  /*0d40*/  @P0 BRA `(.L_x_10147) ;  /* 0x0000000000300947 */ /* 0x000fea0003800000 */
[----:B-1----:R-:W1:Y:S01]  /*0d50*/  LDC.64 R6, c[0x0][0x218] ;  /* 0x00008600ff067b82 */ /* 0x002e620000000a00 */
[----:B0-----:R-:W-:Y:S02]  /*0d60*/  IADD3 R13, R3, R22, RZ ;  /* 0x00000016030d7210 */ /* 0x001fe40007ffe0ff */
[----:B------:R-:W-:-:S03]  /*0d70*/  IADD3 R22, R22, 0x80, RZ ;  /* 0x0000008016167810 */ /* 0x000fc60007ffe0ff */
[----:B-1----:R-:W-:-:S05]  /*0d80*/  IMAD.WIDE.U32 R6, R13, 0x4, R6 ;  /* 0x000000040d067825 */ /* 0x002fca00078e0006 */
[----:B------:R2:W-:Y:S02]  /*0d90*/  STG.E desc[UR4][R6.64], R9 ;  /* 0x0000000906007986 */ /* 0x0005e4000c101904 */
.L_x_10146:
[----:B------:R-:W-:Y:S05]  /*0da0*/  BSYNC B1 ;  /* 0x0000000000017941 */ /* 0x000fea0003800000 */
.L_x_10142:
[----:B------:R-:W-:-:S13]  /*0db0*/  ISETP.GE.AND P0, PT, R22, R5, PT ;  /* 0x000000051600720c */ /* 0x000fda0003f06270 */
[----:B012---:R-:W0:Y:S01]  /*0dc0*/  @!P0 LDC.64 R6, c[0x0][0x218] ;  /* 0x00008600ff068b82 */ /* 0x007e220000000a00 */
[----:B------:R-:W-:Y:S02]  /*0dd0*/  @!P0 IADD3 R9, R3, R22, RZ ;  /* 0x0000001603098210 */ /* 0x000fe40007ffe0ff */
[----:B------:R-:W-:-:S03]  /*0de0*/  @!P0 IADD3 R22, R22, 0x80, RZ ;  /* 0x0000008016168810 */ /* 0x000fc60007ffe0ff */
[----:B0-----:R-:W-:-:S05]  /*0df0*/  @!P0 IMAD.WIDE.U32 R6, R9, 0x4, R6 ;  /* 0x0000000409068825 */ /* 0x001fca00078e0006 */
[----:B------:R2:W-:Y:S02]  /*0e00*/  @!P0 STG.E desc[UR4][R6.64], R10 ;  /* 0x0000000a06008986 */ /* 0x0005e4000c101904 */
.L_x_10147:
[----:B------:R-:W-:Y:S05]  /*0e10*/  BSYNC B0 ;  /* 0x0000000000007941 */ /* 0x000fea0003800000 */
.L_x_10141:
[----:B------:R-:W-:Y:S05]  /*0e20*/  WARPSYNC.ALL ;  /* 0x0000000000007948 */ /* 0x000fea0003800000 */
[----:B------:R-:W-:-:S13]  /*0e30*/  ISETP.GE.AND P0, PT, R22, R5, PT ;  /* 0x000000051600720c */ /* 0x000fda0003f06270 */
[----:B------:R-:W-:Y:S05]  /*0e40*/  @P0 EXIT ;  /* 0x000000000000094d */ /* 0x000fea0003800000 */
[----:B0-----:R-:W0:Y:S01]  /*0e50*/  LDC.64 R4, c[0x0][0x218] ;  /* 0x00008600ff047b82 */ /* 0x001e220000000a00 */
[----:B------:R-:W-:-:S05]  /*0e60*/  IADD3 R3, R3, R22, RZ ;  /* 0x0000001603037210 */ /* 0x000fca0007ffe0ff */
[----:B0-----:R-:W-:-:S05]  /*0e70*/  IMAD.WIDE.U32 R2, R3, 0x4, R4 ;  /* 0x0000000403027825 */ /* 0x001fca00078e0004 */
[----:B------:R-:W-:Y:S01]  /*0e80*/  STG.E desc[UR4][R2.64], R11 ;  /* 0x0000000b02007986 */ /* 0x000fe2000c101904 */
[----:B------:R-:W-:Y:S05]  /*0e90*/  EXIT ;  /* 0x000000000000794d */ /* 0x000fea0003800000 */
.L_x_10148:
        /* <DEDUP_REMOVED lines=14> */
.L_x_11141:


//--------------------- .text._ZN2at6native29vectorized_elementwise_kernelILi4EZZZNS0_61_GLOBAL__N__132982cb_23_ActivationSiluKernel_cu_f5210f67_354611silu_kernelERNS_18TensorIteratorBaseEENKUlvE_clEvENKUlvE0_clEvEUlfE_St5arrayIPcLm2EEEEviT0_T1_ --------------------------
	.section	.text._ZN2at6native29vectorized_elementwise_kernelILi4EZZZNS0_61_GLOBAL__N__132982cb_23_ActivationSiluKernel_cu_f5210f67_354611silu_kernelERNS_18TensorIteratorBaseEENKUlvE_clEvENKUlvE0_clEvEUlfE_St5arrayIPcLm2EEEEviT0_T1_,"ax",@progbits
	.align	128
        .global         _ZN2at6native29vectorized_elementwise_kernelILi4EZZZNS0_61_GLOBAL__N__132982cb_23_ActivationSiluKernel_cu_f5210f67_354611silu_kernelERNS_18TensorIteratorBaseEENKUlvE_clEvENKUlvE0_clEvEUlfE_St5arrayIPcLm2EEEEviT0_T1_
        .type           _ZN2at6native29vectorized_elementwise_kernelILi4EZZZNS0_61_GLOBAL__N__132982cb_23_ActivationSiluKernel_cu_f5210f67_354611silu_kernelERNS_18TensorIteratorBaseEENKUlvE_clEvENKUlvE0_clEvEUlfE_St5arrayIPcLm2EEEEviT0_T1_,@function
        .size           _ZN2at6native29vectorized_elementwise_kernelILi4EZZZNS0_61_GLOBAL__N__132982cb_23_ActivationSiluKernel_cu_f5210f67_354611silu_kernelERNS_18TensorIteratorBaseEENKUlvE_clEvENKUlvE0_clEvEUlfE_St5arrayIPcLm2EEEEviT0_T1_,(.L_x_11142 - _ZN2at6native29vectorized_elementwise_kernelILi4EZZZNS0_61_GLOBAL__N__132982cb_23_ActivationSiluKernel_cu_f5210f67_354611silu_kernelERNS_18TensorIteratorBaseEENKUlvE_clEvENKUlvE0_clEvEUlfE_St5arrayIPcLm2EEEEviT0_T1_)
        .other          _ZN2at6native29vectorized_elementwise_kernelILi4EZZZNS0_61_GLOBAL__N__132982cb_23_ActivationSiluKernel_cu_f5210f67_354611silu_kernelERNS_18TensorIteratorBaseEENKUlvE_clEvENKUlvE0_clEvEUlfE_St5arrayIPcLm2EEEEviT0_T1_,@"STO_CUDA_ENTRY STV_DEFAULT"
_ZN2at6native29vectorized_elementwise_kernelILi4EZZZNS0_61_GLOBAL__N__132982cb_23_ActivationSiluKernel_cu_f5210f67_354611silu_kernelERNS_18TensorIteratorBaseEENKUlvE_clEvENKUlvE0_clEvEUlfE_St5arrayIPcLm2EEEEviT0_T1_:
.text._ZN2at6native29vectorized_elementwise_kernelILi4EZZZNS0_61_GLOBAL__N__132982cb_23_ActivationSiluKernel_cu_f5210f67_354611silu_kernelERNS_18TensorIteratorBaseEENKUlvE_clEvENKUlvE0_clEvEUlfE_St5arrayIPcLm2EEEEviT0_T1_:
        /* <DEDUP_REMOVED lines=12> */
[----:B------:R-:W2:Y:S04]  /*00c0*/  LDG.E.128 R8, desc[UR4][R12.64] ;  /* 0x000000040c087981 */ /* 0x000ea8000c1e1d00 */
[----:B------:R0:W3:Y:S02]  /*00d0*/  LDG.E.128 R4, desc[UR4][R12.64+0x800] ;  /* 0x000800040c047981 */ /* 0x0000e4000c1e1d00 */
[----:B0-----:R-:W0:Y:S02]  /*00e0*/  LDC.64 R12, c[0x0][0x218] ;  /* 0x00008600ff0c7b82 */ /* 0x001e240000000a00 */
[----:B0-----:R-:W-:-:S04]  /*00f0*/  IMAD.WIDE.U32 R12, R3, 0x4, R12 ;  /* 0x00000004030c7825 */ /* 0x001fc800078e000c */
[----:B------:R-:W-:-:S04]  /*0100*/  IMAD.WIDE R2, R2, 0x10, R12 ;  /* 0x0000001002027825 */ /* 0x000fc800078e020c */
[----:B--2---:R-:W-:Y:S01]  /*0110*/  FMUL.FTZ R20, R11, -1.4426950216293334961 ;  /* 0xbfb8aa3b0b147820 */ /* 0x004fe20000410000 */
[----:B------:R-:W-:Y:S01]  /*0120*/  FMUL.FTZ R18, R10, -1.4426950216293334961 ;  /* 0xbfb8aa3b0a127820 */ /* 0x000fe20000410000 */
[----:B------:R-:W-:Y:S01]  /*0130*/  FMUL.FTZ R16, R9, -1.4426950216293334961 ;  /* 0xbfb8aa3b09107820 */ /* 0x000fe20000410000 */
[----:B------:R-:W-:Y:S01]  /*0140*/  FMUL.FTZ R14, R8, -1.4426950216293334961 ;  /* 0xbfb8aa3b080e7820 */ /* 0x000fe20000410000 */
[----:B------:R0:W1:Y:S01]  /*0150*/  MUFU.EX2 R22, R20 ;  /* 0x0000001400167308 */ /* 0x0000620000000800 */
[----:B---3--:R-:W-:Y:S01]  /*0160*/  FMUL.FTZ R0, R7, -1.4426950216293334961 ;  /* 0xbfb8aa3b07007820 */ /* 0x008fe20000410000 */
[----:B------:R-:W-:-:S06]  /*0170*/  FMUL.FTZ R15, R6, -1.4426950216293334961 ;  /* 0xbfb8aa3b060f7820 */ /* 0x000fcc0000410000 */
[----:B------:R2:W3:Y:S01]  /*0180*/  MUFU.EX2 R19, R18 ;  /* 0x0000001200137308 */ /* 0x0004e20000000800 */
[----:B0-----:R-:W-:-:S07]  /*0190*/  FMUL.FTZ R20, R5, -1.4426950216293334961 ;  /* 0xbfb8aa3b05147820 */ /* 0x001fce0000410000 */
[----:B------:R1:W0:Y:S01]  /*01a0*/  MUFU.EX2 R21, R16 ;  /* 0x0000001000157308 */ /* 0x0002220000000800 */
[----:B--2---:R-:W-:-:S07]  /*01b0*/  FMUL.FTZ R18, R4, -1.4426950216293334961 ;  /* 0xbfb8aa3b04127820 */ /* 0x004fce0000410000 */
[----:B------:R0:W2:Y:S01]  /*01c0*/  MUFU.EX2 R17, R14 ;  /* 0x0000000e00117308 */ /* 0x0000a20000000800 */
[----:B-1----:R-:W-:Y:S01]  /*01d0*/  FADD.FTZ R16, R22, 1 ;  /* 0x3f80000016107421 */ /* 0x002fe20000010000 */
[----:B---3--:R-:W-:-:S06]  /*01e0*/  FADD.FTZ R19, R19, 1 ;  /* 0x3f80000013137421 */ /* 0x008fcc0000010000 */
[----:B------:R-:W1:Y:S01]  /*01f0*/  MUFU.EX2 R0, R0 ;  /* 0x0000000000007308 */ /* 0x000e620000000800 */
[----:B0-----:R-:W-:-:S07]  /*0200*/  FADD.FTZ R14, R21, 1 ;  /* 0x3f800000150e7421 */ /* 0x001fce0000010000 */
[----:B------:R-:W0:Y:S01]  /*0210*/  MUFU.EX2 R15, R15 ;  /* 0x0000000f000f7308 */ /* 0x000e220000000800 */
[----:B--2---:R-:W-:-:S07]  /*0220*/  FADD.FTZ R17, R17, 1 ;  /* 0x3f80000011117421 */ /* 0x004fce0000010000 */
[----:B------:R-:W2:Y:S01]  /*0230*/  MUFU.EX2 R20, R20 ;  /* 0x0000001400147308 */ /* 0x000ea20000000800 */
[----:B-1----:R-:W-:-:S07]  /*0240*/  FADD.FTZ R0, R0, 1 ;  /* 0x3f80000000007421 */ /* 0x002fce0000010000 */
[----:B------:R-:W1:Y:S01]  /*0250*/  MUFU.EX2 R18, R18 ;  /* 0x0000001200127308 */ /* 0x000e620000000800 */
[----:B0-----:R-:W-:-:S07]  /*0260*/  FADD.FTZ R15, R15, 1 ;  /* 0x3f8000000f0f7421 */ /* 0x001fce0000010000 */
[----:B------:R-:W0:Y:S01]  /*0270*/  MUFU.RCP R16, R16 ;  /* 0x0000001000107308 */ /* 0x000e220000001000 */
[----:B--2---:R-:W-:-:S07]  /*0280*/  FADD.FTZ R20, R20, 1 ;  /* 0x3f80000014147421 */ /* 0x004fce0000010000 */
[----:B------:R-:W2:Y:S01]  /*0290*/  MUFU.RCP R19, R19 ;  /* 0x0000001300137308 */ /* 0x000ea20000001000 */
[----:B-1----:R-:W-:-:S07]  /*02a0*/  FADD.FTZ R18, R18, 1 ;  /* 0x3f80000012127421 */ /* 0x002fce0000010000 */
[----:B------:R-:W1:Y:S01]  /*02b0*/  MUFU.RCP R14, R14 ;  /* 0x0000000e000e7308 */ /* 0x000e620000001000 */
[----:B0-----:R-:W-:-:S07]  /*02c0*/  FMUL.FTZ R11, R11, R16 ;  /* 0x000000100b0b7220 */ /* 0x001fce0000410000 */
[----:B------:R-:W0:Y:S01]  /*02d0*/  MUFU.RCP R17, R17 ;  /* 0x0000001100117308 */ /* 0x000e220000001000 */
[----:B--2---:R-:W-:-:S07]  /*02e0*/  FMUL.FTZ R10, R10, R19 ;  /* 0x000000130a0a7220 */ /* 0x004fce0000410000 */
[----:B------:R-:W2:Y:S01]  /*02f0*/  MUFU.RCP R0, R0 ;  /* 0x0000000000007308 */ /* 0x000ea20000001000 */
[----:B-1----:R-:W-:-:S07]  /*0300*/  FMUL.FTZ R9, R9, R14 ;  /* 0x0000000e09097220 */ /* 0x002fce0000410000 */
[----:B------:R-:W1:Y:S01]  /*0310*/  MUFU.RCP R15, R15 ;  /* 0x0000000f000f7308 */ /* 0x000e620000001000 */
[----:B0-----:R-:W-:-:S05]  /*0320*/  FMUL.FTZ R8, R8, R17 ;  /* 0x0000001108087220 */ /* 0x001fca0000410000 */
[----:B------:R-:W-:Y:S02]  /*0330*/  STG.E.128 desc[UR4][R2.64], R8 ;  /* 0x0000000802007986 */ /* 0x000fe4000c101d04 */
[----:B------:R-:W0:Y:S01]  /*0340*/  MUFU.RCP R20, R20 ;  /* 0x0000001400147308 */ /* 0x000e220000001000 */
[----:B--2---:R-:W-:-:S07]  /*0350*/  FMUL.FTZ R7, R7, R0 ;  /* 0x0000000007077220 */ /* 0x004fce0000410000 */
[----:B------:R-:W2:Y:S01]  /*0360*/  MUFU.RCP R21, R18 ;  /* 0x0000001200157308 */ /* 0x000ea20000001000 */
[----:B-1----:R-:W-:Y:S01]  /*0370*/  FMUL.FTZ R6, R6, R15 ;  /* 0x0000000f06067220 */ /* 0x002fe20000410000 */
[----:B0-----:R-:W-:Y:S01]  /*0380*/  FMUL.FTZ R5, R5, R20 ;  /* 0x0000001405057220 */ /* 0x001fe20000410000 */
[----:B--2---:R-:W-:-:S05]  /*0390*/  FMUL.FTZ R4, R4, R21 ;  /* 0x0000001504047220 */ /* 0x004fca0000410000 */
[----:B------:R-:W-:Y:S01]  /*03a0*/  STG.E.128 desc[UR4][R2.64+0x800], R4 ;  /* 0x0008000402007986 */ /* 0x000fe2000c101d04 */
[----:B------:R-:W-:Y:S05]  /*03b0*/  EXIT ;  /* 0x000000000000794d */ /* 0x000fea0003800000 */
.L_x_10149:
        /* <DEDUP_REMOVED lines=132> */
.L_x_10152:
[----:B------:R-:W-:-:S13]  /*0c00*/  ISETP.GE.AND P0, PT, R22, R5, PT ;  /* 0x000000051600720c */ /* 0x000fda0003f06270 */
[----:B------:R-:W-:Y:S05]  /*0c10*/  @P0 BRA `(.L_x_10154) ;  /* 0x0000000000300947 */ /* 0x000fea0003800000 */
[----:B0-----:R-:W0:Y:S01]  /*0c20*/  LDC.64 R12, c[0x0][0x218] ;  /* 0x00008600ff0c7b82 */ /* 0x001e220000000a00 */
[----:B------:R-:W-:Y:S02]  /*0c30*/  IADD3 R15, R3, R22, RZ ;  /* 0x00000016030f7210 */ /* 0x000fe40007ffe0ff */
[----:B------:R-:W-:-:S03]  /*0c40*/  IADD3 R22, R22, 0x80, RZ ;  /* 0x0000008016167810 */ /* 0x000fc60007ffe0ff */
[----:B0-----:R-:W-:-:S05]  /*0c50*/  IMAD.WIDE.U32 R12, R15, 0x4, R12 ;  /* 0x000000040f0c7825 */ /* 0x001fca00078e000c */
[----:B------:R1:W-:Y:S02]  /*0c60*/  STG.E desc[UR4][R12.64], R7 ;  /* 0x000000070c007986 */ /* 0x0003e4000c101904 */
.L_x_10153:
[----:B------:R-:W-:-:S13]  /*0c70*/  ISETP.GE.AND P0, PT, R22, R5, PT ;  /* 0x000000051600720c */ /* 0x000fda0003f06270 */
[----:B------:R-:W-:Y:S05]  /*0c80*/  @P0 BRA `(.L_x_10155) ;  /* 0x0000000000340947 */ /* 0x000fea0003800000 */
[----:B01----:R-:W0:Y:S01]  /*0c90*/  LDC.64 R6, c[0x0][0x218] ;  /* 0x00008600ff067b82 */ /* 0x003e220000000a00 */
[----:B------:R-:W-:Y:S02]  /*0ca0*/  IADD3 R13, R3, R22, RZ ;  /* 0x00000016030d7210 */ /* 0x000fe40007ffe0ff */
[----:B------:R-:W-:-:S03]  /*0cb0*/  IADD3 R22, R22, 0x80, RZ ;  /* 0x0000008016167810 */ /* 0x000fc60007ffe0ff */
[----:B0-----:R-:W-:-:S05]  /*0cc0*/  IMAD.WIDE.U32 R6, R13, 0x4, R6 ;  /* 0x000000040d067825 */ /* 0x001fca00078e0006 */
[----:B------:R1:W-:Y:S02]  /*0cd0*/  STG.E desc[UR4][R6.64], R8 ;  /* 0x0000000806007986 */ /* 0x0003e4000c101904 */
.L_x_10154:
        /* <DEDUP_REMOVED lines=8> */
.L_x_10155:
[----:B------:R-:W-:Y:S05]  /*0d60*/  BSYNC B1 ;  /* 0x0000000000017941 */ /* 0x000fea0003800000 */
.L_x_10151:
[----:B------:R-:W-:-:S13]  /*0d70*/  ISETP.GE.AND P0, PT, R22, R5, PT ;  /* 0x000000051600720c */ /* 0x000fda0003f06270 */
[----:B012---:R-:W0:Y:S01]  /*0d80*/  @!P0 LDC.64 R6, c[0x0][0x218] ;  /* 0x00008600ff068b82 */ /* 0x007e220000000a00 */
[----:B------:R-:W-:Y:S02]  /*0d90*/  @!P0 IADD3 R9, R3, R22, RZ ;  /* 0x0000001603098210 */ /* 0x000fe40007ffe0ff */
[----:B------:R-:W-:-:S03]  /*0da0*/  @!P0 IADD3 R22, R22, 0x80, RZ ;  /* 0x0000008016168810 */ /* 0x000fc60007ffe0ff */
[----:B0-----:R-:W-:-:S05]  /*0db0*/  @!P0 IMAD.WIDE.U32 R6, R9, 0x4, R6 ;  /* 0x0000000409068825 */ /* 0x001fca00078e0006 */
[----:B------:R2:W-:Y:S02]  /*0dc0*/  @!P0 STG.E desc[UR4][R6.64], R10 ;  /* 0x0000000a06008986 */ /* 0x0005e4000c101904 */
.L_x_10156:
[----:B------:R-:W-:Y:S05]  /*0dd0*/  BSYNC B0 ;  /* 0x0000000000007941 */ /* 0x000fea0003800000 */
.L_x_10150:
        /* <DEDUP_REMOVED lines=8> */
.L_x_10157:
        /* <DEDUP_REMOVED lines=10> */
.L_x_11142:


//--------------------- .text._ZN2at6native29vectorized_elementwise_kernelILi8EZZZNS0_61_GLOBAL__N__132982cb_23_ActivationSiluKernel_cu_f5210f67_354611silu_kernelERNS_18TensorIteratorBaseEENKUlvE_clEvENKUlvE0_clEvEUlfE_St5arrayIPcLm2EEEEviT0_T1_ --------------------------
	.section	.text._ZN2at6native29vectorized_elementwise_kernelILi8EZZZNS0_61_GLOBAL__N__132982cb_23_ActivationSiluKernel_cu_f5210f67_354611silu_kernelERNS_18TensorIteratorBaseEENKUlvE_clEvENKUlvE0_clEvEUlfE_St5arrayIPcLm2EEEEviT0_T1_,"ax",@progbits
	.align	128
        .global         _ZN2at6native29vectorized_elementwise_kernelILi8EZZZNS0_61_GLOBAL__N__132982cb_23_ActivationSiluKernel_cu_f5210f67_354611silu_kernelERNS_18TensorIteratorBaseEENKUlvE_clEvENKUlvE0_clEvEUlfE_St5arrayIPcLm2EEEEviT0_T1_
        .type           _ZN2at6native29vectorized_elementwise_kernelILi8EZZZNS0_61_GLOBAL__N__132982cb_23_ActivationSiluKernel_cu_f5210f67_354611silu_kernelERNS_18TensorIteratorBaseEENKUlvE_clEvENKUlvE0_clEvEUlfE_St5arrayIPcLm2EEEEviT0_T1_,@function
        .size           _ZN2at6native29vectorized_elementwise_kernelILi8EZZZNS0_61_GLOBAL__N__132982cb_23_ActivationSiluKernel_cu_f5210f67_354611silu_kernelERNS_18TensorIteratorBaseEENKUlvE_clEvENKUlvE0_clEvEUlfE_St5arrayIPcLm2EEEEviT0_T1_,(.L_x_11143 - _ZN2at6native29vectorized_elementwise_kernelILi8EZZZNS0_61_GLOBAL__N__132982cb_23_ActivationSiluKernel_cu_f5210f67_354611silu_kernelERNS_18TensorIteratorBaseEENKUlvE_clEvENKUlvE0_clEvEUlfE_St5arrayIPcLm2EEEEviT0_T1_)
        .other          _ZN2at6native29vectorized_elementwise_kernelILi8EZZZNS0_61_GLOBAL__N__132982cb_23_ActivationSiluKernel_cu_f5210f67_354611silu_kernelERNS_18TensorIteratorBaseEENKUlvE_clEvENKUlvE0_clEvEUlfE_St5arrayIPcLm2EEEEviT0_T1_,@"STO_CUDA_ENTRY STV_DEFAULT"
_ZN2at6native29vectorized_elementwise_kernelILi8EZZZNS0_61_GLOBAL__N__132982cb_23_ActivationSiluKernel_cu_f5210f67_354611silu_kernelERNS_18TensorIteratorBaseEENKUlvE_clEvENKUlvE0_clEvEUlfE_St5arrayIPcLm2EEEEviT0_T1_:
.text._ZN2at6native29vectorized_elementwise_kernelILi8EZZZNS0_61_GLOBAL__N__132982cb_23_ActivationSiluKernel_cu_f5210f67_354611silu_kernelERNS_18TensorIteratorBaseEENKUlvE_clEvENKUlvE0_clEvEUlfE_St5arrayIPcLm2EEEEviT0_T1_:
        /* <DEDUP_REMOVED lines=60> */
.L_x_10158:
        /* <DEDUP_REMOVED lines=132> */
.L_x_10161:
[----:B------:R-:W-:-:S13]  /*0c00*/  ISETP.GE.AND P0, PT, R22, R5, PT ;  /* 0x000000051600720c */ /* 0x000fda0003f06270 */
[----:B------:R-:W-:Y:S05]  /*0c10*/  @P0 BRA `(.L_x_10163) ;  /* 0x0000000000300947 */ /* 0x000fea0003800000 */
[----:B0-----:R-:W0:Y:S01]  /*0c20*/  LDC.64 R12, c[0x0][0x218] ;  /* 0x00008600ff0c7b82 */ /* 0x001e220000000a00 */
[----:B------:R-:W-:Y:S02]  /*0c30*/  IADD3 R15, R3, R22, RZ ;  /* 0x00000016030f7210 */ /* 0x000fe40007ffe0ff */
[----:B------:R-:W-:-:S03]  /*0c40*/  IADD3 R22, R22, 0x80, RZ ;  /* 0x0000008016167810 */ /* 0x000fc60007ffe0ff */
[----:B0-----:R-:W-:-:S05]  /*0c50*/  IMAD.WIDE.U32 R12, R15, 0x4, R12 ;  /* 0x000000040f0c7825 */ /* 0x001fca00078e000c */
[----:B------:R1:W-:Y:S02]  /*0c60*/  STG.E desc[UR4][R12.64], R7 ;  /* 0x000000070c007986 */ /* 0x0003e4000c101904 */
.L_x_10162:
[----:B------:R-:W-:-:S13]  /*0c70*/  ISETP.GE.AND P0, PT, R22, R5, PT ;  /* 0x000000051600720c */ /* 0x000fda0003f06270 */
[----:B------:R-:W-:Y:S05]  /*0c80*/  @P0 BRA `(.L_x_10164) ;  /* 0x0000000000340947 */ /* 0x000fea0003800000 */
[----:B01----:R-:W0:Y:S01]  /*0c90*/  LDC.64 R6, c[0x0][0x218] ;  /* 0x00008600ff067b82 */ /* 0x003e220000000a00 */
[----:B------:R-:W-:Y:S02]  /*0ca0*/  IADD3 R13, R3, R22, RZ ;  /* 0x00000016030d7210 */ /* 0x000fe40007ffe0ff */
[----:B------:R-:W-:-:S03]  /*0cb0*/  IADD3 R22, R22, 0x80, RZ ;  /* 0x0000008016167810 */ /* 0x000fc60007ffe0ff */
[----:B0-----:R-:W-:-:S05]  /*0cc0*/  IMAD.WIDE.U32 R6, R13, 0x4, R6 ;  /* 0x000000040d067825 */ /* 0x001fca00078e0006 */
[----:B------:R1:W-:Y:S02]  /*0cd0*/  STG.E desc[UR4][R6.64], R8 ;  /* 0x0000000806007986 */ /* 0x0003e4000c101904 */
.L_x_10163:
        /* <DEDUP_REMOVED lines=8> */
.L_x_10164:
[----:B------:R-:W-:Y:S05]  /*0d60*/  BSYNC B1 ;  /* 0x0000000000017941 */ /* 0x000fea0003800000 */
.L_x_10160:
[----:B------:R-:W-:-:S13]  /*0d70*/  ISETP.GE.AND P0, PT, R22, R5, PT ;  /* 0x000000051600720c */ /* 0x000fda0003f06270 */
[----:B012---:R-:W0:Y:S01]  /*0d80*/  @!P0 LDC.64 R6, c[0x0][0x218] ;  /* 0x00008600ff068b82 */ /* 0x007e220000000a00 */
[----:B------:R-:W-:Y:S02]  /*0d90*/  @!P0 IADD3 R9, R3, R22, RZ ;  /* 0x0000001603098210 */ /* 0x000fe40007ffe0ff */
[----:B------:R-:W-:-:S03]  /*0da0*/  @!P0 IADD3 R22, R22, 0x80, RZ ;  /* 0x0000008016168810 */ /* 0x000fc60007ffe0ff */
[----:B0-----:R-:W-:-:S05]  /*0db0*/  @!P0 IMAD.WIDE.U32 R6, R9, 0x4, R6 ;  /* 0x0000000409068825 */ /* 0x001fca00078e0006 */
[----:B------:R2:W-:Y:S02]  /*0dc0*/  @!P0 STG.E desc[UR4][R6.64], R10 ;  /* 0x0000000a06008986 */ /* 0x0005e4000c101904 */
.L_x_10165:
[----:B------:R-:W-:Y:S05]  /*0dd0*/  BSYNC B0 ;  /* 0x0000000000007941 */ /* 0x000fea0003800000 */
.L_x_10159:
        /* <DEDUP_REMOVED lines=8> */
.L_x_10166:
        /* <DEDUP_REMOVED lines=10> */
.L_x_11143:


//--------------------- .text._ZN2at6native18elementwise_kernelILi128ELi4EZNS0_15gpu_kernel_implIZZZNS0_61_GLOBAL__N__132982cb_23_ActivationSiluKernel_cu_f5210f67_354611silu_kernelERNS_18TensorIteratorBaseEENKUlvE_clEvENKUlvE_clEvEUldE_EEvS5_RKT_EUliE_EEviT1_ --------------------------
	.section	.text._ZN2at6native18elementwise_kernelILi128ELi4EZNS0_15gpu_kernel_implIZZZNS0_61_GLOBAL__N__132982cb_23_ActivationSiluKernel_cu_f5210f67_354611silu_kernelERNS_18TensorIteratorBaseEENKUlvE_clEvENKUlvE_clEvEUldE_EEvS5_RKT_EUliE_EEviT1_,"ax",@progbits
	.align	128
        .global         _ZN2at6native18elementwise_kernelILi128ELi4EZNS0_15gpu_kernel_implIZZZNS0_61_GLOBAL__N__132982cb_23_ActivationSiluKernel_cu_f5210f67_354611silu_kernelERNS_18TensorIteratorBaseEENKUlvE_clEvENKUlvE_clEvEUldE_EEvS5_RKT_EUliE_EEviT1_
        .type           _ZN2at6native18elementwise_kernelILi128ELi4EZNS0_15gpu_kernel_implIZZZNS0_61_GLOBAL__N__132982cb_23_ActivationSiluKernel_cu_f5210f67_354611silu_kernelERNS_18TensorIteratorBaseEENKUlvE_clEvENKUlvE_clEvEUldE_EEvS5_RKT_EUliE_EEviT1_,@function
        .size           _ZN2at6native18elementwise_kernelILi128ELi4EZNS0_15gpu_kernel_implIZZZNS0_61_GLOBAL__N__132982cb_23_ActivationSiluKernel_cu_f5210f67_354611silu_kernelERNS_18TensorIteratorBaseEENKUlvE_clEvENKUlvE_clEvEUldE_EEvS5_RKT_EUliE_EEviT1_,(.L_x_11074 - _ZN2at6native18elementwise_kernelILi128ELi4EZNS0_15gpu_kernel_implIZZZNS0_61_GLOBAL__N__132982cb_23_ActivationSiluKernel_cu_f5210f67_354611silu_kernelERNS_18TensorIteratorBaseEENKUlvE_clEvENKUlvE_clEvEUldE_EEvS5_RKT_EUliE_EEviT1_)
        .other          _ZN2at6native18elementwise_kernelILi128ELi4EZNS0_15gpu_kernel_implIZZZNS0_61_GLOBAL__N__132982cb_23_ActivationSiluKernel_cu_f5210f67_354611silu_kernelERNS_18TensorIteratorBaseEENKUlvE_clEvENKUlvE_clEvEUldE_EEvS5_RKT_EUliE_EEviT1_,@"STO_CUDA_ENTRY STV_DEFAULT"
_ZN2at6native18elementwise_kernelILi128ELi4EZNS0_15gpu_kernel_implIZZZNS0_61_GLOBAL__N__132982cb_23_ActivationSiluKernel_cu_f5210f67_354611silu_kernelERNS_18TensorIteratorBaseEENKUlvE_clEvENKUlvE_clEvEUldE_EEvS5_RKT_EUliE_EEviT1_:
.text._ZN2at6native18elementwise_kernelILi128ELi4EZNS0_15gpu_kernel_implIZZZNS0_61_GLOBAL__N__132982cb_23_ActivationSiluKernel_cu_f5210f67_354611silu_kernelERNS_18TensorIteratorBaseEENKUlvE_clEvENKUlvE_clEvEUldE_EEvS5_RKT_EUliE_EEviT1_:
        /* <DEDUP_REMOVED lines=312> */
.L_x_10169:
[----:B------:R-:W0:Y:S01]  /*1380*/  LDC.U8 R6, c[0x0][0x422] ;  /* 0x00010880ff067b82 */ /* 0x000e220000000000 */
[----:B------:R-:W-:Y:S01]  /*1390*/  ULDC.64 UR4, c[0x0][0x410] ;  /* 0x0001040000047ab9 */ /* 0x000fe20000000a00 */
[----:B------:R-:W-:Y:S01]  /*13a0*/  ULDC.64 UR6, c[0x0][0x418] ;  /* 0x0001060000067ab9 */ /* 0x000fe20000000a00 */
[----:B------:R-:W-:Y:S02]  /*13b0*/  IADD3 R16, P1, R16, UR4, RZ ;  /* 0x0000000410107c10 */ /* 0x000fe4000ff3e0ff */
        /* <DEDUP_REMOVED lines=17> */
.L_x_10173:
[----:B------:R-:W2:Y:S02]  /*14d0*/  LDG.E.U8 R4, desc[UR36][R4.64] ;  /* 0x0000002404047981 */ /* 0x000ea4000c1e1100 */
[----:B--2---:R0:W1:Y:S01]  /*14e0*/  I2F.F64.U16 R6, R4 ;  /* 0x0000000400067312 */ /* 0x0040620000101800 */
[----:B------:R-:W-:Y:S05]  /*14f0*/  BRA `(.L_x_10175) ;  /* 0x0000000c00707947 */ /* 0x000fea0003800000 */
.L_x_10172:
        /* <DEDUP_REMOVED lines=9> */
.L_x_10177:
[----:B------:R-:W2:Y:S02]  /*1590*/  LDG.E R4, desc[UR36][R4.64] ;  /* 0x0000002404047981 */ /* 0x000ea4000c1e1900 */
[----:B--2---:R0:W1:Y:S01]  /*15a0*/  I2F.F64 R6, R4 ;  /* 0x0000000400067312 */ /* 0x0040620000201c00 */
[----:B------:R-:W-:Y:S05]  /*15b0*/  BRA `(.L_x_10175) ;  /* 0x0000000c00407947 */ /* 0x000fea0003800000 */
.L_x_10176:
[----:B------:R-:W2:Y:S02]  /*15c0*/  LDG.E.U16 R4, desc[UR36][R4.64] ;  /* 0x0000002404047981 */ /* 0x000ea4000c1e1500 */
[----:B--2---:R0:W1:Y:S01]  /*15d0*/  I2F.F64.S16 R6, R4 ;  /* 0x0000000400067312 */ /* 0x0040620000101c00 */
[----:B------:R-:W-:Y:S05]  /*15e0*/  BRA `(.L_x_10175) ;  /* 0x0000000c00347947 */ /* 0x000fea0003800000 */
.L_x_10171:
        /* <DEDUP_REMOVED lines=10> */
.L_x_10179:
[----:B------:R-:W2:Y:S02]  /*1690*/  LDG.E.U16 R0, desc[UR36][R4.64] ;  /* 0x0000002404007981 */ /* 0x000ea4000c1e1500 */
[----:B--2---:R-:W-:-:S05]  /*16a0*/  HADD2.F32 R0, -RZ, R0.H0_H0 ;  /* 0x20000000ff007230 */ /* 0x004fca0000004100 */
[----:B------:R-:W-:-:S04]  /*16b0*/  FMUL.FTZ R0, R0, 1 ;  /* 0x3f80000000007820 */ /* 0x000fc80000410000 */
[----:B------:R0:W1:Y:S01]  /*16c0*/  F2F.F64.F32 R6, R0 ;  /* 0x0000000000067310 */ /* 0x0000620000201800 */
[----:B------:R-:W-:Y:S05]  /*16d0*/  BRA `(.L_x_10175) ;  /* 0x0000000800f87947 */ /* 0x000fea0003800000 */
.L_x_10178:
        /* <DEDUP_REMOVED lines=10> */
.L_x_10181:
[----:B------:R-:W2:Y:S02]  /*1780*/  LDG.E.U16 R4, desc[UR36][R4.64] ;  /* 0x0000002404047981 */ /* 0x000ea4000c1e1500 */
[----:B--2---:R-:W-:-:S05]  /*1790*/  HADD2.F32 R0, -RZ, R4.H0_H0 ;  /* 0x20000004ff007230 */ /* 0x004fca0000004100 */
[----:B------:R-:W-:-:S04]  /*17a0*/  FMUL.FTZ R0, R0, 1 ;  /* 0x3f80000000007820 */ /* 0x000fc80000410000 */
[----:B------:R0:W1:Y:S01]  /*17b0*/  F2F.F64.F32 R6, R0 ;  /* 0x0000000000067310 */ /* 0x0000620000201800 */
[----:B------:R-:W-:Y:S05]  /*17c0*/  BRA `(.L_x_10175) ;  /* 0x0000000800bc7947 */ /* 0x000fea0003800000 */
.L_x_10180:
[----:B------:R0:W5:Y:S01]  /*17d0*/  LDG.E.64 R6, desc[UR36][R4.64] ;  /* 0x0000002404067981 */ /* 0x000162000c1e1b00 */
[----:B------:R-:W-:Y:S05]  /*17e0*/  BRA `(.L_x_10175) ;  /* 0x0000000800b47947 */ /* 0x000fea0003800000 */
.L_x_10170:
        /* <DEDUP_REMOVED lines=13> */
.L_x_10184:
[----:B------:R0:W5:Y:S01]  /*18c0*/  LDG.E.64 R6, desc[UR36][R4.64] ;  /* 0x0000002404067981 */ /* 0x000162000c1e1b00 */
[----:B------:R-:W-:Y:S05]  /*18d0*/  BRA `(.L_x_10175) ;  /* 0x0000000800787947 */ /* 0x000fea0003800000 */
.L_x_10183:
        /* <DEDUP_REMOVED lines=25> */
[----:B------:R-:W-:-:S06]  /*1a70*/  FMUL.FTZ R7, R7, 1 ;  /* 0x3f80000007077820 */ /* 0x000fcc0000410000 */
[----:B------:R-:W0:Y:S01]  /*1a80*/  F2F.F64.F32 R6, R7 ;  /* 0x0000000700067310 */ /* 0x000e220000201800 */
[----:B------:R-:W-:Y:S05]  /*1a90*/  BRA `(.L_x_10175) ;  /* 0x0000000800087947 */ /* 0x000fea0003800000 */
.L_x_10186:
        /* <DEDUP_REMOVED lines=15> */
.L_x_10185:
[----:B------:R-:W2:Y:S02]  /*1b90*/  LDG.E.U16 R0, desc[UR36][R4.64] ;  /* 0x0000002404007981 */ /* 0x000ea4000c1e1500 */
[----:B--2---:R-:W-:-:S04]  /*1ba0*/  IMAD.U32 R0, R0, 0x10000, RZ ;  /* 0x0001000000007824 */ /* 0x004fc800078e00ff */
[----:B------:R-:W-:-:S04]  /*1bb0*/  FMUL.FTZ R0, R0, 1 ;  /* 0x3f80000000007820 */ /* 0x000fc80000410000 */
[----:B------:R0:W1:Y:S01]  /*1bc0*/  F2F.F64.F32 R6, R0 ;  /* 0x0000000000067310 */ /* 0x0000620000201800 */
[----:B------:R-:W-:Y:S05]  /*1bd0*/  BRA `(.L_x_10175) ;  /* 0x0000000400b87947 */ /* 0x000fea0003800000 */
.L_x_10182:
        /* <DEDUP_REMOVED lines=11> */
.L_x_10189:
        /* <DEDUP_REMOVED lines=21> */
.L_x_10193:
[----:B------:R-:W-:Y:S05]  /*1de0*/  BSYNC B1 ;  /* 0x0000000000017941 */ /* 0x000fea0003800000 */
.L_x_10192:
[----:B------:R-:W-:Y:S01]  /*1df0*/  LEA R5, R0, 0x3b800000, 0x17 ;  /* 0x3b80000000057811 */ /* 0x000fe200078eb8ff */
[----:B------:R-:W-:-:S05]  /*1e00*/  IMAD.SHL.U32 R0, R3, 0x100000, RZ ;  /* 0x0010000003007824 */ /* 0x000fca00078e00ff */
[----:B------:R-:W-:-:S07]  /*1e10*/  LOP3.LUT R0, R5, R0, R6, 0xfe, !PT ;  /* 0x0000000005007212 */ /* 0x000fce00078efe06 */
.L_x_10191:
[----:B------:R-:W-:Y:S05]  /*1e20*/  BSYNC B0 ;  /* 0x0000000000007941 */ /* 0x000fea0003800000 */
.L_x_10190:
[----:B------:R-:W-:-:S04]  /*1e30*/  FMUL.FTZ R0, R0, 1 ;  /* 0x3f80000000007820 */ /* 0x000fc80000410000 */
[----:B------:R2:W3:Y:S01]  /*1e40*/  F2F.F64.F32 R6, R0 ;  /* 0x0000000000067310 */ /* 0x0004e20000201800 */
[----:B------:R-:W-:Y:S05]  /*1e50*/  BRA `(.L_x_10175) ;  /* 0x0000000400187947 */ /* 0x000fea0003800000 */
.L_x_10188:
        /* <DEDUP_REMOVED lines=21> */
.L_x_10197:
[----:B------:R-:W-:Y:S05]  /*1fb0*/  BSYNC B1 ;  /* 0x0000000000017941 */ /* 0x000fea0003800000 */
.L_x_10196:
[----:B------:R-:W-:Y:S01]  /*1fc0*/  LEA R5, R0, 0x37800000, 0x17 ;  /* 0x3780000000057811 */ /* 0x000fe200078eb8ff */
[----:B------:R-:W-:-:S05]  /*1fd0*/  IMAD.SHL.U32 R0, R3, 0x200000, RZ ;  /* 0x0020000003007824 */ /* 0x000fca00078e00ff */
[----:B------:R-:W-:-:S07]  /*1fe0*/  LOP3.LUT R0, R5, R0, R6, 0xfe, !PT ;  /* 0x0000000005007212 */ /* 0x000fce00078efe06 */
.L_x_10195:
[----:B------:R-:W-:Y:S05]  /*1ff0*/  BSYNC B0 ;  /* 0x0000000000007941 */ /* 0x000fea0003800000 */
.L_x_10194:
[----:B------:R-:W-:-:S04]  /*2000*/  FMUL.FTZ R0, R0, 1 ;  /* 0x3f80000000007820 */ /* 0x000fc80000410000 */
[----:B------:R4:W0:Y:S01]  /*2010*/  F2F.F64.F32 R6, R0 ;  /* 0x0000000000067310 */ /* 0x0008220000201800 */
[----:B------:R-:W-:Y:S05]  /*2020*/  BRA `(.L_x_10175) ;  /* 0x0000000000a47947 */ /* 0x000fea0003800000 */
.L_x_10187:
        /* <DEDUP_REMOVED lines=14> */
.L_x_10201:
[----:B------:R-:W-:Y:S05]  /*2110*/  BSYNC B0 ;  /* 0x0000000000007941 */ /* 0x000fea0003800000 */
.L_x_10200:
[----:B------:R-:W-:-:S04]  /*2120*/  FMUL.FTZ R0, R0, 1 ;  /* 0x3f80000000007820 */ /* 0x000fc80000410000 */
[----:B------:R0:W1:Y:S01]  /*2130*/  F2F.F64.F32 R6, R0 ;  /* 0x0000000000067310 */ /* 0x0000620000201800 */
[----:B------:R-:W-:Y:S05]  /*2140*/  BRA `(.L_x_10175) ;  /* 0x00000000005c7947 */ /* 0x000fea0003800000 */
.L_x_10174:
        /* <DEDUP_REMOVED lines=16> */
.L_x_10202:
[----:B------:R-:W-:Y:S01]  /*2250*/  CS2R R6, SRZ ;  /* 0x0000000000067805 */ /* 0x000fe2000001ff00 */
[----:B------:R-:W-:Y:S06]  /*2260*/  BRA `(.L_x_10175) ;  /* 0x0000000000147947 */ /* 0x000fec0003800000 */
.L_x_10199:
[----:B------:R-:W2:Y:S02]  /*2270*/  LDG.E.64 R6, desc[UR36][R4.64] ;  /* 0x0000002404067981 */ /* 0x000ea4000c1e1b00 */
[----:B--2---:R-:W0:Y:S01]  /*2280*/  I2F.F64.U64 R6, R6 ;  /* 0x0000000600067312 */ /* 0x004e220000301800 */
[----:B------:R-:W-:Y:S05]  /*2290*/  BRA `(.L_x_10175) ;  /* 0x0000000000087947 */ /* 0x000fea0003800000 */
.L_x_10198:
[----:B------:R-:W2:Y:S02]  /*22a0*/  LDG.E R4, desc[UR36][R4.64] ;  /* 0x0000002404047981 */ /* 0x000ea4000c1e1900 */
[----:B--2---:R0:W1:Y:S02]  /*22b0*/  I2F.F64.U32 R6, R4 ;  /* 0x0000000400067312 */ /* 0x0040640000201800 */
.L_x_10175:
[----:B0-----:R-:W-:Y:S01]  /*22c0*/  IMAD.MOV.U32 R4, RZ, RZ, 0x652b82fe ;  /* 0x652b82feff047424 */ /* 0x001fe200078e00ff */
[----:B------:R-:W-:Y:S01]  /*22d0*/  UMOV UR4, 0xfefa39ef ;  /* 0xfefa39ef00047882 */ /* 0x000fe20000000000 */
[----:B------:R-:W-:Y:S01]  /*22e0*/  IMAD.MOV.U32 R5, RZ, RZ, 0x3ff71547 ;  /* 0x3ff71547ff057424 */ /* 0x000fe200078e00ff */
[----:B------:R-:W-:Y:S01]  /*22f0*/  UMOV UR5, 0x3fe62e42 ;  /* 0x3fe62e4200057882 */ /* 0x000fe20000000000 */
[----:B-1-3-5:R-:W-:Y:S01]  /*2300*/  DADD R12, -RZ, -R6 ;  /* 0x00000000ff0c7229 */ /* 0x02afe20000000906 */
        /* <DEDUP_REMOVED lines=46> */
[----:B--2-4-:R-:W-:Y:S02]  /*25f0*/  @!P1 LEA.HI R0, R4, R4, RZ, 0x1 ;  /* 0x0000000404009211 */ /* 0x014fe400078f08ff */
        /* <DEDUP_REMOVED lines=8> */
.L_x_10204:
[----:B------:R-:W-:Y:S05]  /*2680*/  BSYNC B0 ;  /* 0x0000000000007941 */ /* 0x000fea0003800000 */
.L_x_10203:
[----:B------:R-:W-:Y:S01]  /*2690*/  DADD R8, R8, 1 ;  /* 0x3ff0000008087429 */ /* 0x000fe20000000000 */
[----:B------:R-:W-:Y:S01]  /*26a0*/  IMAD.MOV.U32 R4, RZ, RZ, 0x1 ;  /* 0x00000001ff047424 */ /* 0x000fe200078e00ff */
[----:B------:R-:W-:Y:S01]  /*26b0*/  FSETP.GEU.AND P1, PT, |R7|, 6.5827683646048100446e-37, PT ;  /* 0x036000000700780b */ /* 0x000fe20003f2e200 */
[----:B------:R-:W-:Y:S03]  /*26c0*/  BSSY B0, `(.L_x_10205) ;  /* 0x0000011000007945 */ /* 0x000fe60003800000 */
[----:B------:R-:W0:Y:S02]  /*26d0*/  MUFU.RCP64H R5, R9 ;  /* 0x0000000900057308 */ /* 0x000e240000001800 */
        /* <DEDUP_REMOVED lines=8> */
[----:B--2-4-:R-:W-:-:S05]  /*2760*/  FFMA R0, RZ, R9, R5 ;  /* 0x00000009ff007223 */ /* 0x014fca0000000005 */
[----:B------:R-:W-:-:S13]  /*2770*/  FSETP.GT.AND P0, PT, |R0|, 1.469367938527859385e-39, PT ;  /* 0x001000000000780b */ /* 0x000fda0003f04200 */
[----:B------:R-:W-:Y:S05]  /*2780*/  @P0 BRA P1, `(.L_x_10206) ;  /* 0x0000000000100947 */ /* 0x000fea0000800000 */
[----:B------:R-:W-:Y:S01]  /*2790*/  IMAD.MOV.U32 R4, RZ, RZ, R8 ;  /* 0x000000ffff047224 */ /* 0x000fe200078e0008 */
[----:B------:R-:W-:Y:S01]  /*27a0*/  MOV R14, 0x27d0 ;  /* 0x000027d0000e7802 */ /* 0x000fe20000000f00 */
[----:B------:R-:W-:-:S07]  /*27b0*/  IMAD.MOV.U32 R5, RZ, RZ, R9 ;  /* 0x000000ffff057224 */ /* 0x000fce00078e0009 */
[----:B------:R-:W-:Y:S05]  /*27c0*/  CALL.REL.NOINC `($__internal_21_$__cuda_sm20_div_rn_f64_full) ;  /* 0x000000b800dc7944 */ /* 0x000fea0003c00000 */
.L_x_10206:
[----:B------:R-:W-:Y:S05]  /*27d0*/  BSYNC B0 ;  /* 0x0000000000007941 */ /* 0x000fea0003800000 */
.L_x_10205:
        /* <DEDUP_REMOVED lines=15> */
.L_x_10210:
[----:B------:R-:W0:Y:S02]  /*28d0*/  F2I.S64.F64.TRUNC R4, R4 ;  /* 0x0000000400047311 */ /* 0x000e24000030d900 */
[----:B0-----:R-:W-:-:S05]  /*28e0*/  IMAD.MOV.U32 R3, RZ, RZ, R4 ;  /* 0x000000ffff037224 */ /* 0x001fca00078e0004 */
[----:B------:R0:W-:Y:S01]  /*28f0*/  STG.E.U8 desc[UR36][R16.64], R3 ;  /* 0x0000000310007986 */ /* 0x0001e2000c101124 */
[----:B------:R-:W-:Y:S05]  /*2900*/  BRA `(.L_x_10212) ;  /* 0x0000000c00f87947 */ /* 0x000fea0003800000 */
.L_x_10209:
        /* <DEDUP_REMOVED lines=9> */
.L_x_10214:
[----:B------:R-:W0:Y:S02]  /*29a0*/  F2I.F64.TRUNC R5, R4 ;  /* 0x0000000400057311 */ /* 0x000e24000030d100 */
[----:B0-----:R0:W-:Y:S01]  /*29b0*/  STG.E desc[UR36][R16.64], R5 ;  /* 0x0000000510007986 */ /* 0x0011e2000c101924 */
[----:B------:R-:W-:Y:S05]  /*29c0*/  BRA `(.L_x_10212) ;  /* 0x0000000c00c87947 */ /* 0x000fea0003800000 */
.L_x_10213:
[----:B------:R-:W0:Y:S02]  /*29d0*/  F2I.F64.TRUNC R5, R4 ;  /* 0x0000000400057311 */ /* 0x000e24000030d100 */
[----:B0-----:R0:W-:Y:S01]  /*29e0*/  STG.E.U16 desc[UR36][R16.64], R5 ;  /* 0x0000000510007986 */ /* 0x0011e2000c101524 */
[----:B------:R-:W-:Y:S05]  /*29f0*/  BRA `(.L_x_10212) ;  /* 0x0000000c00bc7947 */ /* 0x000fea0003800000 */
.L_x_10208:
        /* <DEDUP_REMOVED lines=13> */
.L_x_10216:
        /* <DEDUP_REMOVED lines=8> */
.L_x_10215:
        /* <DEDUP_REMOVED lines=14> */
.L_x_10218:
        /* <DEDUP_REMOVED lines=9> */
.L_x_10217:
[----:B------:R0:W-:Y:S01]  /*2cc0*/  STG.E.64 desc[UR36][R16.64], R4 ;  /* 0x0000000410007986 */ /* 0x0001e2000c101b24 */
[----:B------:R-:W-:Y:S05]  /*2cd0*/  BRA `(.L_x_10212) ;  /* 0x0000000c00047947 */ /* 0x000fea0003800000 */
.L_x_10207:
        /* <DEDUP_REMOVED lines=12> */
.L_x_10221:
[----:B------:R-:W-:-:S05]  /*2da0*/  CS2R R6, SRZ ;  /* 0x0000000000067805 */ /* 0x000fca000001ff00 */
[----:B------:R0:W-:Y:S01]  /*2db0*/  STG.E.128 desc[UR36][R16.64], R4 ;  /* 0x0000000410007986 */ /* 0x0001e2000c101d24 */
[----:B------:R-:W-:Y:S05]  /*2dc0*/  BRA `(.L_x_10212) ;  /* 0x0000000800c87947 */ /* 0x000fea0003800000 */
.L_x_10220:
        /* <DEDUP_REMOVED lines=25> */
.L_x_10225:
[----:B------:R-:W-:Y:S05]  /*2f60*/  BSYNC B0 ;  /* 0x0000000000007941 */ /* 0x000fea0003800000 */
.L_x_10224:
[----:B------:R-:W-:-:S05]  /*2f70*/  LOP3.LUT R7, R0, R7, RZ, 0xfc, !PT ;  /* 0x0000000700077212 */ /* 0x000fca00078efcff */
[----:B------:R0:W-:Y:S01]  /*2f80*/  STG.E.U8 desc[UR36][R16.64], R7 ;  /* 0x0000000710007986 */ /* 0x0001e2000c101124 */
[----:B------:R-:W-:Y:S05]  /*2f90*/  BRA `(.L_x_10212) ;  /* 0x0000000800547947 */ /* 0x000fea0003800000 */
.L_x_10223:
        /* <DEDUP_REMOVED lines=17> */
.L_x_10227:
[----:B------:R-:W-:Y:S01]  /*30b0*/  IMAD.MOV.U32 R0, RZ, RZ, 0x7f ;  /* 0x0000007fff007424 */ /* 0x000fe200078e00ff */
[----:B------:R-:W-:-:S04]  /*30c0*/  ISETP.GT.U32.AND P0, PT, R3, 0x7f800000, PT ;  /* 0x7f8000000300780c */ /* 0x000fc80003f04070 */
[----:B------:R-:W-:-:S09]  /*30d0*/  SEL R0, R0, 0x7c, P0 ;  /* 0x0000007c00007807 */ /* 0x000fd20000000000 */
.L_x_10228:
[----:B------:R-:W-:Y:S05]  /*30e0*/  BSYNC B0 ;  /* 0x0000000000007941 */ /* 0x000fea0003800000 */
.L_x_10226:
[----:B------:R-:W-:-:S04]  /*30f0*/  LOP3.LUT R3, R7, 0x80000000, RZ, 0xc0, !PT ;  /* 0x8000000007037812 */ /* 0x000fc800078ec0ff */
[----:B------:R-:W-:-:S04]  /*3100*/  SHF.R.U32.HI R3, RZ, 0x18, R3 ;  /* 0x00000018ff037819 */ /* 0x000fc80000011603 */
[----:B------:R-:W-:-:S05]  /*3110*/  LOP3.LUT R3, R0, R3, RZ, 0xfc, !PT ;  /* 0x0000000300037212 */ /* 0x000fca00078efcff */
[----:B------:R0:W-:Y:S01]  /*3120*/  STG.E.U8 desc[UR36][R16.64], R3 ;  /* 0x0000000310007986 */ /* 0x0001e2000c101124 */
[----:B------:R-:W-:Y:S05]  /*3130*/  BRA `(.L_x_10212) ;  /* 0x0000000400ec7947 */ /* 0x000fea0003800000 */
.L_x_10222:
        /* <DEDUP_REMOVED lines=8> */
.L_x_10219:
        /* <DEDUP_REMOVED lines=11> */
.L_x_10231:
        /* <DEDUP_REMOVED lines=21> */
.L_x_10234:
[----:B------:R-:W-:-:S04]  /*33c0*/  LOP3.LUT R3, R7, 0x80000000, RZ, 0xc0, !PT ;  /* 0x8000000007037812 */ /* 0x000fc800078ec0ff */
[----:B------:R-:W-:-:S04]  /*33d0*/  SHF.R.U32.HI R3, RZ, 0x18, R3 ;  /* 0x00000018ff037819 */ /* 0x000fc80000011603 */
[----:B------:R-:W-:-:S04]  /*33e0*/  LOP3.LUT R0, R0, R3, RZ, 0xfc, !PT ;  /* 0x0000000300007212 */ /* 0x000fc800078efcff */
[----:B------:R-:W-:-:S07]  /*33f0*/  PRMT R8, R0, 0x7610, R8 ;  /* 0x0000761000087816 */ /* 0x000fce0000000008 */
.L_x_10233:
[----:B------:R-:W-:Y:S05]  /*3400*/  BSYNC B0 ;  /* 0x0000000000007941 */ /* 0x000fea0003800000 */
.L_x_10232:
[----:B------:R4:W-:Y:S01]  /*3410*/  STG.E.U8 desc[UR36][R16.64], R8 ;  /* 0x0000000810007986 */ /* 0x0009e2000c101124 */
[----:B------:R-:W-:Y:S05]  /*3420*/  BRA `(.L_x_10212) ;  /* 0x0000000400307947 */ /* 0x000fea0003800000 */
.L_x_10230:
[----:B------:R-:W-:Y:S01]  /*3430*/  UMOV UR4, 0xf0000000 ;  /* 0xf000000000047882 */ /* 0x000fe20000000000 */
[----:B------:R-:W-:Y:S01]  /*3440*/  UMOV UR5, 0x380fffff ;  /* 0x380fffff00057882 */ /* 0x000fe20000000000 */
[----:B------:R-:W0:Y:S01]  /*3450*/  F2F.F32.F64 R7, R4 ;  /* 0x0000000400077310 */ /* 0x000e220000301000 */
[----:B------:R-:W-:Y:S01]  /*3460*/  DSETP.GEU.AND P0, PT, |R4|, UR4, PT ;  /* 0x0000000404007e2a */ /* 0x000fe2000bf0e200 */
[----:B------:R-:W-:Y:S01]  /*3470*/  BSSY B0, `(.L_x_10235) ;  /* 0x0000015000007945 */ /* 0x000fe20003800000 */
[----:B------:R-:W-:-:S12]  /*3480*/  MOV R8, 0x80 ;  /* 0x0000008000087802 */ /* 0x000fd80000000f00 */
        /* <DEDUP_REMOVED lines=15> */
.L_x_10237:
[----:B------:R-:W-:-:S04]  /*3580*/  LOP3.LUT R3, R7, 0x80000000, RZ, 0xc0, !PT ;  /* 0x8000000007037812 */ /* 0x000fc800078ec0ff */
[----:B------:R-:W-:-:S04]  /*3590*/  SHF.R.U32.HI R3, RZ, 0x18, R3 ;  /* 0x00000018ff037819 */ /* 0x000fc80000011603 */
[----:B------:R-:W-:-:S04]  /*35a0*/  LOP3.LUT R0, R0, R3, RZ, 0xfc, !PT ;  /* 0x0000000300007212 */ /* 0x000fc800078efcff */
[----:B------:R-:W-:-:S07]  /*35b0*/  PRMT R8, R0, 0x7610, R8 ;  /* 0x0000761000087816 */ /* 0x000fce0000000008 */
.L_x_10236:
[----:B------:R-:W-:Y:S05]  /*35c0*/  BSYNC B0 ;  /* 0x0000000000007941 */ /* 0x000fea0003800000 */
.L_x_10235:
[----:B------:R3:W-:Y:S01]  /*35d0*/  STG.E.U8 desc[UR36][R16.64], R8 ;  /* 0x0000000810007986 */ /* 0x0007e2000c101124 */
[----:B------:R-:W-:Y:S05]  /*35e0*/  BRA `(.L_x_10212) ;  /* 0x0000000000c07947 */ /* 0x000fea0003800000 */
.L_x_10229:
        /* <DEDUP_REMOVED lines=26> */
.L_x_10211:
        /* <DEDUP_REMOVED lines=16> */
.L_x_10240:
[----:B------:R-:W-:Y:S05]  /*3890*/  BRA `(.L_x_10212) ;  /* 0x0000000000147947 */ /* 0x000fea0003800000 */
.L_x_10239:
[----:B------:R-:W0:Y:S02]  /*38a0*/  F2I.U64.F64.TRUNC R4, R4 ;  /* 0x0000000400047311 */ /* 0x000e24000030d800 */
[----:B0-----:R2:W-:Y:S01]  /*38b0*/  STG.E.64 desc[UR36][R16.64], R4 ;  /* 0x0000000410007986 */ /* 0x0015e2000c101b24 */
[----:B------:R-:W-:Y:S05]  /*38c0*/  BRA `(.L_x_10212) ;  /* 0x0000000000087947 */ /* 0x000fea0003800000 */
.L_x_10238:
[----:B------:R-:W0:Y:S02]  /*38d0*/  F2I.U32.F64.TRUNC R5, R4 ;  /* 0x0000000400057311 */ /* 0x000e24000030d000 */
[----:B0-----:R0:W-:Y:S02]  /*38e0*/  STG.E desc[UR36][R16.64], R5 ;  /* 0x0000000510007986 */ /* 0x0011e4000c101924 */
.L_x_10212:
[----:B------:R-:W-:-:S04]  /*38f0*/  IMAD R2, R2, 0x200, R23 ;  /* 0x0000020002027824 */ /* 0x000fc800078e0217 */
[----:B------:R-:W-:-:S07]  /*3900*/  VIADD R19, R2, 0x80 ;  /* 0x0000008002137836 */ /* 0x000fce0000000000 */
.L_x_10168:
[----:B------:R-:W-:Y:S05]  /*3910*/  BSYNC B6 ;  /* 0x0000000000067941 */ /* 0x000fea0003800000 */
.L_x_10167:
        /* <DEDUP_REMOVED lines=307> */
.L_x_10243:
        /* <DEDUP_REMOVED lines=21> */
.L_x_10247:
[----:B------:R-:W2:Y:S02]  /*4da0*/  LDG.E.U8 R2, desc[UR36][R2.64] ;  /* 0x0000002402027981 */ /* 0x000ea4000c1e1100 */
[----:B--2---:R0:W1:Y:S01]  /*4db0*/  I2F.F64.U16 R6, R2 ;  /* 0x0000000200067312 */ /* 0x0040620000101800 */
[----:B------:R-:W-:Y:S05]  /*4dc0*/  BRA `(.L_x_10249) ;  /* 0x0000000c00707947 */ /* 0x000fea0003800000 */
.L_x_10246:
        /* <DEDUP_REMOVED lines=9> */
.L_x_10251:
[----:B------:R-:W2:Y:S02]  /*4e60*/  LDG.E R2, desc[UR36][R2.64] ;  /* 0x0000002402027981 */ /* 0x000ea4000c1e1900 */
[----:B--2---:R0:W1:Y:S01]  /*4e70*/  I2F.F64 R6, R2 ;  /* 0x0000000200067312 */ /* 0x0040620000201c00 */
[----:B------:R-:W-:Y:S05]  /*4e80*/  BRA `(.L_x_10249) ;  /* 0x0000000c00407947 */ /* 0x000fea0003800000 */
.L_x_10250:
[----:B------:R-:W2:Y:S02]  /*4e90*/  LDG.E.U16 R2, desc[UR36][R2.64] ;  /* 0x0000002402027981 */ /* 0x000ea4000c1e1500 */
[----:B--2---:R0:W1:Y:S01]  /*4ea0*/  I2F.F64.S16 R6, R2 ;  /* 0x0000000200067312 */ /* 0x0040620000101c00 */
[----:B------:R-:W-:Y:S05]  /*4eb0*/  BRA `(.L_x_10249) ;  /* 0x0000000c00347947 */ /* 0x000fea0003800000 */
.L_x_10245:
        /* <DEDUP_REMOVED lines=10> */
.L_x_10253:
[----:B------:R-:W2:Y:S02]  /*4f60*/  LDG.E.U16 R0, desc[UR36][R2.64] ;  /* 0x0000002402007981 */ /* 0x000ea4000c1e1500 */
[----:B--2---:R-:W-:-:S05]  /*4f70*/  HADD2.F32 R0, -RZ, R0.H0_H0 ;  /* 0x20000000ff007230 */ /* 0x004fca0000004100 */
[----:B------:R-:W-:-:S04]  /*4f80*/  FMUL.FTZ R0, R0, 1 ;  /* 0x3f80000000007820 */ /* 0x000fc80000410000 */
[----:B------:R0:W1:Y:S01]  /*4f90*/  F2F.F64.F32 R6, R0 ;  /* 0x0000000000067310 */ /* 0x0000620000201800 */
[----:B------:R-:W-:Y:S05]  /*4fa0*/  BRA `(.L_x_10249) ;  /* 0x0000000800f87947 */ /* 0x000fea0003800000 */
.L_x_10252:
        /* <DEDUP_REMOVED lines=10> */
.L_x_10255:
[----:B------:R-:W2:Y:S02]  /*5050*/  LDG.E.U16 R2, desc[UR36][R2.64] ;  /* 0x0000002402027981 */ /* 0x000ea4000c1e1500 */
[----:B--2---:R-:W-:-:S05]  /*5060*/  HADD2.F32 R0, -RZ, R2.H0_H0 ;  /* 0x20000002ff007230 */ /* 0x004fca0000004100 */
[----:B------:R-:W-:-:S04]  /*5070*/  FMUL.FTZ R0, R0, 1 ;  /* 0x3f80000000007820 */ /* 0x000fc80000410000 */
[----:B------:R0:W1:Y:S01]  /*5080*/  F2F.F64.F32 R6, R0 ;  /* 0x0000000000067310 */ /* 0x0000620000201800 */
[----:B------:R-:W-:Y:S05]  /*5090*/  BRA `(.L_x_10249) ;  /* 0x0000000800bc7947 */ /* 0x000fea0003800000 */
.L_x_10254:
[----:B------:R0:W5:Y:S01]  /*50a0*/  LDG.E.64 R6, desc[UR36][R2.64] ;  /* 0x0000002402067981 */ /* 0x000162000c1e1b00 */
[----:B------:R-:W-:Y:S05]  /*50b0*/  BRA `(.L_x_10249) ;  /* 0x0000000800b47947 */ /* 0x000fea0003800000 */
.L_x_10244:
        /* <DEDUP_REMOVED lines=13> */
.L_x_10258:
[----:B------:R0:W5:Y:S01]  /*5190*/  LDG.E.64 R6, desc[UR36][R2.64] ;  /* 0x0000002402067981 */ /* 0x000162000c1e1b00 */
[----:B------:R-:W-:Y:S05]  /*51a0*/  BRA `(.L_x_10249) ;  /* 0x0000000800787947 */ /* 0x000fea0003800000 */
.L_x_10257:
        /* <DEDUP_REMOVED lines=16> */
[C---:B------:R-:W-:Y:S02]  /*52b0*/  ISETP.GT.U32.AND P0, PT, R5.reuse, 0x4, PT ;  /* 0x000000040500780c */ /* 0x040fe40003f04070 */
[----:B------:R-:W-:-:S04]  /*52c0*/  IADD3 R5, R5, -0x4, RZ ;  /* 0xfffffffc05057810 */ /* 0x000fc80007ffe0ff */
        /* <DEDUP_REMOVED lines=10> */
.L_x_10260:
        /* <DEDUP_REMOVED lines=15> */
.L_x_10259:
[----:B------:R-:W2:Y:S02]  /*5460*/  LDG.E.U16 R0, desc[UR36][R2.64] ;  /* 0x0000002402007981 */ /* 0x000ea4000c1e1500 */
[----:B--2---:R-:W-:-:S04]  /*5470*/  IMAD.U32 R0, R0, 0x10000, RZ ;  /* 0x0001000000007824 */ /* 0x004fc800078e00ff */
[----:B------:R-:W-:-:S04]  /*5480*/  FMUL.FTZ R0, R0, 1 ;  /* 0x3f80000000007820 */ /* 0x000fc80000410000 */
[----:B------:R0:W1:Y:S01]  /*5490*/  F2F.F64.F32 R6, R0 ;  /* 0x0000000000067310 */ /* 0x0000620000201800 */
[----:B------:R-:W-:Y:S05]  /*54a0*/  BRA `(.L_x_10249) ;  /* 0x0000000400b87947 */ /* 0x000fea0003800000 */
.L_x_10256:
        /* <DEDUP_REMOVED lines=11> */
.L_x_10263:
        /* <DEDUP_REMOVED lines=21> */
.L_x_10267:
[----:B------:R-:W-:Y:S05]  /*56b0*/  BSYNC B1 ;  /* 0x0000000000017941 */ /* 0x000fea0003800000 */
.L_x_10266:
[----:B------:R-:W-:Y:S01]  /*56c0*/  LEA R3, R0, 0x3b800000, 0x17 ;  /* 0x3b80000000037811 */ /* 0x000fe200078eb8ff */
[----:B------:R-:W-:-:S05]  /*56d0*/  IMAD.SHL.U32 R0, R2, 0x100000, RZ ;  /* 0x0010000002007824 */ /* 0x000fca00078e00ff */
[----:B------:R-:W-:-:S07]  /*56e0*/  LOP3.LUT R0, R3, R0, R4, 0xfe, !PT ;  /* 0x0000000003007212 */ /* 0x000fce00078efe04 */
.L_x_10265:
[----:B------:R-:W-:Y:S05]  /*56f0*/  BSYNC B0 ;  /* 0x0000000000007941 */ /* 0x000fea0003800000 */
.L_x_10264:
[----:B------:R-:W-:-:S04]  /*5700*/  FMUL.FTZ R0, R0, 1 ;  /* 0x3f80000000007820 */ /* 0x000fc80000410000 */
[----:B------:R0:W1:Y:S01]  /*5710*/  F2F.F64.F32 R6, R0 ;  /* 0x0000000000067310 */ /* 0x0000620000201800 */
[----:B------:R-:W-:Y:S05]  /*5720*/  BRA `(.L_x_10249) ;  /* 0x0000000400187947 */ /* 0x000fea0003800000 */
.L_x_10262:
        /* <DEDUP_REMOVED lines=21> */
.L_x_10271:
[----:B------:R-:W-:Y:S05]  /*5880*/  BSYNC B1 ;  /* 0x0000000000017941 */ /* 0x000fea0003800000 */
.L_x_10270:
[----:B------:R-:W-:Y:S02]  /*5890*/  LEA R3, R0, 0x37800000, 0x17 ;  /* 0x3780000000037811 */ /* 0x000fe400078eb8ff */
[----:B------:R-:W-:-:S04]  /*58a0*/  SHF.L.U32 R0, R2, 0x15, RZ ;  /* 0x0000001502007819 */ /* 0x000fc800000006ff */
[----:B------:R-:W-:-:S07]  /*58b0*/  LOP3.LUT R0, R3, R0, R4, 0xfe, !PT ;  /* 0x0000000003007212 */ /* 0x000fce00078efe04 */
.L_x_10269:
[----:B------:R-:W-:Y:S05]  /*58c0*/  BSYNC B0 ;  /* 0x0000000000007941 */ /* 0x000fea0003800000 */
.L_x_10268:
[----:B------:R-:W-:-:S04]  /*58d0*/  FMUL.FTZ R0, R0, 1 ;  /* 0x3f80000000007820 */ /* 0x000fc80000410000 */
[----:B------:R0:W1:Y:S01]  /*58e0*/  F2F.F64.F32 R6, R0 ;  /* 0x0000000000067310 */ /* 0x0000620000201800 */
[----:B------:R-:W-:Y:S05]  /*58f0*/  BRA `(.L_x_10249) ;  /* 0x0000000000a47947 */ /* 0x000fea0003800000 */
.L_x_10261:
        /* <DEDUP_REMOVED lines=14> */
.L_x_10275:
[----:B------:R-:W-:Y:S05]  /*59e0*/  BSYNC B0 ;  /* 0x0000000000007941 */ /* 0x000fea0003800000 */
.L_x_10274:
[----:B------:R-:W-:-:S04]  /*59f0*/  FMUL.FTZ R0, R0, 1 ;  /* 0x3f80000000007820 */ /* 0x000fc80000410000 */
[----:B------:R1:W2:Y:S01]  /*5a00*/  F2F.F64.F32 R6, R0 ;  /* 0x0000000000067310 */ /* 0x0002a20000201800 */
[----:B------:R-:W-:Y:S05]  /*5a10*/  BRA `(.L_x_10249) ;  /* 0x00000000005c7947 */ /* 0x000fea0003800000 */
.L_x_10248:
        /* <DEDUP_REMOVED lines=16> */
.L_x_10276:
[----:B------:R-:W-:Y:S01]  /*5b20*/  CS2R R6, SRZ ;  /* 0x0000000000067805 */ /* 0x000fe2000001ff00 */
[----:B------:R-:W-:Y:S06]  /*5b30*/  BRA `(.L_x_10249) ;  /* 0x0000000000147947 */ /* 0x000fec0003800000 */
.L_x_10273:
[----:B------:R-:W2:Y:S02]  /*5b40*/  LDG.E.64 R6, desc[UR36][R2.64] ;  /* 0x0000002402067981 */ /* 0x000ea4000c1e1b00 */
[----:B--2---:R-:W0:Y:S01]  /*5b50*/  I2F.F64.U64 R6, R6 ;  /* 0x0000000600067312 */ /* 0x004e220000301800 */
[----:B------:R-:W-:Y:S05]  /*5b60*/  BRA `(.L_x_10249) ;  /* 0x0000000000087947 */ /* 0x000fea0003800000 */
.L_x_10272:
[----:B------:R-:W2:Y:S02]  /*5b70*/  LDG.E R2, desc[UR36][R2.64] ;  /* 0x0000002402027981 */ /* 0x000ea4000c1e1900 */
[----:B--2---:R3:W4:Y:S02]  /*5b80*/  I2F.F64.U32 R6, R2 ;  /* 0x0000000200067312 */ /* 0x0047240000201800 */
.L_x_10249:
[----:B0--3--:R-:W-:Y:S01]  /*5b90*/  IMAD.MOV.U32 R2, RZ, RZ, 0x652b82fe ;  /* 0x652b82feff027424 */ /* 0x009fe200078e00ff */
[----:B------:R-:W-:Y:S01]  /*5ba0*/  UMOV UR4, 0xfefa39ef ;  /* 0xfefa39ef00047882 */ /* 0x000fe20000000000 */
[----:B------:R-:W-:Y:S01]  /*5bb0*/  IMAD.MOV.U32 R3, RZ, RZ, 0x3ff71547 ;  /* 0x3ff71547ff037424 */ /* 0x000fe200078e00ff */
[----:B------:R-:W-:Y:S01]  /*5bc0*/  UMOV UR5, 0x3fe62e42 ;  /* 0x3fe62e4200057882 */ /* 0x000fe20000000000 */
[----:B-12-45:R-:W-:Y:S01]  /*5bd0*/  DADD R10, -RZ, -R6 ;  /* 0x00000000ff0a7229 */ /* 0x036fe20000000906 */
        /* <DEDUP_REMOVED lines=55> */
.L_x_10278:
[----:B------:R-:W-:Y:S05]  /*5f50*/  BSYNC B0 ;  /* 0x0000000000007941 */ /* 0x000fea0003800000 */
.L_x_10277:
[----:B------:R-:W-:Y:S01]  /*5f60*/  DADD R2, R4, 1 ;  /* 0x3ff0000004027429 */ /* 0x000fe20000000000 */
[----:B------:R-:W-:Y:S01]  /*5f70*/  FSETP.GEU.AND P1, PT, |R7|, 6.5827683646048100446e-37, PT ;  /* 0x036000000700780b */ /* 0x000fe20003f2e200 */
[----:B------:R-:W-:Y:S01]  /*5f80*/  IMAD.MOV.U32 R4, RZ, RZ, 0x1 ;  /* 0x00000001ff047424 */ /* 0x000fe200078e00ff */
        /* <DEDUP_REMOVED lines=15> */
[----:B------:R-:W-:-:S07]  /*6080*/  IMAD.MOV.U32 R5, RZ, RZ, R3 ;  /* 0x000000ffff057224 */ /* 0x000fce00078e0003 */
[----:B------:R-:W-:Y:S05]  /*6090*/  CALL.REL.NOINC `($__internal_21_$__cuda_sm20_div_rn_f64_full) ;  /* 0x0000008000a87944 */ /* 0x000fea0003c00000 */
.L_x_10280:
[----:B------:R-:W-:Y:S05]  /*60a0*/  BSYNC B0 ;  /* 0x0000000000007941 */ /* 0x000fea0003800000 */
.L_x_10279:
        /* <DEDUP_REMOVED lines=15> */
.L_x_10284:
[----:B------:R-:W0:Y:S02]  /*61a0*/  F2I.S64.F64.TRUNC R4, R4 ;  /* 0x0000000400047311 */ /* 0x000e24000030d900 */
[----:B0-----:R-:W-:-:S05]  /*61b0*/  IMAD.MOV.U32 R3, RZ, RZ, R4 ;  /* 0x000000ffff037224 */ /* 0x001fca00078e0004 */
[----:B------:R4:W-:Y:S01]  /*61c0*/  STG.E.U8 desc[UR36][R16.64], R3 ;  /* 0x0000000310007986 */ /* 0x0009e2000c101124 */
[----:B------:R-:W-:Y:S05]  /*61d0*/  BRA `(.L_x_10286) ;  /* 0x0000000c00f87947 */ /* 0x000fea0003800000 */
.L_x_10283:
        /* <DEDUP_REMOVED lines=9> */
.L_x_10288:
[----:B------:R-:W0:Y:S02]  /*6270*/  F2I.F64.TRUNC R5, R4 ;  /* 0x0000000400057311 */ /* 0x000e24000030d100 */
[----:B0-----:R2:W-:Y:S01]  /*6280*/  STG.E desc[UR36][R16.64], R5 ;  /* 0x0000000510007986 */ /* 0x0015e2000c101924 */
[----:B------:R-:W-:Y:S05]  /*6290*/  BRA `(.L_x_10286) ;  /* 0x0000000c00c87947 */ /* 0x000fea0003800000 */
.L_x_10287:
[----:B------:R-:W0:Y:S02]  /*62a0*/  F2I.F64.TRUNC R5, R4 ;  /* 0x0000000400057311 */ /* 0x000e24000030d100 */
[----:B0-----:R0:W-:Y:S01]  /*62b0*/  STG.E.U16 desc[UR36][R16.64], R5 ;  /* 0x0000000510007986 */ /* 0x0011e2000c101524 */
[----:B------:R-:W-:Y:S05]  /*62c0*/  BRA `(.L_x_10286) ;  /* 0x0000000c00bc7947 */ /* 0x000fea0003800000 */
.L_x_10282:
        /* <DEDUP_REMOVED lines=13> */
.L_x_10290:
        /* <DEDUP_REMOVED lines=8> */
.L_x_10289:
        /* <DEDUP_REMOVED lines=14> */
.L_x_10292:
        /* <DEDUP_REMOVED lines=9> */
.L_x_10291:
[----:B------:R0:W-:Y:S01]  /*6590*/  STG.E.64 desc[UR36][R16.64], R4 ;  /* 0x0000000410007986 */ /* 0x0001e2000c101b24 */
[----:B------:R-:W-:Y:S05]  /*65a0*/  BRA `(.L_x_10286) ;  /* 0x0000000c00047947 */ /* 0x000fea0003800000 */
.L_x_10281:
        /* <DEDUP_REMOVED lines=12> */
.L_x_10295:
[----:B------:R-:W-:-:S05]  /*6670*/  CS2R R6, SRZ ;  /* 0x0000000000067805 */ /* 0x000fca000001ff00 */
[----:B------:R0:W-:Y:S01]  /*6680*/  STG.E.128 desc[UR36][R16.64], R4 ;  /* 0x0000000410007986 */ /* 0x0001e2000c101d24 */
[----:B------:R-:W-:Y:S05]  /*6690*/  BRA `(.L_x_10286) ;  /* 0x0000000800c87947 */ /* 0x000fea0003800000 */
.L_x_10294:
        /* <DEDUP_REMOVED lines=25> */
.L_x_10299:
[----:B------:R-:W-:Y:S05]  /*6830*/  BSYNC B0 ;  /* 0x0000000000007941 */ /* 0x000fea0003800000 */
.L_x_10298:
[----:B------:R-:W-:-:S05]  /*6840*/  LOP3.LUT R3, R0, R3, RZ, 0xfc, !PT ;  /* 0x0000000300037212 */ /* 0x000fca00078efcff */
[----:B------:R0:W-:Y:S01]  /*6850*/  STG.E.U8 desc[UR36][R16.64], R3 ;  /* 0x0000000310007986 */ /* 0x0001e2000c101124 */
[----:B------:R-:W-:Y:S05]  /*6860*/  BRA `(.L_x_10286) ;  /* 0x0000000800547947 */ /* 0x000fea0003800000 */
.L_x_10297:
        /* <DEDUP_REMOVED lines=17> */
.L_x_10301:
[----:B------:R-:W-:Y:S01]  /*6980*/  IMAD.MOV.U32 R0, RZ, RZ, 0x7f ;  /* 0x0000007fff007424 */ /* 0x000fe200078e00ff */
[----:B------:R-:W-:-:S04]  /*6990*/  ISETP.GT.U32.AND P0, PT, R2, 0x7f800000, PT ;  /* 0x7f8000000200780c */ /* 0x000fc80003f04070 */
[----:B------:R-:W-:-:S09]  /*69a0*/  SEL R0, R0, 0x7c, P0 ;  /* 0x0000007c00007807 */ /* 0x000fd20000000000 */
.L_x_10302:
[----:B------:R-:W-:Y:S05]  /*69b0*/  BSYNC B0 ;  /* 0x0000000000007941 */ /* 0x000fea0003800000 */
.L_x_10300:
[----:B------:R-:W-:-:S04]  /*69c0*/  LOP3.LUT R2, R3, 0x80000000, RZ, 0xc0, !PT ;  /* 0x8000000003027812 */ /* 0x000fc800078ec0ff */
[----:B------:R-:W-:-:S04]  /*69d0*/  SHF.R.U32.HI R3, RZ, 0x18, R2 ;  /* 0x00000018ff037819 */ /* 0x000fc80000011602 */
[----:B------:R-:W-:-:S05]  /*69e0*/  LOP3.LUT R3, R0, R3, RZ, 0xfc, !PT ;  /* 0x0000000300037212 */ /* 0x000fca00078efcff */
[----:B------:R0:W-:Y:S01]  /*69f0*/  STG.E.U8 desc[UR36][R16.64], R3 ;  /* 0x0000000310007986 */ /* 0x0001e2000c101124 */
[----:B------:R-:W-:Y:S05]  /*6a00*/  BRA `(.L_x_10286) ;  /* 0x0000000400ec7947 */ /* 0x000fea0003800000 */
.L_x_10296:
        /* <DEDUP_REMOVED lines=8> */
.L_x_10293:
        /* <DEDUP_REMOVED lines=11> */
.L_x_10305:
        /* <DEDUP_REMOVED lines=21> */
.L_x_10308:
[----:B------:R-:W-:-:S04]  /*6c90*/  LOP3.LUT R2, R3, 0x80000000, RZ, 0xc0, !PT ;  /* 0x8000000003027812 */ /* 0x000fc800078ec0ff */
[----:B------:R-:W-:-:S04]  /*6ca0*/  SHF.R.U32.HI R3, RZ, 0x18, R2 ;  /* 0x00000018ff037819 */ /* 0x000fc80000011602 */
[----:B------:R-:W-:-:S04]  /*6cb0*/  LOP3.LUT R0, R0, R3, RZ, 0xfc, !PT ;  /* 0x0000000300007212 */ /* 0x000fc800078efcff */
[----:B------:R-:W-:-:S07]  /*6cc0*/  PRMT R8, R0, 0x7610, R8 ;  /* 0x0000761000087816 */ /* 0x000fce0000000008 */
.L_x_10307:
[----:B------:R-:W-:Y:S05]  /*6cd0*/  BSYNC B0 ;  /* 0x0000000000007941 */ /* 0x000fea0003800000 */
.L_x_10306:
[----:B------:R0:W-:Y:S01]  /*6ce0*/  STG.E.U8 desc[UR36][R16.64], R8 ;  /* 0x0000000810007986 */ /* 0x0001e2000c101124 */
[----:B------:R-:W-:Y:S05]  /*6cf0*/  BRA `(.L_x_10286) ;  /* 0x0000000400307947 */ /* 0x000fea0003800000 */
.L_x_10304:
        /* <DEDUP_REMOVED lines=21> */
.L_x_10311:
[----:B------:R-:W-:-:S04]  /*6e50*/  LOP3.LUT R2, R3, 0x80000000, RZ, 0xc0, !PT ;  /* 0x8000000003027812 */ /* 0x000fc800078ec0ff */
[----:B------:R-:W-:-:S04]  /*6e60*/  SHF.R.U32.HI R3, RZ, 0x18, R2 ;  /* 0x00000018ff037819 */ /* 0x000fc80000011602 */
[----:B------:R-:W-:-:S04]  /*6e70*/  LOP3.LUT R0, R0, R3, RZ, 0xfc, !PT ;  /* 0x0000000300007212 */ /* 0x000fc800078efcff */
[----:B------:R-:W-:-:S07]  /*6e80*/  PRMT R8, R0, 0x7610, R8 ;  /* 0x0000761000087816 */ /* 0x000fce0000000008 */
.L_x_10310:
[----:B------:R-:W-:Y:S05]  /*6e90*/  BSYNC B0 ;  /* 0x0000000000007941 */ /* 0x000fea0003800000 */
.L_x_10309:
[----:B------:R0:W-:Y:S01]  /*6ea0*/  STG.E.U8 desc[UR36][R16.64], R8 ;  /* 0x0000000810007986 */ /* 0x0001e2000c101124 */
[----:B------:R-:W-:Y:S05]  /*6eb0*/  BRA `(.L_x_10286) ;  /* 0x0000000000c07947 */ /* 0x000fea0003800000 */
.L_x_10303:
        /* <DEDUP_REMOVED lines=26> */
.L_x_10285:
        /* <DEDUP_REMOVED lines=16> */
.L_x_10314:
[----:B------:R-:W-:Y:S05]  /*7160*/  BRA `(.L_x_10286) ;  /* 0x0000000000147947 */ /* 0x000fea0003800000 */
.L_x_10313:
[----:B------:R-:W0:Y:S02]  /*7170*/  F2I.U64.F64.TRUNC R4, R4 ;  /* 0x0000000400047311 */ /* 0x000e24000030d800 */
[----:B0-----:R0:W-:Y:S01]  /*7180*/  STG.E.64 desc[UR36][R16.64], R4 ;  /* 0x0000000410007986 */ /* 0x0011e2000c101b24 */
[----:B------:R-:W-:Y:S05]  /*7190*/  BRA `(.L_x_10286) ;  /* 0x0000000000087947 */ /* 0x000fea0003800000 */
.L_x_10312:
[----:B------:R-:W0:Y:S02]  /*71a0*/  F2I.U32.F64.TRUNC R5, R4 ;  /* 0x0000000400057311 */ /* 0x000e24000030d000 */
[----:B0-----:R0:W-:Y:S02]  /*71b0*/  STG.E desc[UR36][R16.64], R5 ;  /* 0x0000000510007986 */ /* 0x0011e4000c101924 */
.L_x_10286:
[----:B------:R-:W-:-:S07]  /*71c0*/  VIADD R19, R19, 0x80 ;  /* 0x0000008013137836 */ /* 0x000fce0000000000 */
.L_x_10242:
[----:B------:R-:W-:Y:S05]  /*71d0*/  BSYNC B6 ;  /* 0x0000000000067941 */ /* 0x000fea0003800000 */
.L_x_10241:
        /* <DEDUP_REMOVED lines=307> */
.L_x_10317:
        /* <DEDUP_REMOVED lines=21> */
.L_x_10321:
[----:B------:R-:W2:Y:S02]  /*8660*/  LDG.E.U8 R2, desc[UR36][R2.64] ;  /* 0x0000002402027981 */ /* 0x000ea4000c1e1100 */
[----:B--2---:R0:W1:Y:S01]  /*8670*/  I2F.F64.U16 R6, R2 ;  /* 0x0000000200067312 */ /* 0x0040620000101800 */
[----:B------:R-:W-:Y:S05]  /*8680*/  BRA `(.L_x_10323) ;  /* 0x0000000c00707947 */ /* 0x000fea0003800000 */
.L_x_10320:
[----:B------:R-:W-:-:S13]  /*8690*/  ISETP.NE.AND P0, PT, R4, 0x2, PT ;  /* 0x000000020400780c */ /* 0x000fda0003f05270 */
[----:B------:R-:W-:Y:S05]  /*86a0*/  @!P0 BRA `(.L_x_10324) ;  /* 0x0000000000288947 */ /* 0x000fea0003800000 */
[----:B------:R-:W-:-:S13]  /*86b0*/  ISETP.NE.AND P0, PT, R4, 0x3, PT ;  /* 0x000000030400780c */ /* 0x000fda0003f05270 */
[----:B------:R-:W-:Y:S05]  /*86c0*/  @!P0 BRA `(.L_x_10325) ;  /* 0x0000000000148947 */ /* 0x000fea0003800000 */
[----:B------:R-:W-:-:S13]  /*86d0*/  ISETP.NE.AND P0, PT, R4, 0x4, PT ;  /* 0x000000040400780c */ /* 0x000fda0003f05270 */
[----:B------:R-:W-:Y:S05]  /*86e0*/  @P0 BRA `(.L_x_10322) ;  /* 0x0000000800fc0947 */ /* 0x000fea0003800000 */
[----:B------:R-:W2:Y:S02]  /*86f0*/  LDG.E.64 R6, desc[UR36][R2.64] ;  /* 0x0000002402067981 */ /* 0x000ea4000c1e1b00 */
[----:B--2---:R-:W2:Y:S01]  /*8700*/  I2F.F64.S64 R6, R6 ;  /* 0x0000000600067312 */ /* 0x004ea20000301c00 */
[----:B------:R-:W-:Y:S05]  /*8710*/  BRA `(.L_x_10323) ;  /* 0x0000000c004c7947 */ /* 0x000fea0003800000 */
.L_x_10325:
[----:B------:R-:W2:Y:S02]  /*8720*/  LDG.E R2, desc[UR36][R2.64] ;  /* 0x0000002402027981 */ /* 0x000ea4000c1e1900 */
[----:B--2---:R3:W4:Y:S01]  /*8730*/  I2F.F64 R6, R2 ;  /* 0x0000000200067312 */ /* 0x0047220000201c00 */
[----:B------:R-:W-:Y:S05]  /*8740*/  BRA `(.L_x_10323) ;  /* 0x0000000c00407947 */ /* 0x000fea0003800000 */
.L_x_10324:
[----:B------:R-:W2:Y:S02]  /*8750*/  LDG.E.U16 R2, desc[UR36][R2.64] ;  /* 0x0000002402027981 */ /* 0x000ea4000c1e1500 */
[----:B--2---:R0:W1:Y:S01]  /*8760*/  I2F.F64.S16 R6, R2 ;  /* 0x0000000200067312 */ /* 0x0040620000101c00 */
[----:B------:R-:W-:Y:S05]  /*8770*/  BRA `(.L_x_10323) ;  /* 0x0000000c00347947 */ /* 0x000fea0003800000 */
.L_x_10319:
        /* <DEDUP_REMOVED lines=10> */
.L_x_10327:
[----:B------:R-:W2:Y:S02]  /*8820*/  LDG.E.U16 R0, desc[UR36][R2.64] ;  /* 0x0000002402007981 */ /* 0x000ea4000c1e1500 */
[----:B--2---:R-:W-:-:S05]  /*8830*/  HADD2.F32 R0, -RZ, R0.H0_H0 ;  /* 0x20000000ff007230 */ /* 0x004fca0000004100 */
[----:B------:R-:W-:-:S04]  /*8840*/  FMUL.FTZ R0, R0, 1 ;  /* 0x3f80000000007820 */ /* 0x000fc80000410000 */
[----:B------:R0:W1:Y:S01]  /*8850*/  F2F.F64.F32 R6, R0 ;  /* 0x0000000000067310 */ /* 0x0000620000201800 */
[----:B------:R-:W-:Y:S05]  /*8860*/  BRA `(.L_x_10323) ;  /* 0x0000000800f87947 */ /* 0x000fea0003800000 */
.L_x_10326:
        /* <DEDUP_REMOVED lines=10> */
.L_x_10329:
[----:B------:R-:W2:Y:S02]  /*8910*/  LDG.E.U16 R2, desc[UR36][R2.64] ;  /* 0x0000002402027981 */ /* 0x000ea4000c1e1500 */
[----:B--2---:R-:W-:-:S05]  /*8920*/  HADD2.F32 R0, -RZ, R2.H0_H0 ;  /* 0x20000002ff007230 */ /* 0x004fca0000004100 */
[----:B------:R-:W-:-:S04]  /*8930*/  FMUL.FTZ R0, R0, 1 ;  /* 0x3f80000000007820 */ /* 0x000fc80000410000 */
[----:B------:R0:W1:Y:S01]  /*8940*/  F2F.F64.F32 R6, R0 ;  /* 0x0000000000067310 */ /* 0x0000620000201800 */
[----:B------:R-:W-:Y:S05]  /*8950*/  BRA `(.L_x_10323) ;  /* 0x0000000800bc7947 */ /* 0x000fea0003800000 */
.L_x_10328:
[----:B------:R0:W5:Y:S01]  /*8960*/  LDG.E.64 R6, desc[UR36][R2.64] ;  /* 0x0000002402067981 */ /* 0x000162000c1e1b00 */
[----:B------:R-:W-:Y:S05]  /*8970*/  BRA `(.L_x_10323) ;  /* 0x0000000800b47947 */ /* 0x000fea0003800000 */
.L_x_10318:
        /* <DEDUP_REMOVED lines=13> */
.L_x_10332:
[----:B------:R0:W5:Y:S01]  /*8a50*/  LDG.E.64 R6, desc[UR36][R2.64] ;  /* 0x0000002402067981 */ /* 0x000162000c1e1b00 */
[----:B------:R-:W-:Y:S05]  /*8a60*/  BRA `(.L_x_10323) ;  /* 0x0000000800787947 */ /* 0x000fea0003800000 */
.L_x_10331:
        /* <DEDUP_REMOVED lines=28> */
.L_x_10334:
[----:B------:R-:W2:Y:S02]  /*8c30*/  LDG.E.U8 R2, desc[UR36][R2.64] ;  /* 0x0000002402027981 */ /* 0x000ea4000c1e1100 */
        /* <DEDUP_REMOVED lines=14> */
.L_x_10333:
[----:B------:R-:W2:Y:S02]  /*8d20*/  LDG.E.U16 R0, desc[UR36][R2.64] ;  /* 0x0000002402007981 */ /* 0x000ea4000c1e1500 */
[----:B--2---:R-:W-:-:S04]  /*8d30*/  IMAD.U32 R0, R0, 0x10000, RZ ;  /* 0x0001000000007824 */ /* 0x004fc800078e00ff */
[----:B------:R-:W-:-:S04]  /*8d40*/  FMUL.FTZ R0, R0, 1 ;  /* 0x3f80000000007820 */ /* 0x000fc80000410000 */
[----:B------:R0:W1:Y:S01]  /*8d50*/  F2F.F64.F32 R6, R0 ;  /* 0x0000000000067310 */ /* 0x0000620000201800 */
[----:B------:R-:W-:Y:S05]  /*8d60*/  BRA `(.L_x_10323) ;  /* 0x0000000400b87947 */ /* 0x000fea0003800000 */
.L_x_10330:
        /* <DEDUP_REMOVED lines=11> */
.L_x_10337:
        /* <DEDUP_REMOVED lines=21> */
.L_x_10341:
[----:B------:R-:W-:Y:S05]  /*8f70*/  BSYNC B1 ;  /* 0x0000000000017941 */ /* 0x000fea0003800000 */
.L_x_10340:
[----:B------:R-:W-:Y:S01]  /*8f80*/  LEA R3, R0, 0x3b800000, 0x17 ;  /* 0x3b80000000037811 */ /* 0x000fe200078eb8ff */
[----:B------:R-:W-:-:S05]  /*8f90*/  IMAD.SHL.U32 R0, R2, 0x100000, RZ ;  /* 0x0010000002007824 */ /* 0x000fca00078e00ff */
[----:B------:R-:W-:-:S07]  /*8fa0*/  LOP3.LUT R0, R3, R0, R4, 0xfe, !PT ;  /* 0x0000000003007212 */ /* 0x000fce00078efe04 */
.L_x_10339:
[----:B------:R-:W-:Y:S05]  /*8fb0*/  BSYNC B0 ;  /* 0x0000000000007941 */ /* 0x000fea0003800000 */
.L_x_10338:
[----:B------:R-:W-:-:S04]  /*8fc0*/  FMUL.FTZ R0, R0, 1 ;  /* 0x3f80000000007820 */ /* 0x000fc80000410000 */
[----:B------:R0:W1:Y:S01]  /*8fd0*/  F2F.F64.F32 R6, R0 ;  /* 0x0000000000067310 */ /* 0x0000620000201800 */
[----:B------:R-:W-:Y:S05]  /*8fe0*/  BRA `(.L_x_10323) ;  /* 0x0000000400187947 */ /* 0x000fea0003800000 */
.L_x_10336:
        /* <DEDUP_REMOVED lines=21> */
.L_x_10345:
[----:B------:R-:W-:Y:S05]  /*9140*/  BSYNC B1 ;  /* 0x0000000000017941 */ /* 0x000fea0003800000 */
.L_x_10344:
[----:B------:R-:W-:Y:S01]  /*9150*/  LEA R3, R0, 0x37800000, 0x17 ;  /* 0x3780000000037811 */ /* 0x000fe200078eb8ff */
[----:B------:R-:W-:-:S05]  /*9160*/  IMAD.SHL.U32 R0, R2, 0x200000, RZ ;  /* 0x0020000002007824 */ /* 0x000fca00078e00ff */
[----:B------:R-:W-:-:S07]  /*9170*/  LOP3.LUT R0, R3, R0, R4, 0xfe, !PT ;  /* 0x0000000003007212 */ /* 0x000fce00078efe04 */
.L_x_10343:
[----:B------:R-:W-:Y:S05]  /*9180*/  BSYNC B0 ;  /* 0x0000000000007941 */ /* 0x000fea0003800000 */
.L_x_10342:
[----:B------:R-:W-:-:S04]  /*9190*/  FMUL.FTZ R0, R0, 1 ;  /* 0x3f80000000007820 */ /* 0x000fc80000410000 */
[----:B------:R0:W1:Y:S01]  /*91a0*/  F2F.F64.F32 R6, R0 ;  /* 0x0000000000067310 */ /* 0x0000620000201800 */
[----:B------:R-:W-:Y:S05]  /*91b0*/  BRA `(.L_x_10323) ;  /* 0x0000000000a47947 */ /* 0x000fea0003800000 */
.L_x_10335:
        /* <DEDUP_REMOVED lines=14> */
.L_x_10349:
[----:B------:R-:W-:Y:S05]  /*92a0*/  BSYNC B0 ;  /* 0x0000000000007941 */ /* 0x000fea0003800000 */
.L_x_10348:
[----:B------:R-:W-:-:S04]  /*92b0*/  FMUL.FTZ R0, R0, 1 ;  /* 0x3f80000000007820 */ /* 0x000fc80000410000 */
[----:B------:R0:W1:Y:S01]  /*92c0*/  F2F.F64.F32 R6, R0 ;  /* 0x0000000000067310 */ /* 0x0000620000201800 */
[----:B------:R-:W-:Y:S05]  /*92d0*/  BRA `(.L_x_10323) ;  /* 0x00000000005c7947 */ /* 0x000fea0003800000 */
.L_x_10322:
        /* <DEDUP_REMOVED lines=16> */
.L_x_10350:
[----:B------:R-:W-:Y:S01]  /*93e0*/  CS2R R6, SRZ ;  /* 0x0000000000067805 */ /* 0x000fe2000001ff00 */
[----:B------:R-:W-:Y:S06]  /*93f0*/  BRA `(.L_x_10323) ;  /* 0x0000000000147947 */ /* 0x000fec0003800000 */
.L_x_10347:
[----:B------:R-:W2:Y:S02]  /*9400*/  LDG.E.64 R6, desc[UR36][R2.64] ;  /* 0x0000002402067981 */ /* 0x000ea4000c1e1b00 */
[----:B--2---:R-:W0:Y:S01]  /*9410*/  I2F.F64.U64 R6, R6 ;  /* 0x0000000600067312 */ /* 0x004e220000301800 */
[----:B------:R-:W-:Y:S05]  /*9420*/  BRA `(.L_x_10323) ;  /* 0x0000000000087947 */ /* 0x000fea0003800000 */
.L_x_10346:
[----:B------:R-:W2:Y:S02]  /*9430*/  LDG.E R2, desc[UR36][R2.64] ;  /* 0x0000002402027981 */ /* 0x000ea4000c1e1900 */
[----:B--2---:R0:W1:Y:S02]  /*9440*/  I2F.F64.U32 R6, R2 ;  /* 0x0000000200067312 */ /* 0x0040640000201800 */
.L_x_10323:
        /* <DEDUP_REMOVED lines=60> */
.L_x_10352:
[----:B------:R-:W-:Y:S05]  /*9810*/  BSYNC B0 ;  /* 0x0000000000007941 */ /* 0x000fea0003800000 */
.L_x_10351:
        /* <DEDUP_REMOVED lines=20> */
.L_x_10354:
[----:B------:R-:W-:Y:S05]  /*9960*/  BSYNC B0 ;  /* 0x0000000000007941 */ /* 0x000fea0003800000 */
.L_x_10353:
        /* <DEDUP_REMOVED lines=15> */
.L_x_10358:
[----:B------:R-:W0:Y:S02]  /*9a60*/  F2I.S64.F64.TRUNC R4, R4 ;  /* 0x0000000400047311 */ /* 0x000e24000030d900 */
[----:B0-----:R-:W-:-:S05]  /*9a70*/  IMAD.MOV.U32 R3, RZ, RZ, R4 ;  /* 0x000000ffff037224 */ /* 0x001fca00078e0004 */
[----:B------:R4:W-:Y:S01]  /*9a80*/  STG.E.U8 desc[UR36][R16.64], R3 ;  /* 0x0000000310007986 */ /* 0x0009e2000c101124 */
[----:B------:R-:W-:Y:S05]  /*9a90*/  BRA `(.L_x_10360) ;  /* 0x0000000c00f87947 */ /* 0x000fea0003800000 */
.L_x_10357:
        /* <DEDUP_REMOVED lines=9> */
.L_x_10362:
[----:B------:R-:W0:Y:S02]  /*9b30*/  F2I.F64.TRUNC R5, R4 ;  /* 0x0000000400057311 */ /* 0x000e24000030d100 */
[----:B0-----:R2:W-:Y:S01]  /*9b40*/  STG.E desc[UR36][R16.64], R5 ;  /* 0x0000000510007986 */ /* 0x0015e2000c101924 */
[----:B------:R-:W-:Y:S05]  /*9b50*/  BRA `(.L_x_10360) ;  /* 0x0000000c00c87947 */ /* 0x000fea0003800000 */
.L_x_10361:
[----:B------:R-:W0:Y:S02]  /*9b60*/  F2I.F64.TRUNC R5, R4 ;  /* 0x0000000400057311 */ /* 0x000e24000030d100 */
[----:B0-----:R0:W-:Y:S01]  /*9b70*/  STG.E.U16 desc[UR36][R16.64], R5 ;  /* 0x0000000510007986 */ /* 0x0011e2000c101524 */
[----:B------:R-:W-:Y:S05]  /*9b80*/  BRA `(.L_x_10360) ;  /* 0x0000000c00bc7947 */ /* 0x000fea0003800000 */
.L_x_10356:
        /* <DEDUP_REMOVED lines=13> */
.L_x_10364:
        /* <DEDUP_REMOVED lines=8> */
.L_x_10363:
        /* <DEDUP_REMOVED lines=14> */
.L_x_10366:
        /* <DEDUP_REMOVED lines=9> */
.L_x_10365:
[----:B------:R0:W-:Y:S01]  /*9e50*/  STG.E.64 desc[UR36][R16.64], R4 ;  /* 0x0000000410007986 */ /* 0x0001e2000c101b24 */
[----:B------:R-:W-:Y:S05]  /*9e60*/  BRA `(.L_x_10360) ;  /* 0x0000000c00047947 */ /* 0x000fea0003800000 */
.L_x_10355:
        /* <DEDUP_REMOVED lines=12> */
.L_x_10369:
[----:B------:R-:W-:-:S05]  /*9f30*/  CS2R R6, SRZ ;  /* 0x0000000000067805 */ /* 0x000fca000001ff00 */
[----:B------:R0:W-:Y:S01]  /*9f40*/  STG.E.128 desc[UR36][R16.64], R4 ;  /* 0x0000000410007986 */ /* 0x0001e2000c101d24 */
[----:B------:R-:W-:Y:S05]  /*9f50*/  BRA `(.L_x_10360) ;  /* 0x0000000800c87947 */ /* 0x000fea0003800000 */
.L_x_10368:
        /* <DEDUP_REMOVED lines=25> */
.L_x_10373:
[----:B------:R-:W-:Y:S05]  /*a0f0*/  BSYNC B0 ;  /* 0x0000000000007941 */ /* 0x000fea0003800000 */
.L_x_10372:
[----:B------:R-:W-:-:S05]  /*a100*/  LOP3.LUT R3, R0, R3, RZ, 0xfc, !PT ;  /* 0x0000000300037212 */ /* 0x000fca00078efcff */
[----:B------:R0:W-:Y:S01]  /*a110*/  STG.E.U8 desc[UR36][R16.64], R3 ;  /* 0x0000000310007986 */ /* 0x0001e2000c101124 */
[----:B------:R-:W-:Y:S05]  /*a120*/  BRA `(.L_x_10360) ;  /* 0x0000000800547947 */ /* 0x000fea0003800000 */
.L_x_10371:
        /* <DEDUP_REMOVED lines=17> */
.L_x_10375:
[----:B------:R-:W-:Y:S01]  /*a240*/  IMAD.MOV.U32 R0, RZ, RZ, 0x7f ;  /* 0x0000007fff007424 */ /* 0x000fe200078e00ff */
[----:B------:R-:W-:-:S04]  /*a250*/  ISETP.GT.U32.AND P0, PT, R2, 0x7f800000, PT ;  /* 0x7f8000000200780c */ /* 0x000fc80003f04070 */
[----:B------:R-:W-:-:S09]  /*a260*/  SEL R0, R0, 0x7c, P0 ;  /* 0x0000007c00007807 */ /* 0x000fd20000000000 */
.L_x_10376:
[----:B------:R-:W-:Y:S05]  /*a270*/  BSYNC B0 ;  /* 0x0000000000007941 */ /* 0x000fea0003800000 */
.L_x_10374:
[----:B------:R-:W-:-:S04]  /*a280*/  LOP3.LUT R2, R3, 0x80000000, RZ, 0xc0, !PT ;  /* 0x8000000003027812 */ /* 0x000fc800078ec0ff */
[----:B------:R-:W-:-:S04]  /*a290*/  SHF.R.U32.HI R3, RZ, 0x18, R2 ;  /* 0x00000018ff037819 */ /* 0x000fc80000011602 */
[----:B------:R-:W-:-:S05]  /*a2a0*/  LOP3.LUT R3, R0, R3, RZ, 0xfc, !PT ;  /* 0x0000000300037212 */ /* 0x000fca00078efcff */
[----:B------:R0:W-:Y:S01]  /*a2b0*/  STG.E.U8 desc[UR36][R16.64], R3 ;  /* 0x0000000310007986 */ /* 0x0001e2000c101124 */
[----:B------:R-:W-:Y:S05]  /*a2c0*/  BRA `(.L_x_10360) ;  /* 0x0000000400ec7947 */ /* 0x000fea0003800000 */
.L_x_10370:
        /* <DEDUP_REMOVED lines=8> */
.L_x_10367:
        /* <DEDUP_REMOVED lines=11> */
.L_x_10379:
        /* <DEDUP_REMOVED lines=21> */
.L_x_10382:
[----:B------:R-:W-:-:S04]  /*a550*/  LOP3.LUT R2, R3, 0x80000000, RZ, 0xc0, !PT ;  /* 0x8000000003027812 */ /* 0x000fc800078ec0ff */
[----:B------:R-:W-:-:S04]  /*a560*/  SHF.R.U32.HI R3, RZ, 0x18, R2 ;  /* 0x00000018ff037819 */ /* 0x000fc80000011602 */
[----:B------:R-:W-:-:S04]  /*a570*/  LOP3.LUT R0, R0, R3, RZ, 0xfc, !PT ;  /* 0x0000000300007212 */ /* 0x000fc800078efcff */
[----:B------:R-:W-:-:S07]  /*a580*/  PRMT R8, R0, 0x7610, R8 ;  /* 0x0000761000087816 */ /* 0x000fce0000000008 */
.L_x_10381:
[----:B------:R-:W-:Y:S05]  /*a590*/  BSYNC B0 ;  /* 0x0000000000007941 */ /* 0x000fea0003800000 */
.L_x_10380:
[----:B------:R0:W-:Y:S01]  /*a5a0*/  STG.E.U8 desc[UR36][R16.64], R8 ;  /* 0x0000000810007986 */ /* 0x0001e2000c101124 */
[----:B------:R-:W-:Y:S05]  /*a5b0*/  BRA `(.L_x_10360) ;  /* 0x0000000400307947 */ /* 0x000fea0003800000 */
.L_x_10378:
        /* <DEDUP_REMOVED lines=21> */
.L_x_10385:
[----:B------:R-:W-:-:S04]  /*a710*/  LOP3.LUT R2, R3, 0x80000000, RZ, 0xc0, !PT ;  /* 0x8000000003027812 */ /* 0x000fc800078ec0ff */
[----:B------:R-:W-:-:S04]  /*a720*/  SHF.R.U32.HI R3, RZ, 0x18, R2 ;  /* 0x00000018ff037819 */ /* 0x000fc80000011602 */
[----:B------:R-:W-:-:S04]  /*a730*/  LOP3.LUT R0, R0, R3, RZ, 0xfc, !PT ;  /* 0x0000000300007212 */ /* 0x000fc800078efcff */
[----:B------:R-:W-:-:S07]  /*a740*/  PRMT R8, R0, 0x7610, R8 ;  /* 0x0000761000087816 */ /* 0x000fce0000000008 */
.L_x_10384:
[----:B------:R-:W-:Y:S05]  /*a750*/  BSYNC B0 ;  /* 0x0000000000007941 */ /* 0x000fea0003800000 */
.L_x_10383:
[----:B------:R0:W-:Y:S01]  /*a760*/  STG.E.U8 desc[UR36][R16.64], R8 ;  /* 0x0000000810007986 */ /* 0x0001e2000c101124 */
[----:B------:R-:W-:Y:S05]  /*a770*/  BRA `(.L_x_10360) ;  /* 0x0000000000c07947 */ /* 0x000fea0003800000 */
.L_x_10377:
        /* <DEDUP_REMOVED lines=26> */
.L_x_10359:
        /* <DEDUP_REMOVED lines=16> */
.L_x_10388:
[----:B------:R-:W-:Y:S05]  /*aa20*/  BRA `(.L_x_10360) ;  /* 0x0000000000147947 */ /* 0x000fea0003800000 */
.L_x_10387:
[----:B------:R-:W0:Y:S02]  /*aa30*/  F2I.U64.F64.TRUNC R4, R4 ;  /* 0x0000000400047311 */ /* 0x000e24000030d800 */
[----:B0-----:R0:W-:Y:S01]  /*aa40*/  STG.E.64 desc[UR36][R16.64], R4 ;  /* 0x0000000410007986 */ /* 0x0011e2000c101b24 */
[----:B------:R-:W-:Y:S05]  /*aa50*/  BRA `(.L_x_10360) ;  /* 0x0000000000087947 */ /* 0x000fea0003800000 */
.L_x_10386:
[----:B------:R-:W0:Y:S02]  /*aa60*/  F2I.U32.F64.TRUNC R5, R4 ;  /* 0x0000000400057311 */ /* 0x000e24000030d000 */
[----:B0-----:R0:W-:Y:S02]  /*aa70*/  STG.E desc[UR36][R16.64], R5 ;  /* 0x0000000510007986 */ /* 0x0011e4000c101924 */
.L_x_10360:
[----:B------:R-:W-:-:S07]  /*aa80*/  VIADD R19, R19, 0x80 ;  /* 0x0000008013137836 */ /* 0x000fce0000000000 */
.L_x_10316:
[----:B------:R-:W-:Y:S05]  /*aa90*/  BSYNC B6 ;  /* 0x0000000000067941 */ /* 0x000fea0003800000 */
.L_x_10315:
        /* <DEDUP_REMOVED lines=306> */
.L_x_10389:
        /* <DEDUP_REMOVED lines=21> */
.L_x_10393:
[----:B------:R-:W2:Y:S02]  /*bf10*/  LDG.E.U8 R2, desc[UR36][R2.64] ;  /* 0x0000002402027981 */ /* 0x000ea4000c1e1100 */
[----:B--2---:R0:W1:Y:S01]  /*bf20*/  I2F.F64.U16 R6, R2 ;  /* 0x0000000200067312 */ /* 0x0040620000101800 */
[----:B------:R-:W-:Y:S05]  /*bf30*/  BRA `(.L_x_10395) ;  /* 0x0000000c00707947 */ /* 0x000fea0003800000 */
.L_x_10392:
        /* <DEDUP_REMOVED lines=9> */
.L_x_10397:
[----:B------:R-:W2:Y:S02]  /*bfd0*/  LDG.E R2, desc[UR36][R2.64] ;  /* 0x0000002402027981 */ /* 0x000ea4000c1e1900 */
[----:B--2---:R0:W1:Y:S01]  /*bfe0*/  I2F.F64 R6, R2 ;  /* 0x0000000200067312 */ /* 0x0040620000201c00 */
[----:B------:R-:W-:Y:S05]  /*bff0*/  BRA `(.L_x_10395) ;  /* 0x0000000c00407947 */ /* 0x000fea0003800000 */
.L_x_10396:
[----:B------:R-:W2:Y:S02]  /*c000*/  LDG.E.U16 R2, desc[UR36][R2.64] ;  /* 0x0000002402027981 */ /* 0x000ea4000c1e1500 */
[----:B--2---:R0:W1:Y:S01]  /*c010*/  I2F.F64.S16 R6, R2 ;  /* 0x0000000200067312 */ /* 0x0040620000101c00 */
[----:B------:R-:W-:Y:S05]  /*c020*/  BRA `(.L_x_10395) ;  /* 0x0000000c00347947 */ /* 0x000fea0003800000 */
.L_x_10391:
        /* <DEDUP_REMOVED lines=8> */
[----:B------:R-:W4:Y:S01]  /*c0b0*/  F2F.F64.F32 R6, R6 ;  /* 0x0000000600067310 */ /* 0x000f220000201800 */
[----:B------:R-:W-:Y:S05]  /*c0c0*/  BRA `(.L_x_10395) ;  /* 0x0000000c000c7947 */ /* 0x000fea0003800000 */
.L_x_10399:
[----:B------:R-:W2:Y:S02]  /*c0d0*/  LDG.E.U16 R0, desc[UR36][R2.64] ;  /* 0x0000002402007981 */ /* 0x000ea4000c1e1500 */
[----:B--2---:R-:W-:-:S05]  /*c0e0*/  HADD2.F32 R0, -RZ, R0.H0_H0 ;  /* 0x20000000ff007230 */ /* 0x004fca0000004100 */
[----:B------:R-:W-:-:S04]  /*c0f0*/  FMUL.FTZ R0, R0, 1 ;  /* 0x3f80000000007820 */ /* 0x000fc80000410000 */
[----:B------:R0:W1:Y:S01]  /*c100*/  F2F.F64.F32 R6, R0 ;  /* 0x0000000000067310 */ /* 0x0000620000201800 */
[----:B------:R-:W-:Y:S05]  /*c110*/  BRA `(.L_x_10395) ;  /* 0x0000000800f87947 */ /* 0x000fea0003800000 */
.L_x_10398:
        /* <DEDUP_REMOVED lines=8> */
[----:B------:R-:W1:Y:S01]  /*c1a0*/  F2F.F64.F32 R6, R6 ;  /* 0x0000000600067310 */ /* 0x000e620000201800 */
[----:B------:R-:W-:Y:S05]  /*c1b0*/  BRA `(.L_x_10395) ;  /* 0x0000000800d07947 */ /* 0x000fea0003800000 */
.L_x_10401:
[----:B------:R-:W2:Y:S02]  /*c1c0*/  LDG.E.U16 R2, desc[UR36][R2.64] ;  /* 0x0000002402027981 */ /* 0x000ea4000c1e1500 */
[----:B--2---:R-:W-:-:S05]  /*c1d0*/  HADD2.F32 R0, -RZ, R2.H0_H0 ;  /* 0x20000002ff007230 */ /* 0x004fca0000004100 */
[----:B------:R-:W-:-:S04]  /*c1e0*/  FMUL.FTZ R0, R0, 1 ;  /* 0x3f80000000007820 */ /* 0x000fc80000410000 */
[----:B------:R2:W3:Y:S01]  /*c1f0*/  F2F.F64.F32 R6, R0 ;  /* 0x0000000000067310 */ /* 0x0004e20000201800 */
[----:B------:R-:W-:Y:S05]  /*c200*/  BRA `(.L_x_10395) ;  /* 0x0000000800bc7947 */ /* 0x000fea0003800000 */
.L_x_10400:
[----:B------:R0:W5:Y:S01]  /*c210*/  LDG.E.64 R6, desc[UR36][R2.64] ;  /* 0x0000002402067981 */ /* 0x000162000c1e1b00 */
[----:B------:R-:W-:Y:S05]  /*c220*/  BRA `(.L_x_10395) ;  /* 0x0000000800b47947 */ /* 0x000fea0003800000 */
.L_x_10390:
        /* <DEDUP_REMOVED lines=13> */
.L_x_10404:
[----:B------:R0:W5:Y:S01]  /*c300*/  LDG.E.64 R6, desc[UR36][R2.64] ;  /* 0x0000002402067981 */ /* 0x000162000c1e1b00 */
[----:B------:R-:W-:Y:S05]  /*c310*/  BRA `(.L_x_10395) ;  /* 0x0000000800787947 */ /* 0x000fea0003800000 */
.L_x_10403:
        /* <DEDUP_REMOVED lines=28> */
.L_x_10406:
        /* <DEDUP_REMOVED lines=15> */
.L_x_10405:
[----:B------:R-:W2:Y:S02]  /*c5d0*/  LDG.E.U16 R0, desc[UR36][R2.64] ;  /* 0x0000002402007981 */ /* 0x000ea4000c1e1500 */
[----:B--2---:R-:W-:-:S04]  /*c5e0*/  IMAD.U32 R0, R0, 0x10000, RZ ;  /* 0x0001000000007824 */ /* 0x004fc800078e00ff */
[----:B------:R-:W-:-:S04]  /*c5f0*/  FMUL.FTZ R0, R0, 1 ;  /* 0x3f80000000007820 */ /* 0x000fc80000410000 */
[----:B------:R0:W1:Y:S01]  /*c600*/  F2F.F64.F32 R6, R0 ;  /* 0x0000000000067310 */ /* 0x0000620000201800 */
[----:B------:R-:W-:Y:S05]  /*c610*/  BRA `(.L_x_10395) ;  /* 0x0000000400b87947 */ /* 0x000fea0003800000 */
.L_x_10402:
        /* <DEDUP_REMOVED lines=11> */
.L_x_10409:
        /* <DEDUP_REMOVED lines=21> */
.L_x_10413:
[----:B------:R-:W-:Y:S05]  /*c820*/  BSYNC B1 ;  /* 0x0000000000017941 */ /* 0x000fea0003800000 */
.L_x_10412:
[----:B------:R-:W-:Y:S01]  /*c830*/  LEA R3, R0, 0x3b800000, 0x17 ;  /* 0x3b80000000037811 */ /* 0x000fe200078eb8ff */
[----:B------:R-:W-:-:S05]  /*c840*/  IMAD.SHL.U32 R0, R2, 0x100000, RZ ;  /* 0x0010000002007824 */ /* 0x000fca00078e00ff */
[----:B------:R-:W-:-:S07]  /*c850*/  LOP3.LUT R0, R3, R0, R4, 0xfe, !PT ;  /* 0x0000000003007212 */ /* 0x000fce00078efe04 */
.L_x_10411:
[----:B------:R-:W-:Y:S05]  /*c860*/  BSYNC B0 ;  /* 0x0000000000007941 */ /* 0x000fea0003800000 */
.L_x_10410:
[----:B------:R-:W-:-:S04]  /*c870*/  FMUL.FTZ R0, R0, 1 ;  /* 0x3f80000000007820 */ /* 0x000fc80000410000 */
[----:B------:R0:W1:Y:S01]  /*c880*/  F2F.F64.F32 R6, R0 ;  /* 0x0000000000067310 */ /* 0x0000620000201800 */
[----:B------:R-:W-:Y:S05]  /*c890*/  BRA `(.L_x_10395) ;  /* 0x0000000400187947 */ /* 0x000fea0003800000 */
.L_x_10408:
        /* <DEDUP_REMOVED lines=21> */
.L_x_10417:
[----:B------:R-:W-:Y:S05]  /*c9f0*/  BSYNC B1 ;  /* 0x0000000000017941 */ /* 0x000fea0003800000 */
.L_x_10416:
[----:B------:R-:W-:Y:S01]  /*ca00*/  LEA R3, R0, 0x37800000, 0x17 ;  /* 0x3780000000037811 */ /* 0x000fe200078eb8ff */
[----:B------:R-:W-:-:S05]  /*ca10*/  IMAD.SHL.U32 R0, R2, 0x200000, RZ ;  /* 0x0020000002007824 */ /* 0x000fca00078e00ff */
[----:B------:R-:W-:-:S07]  /*ca20*/  LOP3.LUT R0, R3, R0, R4, 0xfe, !PT ;  /* 0x0000000003007212 */ /* 0x000fce00078efe04 */
.L_x_10415:
[----:B------:R-:W-:Y:S05]  /*ca30*/  BSYNC B0 ;  /* 0x0000000000007941 */ /* 0x000fea0003800000 */
.L_x_10414:
[----:B------:R-:W-:-:S04]  /*ca40*/  FMUL.FTZ R0, R0, 1 ;  /* 0x3f80000000007820 */ /* 0x000fc80000410000 */
[----:B------:R0:W1:Y:S01]  /*ca50*/  F2F.F64.F32 R6, R0 ;  /* 0x0000000000067310 */ /* 0x0000620000201800 */
[----:B------:R-:W-:Y:S05]  /*ca60*/  BRA `(.L_x_10395) ;  /* 0x0000000000a47947 */ /* 0x000fea0003800000 */
.L_x_10407:
        /* <DEDUP_REMOVED lines=14> */
.L_x_10421:
[----:B------:R-:W-:Y:S05]  /*cb50*/  BSYNC B0 ;  /* 0x0000000000007941 */ /* 0x000fea0003800000 */
.L_x_10420:
[----:B------:R-:W-:-:S04]  /*cb60*/  FMUL.FTZ R0, R0, 1 ;  /* 0x3f80000000007820 */ /* 0x000fc80000410000 */
[----:B------:R0:W1:Y:S01]  /*cb70*/  F2F.F64.F32 R6, R0 ;  /* 0x0000000000067310 */ /* 0x0000620000201800 */
[----:B------:R-:W-:Y:S05]  /*cb80*/  BRA `(.L_x_10395) ;  /* 0x00000000005c7947 */ /* 0x000fea0003800000 */
.L_x_10394:
[----:B------:R-:W-:Y:S01]  /*cb90*/  MOV R0, 0x0 ;  /* 0x0000000000007802 */ /* 0x000fe20000000f00 */
[----:B------:R-:W-:Y:S01]  /*cba0*/  ULDC.64 UR4, c[0x4][0x148] ;  /* 0x0100520000047ab9 */ /* 0x000fe20000000a00 */
[----:B------:R-:W-:Y:S01]  /*cbb0*/  ULDC.64 UR6, c[0x4][0x8] ;  /* 0x0100020000067ab9 */ /* 0x000fe20000000a00 */
[----:B------:R-:W-:Y:S01]  /*cbc0*/  MOV R4, UR4 ;  /* 0x0000000400047c02 */ /* 0x000fe20008000f00 */
        /* <DEDUP_REMOVED lines=12> */
.L_x_10422:
[----:B------:R-:W-:Y:S01]  /*cc90*/  CS2R R6, SRZ ;  /* 0x0000000000067805 */ /* 0x000fe2000001ff00 */
[----:B------:R-:W-:Y:S06]  /*cca0*/  BRA `(.L_x_10395) ;  /* 0x0000000000147947 */ /* 0x000fec0003800000 */
.L_x_10419:
[----:B------:R-:W2:Y:S02]  /*ccb0*/  LDG.E.64 R6, desc[UR36][R2.64] ;  /* 0x0000002402067981 */ /* 0x000ea4000c1e1b00 */
[----:B--2---:R-:W0:Y:S01]  /*ccc0*/  I2F.F64.U64 R6, R6 ;  /* 0x0000000600067312 */ /* 0x004e220000301800 */
[----:B------:R-:W-:Y:S05]  /*ccd0*/  BRA `(.L_x_10395) ;  /* 0x0000000000087947 */ /* 0x000fea0003800000 */
.L_x_10418:
[----:B------:R-:W2:Y:S02]  /*cce0*/  LDG.E R2, desc[UR36][R2.64] ;  /* 0x0000002402027981 */ /* 0x000ea4000c1e1900 */
[----:B--2---:R0:W1:Y:S02]  /*ccf0*/  I2F.F64.U32 R6, R2 ;  /* 0x0000000200067312 */ /* 0x0040640000201800 */
.L_x_10395:
[----:B0-----:R-:W-:Y:S01]  /*cd00*/  IMAD.MOV.U32 R2, RZ, RZ, 0x652b82fe ;  /* 0x652b82feff027424 */ /* 0x001fe200078e00ff */
        /* <DEDUP_REMOVED lines=50> */
[----:B--2---:R-:W-:Y:S02]  /*d030*/  @!P1 LEA.HI R0, R2, R2, RZ, 0x1 ;  /* 0x0000000202009211 */ /* 0x004fe400078f08ff */
        /* <DEDUP_REMOVED lines=8> */
.L_x_10424:
[----:B------:R-:W-:Y:S05]  /*d0c0*/  BSYNC B0 ;  /* 0x0000000000007941 */ /* 0x000fea0003800000 */
.L_x_10423:
        /* <DEDUP_REMOVED lines=13> */
[----:B--2---:R-:W-:-:S05]  /*d1a0*/  FFMA R0, RZ, R3, R5 ;  /* 0x00000003ff007223 */ /* 0x004fca0000000005 */
[----:B------:R-:W-:-:S13]  /*d1b0*/  FSETP.GT.AND P0, PT, |R0|, 1.469367938527859385e-39, PT ;  /* 0x001000000000780b */ /* 0x000fda0003f04200 */
[----:B------:R-:W-:Y:S05]  /*d1c0*/  @P0 BRA P1, `(.L_x_10426) ;  /* 0x0000000000100947 */ /* 0x000fea0000800000 */
[----:B------:R-:W-:Y:S01]  /*d1d0*/  IMAD.MOV.U32 R4, RZ, RZ, R2 ;  /* 0x000000ffff047224 */ /* 0x000fe200078e0002 */
[----:B------:R-:W-:Y:S01]  /*d1e0*/  MOV R14, 0xd210 ;  /* 0x0000d210000e7802 */ /* 0x000fe20000000f00 */
[----:B------:R-:W-:-:S07]  /*d1f0*/  IMAD.MOV.U32 R5, RZ, RZ, R3 ;  /* 0x000000ffff057224 */ /* 0x000fce00078e0003 */
[----:B------:R-:W-:Y:S05]  /*d200*/  CALL.REL.NOINC `($__internal_21_$__cuda_sm20_div_rn_f64_full) ;  /* 0x00000010004c7944 */ /* 0x000fea0003c00000 */
.L_x_10426:
[----:B------:R-:W-:Y:S05]  /*d210*/  BSYNC B0 ;  /* 0x0000000000007941 */ /* 0x000fea0003800000 */
.L_x_10425:
        /* <DEDUP_REMOVED lines=15> */
.L_x_10430:
[----:B------:R-:W0:Y:S02]  /*d310*/  F2I.S64.F64.TRUNC R4, R4 ;  /* 0x0000000400047311 */ /* 0x000e24000030d900 */
[----:B0-----:R-:W-:-:S05]  /*d320*/  IMAD.MOV.U32 R3, RZ, RZ, R4 ;  /* 0x000000ffff037224 */ /* 0x001fca00078e0004 */
[----:B------:R-:W-:Y:S01]  /*d330*/  STG.E.U8 desc[UR36][R16.64], R3 ;  /* 0x0000000310007986 */ /* 0x000fe2000c101124 */
[----:B------:R-:W-:Y:S05]  /*d340*/  EXIT ;  /* 0x000000000000794d */ /* 0x000fea0003800000 */
.L_x_10429:
        /* <DEDUP_REMOVED lines=9> */
.L_x_10433:
[----:B------:R-:W0:Y:S02]  /*d3e0*/  F2I.F64.TRUNC R5, R4 ;  /* 0x0000000400057311 */ /* 0x000e24000030d100 */
[----:B0-----:R-:W-:Y:S01]  /*d3f0*/  STG.E desc[UR36][R16.64], R5 ;  /* 0x0000000510007986 */ /* 0x001fe2000c101924 */
[----:B------:R-:W-:Y:S05]  /*d400*/  EXIT ;  /* 0x000000000000794d */ /* 0x000fea0003800000 */
.L_x_10432:
[----:B------:R-:W0:Y:S02]  /*d410*/  F2I.F64.TRUNC R5, R4 ;  /* 0x0000000400057311 */ /* 0x000e24000030d100 */
[----:B0-----:R-:W-:Y:S01]  /*d420*/  STG.E.U16 desc[UR36][R16.64], R5 ;  /* 0x0000000510007986 */ /* 0x001fe2000c101524 */
[----:B------:R-:W-:Y:S05]  /*d430*/  EXIT ;  /* 0x000000000000794d */ /* 0x000fea0003800000 */
.L_x_10428:
        /* <DEDUP_REMOVED lines=13> */
.L_x_10435:
        /* <DEDUP_REMOVED lines=8> */
.L_x_10434:
        /* <DEDUP_REMOVED lines=14> */
.L_x_10437:
        /* <DEDUP_REMOVED lines=9> */
.L_x_10436:
[----:B------:R-:W-:Y:S01]  /*d700*/  STG.E.64 desc[UR36][R16.64], R4 ;  /* 0x0000000410007986 */ /* 0x000fe2000c101b24 */
[----:B------:R-:W-:Y:S05]  /*d710*/  EXIT ;  /* 0x000000000000794d */ /* 0x000fea0003800000 */
.L_x_10427:
        /* <DEDUP_REMOVED lines=12> */
.L_x_10440:
[----:B------:R-:W-:-:S05]  /*d7e0*/  CS2R R6, SRZ ;  /* 0x0000000000067805 */ /* 0x000fca000001ff00 */
[----:B------:R-:W-:Y:S01]  /*d7f0*/  STG.E.128 desc[UR36][R16.64], R4 ;  /* 0x0000000410007986 */ /* 0x000fe2000c101d24 */
[----:B------:R-:W-:Y:S05]  /*d800*/  EXIT ;  /* 0x000000000000794d */ /* 0x000fea0003800000 */
.L_x_10439:
        /* <DEDUP_REMOVED lines=25> */
.L_x_10444:
[----:B------:R-:W-:Y:S05]  /*d9a0*/  BSYNC B0 ;  /* 0x0000000000007941 */ /* 0x000fea0003800000 */
.L_x_10443:
[----:B------:R-:W-:-:S05]  /*d9b0*/  LOP3.LUT R3, R0, R3, RZ, 0xfc, !PT ;  /* 0x0000000300037212 */ /* 0x000fca00078efcff */
[----:B------:R-:W-:Y:S01]  /*d9c0*/  STG.E.U8 desc[UR36][R16.64], R3 ;  /* 0x0000000310007986 */ /* 0x000fe2000c101124 */
[----:B------:R-:W-:Y:S05]  /*d9d0*/  EXIT ;  /* 0x000000000000794d */ /* 0x000fea0003800000 */
.L_x_10442:
        /* <DEDUP_REMOVED lines=17> */
.L_x_10446:
[----:B------:R-:W-:Y:S01]  /*daf0*/  IMAD.MOV.U32 R0, RZ, RZ, 0x7f ;  /* 0x0000007fff007424 */ /* 0x000fe200078e00ff */
[----:B------:R-:W-:-:S04]  /*db00*/  ISETP.GT.U32.AND P0, PT, R2, 0x7f800000, PT ;  /* 0x7f8000000200780c */ /* 0x000fc80003f04070 */
[----:B------:R-:W-:-:S09]  /*db10*/  SEL R0, R0, 0x7c, P0 ;  /* 0x0000007c00007807 */ /* 0x000fd20000000000 */
.L_x_10447:
[----:B------:R-:W-:Y:S05]  /*db20*/  BSYNC B0 ;  /* 0x0000000000007941 */ /* 0x000fea0003800000 */
.L_x_10445:
[----:B------:R-:W-:-:S04]  /*db30*/  LOP3.LUT R2, R3, 0x80000000, RZ, 0xc0, !PT ;  /* 0x8000000003027812 */ /* 0x000fc800078ec0ff */
[----:B------:R-:W-:-:S04]  /*db40*/  SHF.R.U32.HI R3, RZ, 0x18, R2 ;  /* 0x00000018ff037819 */ /* 0x000fc80000011602 */
[----:B------:R-:W-:-:S05]  /*db50*/  LOP3.LUT R3, R0, R3, RZ, 0xfc, !PT ;  /* 0x0000000300037212 */ /* 0x000fca00078efcff */
[----:B------:R-:W-:Y:S01]  /*db60*/  STG.E.U8 desc[UR36][R16.64], R3 ;  /* 0x0000000310007986 */ /* 0x000fe2000c101124 */
[----:B------:R-:W-:Y:S05]  /*db70*/  EXIT ;  /* 0x000000000000794d */ /* 0x000fea0003800000 */
.L_x_10441:
        /* <DEDUP_REMOVED lines=8> */
.L_x_10438:
        /* <DEDUP_REMOVED lines=11> */
.L_x_10450:
        /* <DEDUP_REMOVED lines=21> */
.L_x_10453:
[----:B------:R-:W-:-:S04]  /*de00*/  LOP3.LUT R2, R3, 0x80000000, RZ, 0xc0, !PT ;  /* 0x8000000003027812 */ /* 0x000fc800078ec0ff */
[----:B------:R-:W-:-:S04]  /*de10*/  SHF.R.U32.HI R3, RZ, 0x18, R2 ;  /* 0x00000018ff037819 */ /* 0x000fc80000011602 */
[----:B------:R-:W-:-:S04]  /*de20*/  LOP3.LUT R0, R0, R3, RZ, 0xfc, !PT ;  /* 0x0000000300007212 */ /* 0x000fc800078efcff */
[----:B------:R-:W-:-:S07]  /*de30*/  PRMT R8, R0, 0x7610, R8 ;  /* 0x0000761000087816 */ /* 0x000fce0000000008 */
.L_x_10452:
[----:B------:R-:W-:Y:S05]  /*de40*/  BSYNC B0 ;  /* 0x0000000000007941 */ /* 0x000fea0003800000 */
.L_x_10451:
[----:B------:R-:W-:Y:S01]  /*de50*/  STG.E.U8 desc[UR36][R16.64], R8 ;  /* 0x0000000810007986 */ /* 0x000fe2000c101124 */
[----:B------:R-:W-:Y:S05]  /*de60*/  EXIT ;  /* 0x000000000000794d */ /* 0x000fea0003800000 */
.L_x_10449:
        /* <DEDUP_REMOVED lines=21> */
.L_x_10456:
[----:B------:R-:W-:-:S04]  /*dfc0*/  LOP3.LUT R2, R3, 0x80000000, RZ, 0xc0, !PT ;  /* 0x8000000003027812 */ /* 0x000fc800078ec0ff */
[----:B------:R-:W-:-:S04]  /*dfd0*/  SHF.R.U32.HI R3, RZ, 0x18, R2 ;  /* 0x00000018ff037819 */ /* 0x000fc80000011602 */
[----:B------:R-:W-:-:S04]  /*dfe0*/  LOP3.LUT R0, R0, R3, RZ, 0xfc, !PT ;  /* 0x0000000300007212 */ /* 0x000fc800078efcff */
[----:B------:R-:W-:-:S07]  /*dff0*/  PRMT R8, R0, 0x7610, R8 ;  /* 0x0000761000087816 */ /* 0x000fce0000000008 */
.L_x_10455:
[----:B------:R-:W-:Y:S05]  /*e000*/  BSYNC B0 ;  /* 0x0000000000007941 */ /* 0x000fea0003800000 */
.L_x_10454:
[----:B------:R-:W-:Y:S01]  /*e010*/  STG.E.U8 desc[UR36][R16.64], R8 ;  /* 0x0000000810007986 */ /* 0x000fe2000c101124 */
[----:B------:R-:W-:Y:S05]  /*e020*/  EXIT ;  /* 0x000000000000794d */ /* 0x000fea0003800000 */
.L_x_10448:
        /* <DEDUP_REMOVED lines=26> */
.L_x_10431:
        /* <DEDUP_REMOVED lines=16> */
.L_x_10459:
[----:B------:R-:W-:Y:S05]  /*e2d0*/  EXIT ;  /* 0x000000000000794d */ /* 0x000fea0003800000 */
.L_x_10458:
[----:B------:R-:W0:Y:S02]  /*e2e0*/  F2I.U64.F64.TRUNC R4, R4 ;  /* 0x0000000400047311 */ /* 0x000e24000030d800 */
[----:B0-----:R-:W-:Y:S01]  /*e2f0*/  STG.E.64 desc[UR36][R16.64], R4 ;  /* 0x0000000410007986 */ /* 0x001fe2000c101b24 */
[----:B------:R-:W-:Y:S05]  /*e300*/  EXIT ;  /* 0x000000000000794d */ /* 0x000fea0003800000 */
.L_x_10457:
[----:B------:R-:W0:Y:S02]  /*e310*/  F2I.U32.F64.TRUNC R5, R4 ;  /* 0x0000000400057311 */ /* 0x000e24000030d000 */
[----:B0-----:R-:W-:Y:S01]  /*e320*/  STG.E desc[UR36][R16.64], R5 ;  /* 0x0000000510007986 */ /* 0x001fe2000c101924 */
[----:B------:R-:W-:Y:S05]  /*e330*/  EXIT ;  /* 0x000000000000794d */ /* 0x000fea0003800000 */
        .weak           $__internal_21_$__cuda_sm20_div_rn_f64_full
        .type           $__internal_21_$__cuda_sm20_div_rn_f64_full,@function
        .size           $__internal_21_$__cuda_sm20_div_rn_f64_full,(.L_x_11074 - $__internal_21_$__cuda_sm20_div_rn_f64_full)
$__internal_21_$__cuda_sm20_div_rn_f64_full:
[C---:B------:R-:W-:Y:S01]  /*e340*/  FSETP.GEU.AND P0, PT, |R5|.reuse, 1.469367938527859385e-39, PT ;  /* 0x001000000500780b */ /* 0x040fe20003f0e200 */
[----:B------:R-:W-:Y:S01]  /*e350*/  IMAD.MOV.U32 R8, RZ, RZ, 0x1 ;  /* 0x00000001ff087424 */ /* 0x000fe200078e00ff */
[----:B------:R-:W-:Y:S01]  /*e360*/  LOP3.LUT R26, R5, 0x800fffff, RZ, 0xc0, !PT ;  /* 0x800fffff051a7812 */ /* 0x000fe200078ec0ff */
[----:B------:R-:W-:Y:S01]  /*e370*/  IMAD.MOV.U32 R24, RZ, RZ, R6 ;  /* 0x000000ffff187224 */ /* 0x000fe200078e0006 */
[C---:B------:R-:W-:Y:S01]  /*e380*/  FSETP.GEU.AND P2, PT, |R7|.reuse, 1.469367938527859385e-39, PT ;  /* 0x001000000700780b */ /* 0x040fe20003f4e200 */
[----:B------:R-:W-:Y:S01]  /*e390*/  BSSY B1, `(.L_x_10460) ;  /* 0x0000052000017945 */ /* 0x000fe20003800000 */
[----:B------:R-:W-:Y:S01]  /*e3a0*/  LOP3.LUT R27, R26, 0x3ff00000, RZ, 0xfc, !PT ;  /* 0x3ff000001a1b7812 */ /* 0x000fe200078efcff */
[----:B------:R-:W-:Y:S01]  /*e3b0*/  IMAD.MOV.U32 R26, RZ, RZ, R4 ;  /* 0x000000ffff1a7224 */ /* 0x000fe200078e0004 */
[----:B------:R-:W-:Y:S02]  /*e3c0*/  LOP3.LUT R3, R7, 0x7ff00000, RZ, 0xc0, !PT ;  /* 0x7ff0000007037812 */ /* 0x000fe400078ec0ff */
[----:B------:R-:W-:-:S03]  /*e3d0*/  LOP3.LUT R18, R5, 0x7ff00000, RZ, 0xc0, !PT ;  /* 0x7ff0000005127812 */ /* 0x000fc600078ec0ff */
[----:B------:R-:W-:Y:S01]  /*e3e0*/  @!P0 DMUL R26, R4, 8.98846567431157953865e+307 ;  /* 0x7fe00000041a8828 */ /* 0x000fe20000000000 */
[----:B------:R-:W-:Y:S01]  /*e3f0*/  ISETP.GE.U32.AND P1, PT, R3, R18, PT ;  /* 0x000000120300720c */ /* 0x000fe20003f26070 */
[----:B------:R-:W-:Y:S02]  /*e400*/  IMAD.MOV.U32 R15, RZ, RZ, R3 ;  /* 0x000000ffff0f7224 */ /* 0x000fe400078e0003 */
[----:B------:R-:W-:Y:S02]  /*e410*/  @!P2 LOP3.LUT R0, R5, 0x7ff00000, RZ, 0xc0, !PT ;  /* 0x7ff000000500a812 */ /* 0x000fe400078ec0ff */
[----:B------:R-:W0:Y:S02]  /*e420*/  MUFU.RCP64H R9, R27 ;  /* 0x0000001b00097308 */ /* 0x000e240000001800 */
[----:B------:R-:W-:Y:S01]  /*e430*/  @!P2 ISETP.GE.U32.AND P3, PT, R3, R0, PT ;  /* 0x000000000300a20c */ /* 0x000fe20003f66070 */
[----:B------:R-:W-:Y:S01]  /*e440*/  IMAD.MOV.U32 R0, RZ, RZ, 0x1ca00000 ;  /* 0x1ca00000ff007424 */ /* 0x000fe200078e00ff */
[----:B------:R-:W-:-:S04]  /*e450*/  @!P0 LOP3.LUT R18, R27, 0x7ff00000, RZ, 0xc0, !PT ;  /* 0x7ff000001b128812 */ /* 0x000fc800078ec0ff */
[----:B------:R-:W-:Y:S01]  /*e460*/  SEL R25, R0, 0x63400000, !P1 ;  /* 0x6340000000197807 */ /* 0x000fe20004800000 */
[----:B------:R-:W-:-:S03]  /*e470*/  VIADD R21, R18, 0xffffffff ;  /* 0xffffffff12157836 */ /* 0x000fc60000000000 */
[----:B------:R-:W-:Y:S01]  /*e480*/  LOP3.LUT R25, R25, 0x800fffff, R7, 0xf8, !PT ;  /* 0x800fffff19197812 */ /* 0x000fe200078ef807 */
[----:B0-----:R-:W-:-:S08]  /*e490*/  DFMA R10, R8, -R26, 1 ;  /* 0x3ff00000080a742b */ /* 0x001fd0000000081a */
[----:B------:R-:W-:-:S08]  /*e4a0*/  DFMA R10, R10, R10, R10 ;  /* 0x0000000a0a0a722b */ /* 0x000fd0000000000a */
[----:B------:R-:W-:Y:S01]  /*e4b0*/  DFMA R10, R8, R10, R8 ;  /* 0x0000000a080a722b */ /* 0x000fe20000000008 */
[----:B------:R-:W-:-:S04]  /*e4c0*/  @!P2 SEL R9, R0, 0x63400000, !P3 ;  /* 0x634000000009a807 */ /* 0x000fc80005800000 */
[----:B------:R-:W-:-:S03]  /*e4d0*/  @!P2 LOP3.LUT R12, R9, 0x80000000, R7, 0xf8, !PT ;  /* 0x80000000090ca812 */ /* 0x000fc600078ef807 */
[----:B------:R-:W-:Y:S01]  /*e4e0*/  DFMA R8, R10, -R26, 1 ;  /* 0x3ff000000a08742b */ /* 0x000fe2000000081a */
[----:B------:R-:W-:Y:S01]  /*e4f0*/  @!P2 LOP3.LUT R13, R12, 0x100000, RZ, 0xfc, !PT ;  /* 0x001000000c0da812 */ /* 0x000fe200078efcff */
[----:B------:R-:W-:-:S06]  /*e500*/  @!P2 IMAD.MOV.U32 R12, RZ, RZ, RZ ;  /* 0x000000ffff0ca224 */ /* 0x000fcc00078e00ff */
[----:B------:R-:W-:Y:S02]  /*e510*/  DFMA R8, R10, R8, R10 ;  /* 0x000000080a08722b */ /* 0x000fe4000000000a */
[----:B------:R-:W-:-:S08]  /*e520*/  @!P2 DFMA R24, R24, 2, -R12 ;  /* 0x400000001818a82b */ /* 0x000fd0000000080c */
[----:B------:R-:W-:Y:S02]  /*e530*/  DMUL R10, R8, R24 ;  /* 0x00000018080a7228 */ /* 0x000fe40000000000 */
[----:B------:R-:W-:-:S05]  /*e540*/  @!P2 LOP3.LUT R15, R25, 0x7ff00000, RZ, 0xc0, !PT ;  /* 0x7ff00000190fa812 */ /* 0x000fca00078ec0ff */
[----:B------:R-:W-:Y:S01]  /*e550*/  VIADD R20, R15, 0xffffffff ;  /* 0xffffffff0f147836 */ /* 0x000fe20000000000 */
[----:B------:R-:W-:-:S04]  /*e560*/  DFMA R12, R10, -R26, R24 ;  /* 0x8000001a0a0c722b */ /* 0x000fc80000000018 */
[----:B------:R-:W-:-:S04]  /*e570*/  ISETP.GT.U32.AND P0, PT, R20, 0x7feffffe, PT ;  /* 0x7feffffe1400780c */ /* 0x000fc80003f04070 */
[----:B------:R-:W-:Y:S01]  /*e580*/  ISETP.GT.U32.OR P0, PT, R21, 0x7feffffe, P0 ;  /* 0x7feffffe1500780c */ /* 0x000fe20000704470 */
[----:B------:R-:W-:-:S12]  /*e590*/  DFMA R12, R8, R12, R10 ;  /* 0x0000000c080c722b */ /* 0x000fd8000000000a */
        /* <DEDUP_REMOVED lines=28> */
.L_x_10461:
        /* <DEDUP_REMOVED lines=16> */
.L_x_10464:
[----:B------:R-:W-:Y:S01]  /*e860*/  LOP3.LUT R9, R5, 0x80000, RZ, 0xfc, !PT ;  /* 0x0008000005097812 */ /* 0x000fe200078efcff */
[----:B------:R-:W-:Y:S01]  /*e870*/  IMAD.MOV.U32 R8, RZ, RZ, R4 ;  /* 0x000000ffff087224 */ /* 0x000fe200078e0004 */
[----:B------:R-:W-:Y:S06]  /*e880*/  BRA `(.L_x_10462) ;  /* 0x0000000000087947 */ /* 0x000fec0003800000 */
.L_x_10463:
[----:B------:R-:W-:Y:S01]  /*e890*/  LOP3.LUT R9, R7, 0x80000, RZ, 0xfc, !PT ;  /* 0x0008000007097812 */ /* 0x000fe200078efcff */
[----:B------:R-:W-:-:S07]  /*e8a0*/  IMAD.MOV.U32 R8, RZ, RZ, R6 ;  /* 0x000000ffff087224 */ /* 0x000fce00078e0006 */
.L_x_10462:
[----:B------:R-:W-:Y:S05]  /*e8b0*/  BSYNC B1 ;  /* 0x0000000000017941 */ /* 0x000fea0003800000 */
.L_x_10460:
[----:B------:R-:W-:Y:S02]  /*e8c0*/  IMAD.MOV.U32 R15, RZ, RZ, 0x0 ;  /* 0x00000000ff0f7424 */ /* 0x000fe400078e00ff */
[----:B------:R-:W-:Y:S02]  /*e8d0*/  IMAD.MOV.U32 R4, RZ, RZ, R8 ;  /* 0x000000ffff047224 */ /* 0x000fe400078e0008 */
[----:B------:R-:W-:Y:S01]  /*e8e0*/  IMAD.MOV.U32 R5, RZ, RZ, R9 ;  /* 0x000000ffff057224 */ /* 0x000fe200078e0009 */
[----:B------:R-:W-:Y:S06]  /*e8f0*/  RET.REL.NODEC R14 `(_ZN2at6native18elementwise_kernelILi128ELi4EZNS0_15gpu_kernel_implIZZZNS0_61_GLOBAL__N__132982cb_23_ActivationSiluKernel_cu_f5210f67_354611silu_kernelERNS_18TensorIteratorBaseEENKUlvE_clEvENKUlvE_clEvEUldE_EEvS5_RKT_EUliE_EEviT1_) ;  /* 0xffffff140ec07950 */ /* 0x000fec0003c3ffff */
.L_x_10465:
        /* <DEDUP_REMOVED lines=16> */
.L_x_11074:


//--------------------- .text._ZN2at6native27unrolled_elementwise_kernelIZZZNS0_61_GLOBAL__N__132982cb_23_ActivationSiluKernel_cu_f5210f67_354611silu_kernelERNS_18TensorIteratorBaseEENKUlvE_clEvENKUlvE_clEvEUldE_St5arrayIPcLm2EELi4E23TrivialOffsetCalculatorILi1EjESC_NS0_6memory12LoadWithCastILi1EEENSD_13StoreWithCastILi1EEEEEviT_T0_T2_T3_T4_T5_ --------------------------
	.section	.text._ZN2at6native27unrolled_elementwise_kernelIZZZNS0_61_GLOBAL__N__132982cb_23_ActivationSiluKernel_cu_f5210f67_354611silu_kernelERNS_18TensorIteratorBaseEENKUlvE_clEvENKUlvE_clEvEUldE_St5arrayIPcLm2EELi4E23TrivialOffsetCalculatorILi1EjESC_NS0_6memory12LoadWithCastILi1EEENSD_13StoreWithCastILi1EEEEEviT_T0_T2_T3_T4_T5_,"ax",@progbits
	.align	128
        .global         _ZN2at6native27unrolled_elementwise_kernelIZZZNS0_61_GLOBAL__N__132982cb_23_ActivationSiluKernel_cu_f5210f67_354611silu_kernelERNS_18TensorIteratorBaseEENKUlvE_clEvENKUlvE_clEvEUldE_St5arrayIPcLm2EELi4E23TrivialOffsetCalculatorILi1EjESC_NS0_6memory12LoadWithCastILi1EEENSD_13StoreWithCastILi1EEEEEviT_T0_T2_T3_T4_T5_
        .type           _ZN2at6native27unrolled_elementwise_kernelIZZZNS0_61_GLOBAL__N__132982cb_23_ActivationSiluKernel_cu_f5210f67_354611silu_kernelERNS_18TensorIteratorBaseEENKUlvE_clEvENKUlvE_clEvEUldE_St5arrayIPcLm2EELi4E23TrivialOffsetCalculatorILi1EjESC_NS0_6memory12LoadWithCastILi1EEENSD_13StoreWithCastILi1EEEEEviT_T0_T2_T3_T4_T5_,@function
        .size           _ZN2at6native27unrolled_elementwise_kernelIZZZNS0_61_GLOBAL__N__132982cb_23_ActivationSiluKernel_cu_f5210f67_354611silu_kernelERNS_18TensorIteratorBaseEENKUlvE_clEvENKUlvE_clEvEUldE_St5arrayIPcLm2EELi4E23TrivialOffsetCalculatorILi1EjESC_NS0_6memory12LoadWithCastILi1EEENSD_13StoreWithCastILi1EEEEEviT_T0_T2_T3_T4_T5_,(.L_x_11075 - _ZN2at6native27unrolled_elementwise_kernelIZZZNS0_61_GLOBAL__N__132982cb_23_ActivationSiluKernel_cu_f5210f67_354611silu_kernelERNS_18TensorIteratorBaseEENKUlvE_clEvENKUlvE_clEvEUldE_St5arrayIPcLm2EELi4E23TrivialOffsetCalculatorILi1EjESC_NS0_6memory12LoadWithCastILi1EEENSD_13StoreWithCastILi1EEEEEviT_T0_T2_T3_T4_T5_)
        .other          _ZN2at6native27unrolled_elementwise_kernelIZZZNS0_61_GLOBAL__N__132982cb_23_ActivationSiluKernel_cu_f5210f67_354611silu_kernelERNS_18TensorIteratorBaseEENKUlvE_clEvENKUlvE_clEvEUldE_St5arrayIPcLm2EELi4E23TrivialOffsetCalculatorILi1EjESC_NS0_6memory12LoadWithCastILi1EEENSD_13StoreWithCastILi1EEEEEviT_T0_T2_T3_T4_T5_,@"STO_CUDA_ENTRY STV_DEFAULT"
_ZN2at6native27unrolled_elementwise_kernelIZZZNS0_61_GLOBAL__N__132982cb_23_ActivationSiluKernel_cu_f5210f67_354611silu_kernelERNS_18TensorIteratorBaseEENKUlvE_clEvENKUlvE_clEvEUldE_St5arrayIPcLm2EELi4E23TrivialOffsetCalculatorILi1EjESC_NS0_6memory12LoadWithCastILi1EEENSD_13StoreWithCastILi1EEEEEviT_T0_T2_T3_T4_T5_:
.text._ZN2at6native27unrolled_elementwise_kernelIZZZNS0_61_GLOBAL__N__132982cb_23_ActivationSiluKernel_cu_f5210f67_354611silu_kernelERNS_18TensorIteratorBaseEENKUlvE_clEvENKUlvE_clEvEUldE_St5arrayIPcLm2EELi4E23TrivialOffsetCalculatorILi1EjESC_NS0_6memory12LoadWithCastILi1EEENSD_13StoreWithCastILi1EEEEEviT_T0_T2_T3_T4_T5_:
        /* <DEDUP_REMOVED lines=32> */
.L_x_10471:
[----:B------:R-:W2:Y:S02]  /*0200*/  LDG.E.U8 R4, desc[UR36][R4.64] ;  /* 0x0000002404047981 */ /* 0x000ea4000c1e1100 */
[----:B--2---:R0:W1:Y:S01]  /*0210*/  I2F.F64.U16 R26, R4 ;  /* 0x00000004001a7312 */ /* 0x0040620000101800 */
[----:B------:R-:W-:Y:S05]  /*0220*/  BRA `(.L_x_10473) ;  /* 0x0000000c00747947 */ /* 0x000fea0003800000 */
.L_x_10470:
        /* <DEDUP_REMOVED lines=9> */
.L_x_10475:
[----:B------:R-:W2:Y:S02]  /*02c0*/  LDG.E R4, desc[UR36][R4.64] ;  /* 0x0000002404047981 */ /* 0x000ea4000c1e1900 */
[----:B--2---:R1:W2:Y:S01]  /*02d0*/  I2F.F64 R26, R4 ;  /* 0x00000004001a7312 */ /* 0x0042a20000201c00 */
[----:B------:R-:W-:Y:S05]  /*02e0*/  BRA `(.L_x_10473) ;  /* 0x0000000c00447947 */ /* 0x000fea0003800000 */
.L_x_10474:
[----:B------:R-:W2:Y:S02]  /*02f0*/  LDG.E.U16 R4, desc[UR36][R4.64] ;  /* 0x0000002404047981 */ /* 0x000ea4000c1e1500 */
[----:B--2---:R3:W4:Y:S01]  /*0300*/  I2F.F64.S16 R26, R4 ;  /* 0x00000004001a7312 */ /* 0x0047220000101c00 */
[----:B------:R-:W-:Y:S05]  /*0310*/  BRA `(.L_x_10473) ;  /* 0x0000000c00387947 */ /* 0x000fea0003800000 */
.L_x_10469:
        /* <DEDUP_REMOVED lines=10> */
.L_x_10477:
[----:B------:R-:W2:Y:S02]  /*03c0*/  LDG.E.U16 R0, desc[UR36][R4.64] ;  /* 0x0000002404007981 */ /* 0x000ea4000c1e1500 */
[----:B--2---:R-:W-:-:S05]  /*03d0*/  HADD2.F32 R0, -RZ, R0.H0_H0 ;  /* 0x20000000ff007230 */ /* 0x004fca0000004100 */
[----:B------:R-:W-:-:S04]  /*03e0*/  FMUL.FTZ R0, R0, 1 ;  /* 0x3f80000000007820 */ /* 0x000fc80000410000 */
[----:B------:R0:W1:Y:S01]  /*03f0*/  F2F.F64.F32 R26, R0 ;  /* 0x00000000001a7310 */ /* 0x0000620000201800 */
[----:B------:R-:W-:Y:S05]  /*0400*/  BRA `(.L_x_10473) ;  /* 0x0000000800fc7947 */ /* 0x000fea0003800000 */
.L_x_10476:
        /* <DEDUP_REMOVED lines=10> */
.L_x_10479:
[----:B------:R-:W2:Y:S02]  /*04b0*/  LDG.E.U16 R4, desc[UR36][R4.64] ;  /* 0x0000002404047981 */ /* 0x000ea4000c1e1500 */
[----:B--2---:R-:W-:-:S05]  /*04c0*/  HADD2.F32 R0, -RZ, R4.H0_H0 ;  /* 0x20000004ff007230 */ /* 0x004fca0000004100 */
[----:B------:R-:W-:-:S04]  /*04d0*/  FMUL.FTZ R0, R0, 1 ;  /* 0x3f80000000007820 */ /* 0x000fc80000410000 */
[----:B------:R0:W1:Y:S01]  /*04e0*/  F2F.F64.F32 R26, R0 ;  /* 0x00000000001a7310 */ /* 0x0000620000201800 */
[----:B------:R-:W-:Y:S05]  /*04f0*/  BRA `(.L_x_10473) ;  /* 0x0000000800c07947 */ /* 0x000fea0003800000 */
.L_x_10478:
[----:B------:R0:W5:Y:S01]  /*0500*/  LDG.E.64 R26, desc[UR36][R4.64] ;  /* 0x00000024041a7981 */ /* 0x000162000c1e1b00 */
[----:B------:R-:W-:Y:S05]  /*0510*/  BRA `(.L_x_10473) ;  /* 0x0000000800b87947 */ /* 0x000fea0003800000 */
.L_x_10468:
        /* <DEDUP_REMOVED lines=13> */
.L_x_10482:
[----:B------:R0:W5:Y:S01]  /*05f0*/  LDG.E.64 R26, desc[UR36][R4.64] ;  /* 0x00000024041a7981 */ /* 0x000162000c1e1b00 */
[----:B------:R-:W-:Y:S05]  /*0600*/  BRA `(.L_x_10473) ;  /* 0x00000008007c7947 */ /* 0x000fea0003800000 */
.L_x_10481:
        /* <DEDUP_REMOVED lines=28> */
.L_x_10484:
        /* <DEDUP_REMOVED lines=16> */
.L_x_10483:
[----:B------:R-:W2:Y:S02]  /*08d0*/  LDG.E.U16 R0, desc[UR36][R4.64] ;  /* 0x0000002404007981 */ /* 0x000ea4000c1e1500 */
[----:B--2---:R-:W-:-:S04]  /*08e0*/  IMAD.U32 R0, R0, 0x10000, RZ ;  /* 0x0001000000007824 */ /* 0x004fc800078e00ff */
[----:B------:R-:W-:-:S04]  /*08f0*/  FMUL.FTZ R0, R0, 1 ;  /* 0x3f80000000007820 */ /* 0x000fc80000410000 */
[----:B------:R0:W1:Y:S01]  /*0900*/  F2F.F64.F32 R26, R0 ;  /* 0x00000000001a7310 */ /* 0x0000620000201800 */
[----:B------:R-:W-:Y:S05]  /*0910*/  BRA `(.L_x_10473) ;  /* 0x0000000400b87947 */ /* 0x000fea0003800000 */
.L_x_10480:
        /* <DEDUP_REMOVED lines=11> */
.L_x_10487:
        /* <DEDUP_REMOVED lines=21> */
.L_x_10491:
[----:B------:R-:W-:Y:S05]  /*0b20*/  BSYNC B1 ;  /* 0x0000000000017941 */ /* 0x000fea0003800000 */
.L_x_10490:
[----:B------:R-:W-:Y:S01]  /*0b30*/  LEA R5, R0, 0x3b800000, 0x17 ;  /* 0x3b80000000057811 */ /* 0x000fe200078eb8ff */
[----:B------:R-:W-:-:S05]  /*0b40*/  IMAD.SHL.U32 R0, R3, 0x100000, RZ ;  /* 0x0010000003007824 */ /* 0x000fca00078e00ff */
[----:B------:R-:W-:-:S07]  /*0b50*/  LOP3.LUT R0, R5, R0, R6, 0xfe, !PT ;  /* 0x0000000005007212 */ /* 0x000fce00078efe06 */
.L_x_10489:
[----:B------:R-:W-:Y:S05]  /*0b60*/  BSYNC B0 ;  /* 0x0000000000007941 */ /* 0x000fea0003800000 */
.L_x_10488:
[----:B------:R-:W-:-:S04]  /*0b70*/  FMUL.FTZ R0, R0, 1 ;  /* 0x3f80000000007820 */ /* 0x000fc80000410000 */
[----:B------:R0:W1:Y:S01]  /*0b80*/  F2F.F64.F32 R26, R0 ;  /* 0x00000000001a7310 */ /* 0x0000620000201800 */
[----:B------:R-:W-:Y:S05]  /*0b90*/  BRA `(.L_x_10473) ;  /* 0x0000000400187947 */ /* 0x000fea0003800000 */
.L_x_10486:
        /* <DEDUP_REMOVED lines=21> */
.L_x_10495:
[----:B------:R-:W-:Y:S05]  /*0cf0*/  BSYNC B1 ;  /* 0x0000000000017941 */ /* 0x000fea0003800000 */
.L_x_10494:
[----:B------:R-:W-:Y:S01]  /*0d00*/  LEA R5, R0, 0x37800000, 0x17 ;  /* 0x3780000000057811 */ /* 0x000fe200078eb8ff */
[----:B------:R-:W-:-:S05]  /*0d10*/  IMAD.SHL.U32 R0, R3, 0x200000, RZ ;  /* 0x0020000003007824 */ /* 0x000fca00078e00ff */
[----:B------:R-:W-:-:S07]  /*0d20*/  LOP3.LUT R0, R5, R0, R6, 0xfe, !PT ;  /* 0x0000000005007212 */ /* 0x000fce00078efe06 */
.L_x_10493:
[----:B------:R-:W-:Y:S05]  /*0d30*/  BSYNC B0 ;  /* 0x0000000000007941 */ /* 0x000fea0003800000 */
.L_x_10492:
[----:B------:R-:W-:-:S04]  /*0d40*/  FMUL.FTZ R0, R0, 1 ;  /* 0x3f80000000007820 */ /* 0x000fc80000410000 */
[----:B------:R0:W1:Y:S01]  /*0d50*/  F2F.F64.F32 R26, R0 ;  /* 0x00000000001a7310 */ /* 0x0000620000201800 */
[----:B------:R-:W-:Y:S05]  /*0d60*/  BRA `(.L_x_10473) ;  /* 0x0000000000a47947 */ /* 0x000fea0003800000 */
.L_x_10485:
        /* <DEDUP_REMOVED lines=14> */
.L_x_10499:
[----:B------:R-:W-:Y:S05]  /*0e50*/  BSYNC B0 ;  /* 0x0000000000007941 */ /* 0x000fea0003800000 */
.L_x_10498:
[----:B------:R-:W-:-:S04]  /*0e60*/  FMUL.FTZ R0, R0, 1 ;  /* 0x3f80000000007820 */ /* 0x000fc80000410000 */
[----:B------:R0:W1:Y:S01]  /*0e70*/  F2F.F64.F32 R26, R0 ;  /* 0x00000000001a7310 */ /* 0x0000620000201800 */
[----:B------:R-:W-:Y:S05]  /*0e80*/  BRA `(.L_x_10473) ;  /* 0x00000000005c7947 */ /* 0x000fea0003800000 */
.L_x_10472:
        /* <DEDUP_REMOVED lines=16> */
.L_x_10500:
[----:B------:R-:W-:Y:S01]  /*0f90*/  CS2R R26, SRZ ;  /* 0x00000000001a7805 */ /* 0x000fe2000001ff00 */
[----:B------:R-:W-:Y:S06]  /*0fa0*/  BRA `(.L_x_10473) ;  /* 0x0000000000147947 */ /* 0x000fec0003800000 */
.L_x_10497:
[----:B------:R-:W2:Y:S02]  /*0fb0*/  LDG.E.64 R26, desc[UR36][R4.64] ;  /* 0x00000024041a7981 */ /* 0x000ea4000c1e1b00 */
[----:B--2---:R-:W0:Y:S01]  /*0fc0*/  I2F.F64.U64 R26, R26 ;  /* 0x0000001a001a7312 */ /* 0x004e220000301800 */
[----:B------:R-:W-:Y:S05]  /*0fd0*/  BRA `(.L_x_10473) ;  /* 0x0000000000087947 */ /* 0x000fea0003800000 */
.L_x_10496:
[----:B------:R-:W2:Y:S02]  /*0fe0*/  LDG.E R4, desc[UR36][R4.64] ;  /* 0x0000002404047981 */ /* 0x000ea4000c1e1900 */
[----:B--2---:R0:W1:Y:S02]  /*0ff0*/  I2F.F64.U32 R26, R4 ;  /* 0x00000004001a7312 */ /* 0x0040640000201800 */
.L_x_10473:
[----:B------:R-:W3:Y:S02]  /*1000*/  S2R R29, SR_TID.X ;  /* 0x00000000001d7919 */ /* 0x000ee40000002100 */
[----:B---3--:R-:W-:-:S07]  /*1010*/  VIADD R29, R29, 0x80 ;  /* 0x000000801d1d7836 */ /* 0x008fce0000000000 */
.L_x_10467:
[----:B------:R-:W-:Y:S05]  /*1020*/  BSYNC B6 ;  /* 0x0000000000067941 */ /* 0x000fea0003800000 */
.L_x_10466:
        /* <DEDUP_REMOVED lines=24> */
.L_x_10506:
[----:B------:R-:W3:Y:S02]  /*11b0*/  LDG.E.U8 R4, desc[UR36][R4.64] ;  /* 0x0000002404047981 */ /* 0x000ee4000c1e1100 */
[----:B---3--:R0:W1:Y:S01]  /*11c0*/  I2F.F64.U16 R24, R4 ;  /* 0x0000000400187312 */ /* 0x0080620000101800 */
[----:B------:R-:W-:Y:S05]  /*11d0*/  BRA `(.L_x_10508) ;  /* 0x0000000c00707947 */ /* 0x000fea0003800000 */
.L_x_10505:
        /* <DEDUP_REMOVED lines=9> */
.L_x_10510:
[----:B------:R-:W3:Y:S02]  /*1270*/  LDG.E R4, desc[UR36][R4.64] ;  /* 0x0000002404047981 */ /* 0x000ee4000c1e1900 */
[----:B---3--:R0:W1:Y:S01]  /*1280*/  I2F.F64 R24, R4 ;  /* 0x0000000400187312 */ /* 0x0080620000201c00 */
[----:B------:R-:W-:Y:S05]  /*1290*/  BRA `(.L_x_10508) ;  /* 0x0000000c00407947 */ /* 0x000fea0003800000 */
.L_x_10509:
[----:B------:R-:W3:Y:S02]  /*12a0*/  LDG.E.U16 R4, desc[UR36][R4.64] ;  /* 0x0000002404047981 */ /* 0x000ee4000c1e1500 */
[----:B---3--:R0:W1:Y:S01]  /*12b0*/  I2F.F64.S16 R24, R4 ;  /* 0x0000000400187312 */ /* 0x0080620000101c00 */
[----:B------:R-:W-:Y:S05]  /*12c0*/  BRA `(.L_x_10508) ;  /* 0x0000000c00347947 */ /* 0x000fea0003800000 */
.L_x_10504:
        /* <DEDUP_REMOVED lines=10> */
.L_x_10512:
[----:B------:R-:W3:Y:S02]  /*1370*/  LDG.E.U16 R0, desc[UR36][R4.64] ;  /* 0x0000002404007981 */ /* 0x000ee4000c1e1500 */
[----:B---3--:R-:W-:-:S05]  /*1380*/  HADD2.F32 R0, -RZ, R0.H0_H0 ;  /* 0x20000000ff007230 */ /* 0x008fca0000004100 */
[----:B------:R-:W-:-:S04]  /*1390*/  FMUL.FTZ R0, R0, 1 ;  /* 0x3f80000000007820 */ /* 0x000fc80000410000 */
[----:B------:R0:W1:Y:S01]  /*13a0*/  F2F.F64.F32 R24, R0 ;  /* 0x0000000000187310 */ /* 0x0000620000201800 */
[----:B------:R-:W-:Y:S05]  /*13b0*/  BRA `(.L_x_10508) ;  /* 0x0000000800f87947 */ /* 0x000fea0003800000 */
.L_x_10511:
        /* <DEDUP_REMOVED lines=10> */
.L_x_10514:
[----:B------:R-:W3:Y:S02]  /*1460*/  LDG.E.U16 R4, desc[UR36][R4.64] ;  /* 0x0000002404047981 */ /* 0x000ee4000c1e1500 */
[----:B---3--:R-:W-:-:S05]  /*1470*/  HADD2.F32 R0, -RZ, R4.H0_H0 ;  /* 0x20000004ff007230 */ /* 0x008fca0000004100 */
[----:B------:R-:W-:-:S04]  /*1480*/  FMUL.FTZ R0, R0, 1 ;  /* 0x3f80000000007820 */ /* 0x000fc80000410000 */
[----:B------:R0:W1:Y:S01]  /*1490*/  F2F.F64.F32 R24, R0 ;  /* 0x0000000000187310 */ /* 0x0000620000201800 */
[----:B------:R-:W-:Y:S05]  /*14a0*/  BRA `(.L_x_10508) ;  /* 0x0000000800bc7947 */ /* 0x000fea0003800000 */
.L_x_10513:
[----:B------:R0:W5:Y:S01]  /*14b0*/  LDG.E.64 R24, desc[UR36][R4.64] ;  /* 0x0000002404187981 */ /* 0x000162000c1e1b00 */
[----:B------:R-:W-:Y:S05]  /*14c0*/  BRA `(.L_x_10508) ;  /* 0x0000000800b47947 */ /* 0x000fea0003800000 */
.L_x_10503:
        /* <DEDUP_REMOVED lines=13> */
.L_x_10517:
[----:B------:R0:W5:Y:S01]  /*15a0*/  LDG.E.64 R24, desc[UR36][R4.64] ;  /* 0x0000002404187981 */ /* 0x000162000c1e1b00 */
[----:B------:R-:W-:Y:S05]  /*15b0*/  BRA `(.L_x_10508) ;  /* 0x0000000800787947 */ /* 0x000fea0003800000 */
.L_x_10516:
        /* <DEDUP_REMOVED lines=28> */
.L_x_10519:
        /* <DEDUP_REMOVED lines=13> */
[----:B------:R3:W0:Y:S01]  /*1850*/  F2F.F64.F32 R24, R0 ;  /* 0x0000000000187310 */ /* 0x0006220000201800 */
[----:B------:R-:W-:Y:S05]  /*1860*/  BRA `(.L_x_10508) ;  /* 0x0000000400cc7947 */ /* 0x000fea0003800000 */
.L_x_10518:
[----:B------:R-:W3:Y:S02]  /*1870*/  LDG.E.U16 R0, desc[UR36][R4.64] ;  /* 0x0000002404007981 */ /* 0x000ee4000c1e1500 */
[----:B---3--:R-:W-:-:S04]  /*1880*/  IMAD.U32 R0, R0, 0x10000, RZ ;  /* 0x0001000000007824 */ /* 0x008fc800078e00ff */
[----:B------:R-:W-:-:S04]  /*1890*/  FMUL.FTZ R0, R0, 1 ;  /* 0x3f80000000007820 */ /* 0x000fc80000410000 */
[----:B------:R0:W1:Y:S01]  /*18a0*/  F2F.F64.F32 R24, R0 ;  /* 0x0000000000187310 */ /* 0x0000620000201800 */
[----:B------:R-:W-:Y:S05]  /*18b0*/  BRA `(.L_x_10508) ;  /* 0x0000000400b87947 */ /* 0x000fea0003800000 */
.L_x_10515:
        /* <DEDUP_REMOVED lines=11> */
.L_x_10522:
        /* <DEDUP_REMOVED lines=21> */
.L_x_10526:
[----:B------:R-:W-:Y:S05]  /*1ac0*/  BSYNC B1 ;  /* 0x0000000000017941 */ /* 0x000fea0003800000 */
.L_x_10525:
[----:B------:R-:W-:Y:S01]  /*1ad0*/  LEA R5, R0, 0x3b800000, 0x17 ;  /* 0x3b80000000057811 */ /* 0x000fe200078eb8ff */
[----:B------:R-:W-:-:S05]  /*1ae0*/  IMAD.SHL.U32 R0, R3, 0x100000, RZ ;  /* 0x0010000003007824 */ /* 0x000fca00078e00ff */
[----:B------:R-:W-:-:S07]  /*1af0*/  LOP3.LUT R0, R5, R0, R6, 0xfe, !PT ;  /* 0x0000000005007212 */ /* 0x000fce00078efe06 */
.L_x_10524:
[----:B------:R-:W-:Y:S05]  /*1b00*/  BSYNC B0 ;  /* 0x0000000000007941 */ /* 0x000fea0003800000 */
.L_x_10523:
[----:B------:R-:W-:-:S04]  /*1b10*/  FMUL.FTZ R0, R0, 1 ;  /* 0x3f80000000007820 */ /* 0x000fc80000410000 */
[----:B------:R0:W1:Y:S01]  /*1b20*/  F2F.F64.F32 R24, R0 ;  /* 0x0000000000187310 */ /* 0x0000620000201800 */
[----:B------:R-:W-:Y:S05]  /*1b30*/  BRA `(.L_x_10508) ;  /* 0x0000000400187947 */ /* 0x000fea0003800000 */
.L_x_10521:
        /* <DEDUP_REMOVED lines=21> */
.L_x_10530:
[----:B------:R-:W-:Y:S05]  /*1c90*/  BSYNC B1 ;  /* 0x0000000000017941 */ /* 0x000fea0003800000 */
.L_x_10529:
[----:B------:R-:W-:Y:S01]  /*1ca0*/  LEA R5, R0, 0x37800000, 0x17 ;  /* 0x3780000000057811 */ /* 0x000fe200078eb8ff */
[----:B------:R-:W-:-:S05]  /*1cb0*/  IMAD.SHL.U32 R0, R3, 0x200000, RZ ;  /* 0x0020000003007824 */ /* 0x000fca00078e00ff */
[----:B------:R-:W-:-:S07]  /*1cc0*/  LOP3.LUT R0, R5, R0, R6, 0xfe, !PT ;  /* 0x0000000005007212 */ /* 0x000fce00078efe06 */
.L_x_10528:
[----:B------:R-:W-:Y:S05]  /*1cd0*/  BSYNC B0 ;  /* 0x0000000000007941 */ /* 0x000fea0003800000 */
.L_x_10527:
[----:B------:R-:W-:-:S04]  /*1ce0*/  FMUL.FTZ R0, R0, 1 ;  /* 0x3f80000000007820 */ /* 0x000fc80000410000 */
[----:B------:R0:W1:Y:S01]  /*1cf0*/  F2F.F64.F32 R24, R0 ;  /* 0x0000000000187310 */ /* 0x0000620000201800 */
[----:B------:R-:W-:Y:S05]  /*1d00*/  BRA `(.L_x_10508) ;  /* 0x0000000000a47947 */ /* 0x000fea0003800000 */
.L_x_10520:
        /* <DEDUP_REMOVED lines=14> */
.L_x_10534:
[----:B------:R-:W-:Y:S05]  /*1df0*/  BSYNC B0 ;  /* 0x0000000000007941 */ /* 0x000fea0003800000 */
.L_x_10533:
[----:B------:R-:W-:-:S04]  /*1e00*/  FMUL.FTZ R0, R0, 1 ;  /* 0x3f80000000007820 */ /* 0x000fc80000410000 */
[----:B------:R0:W1:Y:S01]  /*1e10*/  F2F.F64.F32 R24, R0 ;  /* 0x0000000000187310 */ /* 0x0000620000201800 */
[----:B------:R-:W-:Y:S05]  /*1e20*/  BRA `(.L_x_10508) ;  /* 0x00000000005c7947 */ /* 0x000fea0003800000 */
.L_x_10507:
        /* <DEDUP_REMOVED lines=16> */
.L_x_10535:
[----:B------:R-:W-:Y:S01]  /*1f30*/  CS2R R24, SRZ ;  /* 0x0000000000187805 */ /* 0x000fe2000001ff00 */
[----:B------:R-:W-:Y:S06]  /*1f40*/  BRA `(.L_x_10508) ;  /* 0x0000000000147947 */ /* 0x000fec0003800000 */
.L_x_10532:
[----:B------:R-:W3:Y:S02]  /*1f50*/  LDG.E.64 R24, desc[UR36][R4.64] ;  /* 0x0000002404187981 */ /* 0x000ee4000c1e1b00 */
[----:B---3--:R-:W0:Y:S01]  /*1f60*/  I2F.F64.U64 R24, R24 ;  /* 0x0000001800187312 */ /* 0x008e220000301800 */
[----:B------:R-:W-:Y:S05]  /*1f70*/  BRA `(.L_x_10508) ;  /* 0x0000000000087947 */ /* 0x000fea0003800000 */
.L_x_10531:
[----:B------:R-:W3:Y:S02]  /*1f80*/  LDG.E R4, desc[UR36][R4.64] ;  /* 0x0000002404047981 */ /* 0x000ee4000c1e1900 */
[----:B---3--:R0:W1:Y:S02]  /*1f90*/  I2F.F64.U32 R24, R4 ;  /* 0x0000000400187312 */ /* 0x0080640000201800 */
.L_x_10508:
[----:B------:R-:W-:-:S07]  /*1fa0*/  VIADD R29, R29, 0x80 ;  /* 0x000000801d1d7836 */ /* 0x000fce0000000000 */
.L_x_10502:
[----:B------:R-:W-:Y:S05]  /*1fb0*/  BSYNC B6 ;  /* 0x0000000000067941 */ /* 0x000fea0003800000 */
.L_x_10501:
[----:B------:R-:W-:Y:S01]  /*1fc0*/  ISETP.GE.AND P0, PT, R29, R2, PT ;  /* 0x000000021d00720c */ /* 0x000fe20003f06270 */
[----:B------:R-:W-:Y:S01]  /*1fd0*/  BSSY B6, `(.L_x_10536) ;  /* 0x00000f9000067945 */ /* 0x000fe20003800000 */
[----:B------:R-:W-:Y:S02]  /*1fe0*/  CS2R R18, SRZ ;  /* 0x0000000000127805 */ /* 0x000fe4000001ff00 */
[----:B------:R-:W-:-:S09]  /*1ff0*/  CS2R R16, SRZ ;  /* 0x0000000000107805 */ /* 0x000fd2000001ff00 */
[----:B------:R-:W-:Y:S05]  /*2000*/  @P0 BRA `(.L_x_10537) ;  /* 0x0000000c00d40947 */ /* 0x000fea0003800000 */
[----:B01----:R-:W0:Y:S01]  /*2010*/  LDC.64 R4, c[0x0][0x220] ;  /* 0x00008800ff047b82 */ /* 0x003e220000000a00 */
[----:B---3--:R-:W-:Y:S01]  /*2020*/  IMAD R0, R22, 0x200, R29 ;  /* 0x0000020016007824 */ /* 0x008fe200078e021d */
        /* <DEDUP_REMOVED lines=19> */
.L_x_10541:
[----:B------:R-:W3:Y:S02]  /*2160*/  LDG.E.U8 R4, desc[UR36][R4.64] ;  /* 0x0000002404047981 */ /* 0x000ee4000c1e1100 */
[----:B---3--:R0:W1:Y:S01]  /*2170*/  I2F.F64.U16 R16, R4 ;  /* 0x0000000400107312 */ /* 0x0080620000101800 */
[----:B------:R-:W-:Y:S05]  /*2180*/  BRA `(.L_x_10543) ;  /* 0x0000000c00707947 */ /* 0x000fea0003800000 */
.L_x_10540:
        /* <DEDUP_REMOVED lines=9> */
.L_x_10545:
[----:B------:R-:W3:Y:S02]  /*2220*/  LDG.E R4, desc[UR36][R4.64] ;  /* 0x0000002404047981 */ /* 0x000ee4000c1e1900 */
[----:B---3--:R0:W1:Y:S01]  /*2230*/  I2F.F64 R16, R4 ;  /* 0x0000000400107312 */ /* 0x0080620000201c00 */
[----:B------:R-:W-:Y:S05]  /*2240*/  BRA `(.L_x_10543) ;  /* 0x0000000c00407947 */ /* 0x000fea0003800000 */
.L_x_10544:
[----:B------:R-:W3:Y:S02]  /*2250*/  LDG.E.U16 R4, desc[UR36][R4.64] ;  /* 0x0000002404047981 */ /* 0x000ee4000c1e1500 */
[----:B---3--:R0:W1:Y:S01]  /*2260*/  I2F.F64.S16 R16, R4 ;  /* 0x0000000400107312 */ /* 0x0080620000101c00 */
[----:B------:R-:W-:Y:S05]  /*2270*/  BRA `(.L_x_10543) ;  /* 0x0000000c00347947 */ /* 0x000fea0003800000 */
.L_x_10539:
        /* <DEDUP_REMOVED lines=10> */
.L_x_10547:
[----:B------:R-:W3:Y:S02]  /*2320*/  LDG.E.U16 R0, desc[UR36][R4.64] ;  /* 0x0000002404007981 */ /* 0x000ee4000c1e1500 */
[----:B---3--:R-:W-:-:S05]  /*2330*/  HADD2.F32 R0, -RZ, R0.H0_H0 ;  /* 0x20000000ff007230 */ /* 0x008fca0000004100 */
[----:B------:R-:W-:-:S04]  /*2340*/  FMUL.FTZ R0, R0, 1 ;  /* 0x3f80000000007820 */ /* 0x000fc80000410000 */
[----:B------:R0:W1:Y:S01]  /*2350*/  F2F.F64.F32 R16, R0 ;  /* 0x0000000000107310 */ /* 0x0000620000201800 */
[----:B------:R-:W-:Y:S05]  /*2360*/  BRA `(.L_x_10543) ;  /* 0x0000000800f87947 */ /* 0x000fea0003800000 */
.L_x_10546:
        /* <DEDUP_REMOVED lines=10> */
.L_x_10549:
[----:B------:R-:W3:Y:S02]  /*2410*/  LDG.E.U16 R4, desc[UR36][R4.64] ;  /* 0x0000002404047981 */ /* 0x000ee4000c1e1500 */
[----:B---3--:R-:W-:-:S05]  /*2420*/  HADD2.F32 R0, -RZ, R4.H0_H0 ;  /* 0x20000004ff007230 */ /* 0x008fca0000004100 */
[----:B------:R-:W-:-:S04]  /*2430*/  FMUL.FTZ R0, R0, 1 ;  /* 0x3f80000000007820 */ /* 0x000fc80000410000 */
[----:B------:R0:W1:Y:S01]  /*2440*/  F2F.F64.F32 R16, R0 ;  /* 0x0000000000107310 */ /* 0x0000620000201800 */
[----:B------:R-:W-:Y:S05]  /*2450*/  BRA `(.L_x_10543) ;  /* 0x0000000800bc7947 */ /* 0x000fea0003800000 */
.L_x_10548:
[----:B------:R0:W5:Y:S01]  /*2460*/  LDG.E.64 R16, desc[UR36][R4.64] ;  /* 0x0000002404107981 */ /* 0x000162000c1e1b00 */
[----:B------:R-:W-:Y:S05]  /*2470*/  BRA `(.L_x_10543) ;  /* 0x0000000800b47947 */ /* 0x000fea0003800000 */
.L_x_10538:
        /* <DEDUP_REMOVED lines=13> */
.L_x_10552:
[----:B------:R0:W5:Y:S01]  /*2550*/  LDG.E.64 R16, desc[UR36][R4.64] ;  /* 0x0000002404107981 */ /* 0x000162000c1e1b00 */
[----:B------:R-:W-:Y:S05]  /*2560*/  BRA `(.L_x_10543) ;  /* 0x0000000800787947 */ /* 0x000fea0003800000 */
.L_x_10551:
        /* <DEDUP_REMOVED lines=28> */
.L_x_10554:
        /* <DEDUP_REMOVED lines=15> */
.L_x_10553:
[----:B------:R-:W3:Y:S02]  /*2820*/  LDG.E.U16 R0, desc[UR36][R4.64] ;  /* 0x0000002404007981 */ /* 0x000ee4000c1e1500 */
[----:B---3--:R-:W-:-:S04]  /*2830*/  IMAD.U32 R0, R0, 0x10000, RZ ;  /* 0x0001000000007824 */ /* 0x008fc800078e00ff */
[----:B------:R-:W-:-:S04]  /*2840*/  FMUL.FTZ R0, R0, 1 ;  /* 0x3f80000000007820 */ /* 0x000fc80000410000 */
[----:B------:R0:W1:Y:S01]  /*2850*/  F2F.F64.F32 R16, R0 ;  /* 0x0000000000107310 */ /* 0x0000620000201800 */
[----:B------:R-:W-:Y:S05]  /*2860*/  BRA `(.L_x_10543) ;  /* 0x0000000400b87947 */ /* 0x000fea0003800000 */
.L_x_10550:
        /* <DEDUP_REMOVED lines=11> */
.L_x_10557:
        /* <DEDUP_REMOVED lines=21> */
.L_x_10561:
[----:B------:R-:W-:Y:S05]  /*2a70*/  BSYNC B1 ;  /* 0x0000000000017941 */ /* 0x000fea0003800000 */
.L_x_10560:
[----:B------:R-:W-:Y:S01]  /*2a80*/  LEA R5, R0, 0x3b800000, 0x17 ;  /* 0x3b80000000057811 */ /* 0x000fe200078eb8ff */
[----:B------:R-:W-:-:S05]  /*2a90*/  IMAD.SHL.U32 R0, R3, 0x100000, RZ ;  /* 0x0010000003007824 */ /* 0x000fca00078e00ff */
[----:B------:R-:W-:-:S07]  /*2aa0*/  LOP3.LUT R0, R5, R0, R6, 0xfe, !PT ;  /* 0x0000000005007212 */ /* 0x000fce00078efe06 */
.L_x_10559:
[----:B------:R-:W-:Y:S05]  /*2ab0*/  BSYNC B0 ;  /* 0x0000000000007941 */ /* 0x000fea0003800000 */
.L_x_10558:
[----:B------:R-:W-:-:S04]  /*2ac0*/  FMUL.FTZ R0, R0, 1 ;  /* 0x3f80000000007820 */ /* 0x000fc80000410000 */
[----:B------:R3:W0:Y:S01]  /*2ad0*/  F2F.F64.F32 R16, R0 ;  /* 0x0000000000107310 */ /* 0x0006220000201800 */
[----:B------:R-:W-:Y:S05]  /*2ae0*/  BRA `(.L_x_10543) ;  /* 0x0000000400187947 */ /* 0x000fea0003800000 */
.L_x_10556:
        /* <DEDUP_REMOVED lines=21> */
.L_x_10565:
[----:B------:R-:W-:Y:S05]  /*2c40*/  BSYNC B1 ;  /* 0x0000000000017941 */ /* 0x000fea0003800000 */
.L_x_10564:
[----:B------:R-:W-:Y:S01]  /*2c50*/  LEA R5, R0, 0x37800000, 0x17 ;  /* 0x3780000000057811 */ /* 0x000fe200078eb8ff */
[----:B------:R-:W-:-:S05]  /*2c60*/  IMAD.SHL.U32 R0, R3, 0x200000, RZ ;  /* 0x0020000003007824 */ /* 0x000fca00078e00ff */
[----:B------:R-:W-:-:S07]  /*2c70*/  LOP3.LUT R0, R5, R0, R6, 0xfe, !PT ;  /* 0x0000000005007212 */ /* 0x000fce00078efe06 */
.L_x_10563:
[----:B------:R-:W-:Y:S05]  /*2c80*/  BSYNC B0 ;  /* 0x0000000000007941 */ /* 0x000fea0003800000 */
.L_x_10562:
[----:B------:R-:W-:-:S04]  /*2c90*/  FMUL.FTZ R0, R0, 1 ;  /* 0x3f80000000007820 */ /* 0x000fc80000410000 */
[----:B------:R0:W1:Y:S01]  /*2ca0*/  F2F.F64.F32 R16, R0 ;  /* 0x0000000000107310 */ /* 0x0000620000201800 */
[----:B------:R-:W-:Y:S05]  /*2cb0*/  BRA `(.L_x_10543) ;  /* 0x0000000000a47947 */ /* 0x000fea0003800000 */
.L_x_10555:
        /* <DEDUP_REMOVED lines=14> */
.L_x_10569:
[----:B------:R-:W-:Y:S05]  /*2da0*/  BSYNC B0 ;  /* 0x0000000000007941 */ /* 0x000fea0003800000 */
.L_x_10568:
[----:B------:R-:W-:-:S04]  /*2db0*/  FMUL.FTZ R0, R0, 1 ;  /* 0x3f80000000007820 */ /* 0x000fc80000410000 */
[----:B------:R0:W1:Y:S01]  /*2dc0*/  F2F.F64.F32 R16, R0 ;  /* 0x0000000000107310 */ /* 0x0000620000201800 */
[----:B------:R-:W-:Y:S05]  /*2dd0*/  BRA `(.L_x_10543) ;  /* 0x00000000005c7947 */ /* 0x000fea0003800000 */
.L_x_10542:
        /* <DEDUP_REMOVED lines=16> */
.L_x_10570:
[----:B------:R-:W-:Y:S01]  /*2ee0*/  CS2R R16, SRZ ;  /* 0x0000000000107805 */ /* 0x000fe2000001ff00 */
[----:B------:R-:W-:Y:S06]  /*2ef0*/  BRA `(.L_x_10543) ;  /* 0x0000000000147947 */ /* 0x000fec0003800000 */
.L_x_10567:
[----:B------:R-:W3:Y:S02]  /*2f00*/  LDG.E.64 R16, desc[UR36][R4.64] ;  /* 0x0000002404107981 */ /* 0x000ee4000c1e1b00 */
[----:B---3--:R-:W0:Y:S01]  /*2f10*/  I2F.F64.U64 R16, R16 ;  /* 0x0000001000107312 */ /* 0x008e220000301800 */
[----:B------:R-:W-:Y:S05]  /*2f20*/  BRA `(.L_x_10543) ;  /* 0x0000000000087947 */ /* 0x000fea0003800000 */
.L_x_10566:
[----:B------:R-:W3:Y:S02]  /*2f30*/  LDG.E R4, desc[UR36][R4.64] ;  /* 0x0000002404047981 */ /* 0x000ee4000c1e1900 */
[----:B---3--:R0:W1:Y:S02]  /*2f40*/  I2F.F64.U32 R16, R4 ;  /* 0x0000000400107312 */ /* 0x0080640000201800 */
.L_x_10543:
[----:B------:R-:W-:-:S07]  /*2f50*/  VIADD R29, R29, 0x80 ;  /* 0x000000801d1d7836 */ /* 0x000fce0000000000 */
.L_x_10537:
[----:B------:R-:W-:Y:S05]  /*2f60*/  BSYNC B6 ;  /* 0x0000000000067941 */ /* 0x000fea0003800000 */
.L_x_10536:
[----:B------:R-:W-:Y:S01]  /*2f70*/  ISETP.GE.AND P0, PT, R29, R2, PT ;  /* 0x000000021d00720c */ /* 0x000fe20003f06270 */
[----:B------:R-:W-:-:S12]  /*2f80*/  BSSY B6, `(.L_x_10571) ;  /* 0x00000f4000067945 */ /* 0x000fd80003800000 */
[----:B------:R-:W-:Y:S05]  /*2f90*/  @P0 BRA `(.L_x_10572) ;  /* 0x0000000c00c80947 */ /* 0x000fea0003800000 */
[----:B01----:R-:W0:Y:S01]  /*2fa0*/  LDC.64 R4, c[0x0][0x220] ;  /* 0x00008800ff047b82 */ /* 0x003e220000000a00 */
[----:B---3--:R-:W-:Y:S01]  /*2fb0*/  PRMT R0, R23, 0x9910, RZ ;  /* 0x0000991017007816 */ /* 0x008fe200000000ff */
        /* <DEDUP_REMOVED lines=18> */
.L_x_10576:
[----:B------:R-:W3:Y:S02]  /*30e0*/  LDG.E.U8 R4, desc[UR36][R4.64] ;  /* 0x0000002404047981 */ /* 0x000ee4000c1e1100 */
[----:B---3--:R0:W1:Y:S01]  /*30f0*/  I2F.F64.U16 R18, R4 ;  /* 0x0000000400127312 */ /* 0x0080620000101800 */
[----:B------:R-:W-:Y:S05]  /*3100*/  BRA `(.L_x_10572) ;  /* 0x0000000c006c7947 */ /* 0x000fea0003800000 */
.L_x_10575:
        /* <DEDUP_REMOVED lines=9> */
.L_x_10579:
[----:B------:R-:W3:Y:S02]  /*31a0*/  LDG.E R4, desc[UR36][R4.64] ;  /* 0x0000002404047981 */ /* 0x000ee4000c1e1900 */
[----:B---3--:R0:W1:Y:S01]  /*31b0*/  I2F.F64 R18, R4 ;  /* 0x0000000400127312 */ /* 0x0080620000201c00 */
[----:B------:R-:W-:Y:S05]  /*31c0*/  BRA `(.L_x_10572) ;  /* 0x0000000c003c7947 */ /* 0x000fea0003800000 */
.L_x_10578:
[----:B------:R-:W3:Y:S02]  /*31d0*/  LDG.E.U16 R4, desc[UR36][R4.64] ;  /* 0x0000002404047981 */ /* 0x000ee4000c1e1500 */
[----:B---3--:R0:W1:Y:S01]  /*31e0*/  I2F.F64.S16 R18, R4 ;  /* 0x0000000400127312 */ /* 0x0080620000101c00 */
[----:B------:R-:W-:Y:S05]  /*31f0*/  BRA `(.L_x_10572) ;  /* 0x0000000c00307947 */ /* 0x000fea0003800000 */
.L_x_10574:
        /* <DEDUP_REMOVED lines=10> */
.L_x_10581:
[----:B------:R-:W3:Y:S02]  /*32a0*/  LDG.E.U16 R0, desc[UR36][R4.64] ;  /* 0x0000002404007981 */ /* 0x000ee4000c1e1500 */
[----:B---3--:R-:W-:-:S05]  /*32b0*/  HADD2.F32 R0, -RZ, R0.H0_H0 ;  /* 0x20000000ff007230 */ /* 0x008fca0000004100 */
[----:B------:R-:W-:-:S04]  /*32c0*/  FMUL.FTZ R0, R0, 1 ;  /* 0x3f80000000007820 */ /* 0x000fc80000410000 */
[----:B------:R0:W1:Y:S01]  /*32d0*/  F2F.F64.F32 R18, R0 ;  /* 0x0000000000127310 */ /* 0x0000620000201800 */
[----:B------:R-:W-:Y:S05]  /*32e0*/  BRA `(.L_x_10572) ;  /* 0x0000000800f47947 */ /* 0x000fea0003800000 */
.L_x_10580:
        /* <DEDUP_REMOVED lines=10> */
.L_x_10583:
[----:B------:R-:W3:Y:S02]  /*3390*/  LDG.E.U16 R4, desc[UR36][R4.64] ;  /* 0x0000002404047981 */ /* 0x000ee4000c1e1500 */
[----:B---3--:R-:W-:-:S05]  /*33a0*/  HADD2.F32 R0, -RZ, R4.H0_H0 ;  /* 0x20000004ff007230 */ /* 0x008fca0000004100 */
[----:B------:R-:W-:-:S04]  /*33b0*/  FMUL.FTZ R0, R0, 1 ;  /* 0x3f80000000007820 */ /* 0x000fc80000410000 */
[----:B------:R0:W1:Y:S01]  /*33c0*/  F2F.F64.F32 R18, R0 ;  /* 0x0000000000127310 */ /* 0x0000620000201800 */
[----:B------:R-:W-:Y:S05]  /*33d0*/  BRA `(.L_x_10572) ;  /* 0x0000000800b87947 */ /* 0x000fea0003800000 */
.L_x_10582:
[----:B------:R0:W5:Y:S01]  /*33e0*/  LDG.E.64 R18, desc[UR36][R4.64] ;  /* 0x0000002404127981 */ /* 0x000162000c1e1b00 */
[----:B------:R-:W-:Y:S05]  /*33f0*/  BRA `(.L_x_10572) ;  /* 0x0000000800b07947 */ /* 0x000fea0003800000 */
.L_x_10573:
        /* <DEDUP_REMOVED lines=13> */
.L_x_10586:
[----:B------:R0:W5:Y:S01]  /*34d0*/  LDG.E.64 R18, desc[UR36][R4.64] ;  /* 0x0000002404127981 */ /* 0x000162000c1e1b00 */
[----:B------:R-:W-:Y:S05]  /*34e0*/  BRA `(.L_x_10572) ;  /* 0x0000000800747947 */ /* 0x000fea0003800000 */
.L_x_10585:
        /* <DEDUP_REMOVED lines=28> */
.L_x_10588:
        /* <DEDUP_REMOVED lines=15> */
.L_x_10587:
[----:B------:R-:W3:Y:S02]  /*37a0*/  LDG.E.U16 R0, desc[UR36][R4.64] ;  /* 0x0000002404007981 */ /* 0x000ee4000c1e1500 */
[----:B---3--:R-:W-:-:S04]  /*37b0*/  IMAD.U32 R0, R0, 0x10000, RZ ;  /* 0x0001000000007824 */ /* 0x008fc800078e00ff */
[----:B------:R-:W-:-:S04]  /*37c0*/  FMUL.FTZ R0, R0, 1 ;  /* 0x3f80000000007820 */ /* 0x000fc80000410000 */
[----:B------:R0:W1:Y:S01]  /*37d0*/  F2F.F64.F32 R18, R0 ;  /* 0x0000000000127310 */ /* 0x0000620000201800 */
[----:B------:R-:W-:Y:S05]  /*37e0*/  BRA `(.L_x_10572) ;  /* 0x0000000400b47947 */ /* 0x000fea0003800000 */
.L_x_10584:
        /* <DEDUP_REMOVED lines=11> */
.L_x_10591:
        /* <DEDUP_REMOVED lines=21> */
.L_x_10595:
[----:B------:R-:W-:Y:S05]  /*39f0*/  BSYNC B1 ;  /* 0x0000000000017941 */ /* 0x000fea0003800000 */
.L_x_10594:
[----:B------:R-:W-:Y:S01]  /*3a00*/  LEA R5, R0, 0x3b800000, 0x17 ;  /* 0x3b80000000057811 */ /* 0x000fe200078eb8ff */
[----:B------:R-:W-:-:S05]  /*3a10*/  IMAD.SHL.U32 R0, R3, 0x100000, RZ ;  /* 0x0010000003007824 */ /* 0x000fca00078e00ff */
[----:B------:R-:W-:-:S07]  /*3a20*/  LOP3.LUT R0, R5, R0, R6, 0xfe, !PT ;  /* 0x0000000005007212 */ /* 0x000fce00078efe06 */
.L_x_10593:
[----:B------:R-:W-:Y:S05]  /*3a30*/  BSYNC B0 ;  /* 0x0000000000007941 */ /* 0x000fea0003800000 */
.L_x_10592:
[----:B------:R-:W-:-:S04]  /*3a40*/  FMUL.FTZ R0, R0, 1 ;  /* 0x3f80000000007820 */ /* 0x000fc80000410000 */
[----:B------:R0:W1:Y:S01]  /*3a50*/  F2F.F64.F32 R18, R0 ;  /* 0x0000000000127310 */ /* 0x0000620000201800 */
[----:B------:R-:W-:Y:S05]  /*3a60*/  BRA `(.L_x_10572) ;  /* 0x0000000400147947 */ /* 0x000fea0003800000 */
.L_x_10590:
        /* <DEDUP_REMOVED lines=21> */
.L_x_10599:
[----:B------:R-:W-:Y:S05]  /*3bc0*/  BSYNC B1 ;  /* 0x0000000000017941 */ /* 0x000fea0003800000 */
.L_x_10598:
[----:B------:R-:W-:Y:S01]  /*3bd0*/  LEA R5, R0, 0x37800000, 0x17 ;  /* 0x3780000000057811 */ /* 0x000fe200078eb8ff */
[----:B------:R-:W-:-:S05]  /*3be0*/  IMAD.SHL.U32 R0, R3, 0x200000, RZ ;  /* 0x0020000003007824 */ /* 0x000fca00078e00ff */
[----:B------:R-:W-:-:S07]  /*3bf0*/  LOP3.LUT R0, R5, R0, R6, 0xfe, !PT ;  /* 0x0000000005007212 */ /* 0x000fce00078efe06 */
.L_x_10597:
[----:B------:R-:W-:Y:S05]  /*3c00*/  BSYNC B0 ;  /* 0x0000000000007941 */ /* 0x000fea0003800000 */
.L_x_10596:
[----:B------:R-:W-:-:S04]  /*3c10*/  FMUL.FTZ R0, R0, 1 ;  /* 0x3f80000000007820 */ /* 0x000fc80000410000 */
[----:B------:R0:W1:Y:S01]  /*3c20*/  F2F.F64.F32 R18, R0 ;  /* 0x0000000000127310 */ /* 0x0000620000201800 */
[----:B------:R-:W-:Y:S05]  /*3c30*/  BRA `(.L_x_10572) ;  /* 0x0000000000a07947 */ /* 0x000fea0003800000 */
.L_x_10589:
        /* <DEDUP_REMOVED lines=14> */
.L_x_10603:
[----:B------:R-:W-:Y:S05]  /*3d20*/  BSYNC B0 ;  /* 0x0000000000007941 */ /* 0x000fea0003800000 */
.L_x_10602:
[----:B------:R-:W-:-:S04]  /*3d30*/  FMUL.FTZ R0, R0, 1 ;  /* 0x3f80000000007820 */ /* 0x000fc80000410000 */
[----:B------:R0:W1:Y:S01]  /*3d40*/  F2F.F64.F32 R18, R0 ;  /* 0x0000000000127310 */ /* 0x0000620000201800 */
[----:B------:R-:W-:Y:S05]  /*3d50*/  BRA `(.L_x_10572) ;  /* 0x0000000000587947 */ /* 0x000fea0003800000 */
.L_x_10577:
        /* <DEDUP_REMOVED lines=16> */
.L_x_10604:
[----:B------:R-:W-:Y:S05]  /*3e60*/  BRA `(.L_x_10572) ;  /* 0x0000000000147947 */ /* 0x000fea0003800000 */
.L_x_10601:
[----:B------:R-:W3:Y:S02]  /*3e70*/  LDG.E.64 R18, desc[UR36][R4.64] ;  /* 0x0000002404127981 */ /* 0x000ee4000c1e1b00 */
[----:B---3--:R-:W0:Y:S01]  /*3e80*/  I2F.F64.U64 R18, R18 ;  /* 0x0000001200127312 */ /* 0x008e220000301800 */
[----:B------:R-:W-:Y:S05]  /*3e90*/  BRA `(.L_x_10572) ;  /* 0x0000000000087947 */ /* 0x000fea0003800000 */
.L_x_10600:
[----:B------:R-:W3:Y:S02]  /*3ea0*/  LDG.E R4, desc[UR36][R4.64] ;  /* 0x0000002404047981 */ /* 0x000ee4000c1e1900 */
[----:B---3--:R0:W1:Y:S02]  /*3eb0*/  I2F.F64.U32 R18, R4 ;  /* 0x0000000400127312 */ /* 0x0080640000201800 */
.L_x_10572:
[----:B------:R-:W-:Y:S05]  /*3ec0*/  BSYNC B6 ;  /* 0x0000000000067941 */ /* 0x000fea0003800000 */
.L_x_10571:
[----:B------:R-:W2:Y:S01]  /*3ed0*/  S2R R23, SR_TID.X ;  /* 0x0000000000177919 */ /* 0x000ea20000002100 */
[----:B------:R-:W-:Y:S01]  /*3ee0*/  BSSY B0, `(.L_x_10605) ;  /* 0x0000056000007945 */ /* 0x000fe20003800000 */
[----:B--2---:R-:W-:-:S13]  /*3ef0*/  ISETP.GE.AND P1, PT, R23, R2, PT ;  /* 0x000000021700720c */ /* 0x004fda0003f26270 */
[----:B------:R-:W-:Y:S05]  /*3f00*/  @P1 BRA `(.L_x_10606) ;  /* 0x00000004004c1947 */ /* 0x000fea0003800000 */
[----:B01----:R-:W-:Y:S01]  /*3f10*/  IMAD.MOV.U32 R4, RZ, RZ, 0x652b82fe ;  /* 0x652b82feff047424 */ /* 0x003fe200078e00ff */
[----:B------:R-:W-:Y:S01]  /*3f20*/  UMOV UR4, 0xfefa39ef ;  /* 0xfefa39ef00047882 */ /* 0x000fe20000000000 */
[----:B------:R-:W-:Y:S01]  /*3f30*/  IMAD.MOV.U32 R5, RZ, RZ, 0x3ff71547 ;  /* 0x3ff71547ff057424 */ /* 0x000fe200078e00ff */
[----:B------:R-:W-:Y:S01]  /*3f40*/  UMOV UR5, 0x3fe62e42 ;  /* 0x3fe62e4200057882 */ /* 0x000fe20000000000 */
[----:B----45:R-:W-:Y:S01]  /*3f50*/  DADD R10, -RZ, -R26 ;  /* 0x00000000ff0a7229 */ /* 0x030fe2000000091a */
        /* <DEDUP_REMOVED lines=46> */
[----:B---3--:R-:W-:Y:S02]  /*4240*/  @!P2 LEA.HI R0, R4, R4, RZ, 0x1 ;  /* 0x000000040400a211 */ /* 0x008fe400078f08ff */
        /* <DEDUP_REMOVED lines=8> */
.L_x_10608:
[----:B------:R-:W-:Y:S05]  /*42d0*/  BSYNC B1 ;  /* 0x0000000000017941 */ /* 0x000fea0003800000 */
.L_x_10607:
[----:B------:R-:W-:Y:S01]  /*42e0*/  DADD R6, R6, 1 ;  /* 0x3ff0000006067429 */ /* 0x000fe20000000000 */
[----:B------:R-:W-:Y:S01]  /*42f0*/  IMAD.MOV.U32 R4, RZ, RZ, 0x1 ;  /* 0x00000001ff047424 */ /* 0x000fe200078e00ff */
[----:B------:R-:W-:-:S04]  /*4300*/  FSETP.GEU.AND P2, PT, |R27|, 6.5827683646048100446e-37, PT ;  /* 0x036000001b00780b */ /* 0x000fc80003f4e200 */
        /* <DEDUP_REMOVED lines=9> */
[----:B---3--:R-:W-:-:S05]  /*43a0*/  FFMA R0, RZ, R7, R5 ;  /* 0x00000007ff007223 */ /* 0x008fca0000000005 */
[----:B------:R-:W-:-:S13]  /*43b0*/  FSETP.GT.AND P0, PT, |R0|, 1.469367938527859385e-39, PT ;  /* 0x001000000000780b */ /* 0x000fda0003f04200 */
[----:B------:R-:W-:Y:S05]  /*43c0*/  @P0 BRA P2, `(.L_x_10606) ;  /* 0x00000000001c0947 */ /* 0x000fea0001000000 */
[----:B------:R-:W-:Y:S01]  /*43d0*/  IMAD.MOV.U32 R0, RZ, RZ, R26 ;  /* 0x000000ffff007224 */ /* 0x000fe200078e001a */
[----:B------:R-:W-:Y:S01]  /*43e0*/  MOV R26, 0x4420 ;  /* 0x00004420001a7802 */ /* 0x000fe20000000f00 */
[----:B------:R-:W-:Y:S02]  /*43f0*/  IMAD.MOV.U32 R3, RZ, RZ, R27 ;  /* 0x000000ffff037224 */ /* 0x000fe400078e001b */
[----:B------:R-:W-:-:S07]  /*4400*/  IMAD.MOV.U32 R9, RZ, RZ, R7 ;  /* 0x000000ffff097224 */ /* 0x000fce00078e0007 */
[----:B------:R-:W-:Y:S05]  /*4410*/  CALL.REL.NOINC `($__internal_22_$__cuda_sm20_div_rn_f64_full) ;  /* 0x0000005800187944 */ /* 0x000fea0003c00000 */
[----:B------:R-:W-:Y:S02]  /*4420*/  IMAD.MOV.U32 R4, RZ, RZ, R14 ;  /* 0x000000ffff047224 */ /* 0x000fe400078e000e */
[----:B------:R-:W-:-:S07]  /*4430*/  IMAD.MOV.U32 R5, RZ, RZ, R15 ;  /* 0x000000ffff057224 */ /* 0x000fce00078e000f */
.L_x_10606:
[----:B------:R-:W-:Y:S05]  /*4440*/  BSYNC B0 ;  /* 0x0000000000007941 */ /* 0x000fea0003800000 */
.L_x_10605:
[----:B01--45:R-:W-:Y:S01]  /*4450*/  VIADD R27, R23, 0x80 ;  /* 0x00000080171b7836 */ /* 0x033fe20000000000 */
        /* <DEDUP_REMOVED lines=63> */
.L_x_10612:
[----:B------:R-:W-:Y:S05]  /*4850*/  BSYNC B1 ;  /* 0x0000000000017941 */ /* 0x000fea0003800000 */
.L_x_10611:
[----:B------:R-:W-:Y:S01]  /*4860*/  DADD R6, R8, 1 ;  /* 0x3ff0000008067429 */ /* 0x000fe20000000000 */
[----:B------:R-:W-:Y:S01]  /*4870*/  FSETP.GEU.AND P2, PT, |R25|, 6.5827683646048100446e-37, PT ;  /* 0x036000001900780b */ /* 0x000fe20003f4e200 */
[----:B------:R-:W-:-:S04]  /*4880*/  IMAD.MOV.U32 R8, RZ, RZ, 0x1 ;  /* 0x00000001ff087424 */ /* 0x000fc800078e00ff */
        /* <DEDUP_REMOVED lines=19> */
.L_x_10610:
[----:B------:R-:W-:Y:S05]  /*49c0*/  BSYNC B0 ;  /* 0x0000000000007941 */ /* 0x000fea0003800000 */
.L_x_10609:
        /* <DEDUP_REMOVED lines=64> */
.L_x_10616:
[----:B------:R-:W-:Y:S05]  /*4dd0*/  BSYNC B1 ;  /* 0x0000000000017941 */ /* 0x000fea0003800000 */
.L_x_10615:
        /* <DEDUP_REMOVED lines=22> */
.L_x_10614:
[----:B------:R-:W-:Y:S05]  /*4f40*/  BSYNC B0 ;  /* 0x0000000000007941 */ /* 0x000fea0003800000 */
.L_x_10613:
        /* <DEDUP_REMOVED lines=64> */
.L_x_10620:
[----:B------:R-:W-:Y:S05]  /*5350*/  BSYNC B1 ;  /* 0x0000000000017941 */ /* 0x000fea0003800000 */
.L_x_10619:
        /* <DEDUP_REMOVED lines=22> */
.L_x_10618:
[----:B------:R-:W-:Y:S05]  /*54c0*/  BSYNC B0 ;  /* 0x0000000000007941 */ /* 0x000fea0003800000 */
.L_x_10617:
[----:B------:R-:W0:Y:S01]  /*54d0*/  LDC.U8 R18, c[0x0][0x234] ;  /* 0x00008d00ff127b82 */ /* 0x000e220000000000 */
[----:B------:R-:W-:Y:S04]  /*54e0*/  BSSY B6, `(.L_x_10621) ;  /* 0x000012e000067945 */ /* 0x000fe80003800000 */
[----:B------:R-:W-:Y:S05]  /*54f0*/  @P1 BRA `(.L_x_10622) ;  /* 0x0000001000b01947 */ /* 0x000fea0003800000 */
[----:B------:R-:W3:Y:S01]  /*5500*/  S2R R3, SR_TID.X ;  /* 0x0000000000037919 */ /* 0x000ee20000002100 */
[----:B------:R-:W1:Y:S01]  /*5510*/  LDC.64 R8, c[0x0][0x218] ;  /* 0x00008600ff087b82 */ /* 0x000e620000000a00 */
[----:B0-----:R-:W-:Y:S01]  /*5520*/  PRMT R6, R18, 0x9910, RZ ;  /* 0x0000991012067816 */ /* 0x001fe200000000ff */
[----:B------:R-:W-:Y:S01]  /*5530*/  ULDC UR4, c[0x0][0x238] ;  /* 0x00008e0000047ab9 */ /* 0x000fe20000000800 */
[----:B---3--:R-:W-:-:S04]  /*5540*/  IMAD R0, R22, 0x200, R3 ;  /* 0x0000020016007824 */ /* 0x008fc800078e0203 */
        /* <DEDUP_REMOVED lines=18> */
.L_x_10626:
[----:B------:R-:W0:Y:S01]  /*5670*/  F2I.S64.F64.TRUNC R4, R4 ;  /* 0x0000000400047311 */ /* 0x000e22000030d900 */
[----:B------:R-:W-:Y:S02]  /*5680*/  IMAD.MOV.U32 R23, RZ, RZ, R27 ;  /* 0x000000ffff177224 */ /* 0x000fe400078e001b */
[----:B0-----:R-:W-:-:S05]  /*5690*/  IMAD.MOV.U32 R3, RZ, RZ, R4 ;  /* 0x000000ffff037224 */ /* 0x001fca00078e0004 */
[----:B------:R0:W-:Y:S01]  /*56a0*/  STG.E.U8 desc[UR36][R8.64], R3 ;  /* 0x0000000308007986 */ /* 0x0001e2000c101124 */
[----:B------:R-:W-:Y:S05]  /*56b0*/  BRA `(.L_x_10622) ;  /* 0x0000001000407947 */ /* 0x000fea0003800000 */
.L_x_10625:
        /* <DEDUP_REMOVED lines=10> */
.L_x_10629:
[----:B------:R-:W0:Y:S01]  /*5760*/  F2I.F64.TRUNC R5, R4 ;  /* 0x0000000400057311 */ /* 0x000e22000030d100 */
[----:B------:R-:W-:Y:S01]  /*5770*/  IMAD.MOV.U32 R23, RZ, RZ, R27 ;  /* 0x000000ffff177224 */ /* 0x000fe200078e001b */
[----:B0-----:R4:W-:Y:S01]  /*5780*/  STG.E desc[UR36][R8.64], R5 ;  /* 0x0000000508007986 */ /* 0x0019e2000c101924 */
[----:B------:R-:W-:Y:S05]  /*5790*/  BRA `(.L_x_10622) ;  /* 0x0000001000087947 */ /* 0x000fea0003800000 */
.L_x_10628:
[----:B------:R-:W0:Y:S01]  /*57a0*/  F2I.F64.TRUNC R5, R4 ;  /* 0x0000000400057311 */ /* 0x000e22000030d100 */
[----:B------:R-:W-:Y:S01]  /*57b0*/  IMAD.MOV.U32 R23, RZ, RZ, R27 ;  /* 0x000000ffff177224 */ /* 0x000fe200078e001b */
[----:B0-----:R1:W-:Y:S01]  /*57c0*/  STG.E.U16 desc[UR36][R8.64], R5 ;  /* 0x0000000508007986 */ /* 0x0013e2000c101524 */
[----:B------:R-:W-:Y:S05]  /*57d0*/  BRA `(.L_x_10622) ;  /* 0x0000000c00f87947 */ /* 0x000fea0003800000 */
.L_x_10624:
        /* <DEDUP_REMOVED lines=14> */
.L_x_10631:
        /* <DEDUP_REMOVED lines=9> */
.L_x_10630:
        /* <DEDUP_REMOVED lines=15> */
.L_x_10633:
        /* <DEDUP_REMOVED lines=10> */
.L_x_10632:
[----:B------:R0:W-:Y:S01]  /*5ae0*/  STG.E.64 desc[UR36][R8.64], R4 ;  /* 0x0000000408007986 */ /* 0x0001e2000c101b24 */
[----:B------:R-:W-:Y:S01]  /*5af0*/  IMAD.MOV.U32 R23, RZ, RZ, R27 ;  /* 0x000000ffff177224 */ /* 0x000fe200078e001b */
[----:B------:R-:W-:Y:S06]  /*5b00*/  BRA `(.L_x_10622) ;  /* 0x0000000c002c7947 */ /* 0x000fec0003800000 */
.L_x_10623:
        /* <DEDUP_REMOVED lines=13> */
.L_x_10636:
[----:B------:R-:W-:Y:S01]  /*5be0*/  CS2R R6, SRZ ;  /* 0x0000000000067805 */ /* 0x000fe2000001ff00 */
[----:B------:R-:W-:-:S04]  /*5bf0*/  IMAD.MOV.U32 R23, RZ, RZ, R27 ;  /* 0x000000ffff177224 */ /* 0x000fc800078e001b */
[----:B------:R0:W-:Y:S01]  /*5c00*/  STG.E.128 desc[UR36][R8.64], R4 ;  /* 0x0000000408007986 */ /* 0x0001e2000c101d24 */
[----:B------:R-:W-:Y:S05]  /*5c10*/  BRA `(.L_x_10622) ;  /* 0x0000000800e87947 */ /* 0x000fea0003800000 */
.L_x_10635:
        /* <DEDUP_REMOVED lines=25> */
.L_x_10640:
[----:B------:R-:W-:Y:S05]  /*5db0*/  BSYNC B0 ;  /* 0x0000000000007941 */ /* 0x000fea0003800000 */
.L_x_10639:
[----:B------:R-:W-:Y:S01]  /*5dc0*/  LOP3.LUT R7, R0, R7, RZ, 0xfc, !PT ;  /* 0x0000000700077212 */ /* 0x000fe200078efcff */
[----:B------:R-:W-:-:S04]  /*5dd0*/  IMAD.MOV.U32 R23, RZ, RZ, R27 ;  /* 0x000000ffff177224 */ /* 0x000fc800078e001b */
[----:B------:R0:W-:Y:S01]  /*5de0*/  STG.E.U8 desc[UR36][R8.64], R7 ;  /* 0x0000000708007986 */ /* 0x0001e2000c101124 */
[----:B------:R-:W-:Y:S05]  /*5df0*/  BRA `(.L_x_10622) ;  /* 0x0000000800707947 */ /* 0x000fea0003800000 */
.L_x_10638:
        /* <DEDUP_REMOVED lines=17> */
.L_x_10642:
[----:B------:R-:W-:Y:S01]  /*5f10*/  IMAD.MOV.U32 R0, RZ, RZ, 0x7f ;  /* 0x0000007fff007424 */ /* 0x000fe200078e00ff */
[----:B------:R-:W-:-:S04]  /*5f20*/  ISETP.GT.U32.AND P0, PT, R3, 0x7f800000, PT ;  /* 0x7f8000000300780c */ /* 0x000fc80003f04070 */
[----:B------:R-:W-:-:S09]  /*5f30*/  SEL R0, R0, 0x7c, P0 ;  /* 0x0000007c00007807 */ /* 0x000fd20000000000 */
.L_x_10643:
[----:B------:R-:W-:Y:S05]  /*5f40*/  BSYNC B0 ;  /* 0x0000000000007941 */ /* 0x000fea0003800000 */
.L_x_10641:
[----:B------:R-:W-:Y:S01]  /*5f50*/  LOP3.LUT R3, R7, 0x80000000, RZ, 0xc0, !PT ;  /* 0x8000000007037812 */ /* 0x000fe200078ec0ff */
[----:B------:R-:W-:-:S03]  /*5f60*/  IMAD.MOV.U32 R23, RZ, RZ, R27 ;  /* 0x000000ffff177224 */ /* 0x000fc600078e001b */
[----:B------:R-:W-:-:S04]  /*5f70*/  SHF.R.U32.HI R3, RZ, 0x18, R3 ;  /* 0x00000018ff037819 */ /* 0x000fc80000011603 */
[----:B------:R-:W-:-:S05]  /*5f80*/  LOP3.LUT R3, R0, R3, RZ, 0xfc, !PT ;  /* 0x0000000300037212 */ /* 0x000fca00078efcff */
[----:B------:R0:W-:Y:S01]  /*5f90*/  STG.E.U8 desc[UR36][R8.64], R3 ;  /* 0x0000000308007986 */ /* 0x0001e2000c101124 */
[----:B------:R-:W-:Y:S05]  /*5fa0*/  BRA `(.L_x_10622) ;  /* 0x0000000800047947 */ /* 0x000fea0003800000 */
.L_x_10637:
        /* <DEDUP_REMOVED lines=9> */
.L_x_10634:
        /* <DEDUP_REMOVED lines=12> */
.L_x_10646:
        /* <DEDUP_REMOVED lines=21> */
.L_x_10649:
[----:B------:R-:W-:-:S04]  /*6250*/  LOP3.LUT R0, R7, 0x80000000, RZ, 0xc0, !PT ;  /* 0x8000000007007812 */ /* 0x000fc800078ec0ff */
[----:B------:R-:W-:-:S04]  /*6260*/  SHF.R.U32.HI R0, RZ, 0x18, R0 ;  /* 0x00000018ff007819 */ /* 0x000fc80000011600 */
[----:B------:R-:W-:-:S07]  /*6270*/  LOP3.LUT R0, R3, R0, RZ, 0xfc, !PT ;  /* 0x0000000003007212 */ /* 0x000fce00078efcff */
.L_x_10648:
[----:B------:R-:W-:Y:S05]  /*6280*/  BSYNC B0 ;  /* 0x0000000000007941 */ /* 0x000fea0003800000 */
.L_x_10647:
[----:B------:R0:W-:Y:S01]  /*6290*/  STG.E.U8 desc[UR36][R8.64], R0 ;  /* 0x0000000008007986 */ /* 0x0001e2000c101124 */
[----:B------:R-:W-:Y:S01]  /*62a0*/  IMAD.MOV.U32 R23, RZ, RZ, R27 ;  /* 0x000000ffff177224 */ /* 0x000fe200078e001b */
[----:B------:R-:W-:Y:S06]  /*62b0*/  BRA `(.L_x_10622) ;  /* 0x0000000400407947 */ /* 0x000fec0003800000 */
.L_x_10645:
        /* <DEDUP_REMOVED lines=21> */
.L_x_10652:
[----:B------:R-:W-:-:S04]  /*6410*/  LOP3.LUT R0, R7, 0x80000000, RZ, 0xc0, !PT ;  /* 0x8000000007007812 */ /* 0x000fc800078ec0ff */
[----:B------:R-:W-:-:S04]  /*6420*/  SHF.R.U32.HI R0, RZ, 0x18, R0 ;  /* 0x00000018ff007819 */ /* 0x000fc80000011600 */
[----:B------:R-:W-:-:S07]  /*6430*/  LOP3.LUT R0, R3, R0, RZ, 0xfc, !PT ;  /* 0x0000000003007212 */ /* 0x000fce00078efcff */
.L_x_10651:
[----:B------:R-:W-:Y:S05]  /*6440*/  BSYNC B0 ;  /* 0x0000000000007941 */ /* 0x000fea0003800000 */
.L_x_10650:
[----:B------:R0:W-:Y:S01]  /*6450*/  STG.E.U8 desc[UR36][R8.64], R0 ;  /* 0x0000000008007986 */ /* 0x0001e2000c101124 */
[----:B------:R-:W-:Y:S01]  /*6460*/  IMAD.MOV.U32 R23, RZ, RZ, R27 ;  /* 0x000000ffff177224 */ /* 0x000fe200078e001b */
[----:B------:R-:W-:Y:S06]  /*6470*/  BRA `(.L_x_10622) ;  /* 0x0000000000d07947 */ /* 0x000fec0003800000 */
.L_x_10644:
        /* <DEDUP_REMOVED lines=27> */
.L_x_10627:
        /* <DEDUP_REMOVED lines=16> */
.L_x_10655:
[----:B------:R-:W-:Y:S01]  /*6730*/  IMAD.MOV.U32 R23, RZ, RZ, R27 ;  /* 0x000000ffff177224 */ /* 0x000fe200078e001b */
[----:B------:R-:W-:Y:S06]  /*6740*/  BRA `(.L_x_10622) ;  /* 0x00000000001c7947 */ /* 0x000fec0003800000 */
.L_x_10654:
[----:B------:R-:W0:Y:S01]  /*6750*/  F2I.U64.F64.TRUNC R4, R4 ;  /* 0x0000000400047311 */ /* 0x000e22000030d800 */
[----:B------:R-:W-:Y:S01]  /*6760*/  IMAD.MOV.U32 R23, RZ, RZ, R27 ;  /* 0x000000ffff177224 */ /* 0x000fe200078e001b */
[----:B0-----:R0:W-:Y:S01]  /*6770*/  STG.E.64 desc[UR36][R8.64], R4 ;  /* 0x0000000408007986 */ /* 0x0011e2000c101b24 */
[----:B------:R-:W-:Y:S05]  /*6780*/  BRA `(.L_x_10622) ;  /* 0x00000000000c7947 */ /* 0x000fea0003800000 */
.L_x_10653:
[----:B------:R-:W0:Y:S01]  /*6790*/  F2I.U32.F64.TRUNC R5, R4 ;  /* 0x0000000400057311 */ /* 0x000e22000030d000 */
[----:B------:R-:W-:Y:S01]  /*67a0*/  IMAD.MOV.U32 R23, RZ, RZ, R27 ;  /* 0x000000ffff177224 */ /* 0x000fe200078e001b */
[----:B0-----:R0:W-:Y:S06]  /*67b0*/  STG.E desc[UR36][R8.64], R5 ;  /* 0x0000000508007986 */ /* 0x0011ec000c101924 */
.L_x_10622:
[----:B------:R-:W-:Y:S05]  /*67c0*/  BSYNC B6 ;  /* 0x0000000000067941 */ /* 0x000fea0003800000 */
.L_x_10621:
[----:B------:R-:W-:Y:S01]  /*67d0*/  ISETP.GE.AND P0, PT, R23, R2, PT ;  /* 0x000000021700720c */ /* 0x000fe20003f06270 */
[----:B------:R-:W-:-:S12]  /*67e0*/  BSSY B6, `(.L_x_10656) ;  /* 0x0000230000067945 */ /* 0x000fd80003800000 */
[----:B------:R-:W-:Y:S05]  /*67f0*/  @P0 BRA `(.L_x_10657) ;  /* 0x0000002000b80947 */ /* 0x000fea0003800000 */
[----:B012-4-:R-:W0:Y:S01]  /*6800*/  LDC.64 R4, c[0x0][0x218] ;  /* 0x00008600ff047b82 */ /* 0x017e220000000a00 */
        /* <DEDUP_REMOVED lines=20> */
.L_x_10661:
[----:B------:R-:W0:Y:S02]  /*6950*/  F2I.S64.F64.TRUNC R28, R28 ;  /* 0x0000001c001c7311 */ /* 0x000e24000030d900 */
[----:B0-----:R-:W-:-:S05]  /*6960*/  IMAD.MOV.U32 R3, RZ, RZ, R28 ;  /* 0x000000ffff037224 */ /* 0x001fca00078e001c */
[----:B------:R4:W-:Y:S01]  /*6970*/  STG.E.U8 desc[UR36][R4.64], R3 ;  /* 0x0000000304007986 */ /* 0x0009e2000c101124 */
[----:B------:R-:W-:Y:S05]  /*6980*/  BRA `(.L_x_10663) ;  /* 0x0000000c00f07947 */ /* 0x000fea0003800000 */
.L_x_10660:
        /* <DEDUP_REMOVED lines=9> */
.L_x_10665:
[----:B------:R-:W0:Y:S02]  /*6a20*/  F2I.F64.TRUNC R29, R28 ;  /* 0x0000001c001d7311 */ /* 0x000e24000030d100 */
[----:B0-----:R2:W-:Y:S01]  /*6a30*/  STG.E desc[UR36][R4.64], R29 ;  /* 0x0000001d04007986 */ /* 0x0015e2000c101924 */
[----:B------:R-:W-:Y:S05]  /*6a40*/  BRA `(.L_x_10663) ;  /* 0x0000000c00c07947 */ /* 0x000fea0003800000 */
.L_x_10664:
[----:B------:R-:W0:Y:S02]  /*6a50*/  F2I.F64.TRUNC R29, R28 ;  /* 0x0000001c001d7311 */ /* 0x000e24000030d100 */
[----:B0-----:R0:W-:Y:S01]  /*6a60*/  STG.E.U16 desc[UR36][R4.64], R29 ;  /* 0x0000001d04007986 */ /* 0x0011e2000c101524 */
[----:B------:R-:W-:Y:S05]  /*6a70*/  BRA `(.L_x_10663) ;  /* 0x0000000c00b47947 */ /* 0x000fea0003800000 */
.L_x_10659:
        /* <DEDUP_REMOVED lines=13> */
.L_x_10667:
        /* <DEDUP_REMOVED lines=8> */
.L_x_10666:
        /* <DEDUP_REMOVED lines=14> */
.L_x_10669:
        /* <DEDUP_REMOVED lines=9> */
.L_x_10668:
[----:B------:R0:W-:Y:S01]  /*6d40*/  STG.E.64 desc[UR36][R4.64], R28 ;  /* 0x0000001c04007986 */ /* 0x0001e2000c101b24 */
[----:B------:R-:W-:Y:S05]  /*6d50*/  BRA `(.L_x_10663) ;  /* 0x0000000800fc7947 */ /* 0x000fea0003800000 */
.L_x_10658:
        /* <DEDUP_REMOVED lines=12> */
.L_x_10672:
[----:B------:R-:W-:-:S05]  /*6e20*/  CS2R R30, SRZ ;  /* 0x00000000001e7805 */ /* 0x000fca000001ff00 */
[----:B------:R0:W-:Y:S01]  /*6e30*/  STG.E.128 desc[UR36][R4.64], R28 ;  /* 0x0000001c04007986 */ /* 0x0001e2000c101d24 */
[----:B------:R-:W-:Y:S05]  /*6e40*/  BRA `(.L_x_10663) ;  /* 0x0000000800c07947 */ /* 0x000fea0003800000 */
.L_x_10671:
        /* <DEDUP_REMOVED lines=25> */
.L_x_10676:
[----:B------:R-:W-:Y:S05]  /*6fe0*/  BSYNC B0 ;  /* 0x0000000000007941 */ /* 0x000fea0003800000 */
.L_x_10675:
[----:B------:R-:W-:-:S05]  /*6ff0*/  LOP3.LUT R7, R0, R7, RZ, 0xfc, !PT ;  /* 0x0000000700077212 */ /* 0x000fca00078efcff */
[----:B------:R0:W-:Y:S01]  /*7000*/  STG.E.U8 desc[UR36][R4.64], R7 ;  /* 0x0000000704007986 */ /* 0x0001e2000c101124 */
[----:B------:R-:W-:Y:S05]  /*7010*/  BRA `(.L_x_10663) ;  /* 0x00000008004c7947 */ /* 0x000fea0003800000 */
.L_x_10674:
        /* <DEDUP_REMOVED lines=17> */
.L_x_10678:
[----:B------:R-:W-:Y:S01]  /*7130*/  IMAD.MOV.U32 R0, RZ, RZ, 0x7f ;  /* 0x0000007fff007424 */ /* 0x000fe200078e00ff */
[----:B------:R-:W-:-:S04]  /*7140*/  ISETP.GT.U32.AND P0, PT, R3, 0x7f800000, PT ;  /* 0x7f8000000300780c */ /* 0x000fc80003f04070 */
[----:B------:R-:W-:-:S09]  /*7150*/  SEL R0, R0, 0x7c, P0 ;  /* 0x0000007c00007807 */ /* 0x000fd20000000000 */
.L_x_10679:
[----:B------:R-:W-:Y:S05]  /*7160*/  BSYNC B0 ;  /* 0x0000000000007941 */ /* 0x000fea0003800000 */
.L_x_10677:
[----:B------:R-:W-:-:S04]  /*7170*/  LOP3.LUT R3, R7, 0x80000000, RZ, 0xc0, !PT ;  /* 0x8000000007037812 */ /* 0x000fc800078ec0ff */
[----:B------:R-:W-:-:S04]  /*7180*/  SHF.R.U32.HI R3, RZ, 0x18, R3 ;  /* 0x00000018ff037819 */ /* 0x000fc80000011603 */
[----:B------:R-:W-:-:S05]  /*7190*/  LOP3.LUT R3, R0, R3, RZ, 0xfc, !PT ;  /* 0x0000000300037212 */ /* 0x000fca00078efcff */
[----:B------:R0:W-:Y:S01]  /*71a0*/  STG.E.U8 desc[UR36][R4.64], R3 ;  /* 0x0000000304007986 */ /* 0x0001e2000c101124 */
[----:B------:R-:W-:Y:S05]  /*71b0*/  BRA `(.L_x_10663) ;  /* 0x0000000400e47947 */ /* 0x000fea0003800000 */
.L_x_10673:
        /* <DEDUP_REMOVED lines=8> */
.L_x_10670:
        /* <DEDUP_REMOVED lines=11> */
.L_x_10682:
        /* <DEDUP_REMOVED lines=21> */
.L_x_10685:
[----:B------:R-:W-:-:S04]  /*7440*/  LOP3.LUT R0, R7, 0x80000000, RZ, 0xc0, !PT ;  /* 0x8000000007007812 */ /* 0x000fc800078ec0ff */
[----:B------:R-:W-:-:S04]  /*7450*/  SHF.R.U32.HI R0, RZ, 0x18, R0 ;  /* 0x00000018ff007819 */ /* 0x000fc80000011600 */
[----:B------:R-:W-:-:S07]  /*7460*/  LOP3.LUT R0, R3, R0, RZ, 0xfc, !PT ;  /* 0x0000000003007212 */ /* 0x000fce00078efcff */
.L_x_10684:
[----:B------:R-:W-:Y:S05]  /*7470*/  BSYNC B0 ;  /* 0x0000000000007941 */ /* 0x000fea0003800000 */
.L_x_10683:
[----:B------:R0:W-:Y:S01]  /*7480*/  STG.E.U8 desc[UR36][R4.64], R0 ;  /* 0x0000000004007986 */ /* 0x0001e2000c101124 */
[----:B------:R-:W-:Y:S05]  /*7490*/  BRA `(.L_x_10663) ;  /* 0x00000004002c7947 */ /* 0x000fea0003800000 */
.L_x_10681:
        /* <DEDUP_REMOVED lines=21> */
.L_x_10688:
[----:B------:R-:W-:-:S04]  /*75f0*/  LOP3.LUT R0, R7, 0x80000000, RZ, 0xc0, !PT ;  /* 0x8000000007007812 */ /* 0x000fc800078ec0ff */
[----:B------:R-:W-:-:S04]  /*7600*/  SHF.R.U32.HI R0, RZ, 0x18, R0 ;  /* 0x00000018ff007819 */ /* 0x000fc80000011600 */
[----:B------:R-:W-:-:S07]  /*7610*/  LOP3.LUT R0, R3, R0, RZ, 0xfc, !PT ;  /* 0x0000000003007212 */ /* 0x000fce00078efcff */
.L_x_10687:
[----:B------:R-:W-:Y:S05]  /*7620*/  BSYNC B0 ;  /* 0x0000000000007941 */ /* 0x000fea0003800000 */
.L_x_10686:
[----:B------:R0:W-:Y:S01]  /*7630*/  STG.E.U8 desc[UR36][R4.64], R0 ;  /* 0x0000000004007986 */ /* 0x0001e2000c101124 */
[----:B------:R-:W-:Y:S05]  /*7640*/  BRA `(.L_x_10663) ;  /* 0x0000000000c07947 */ /* 0x000fea0003800000 */
.L_x_10680:
        /* <DEDUP_REMOVED lines=26> */
.L_x_10662:
        /* <DEDUP_REMOVED lines=16> */
.L_x_10691:
[----:B------:R-:W-:Y:S05]  /*78f0*/  BRA `(.L_x_10663) ;  /* 0x0000000000147947 */ /* 0x000fea0003800000 */
.L_x_10690:
[----:B------:R-:W0:Y:S02]  /*7900*/  F2I.U64.F64.TRUNC R28, R28 ;  /* 0x0000001c001c7311 */ /* 0x000e24000030d800 */
[----:B0-----:R0:W-:Y:S01]  /*7910*/  STG.E.64 desc[UR36][R4.64], R28 ;  /* 0x0000001c04007986 */ /* 0x0011e2000c101b24 */
[----:B------:R-:W-:Y:S05]  /*7920*/  BRA `(.L_x_10663) ;  /* 0x0000000000087947 */ /* 0x000fea0003800000 */
.L_x_10689:
[----:B------:R-:W0:Y:S02]  /*7930*/  F2I.U32.F64.TRUNC R29, R28 ;  /* 0x0000001c001d7311 */ /* 0x000e24000030d000 */
[----:B0-----:R0:W-:Y:S02]  /*7940*/  STG.E desc[UR36][R4.64], R29 ;  /* 0x0000001d04007986 */ /* 0x0011e4000c101924 */
.L_x_10663:
        /* <DEDUP_REMOVED lines=24> */
.L_x_10695:
[----:B------:R-:W0:Y:S02]  /*7ad0*/  F2I.S64.F64.TRUNC R24, R24 ;  /* 0x0000001800187311 */ /* 0x000e24000030d900 */
[----:B0-----:R-:W-:-:S05]  /*7ae0*/  IMAD.MOV.U32 R3, RZ, RZ, R24 ;  /* 0x000000ffff037224 */ /* 0x001fca00078e0018 */
[----:B------:R0:W-:Y:S01]  /*7af0*/  STG.E.U8 desc[UR36][R4.64], R3 ;  /* 0x0000000304007986 */ /* 0x0001e2000c101124 */
[----:B------:R-:W-:Y:S05]  /*7b00*/  BRA `(.L_x_10697) ;  /* 0x0000000c00f07947 */ /* 0x000fea0003800000 */
.L_x_10694:
        /* <DEDUP_REMOVED lines=9> */
.L_x_10699:
[----:B------:R-:W0:Y:S02]  /*7ba0*/  F2I.F64.TRUNC R25, R24 ;  /* 0x0000001800197311 */ /* 0x000e24000030d100 */
[----:B0-----:R0:W-:Y:S01]  /*7bb0*/  STG.E desc[UR36][R4.64], R25 ;  /* 0x0000001904007986 */ /* 0x0011e2000c101924 */
[----:B------:R-:W-:Y:S05]  /*7bc0*/  BRA `(.L_x_10697) ;  /* 0x0000000c00c07947 */ /* 0x000fea0003800000 */
.L_x_10698:
[----:B------:R-:W0:Y:S02]  /*7bd0*/  F2I.F64.TRUNC R25, R24 ;  /* 0x0000001800197311 */ /* 0x000e24000030d100 */
[----:B0-----:R0:W-:Y:S01]  /*7be0*/  STG.E.U16 desc[UR36][R4.64], R25 ;  /* 0x0000001904007986 */ /* 0x0011e2000c101524 */
[----:B------:R-:W-:Y:S05]  /*7bf0*/  BRA `(.L_x_10697) ;  /* 0x0000000c00b47947 */ /* 0x000fea0003800000 */
.L_x_10693:
        /* <DEDUP_REMOVED lines=13> */
.L_x_10701:
        /* <DEDUP_REMOVED lines=8> */
.L_x_10700:
        /* <DEDUP_REMOVED lines=14> */
.L_x_10703:
        /* <DEDUP_REMOVED lines=9> */
.L_x_10702:
[----:B------:R0:W-:Y:S01]  /*7ec0*/  STG.E.64 desc[UR36][R4.64], R24 ;  /* 0x0000001804007986 */ /* 0x0001e2000c101b24 */
[----:B------:R-:W-:Y:S05]  /*7ed0*/  BRA `(.L_x_10697) ;  /* 0x0000000800fc7947 */ /* 0x000fea0003800000 */
.L_x_10692:
        /* <DEDUP_REMOVED lines=12> */
.L_x_10706:
[----:B------:R-:W-:-:S05]  /*7fa0*/  CS2R R26, SRZ ;  /* 0x00000000001a7805 */ /* 0x000fca000001ff00 */
[----:B------:R0:W-:Y:S01]  /*7fb0*/  STG.E.128 desc[UR36][R4.64], R24 ;  /* 0x0000001804007986 */ /* 0x0001e2000c101d24 */
[----:B------:R-:W-:Y:S05]  /*7fc0*/  BRA `(.L_x_10697) ;  /* 0x0000000800c07947 */ /* 0x000fea0003800000 */
.L_x_10705:
        /* <DEDUP_REMOVED lines=25> */
.L_x_10710:
[----:B------:R-:W-:Y:S05]  /*8160*/  BSYNC B0 ;  /* 0x0000000000007941 */ /* 0x000fea0003800000 */
.L_x_10709:
[----:B------:R-:W-:-:S05]  /*8170*/  LOP3.LUT R7, R0, R7, RZ, 0xfc, !PT ;  /* 0x0000000700077212 */ /* 0x000fca00078efcff */
[----:B------:R0:W-:Y:S01]  /*8180*/  STG.E.U8 desc[UR36][R4.64], R7 ;  /* 0x0000000704007986 */ /* 0x0001e2000c101124 */
[----:B------:R-:W-:Y:S05]  /*8190*/  BRA `(.L_x_10697) ;  /* 0x00000008004c7947 */ /* 0x000fea0003800000 */
.L_x_10708:
        /* <DEDUP_REMOVED lines=17> */
.L_x_10712:
[----:B------:R-:W-:Y:S01]  /*82b0*/  IMAD.MOV.U32 R0, RZ, RZ, 0x7f ;  /* 0x0000007fff007424 */ /* 0x000fe200078e00ff */
[----:B------:R-:W-:-:S04]  /*82c0*/  ISETP.GT.U32.AND P0, PT, R3, 0x7f800000, PT ;  /* 0x7f8000000300780c */ /* 0x000fc80003f04070 */
[----:B------:R-:W-:-:S09]  /*82d0*/  SEL R0, R0, 0x7c, P0 ;  /* 0x0000007c00007807 */ /* 0x000fd20000000000 */
.L_x_10713:
[----:B------:R-:W-:Y:S05]  /*82e0*/  BSYNC B0 ;  /* 0x0000000000007941 */ /* 0x000fea0003800000 */
.L_x_10711:
[----:B------:R-:W-:-:S04]  /*82f0*/  LOP3.LUT R3, R7, 0x80000000, RZ, 0xc0, !PT ;  /* 0x8000000007037812 */ /* 0x000fc800078ec0ff */
[----:B------:R-:W-:-:S04]  /*8300*/  SHF.R.U32.HI R3, RZ, 0x18, R3 ;  /* 0x00000018ff037819 */ /* 0x000fc80000011603 */
[----:B------:R-:W-:-:S05]  /*8310*/  LOP3.LUT R3, R0, R3, RZ, 0xfc, !PT ;  /* 0x0000000300037212 */ /* 0x000fca00078efcff */
[----:B------:R0:W-:Y:S01]  /*8320*/  STG.E.U8 desc[UR36][R4.64], R3 ;  /* 0x0000000304007986 */ /* 0x0001e2000c101124 */
[----:B------:R-:W-:Y:S05]  /*8330*/  BRA `(.L_x_10697) ;  /* 0x0000000400e47947 */ /* 0x000fea0003800000 */
.L_x_10707:
        /* <DEDUP_REMOVED lines=8> */
.L_x_10704:
        /* <DEDUP_REMOVED lines=11> */
.L_x_10716:
        /* <DEDUP_REMOVED lines=21> */
.L_x_10719:
[----:B------:R-:W-:-:S04]  /*85c0*/  LOP3.LUT R0, R7, 0x80000000, RZ, 0xc0, !PT ;  /* 0x8000000007007812 */ /* 0x000fc800078ec0ff */
[----:B------:R-:W-:-:S04]  /*85d0*/  SHF.R.U32.HI R0, RZ, 0x18, R0 ;  /* 0x00000018ff007819 */ /* 0x000fc80000011600 */
[----:B------:R-:W-:-:S07]  /*85e0*/  LOP3.LUT R0, R3, R0, RZ, 0xfc, !PT ;  /* 0x0000000003007212 */ /* 0x000fce00078efcff */
.L_x_10718:
[----:B------:R-:W-:Y:S05]  /*85f0*/  BSYNC B0 ;  /* 0x0000000000007941 */ /* 0x000fea0003800000 */
.L_x_10717:
[----:B------:R0:W-:Y:S01]  /*8600*/  STG.E.U8 desc[UR36][R4.64], R0 ;  /* 0x0000000004007986 */ /* 0x0001e2000c101124 */
[----:B------:R-:W-:Y:S05]  /*8610*/  BRA `(.L_x_10697) ;  /* 0x00000004002c7947 */ /* 0x000fea0003800000 */
.L_x_10715:
        /* <DEDUP_REMOVED lines=21> */
.L_x_10722:
[----:B------:R-:W-:-:S04]  /*8770*/  LOP3.LUT R0, R7, 0x80000000, RZ, 0xc0, !PT ;  /* 0x8000000007007812 */ /* 0x000fc800078ec0ff */
[----:B------:R-:W-:-:S04]  /*8780*/  SHF.R.U32.HI R0, RZ, 0x18, R0 ;  /* 0x00000018ff007819 */ /* 0x000fc80000011600 */
[----:B------:R-:W-:-:S07]  /*8790*/  LOP3.LUT R0, R3, R0, RZ, 0xfc, !PT ;  /* 0x0000000003007212 */ /* 0x000fce00078efcff */
.L_x_10721:
[----:B------:R-:W-:Y:S05]  /*87a0*/  BSYNC B0 ;  /* 0x0000000000007941 */ /* 0x000fea0003800000 */
.L_x_10720:
[----:B------:R3:W-:Y:S01]  /*87b0*/  STG.E.U8 desc[UR36][R4.64], R0 ;  /* 0x0000000004007986 */ /* 0x0007e2000c101124 */
[----:B------:R-:W-:Y:S05]  /*87c0*/  BRA `(.L_x_10697) ;  /* 0x0000000000c07947 */ /* 0x000fea0003800000 */
.L_x_10714:
        /* <DEDUP_REMOVED lines=26> */
.L_x_10696:
        /* <DEDUP_REMOVED lines=16> */
.L_x_10725:
[----:B------:R-:W-:Y:S05]  /*8a70*/  BRA `(.L_x_10697) ;  /* 0x0000000000147947 */ /* 0x000fea0003800000 */
.L_x_10724:
[----:B------:R-:W0:Y:S02]  /*8a80*/  F2I.U64.F64.TRUNC R24, R24 ;  /* 0x0000001800187311 */ /* 0x000e24000030d800 */
[----:B0-----:R2:W-:Y:S01]  /*8a90*/  STG.E.64 desc[UR36][R4.64], R24 ;  /* 0x0000001804007986 */ /* 0x0015e2000c101b24 */
[----:B------:R-:W-:Y:S05]  /*8aa0*/  BRA `(.L_x_10697) ;  /* 0x0000000000087947 */ /* 0x000fea0003800000 */
.L_x_10723:
[----:B------:R-:W0:Y:S02]  /*8ab0*/  F2I.U32.F64.TRUNC R25, R24 ;  /* 0x0000001800197311 */ /* 0x000e24000030d000 */
[----:B0-----:R0:W-:Y:S02]  /*8ac0*/  STG.E desc[UR36][R4.64], R25 ;  /* 0x0000001904007986 */ /* 0x0011e4000c101924 */
.L_x_10697:
[----:B------:R-:W-:-:S07]  /*8ad0*/  VIADD R23, R23, 0x80 ;  /* 0x0000008017177836 */ /* 0x000fce0000000000 */
.L_x_10657:
[----:B------:R-:W-:Y:S05]  /*8ae0*/  BSYNC B6 ;  /* 0x0000000000067941 */ /* 0x000fea0003800000 */
.L_x_10656:
[----:B------:R-:W-:-:S13]  /*8af0*/  ISETP.GE.AND P0, PT, R23, R2, PT ;  /* 0x000000021700720c */ /* 0x000fda0003f06270 */
[----:B------:R-:W-:Y:S05]  /*8b00*/  @P0 EXIT ;  /* 0x000000000000094d */ /* 0x000fea0003800000 */
[----:B01--4-:R-:W0:Y:S01]  /*8b10*/  LDC.64 R2, c[0x0][0x218] ;  /* 0x00008600ff027b82 */ /* 0x013e220000000a00 */
[----:B---3--:R-:W-:Y:S01]  /*8b20*/  PRMT R0, R18, 0x9910, RZ ;  /* 0x0000991012007816 */ /* 0x008fe200000000ff */
        /* <DEDUP_REMOVED lines=18> */
.L_x_10729:
[----:B------:R-:W0:Y:S02]  /*8c50*/  F2I.S64.F64.TRUNC R16, R16 ;  /* 0x0000001000107311 */ /* 0x000e24000030d900 */
[----:B0-----:R-:W-:-:S05]  /*8c60*/  IMAD.MOV.U32 R5, RZ, RZ, R16 ;  /* 0x000000ffff057224 */ /* 0x001fca00078e0010 */
[----:B------:R-:W-:Y:S01]  /*8c70*/  STG.E.U8 desc[UR36][R2.64], R5 ;  /* 0x0000000502007986 */ /* 0x000fe2000c101124 */
[----:B------:R-:W-:Y:S05]  /*8c80*/  EXIT ;  /* 0x000000000000794d */ /* 0x000fea0003800000 */
.L_x_10728:
        /* <DEDUP_REMOVED lines=9> */
.L_x_10732:
[----:B------:R-:W0:Y:S02]  /*8d20*/  F2I.F64.TRUNC R17, R16 ;  /* 0x0000001000117311 */ /* 0x000e24000030d100 */
[----:B0-----:R-:W-:Y:S01]  /*8d30*/  STG.E desc[UR36][R2.64], R17 ;  /* 0x0000001102007986 */ /* 0x001fe2000c101924 */
[----:B------:R-:W-:Y:S05]  /*8d40*/  EXIT ;  /* 0x000000000000794d */ /* 0x000fea0003800000 */
.L_x_10731:
[----:B------:R-:W0:Y:S02]  /*8d50*/  F2I.F64.TRUNC R17, R16 ;  /* 0x0000001000117311 */ /* 0x000e24000030d100 */
[----:B0-----:R-:W-:Y:S01]  /*8d60*/  STG.E.U16 desc[UR36][R2.64], R17 ;  /* 0x0000001102007986 */ /* 0x001fe2000c101524 */
[----:B------:R-:W-:Y:S05]  /*8d70*/  EXIT ;  /* 0x000000000000794d */ /* 0x000fea0003800000 */
.L_x_10727:
        /* <DEDUP_REMOVED lines=13> */
.L_x_10734:
        /* <DEDUP_REMOVED lines=8> */
.L_x_10733:
        /* <DEDUP_REMOVED lines=14> */
.L_x_10736:
        /* <DEDUP_REMOVED lines=9> */
.L_x_10735:
[----:B------:R-:W-:Y:S01]  /*9040*/  STG.E.64 desc[UR36][R2.64], R16 ;  /* 0x0000001002007986 */ /* 0x000fe2000c101b24 */
[----:B------:R-:W-:Y:S05]  /*9050*/  EXIT ;  /* 0x000000000000794d */ /* 0x000fea0003800000 */
.L_x_10726:
        /* <DEDUP_REMOVED lines=12> */
.L_x_10739:
[----:B------:R-:W-:-:S05]  /*9120*/  CS2R R18, SRZ ;  /* 0x0000000000127805 */ /* 0x000fca000001ff00 */
[----:B------:R-:W-:Y:S01]  /*9130*/  STG.E.128 desc[UR36][R2.64], R16 ;  /* 0x0000001002007986 */ /* 0x000fe2000c101d24 */
[----:B------:R-:W-:Y:S05]  /*9140*/  EXIT ;  /* 0x000000000000794d */ /* 0x000fea0003800000 */
.L_x_10738:
        /* <DEDUP_REMOVED lines=25> */
.L_x_10743:
[----:B------:R-:W-:Y:S05]  /*92e0*/  BSYNC B0 ;  /* 0x0000000000007941 */ /* 0x000fea0003800000 */
.L_x_10742:
[----:B------:R-:W-:-:S05]  /*92f0*/  LOP3.LUT R5, R0, R5, RZ, 0xfc, !PT ;  /* 0x0000000500057212 */ /* 0x000fca00078efcff */
[----:B------:R-:W-:Y:S01]  /*9300*/  STG.E.U8 desc[UR36][R2.64], R5 ;  /* 0x0000000502007986 */ /* 0x000fe2000c101124 */
[----:B------:R-:W-:Y:S05]  /*9310*/  EXIT ;  /* 0x000000000000794d */ /* 0x000fea0003800000 */
.L_x_10741:
        /* <DEDUP_REMOVED lines=17> */
.L_x_10745:
[----:B------:R-:W-:Y:S01]  /*9430*/  IMAD.MOV.U32 R0, RZ, RZ, 0x7f ;  /* 0x0000007fff007424 */ /* 0x000fe200078e00ff */
[----:B------:R-:W-:-:S04]  /*9440*/  ISETP.GT.U32.AND P0, PT, R4, 0x7f800000, PT ;  /* 0x7f8000000400780c */ /* 0x000fc80003f04070 */
[----:B------:R-:W-:-:S09]  /*9450*/  SEL R0, R0, 0x7c, P0 ;  /* 0x0000007c00007807 */ /* 0x000fd20000000000 */
.L_x_10746:
[----:B------:R-:W-:Y:S05]  /*9460*/  BSYNC B0 ;  /* 0x0000000000007941 */ /* 0x000fea0003800000 */
.L_x_10744:
[----:B------:R-:W-:-:S04]  /*9470*/  LOP3.LUT R4, R5, 0x80000000, RZ, 0xc0, !PT ;  /* 0x8000000005047812 */ /* 0x000fc800078ec0ff */
[----:B------:R-:W-:-:S04]  /*9480*/  SHF.R.U32.HI R5, RZ, 0x18, R4 ;  /* 0x00000018ff057819 */ /* 0x000fc80000011604 */
[----:B------:R-:W-:-:S05]  /*9490*/  LOP3.LUT R5, R0, R5, RZ, 0xfc, !PT ;  /* 0x0000000500057212 */ /* 0x000fca00078efcff */
[----:B------:R-:W-:Y:S01]  /*94a0*/  STG.E.U8 desc[UR36][R2.64], R5 ;  /* 0x0000000502007986 */ /* 0x000fe2000c101124 */
[----:B------:R-:W-:Y:S05]  /*94b0*/  EXIT ;  /* 0x000000000000794d */ /* 0x000fea0003800000 */
.L_x_10740:
        /* <DEDUP_REMOVED lines=8> */
.L_x_10737:
        /* <DEDUP_REMOVED lines=11> */
.L_x_10749:
        /* <DEDUP_REMOVED lines=21> */
.L_x_10752:
[----:B------:R-:W-:-:S04]  /*9740*/  LOP3.LUT R0, R7, 0x80000000, RZ, 0xc0, !PT ;  /* 0x8000000007007812 */ /* 0x000fc800078ec0ff */
[----:B------:R-:W-:-:S04]  /*9750*/  SHF.R.U32.HI R5, RZ, 0x18, R0 ;  /* 0x00000018ff057819 */ /* 0x000fc80000011600 */
[----:B------:R-:W-:-:S04]  /*9760*/  LOP3.LUT R4, R4, R5, RZ, 0xfc, !PT ;  /* 0x0000000504047212 */ /* 0x000fc800078efcff */
[----:B------:R-:W-:-:S07]  /*9770*/  PRMT R0, R4, 0x7610, R0 ;  /* 0x0000761004007816 */ /* 0x000fce0000000000 */
.L_x_10751:
[----:B------:R-:W-:Y:S05]  /*9780*/  BSYNC B0 ;  /* 0x0000000000007941 */ /* 0x000fea0003800000 */
.L_x_10750:
[----:B------:R-:W-:Y:S01]  /*9790*/  STG.E.U8 desc[UR36][R2.64], R0 ;  /* 0x0000000002007986 */ /* 0x000fe2000c101124 */
[----:B------:R-:W-:Y:S05]  /*97a0*/  EXIT ;  /* 0x000000000000794d */ /* 0x000fea0003800000 */
.L_x_10748:
        /* <DEDUP_REMOVED lines=21> */
.L_x_10755:
[----:B------:R-:W-:-:S04]  /*9900*/  LOP3.LUT R0, R7, 0x80000000, RZ, 0xc0, !PT ;  /* 0x8000000007007812 */ /* 0x000fc800078ec0ff */
[----:B------:R-:W-:-:S04]  /*9910*/  SHF.R.U32.HI R5, RZ, 0x18, R0 ;  /* 0x00000018ff057819 */ /* 0x000fc80000011600 */
[----:B------:R-:W-:-:S04]  /*9920*/  LOP3.LUT R4, R4, R5, RZ, 0xfc, !PT ;  /* 0x0000000504047212 */ /* 0x000fc800078efcff */
[----:B------:R-:W-:-:S07]  /*9930*/  PRMT R0, R4, 0x7610, R0 ;  /* 0x0000761004007816 */ /* 0x000fce0000000000 */
.L_x_10754:
[----:B------:R-:W-:Y:S05]  /*9940*/  BSYNC B0 ;  /* 0x0000000000007941 */ /* 0x000fea0003800000 */
.L_x_10753:
[----:B------:R-:W-:Y:S01]  /*9950*/  STG.E.U8 desc[UR36][R2.64], R0 ;  /* 0x0000000002007986 */ /* 0x000fe2000c101124 */
[----:B------:R-:W-:Y:S05]  /*9960*/  EXIT ;  /* 0x000000000000794d */ /* 0x000fea0003800000 */
.L_x_10747:
        /* <DEDUP_REMOVED lines=26> */
.L_x_10730:
        /* <DEDUP_REMOVED lines=16> */
.L_x_10758:
[----:B------:R-:W-:Y:S05]  /*9c10*/  EXIT ;  /* 0x000000000000794d */ /* 0x000fea0003800000 */
.L_x_10757:
[----:B------:R-:W0:Y:S02]  /*9c20*/  F2I.U64.F64.TRUNC R16, R16 ;  /* 0x0000001000107311 */ /* 0x000e24000030d800 */
[----:B0-----:R-:W-:Y:S01]  /*9c30*/  STG.E.64 desc[UR36][R2.64], R16 ;  /* 0x0000001002007986 */ /* 0x001fe2000c101b24 */
[----:B------:R-:W-:Y:S05]  /*9c40*/  EXIT ;  /* 0x000000000000794d */ /* 0x000fea0003800000 */
.L_x_10756:
[----:B------:R-:W0:Y:S02]  /*9c50*/  F2I.U32.F64.TRUNC R17, R16 ;  /* 0x0000001000117311 */ /* 0x000e24000030d000 */
[----:B0-----:R-:W-:Y:S01]  /*9c60*/  STG.E desc[UR36][R2.64], R17 ;  /* 0x0000001102007986 */ /* 0x001fe2000c101924 */
[----:B------:R-:W-:Y:S05]  /*9c70*/  EXIT ;  /* 0x000000000000794d */ /* 0x000fea0003800000 */
        .weak           $__internal_22_$__cuda_sm20_div_rn_f64_full
        .type           $__internal_22_$__cuda_sm20_div_rn_f64_full,@function
        .size           $__internal_22_$__cuda_sm20_div_rn_f64_full,(.L_x_11075 - $__internal_22_$__cuda_sm20_div_rn_f64_full)
$__internal_22_$__cuda_sm20_div_rn_f64_full:
[C---:B------:R-:W-:Y:S01]  /*9c80*/  FSETP.GEU.AND P0, PT, |R9|.reuse, 1.469367938527859385e-39, PT ;  /* 0x001000000900780b */ /* 0x040fe20003f0e200 */
[--C-:B------:R-:W-:Y:S01]  /*9c90*/  IMAD.MOV.U32 R8, RZ, RZ, R6.reuse ;  /* 0x000000ffff087224 */ /* 0x100fe200078e0006 */
[C---:B------:R-:W-:Y:S01]  /*9ca0*/  LOP3.LUT R10, R9.reuse, 0x800fffff, RZ, 0xc0, !PT ;  /* 0x800fffff090a7812 */ /* 0x040fe200078ec0ff */
[----:B------:R-:W-:Y:S01]  /*9cb0*/  IMAD.MOV.U32 R7, RZ, RZ, R3 ;  /* 0x000000ffff077224 */ /* 0x000fe200078e0003 */
[----:B------:R-:W-:Y:S01]  /*9cc0*/  LOP3.LUT R33, R9, 0x7ff00000, RZ, 0xc0, !PT ;  /* 0x7ff0000009217812 */ /* 0x000fe200078ec0ff */
[----:B------:R-:W-:Y:S01]  /*9cd0*/  IMAD.MOV.U32 R12, RZ, RZ, 0x1 ;  /* 0x00000001ff0c7424 */ /* 0x000fe200078e00ff */
[----:B------:R-:W-:Y:S01]  /*9ce0*/  LOP3.LUT R11, R10, 0x3ff00000, RZ, 0xfc, !PT ;  /* 0x3ff000000a0b7812 */ /* 0x000fe200078efcff */
[----:B------:R-:W-:Y:S01]  /*9cf0*/  IMAD.MOV.U32 R10, RZ, RZ, R6 ;  /* 0x000000ffff0a7224 */ /* 0x000fe200078e0006 */
[C---:B------:R-:W-:Y:S01]  /*9d00*/  FSETP.GEU.AND P3, PT, |R7|.reuse, 1.469367938527859385e-39, PT ;  /* 0x001000000700780b */ /* 0x040fe20003f6e200 */
[----:B------:R-:W-:Y:S01]  /*9d10*/  IMAD.MOV.U32 R6, RZ, RZ, R0 ;  /* 0x000000ffff067224 */ /* 0x000fe200078e0000 */
[----:B------:R-:W-:Y:S01]  /*9d20*/  LOP3.LUT R0, R7, 0x7ff00000, RZ, 0xc0, !PT ;  /* 0x7ff0000007007812 */ /* 0x000fe200078ec0ff */
[----:B------:R-:W-:Y:S02]  /*9d30*/  BSSY B1, `(.L_x_10759) ;  /* 0x000004f000017945 */ /* 0x000fe40003800000 */
[----:B------:R-:W-:Y:S01]  /*9d40*/  @!P0 DMUL R10, R8, 8.98846567431157953865e+307 ;  /* 0x7fe00000080a8828 */ /* 0x000fe20000000000 */
[----:B------:R-:W-:-:S05]  /*9d50*/  ISETP.GE.U32.AND P2, PT, R0, R33, PT ;  /* 0x000000210000720c */ /* 0x000fca0003f46070 */
[----:B------:R-:W0:Y:S02]  /*9d60*/  MUFU.RCP64H R13, R11 ;  /* 0x0000000b000d7308 */ /* 0x000e240000001800 */
[----:B------:R-:W-:Y:S02]  /*9d70*/  @!P3 LOP3.LUT R3, R9, 0x7ff00000, RZ, 0xc0, !PT ;  /* 0x7ff000000903b812 */ /* 0x000fe400078ec0ff */
[----:B------:R-:W-:Y:S02]  /*9d80*/  @!P0 LOP3.LUT R33, R11, 0x7ff00000, RZ, 0xc0, !PT ;  /* 0x7ff000000b218812 */ /* 0x000fe400078ec0ff */
[----:B------:R-:W-:Y:S01]  /*9d90*/  @!P3 ISETP.GE.U32.AND P4, PT, R0, R3, PT ;  /* 0x000000030000b20c */ /* 0x000fe20003f86070 */
[----:B------:R-:W-:-:S05]  /*9da0*/  IMAD.MOV.U32 R3, RZ, RZ, 0x1ca00000 ;  /* 0x1ca00000ff037424 */ /* 0x000fca00078e00ff */
[----:B------:R-:W-:-:S04]  /*9db0*/  @!P3 SEL R15, R3, 0x63400000, !P4 ;  /* 0x63400000030fb807 */ /* 0x000fc80006000000 */
[----:B------:R-:W-:Y:S01]  /*9dc0*/  @!P3 LOP3.LUT R30, R15, 0x80000000, R7, 0xf8, !PT ;  /* 0x800000000f1eb812 */ /* 0x000fe200078ef807 */
[----:B0-----:R-:W-:-:S03]  /*9dd0*/  DFMA R20, R12, -R10, 1 ;  /* 0x3ff000000c14742b */ /* 0x001fc6000000080a */
[----:B------:R-:W-:Y:S01]  /*9de0*/  @!P3 LOP3.LUT R31, R30, 0x100000, RZ, 0xfc, !PT ;  /* 0x001000001e1fb812 */ /* 0x000fe200078efcff */
[----:B------:R-:W-:-:S04]  /*9df0*/  @!P3 IMAD.MOV.U32 R30, RZ, RZ, RZ ;  /* 0x000000ffff1eb224 */ /* 0x000fc800078e00ff */
[----:B------:R-:W-:-:S08]  /*9e00*/  DFMA R20, R20, R20, R20 ;  /* 0x000000141414722b */ /* 0x000fd00000000014 */
[----:B------:R-:W-:Y:S01]  /*9e10*/  DFMA R20, R12, R20, R12 ;  /* 0x000000140c14722b */ /* 0x000fe2000000000c */
[----:B------:R-:W-:Y:S01]  /*9e20*/  SEL R13, R3, 0x63400000, !P2 ;  /* 0x63400000030d7807 */ /* 0x000fe20005000000 */
[----:B------:R-:W-:-:S03]  /*9e30*/  IMAD.MOV.U32 R12, RZ, RZ, R6 ;  /* 0x000000ffff0c7224 */ /* 0x000fc600078e0006 */
[----:B------:R-:W-:-:S03]  /*9e40*/  LOP3.LUT R13, R13, 0x800fffff, R7, 0xf8, !PT ;  /* 0x800fffff0d0d7812 */ /* 0x000fc600078ef807 */
[----:B------:R-:W-:-:S03]  /*9e50*/  DFMA R14, R20, -R10, 1 ;  /* 0x3ff00000140e742b */ /* 0x000fc6000000080a */
[----:B------:R-:W-:-:S05]  /*9e60*/  @!P3 DFMA R12, R12, 2, -R30 ;  /* 0x400000000c0cb82b */ /* 0x000fca000000081e */
[----:B------:R-:W-:-:S08]  /*9e70*/  DFMA R14, R20, R14, R20 ;  /* 0x0000000e140e722b */ /* 0x000fd00000000014 */
[----:B------:R-:W-:-:S08]  /*9e80*/  DMUL R20, R14, R12 ;  /* 0x0000000c0e147228 */ /* 0x000fd00000000000 */
[----:B------:R-:W-:-:S08]  /*9e90*/  DFMA R30, R20, -R10, R12 ;  /* 0x8000000a141e722b */ /* 0x000fd0000000000c */
[----:B------:R-:W-:Y:S01]  /*9ea0*/  DFMA R30, R14, R30, R20 ;  /* 0x0000001e0e1e722b */ /* 0x000fe20000000014 */
[----:B------:R-:W-:Y:S01]  /*9eb0*/  IMAD.MOV.U32 R20, RZ, RZ, R0 ;  /* 0x000000ffff147224 */ /* 0x000fe200078e0000 */
[----:B------:R-:W-:Y:S01]  /*9ec0*/  @!P3 LOP3.LUT R20, R13, 0x7ff00000, RZ, 0xc0, !PT ;  /* 0x7ff000000d14b812 */ /* 0x000fe200078ec0ff */
[----:B------:R-:W-:-:S04]  /*9ed0*/  VIADD R15, R33, 0xffffffff ;  /* 0xffffffff210f7836 */ /* 0x000fc80000000000 */
[----:B------:R-:W-:-:S05]  /*9ee0*/  VIADD R14, R20, 0xffffffff ;  /* 0xffffffff140e7836 */ /* 0x000fca0000000000 */
[----:B------:R-:W-:-:S04]  /*9ef0*/  ISETP.GT.U32.AND P0, PT, R14, 0x7feffffe, PT ;  /* 0x7feffffe0e00780c */ /* 0x000fc80003f04070 */
[----:B------:R-:W-:-:S13]  /*9f00*/  ISETP.GT.U32.OR P0, PT, R15, 0x7feffffe, P0 ;  /* 0x7feffffe0f00780c */ /* 0x000fda0000704470 */
[----:B------:R-:W-:Y:S05]  /*9f10*/  @P0 BRA `(.L_x_10760) ;  /* 0x00000000006c0947 */ /* 0x000fea0003800000 */
[----:B------:R-:W-:-:S04]  /*9f20*/  LOP3.LUT R7, R9, 0x7ff00000, RZ, 0xc0, !PT ;  /* 0x7ff0000009077812 */ /* 0x000fc800078ec0ff */
[CC--:B------:R-:W-:Y:S02]  /*9f30*/  VIADDMNMX R6, R0.reuse, -R7.reuse, 0xb9600000, !PT ;  /* 0xb960000000067446 */ /* 0x0c0fe40007800907 */
[----:B------:R-:W-:Y:S02]  /*9f40*/  ISETP.GE.U32.AND P0, PT, R0, R7, PT ;  /* 0x000000070000720c */ /* 0x000fe40003f06070 */
[----:B------:R-:W-:Y:S01]  /*9f50*/  VIMNMX R0, R6, 0x46a00000, PT ;  /* 0x46a0000006007848 */ /* 0x000fe20003fe0100 */
[----:B------:R-:W-:Y:S01]  /*9f60*/  IMAD.MOV.U32 R6, RZ, RZ, RZ ;  /* 0x000000ffff067224 */ /* 0x000fe200078e00ff */
        /* <DEDUP_REMOVED lines=22> */
.L_x_10760:
        /* <DEDUP_REMOVED lines=16> */
.L_x_10763:
[----:B------:R-:W-:Y:S01]  /*a1d0*/  LOP3.LUT R15, R9, 0x80000, RZ, 0xfc, !PT ;  /* 0x00080000090f7812 */ /* 0x000fe200078efcff */
[----:B------:R-:W-:Y:S01]  /*a1e0*/  IMAD.MOV.U32 R14, RZ, RZ, R8 ;  /* 0x000000ffff0e7224 */ /* 0x000fe200078e0008 */
[----:B------:R-:W-:Y:S06]  /*a1f0*/  BRA `(.L_x_10761) ;  /* 0x0000000000087947 */ /* 0x000fec0003800000 */
.L_x_10762:
[----:B------:R-:W-:Y:S01]  /*a200*/  LOP3.LUT R15, R7, 0x80000, RZ, 0xfc, !PT ;  /* 0x00080000070f7812 */ /* 0x000fe200078efcff */
[----:B------:R-:W-:-:S07]  /*a210*/  IMAD.MOV.U32 R14, RZ, RZ, R6 ;  /* 0x000000ffff0e7224 */ /* 0x000fce00078e0006 */
.L_x_10761:
[----:B------:R-:W-:Y:S05]  /*a220*/  BSYNC B1 ;  /* 0x0000000000017941 */ /* 0x000fea0003800000 */
.L_x_10759:
[----:B------:R-:W-:Y:S02]  /*a230*/  IMAD.MOV.U32 R6, RZ, RZ, R26 ;  /* 0x000000ffff067224 */ /* 0x000fe400078e001a */
[----:B------:R-:W-:-:S04]  /*a240*/  IMAD.MOV.U32 R7, RZ, RZ, 0x0 ;  /* 0x00000000ff077424 */ /* 0x000fc800078e00ff */
[----:B------:R-:W-:Y:S05]  /*a250*/  RET.REL.NODEC R6 `(_ZN2at6native27unrolled_elementwise_kernelIZZZNS0_61_GLOBAL__N__132982cb_23_ActivationSiluKernel_cu_f5210f67_354611silu_kernelERNS_18TensorIteratorBaseEENKUlvE_clEvENKUlvE_clEvEUldE_St5arrayIPcLm2EELi4E23TrivialOffsetCalculatorILi1EjESC_NS0_6memory12LoadWithCastILi1EEENSD_13StoreWithCastILi1EEEEEviT_T0_T2_T3_T4_T5_) ;  /* 0xffffff5c06687950 */ /* 0x000fea0003c3ffff */
.L_x_10764:
        /* <DEDUP_REMOVED lines=10> */
.L_x_11075:


//--------------------- .text._ZN2at6native18elementwise_kernelILi128ELi2EZNS0_22gpu_kernel_impl_nocastIZZZNS0_61_GLOBAL__N__132982cb_23_ActivationSiluKernel_cu_f5210f67_354611silu_kernelERNS_18TensorIteratorBaseEENKUlvE_clEvENKUlvE_clEvEUldE_EEvS5_RKT_EUliE_EEviT1_ --------------------------
	.section	.text._ZN2at6native18elementwise_kernelILi128ELi2EZNS0_22gpu_kernel_impl_nocastIZZZNS0_61_GLOBAL__N__132982cb_23_ActivationSiluKernel_cu_f5210f67_354611silu_kernelERNS_18TensorIteratorBaseEENKUlvE_clEvENKUlvE_clEvEUldE_EEvS5_RKT_EUliE_EEviT1_,"ax",@progbits
	.align	128
        .global         _ZN2at6native18elementwise_kernelILi128ELi2EZNS0_22gpu_kernel_impl_nocastIZZZNS0_61_GLOBAL__N__132982cb_23_ActivationSiluKernel_cu_f5210f67_354611silu_kernelERNS_18TensorIteratorBaseEENKUlvE_clEvENKUlvE_clEvEUldE_EEvS5_RKT_EUliE_EEviT1_
        .type           _ZN2at6native18elementwise_kernelILi128ELi2EZNS0_22gpu_kernel_impl_nocastIZZZNS0_61_GLOBAL__N__132982cb_23_ActivationSiluKernel_cu_f5210f67_354611silu_kernelERNS_18TensorIteratorBaseEENKUlvE_clEvENKUlvE_clEvEUldE_EEvS5_RKT_EUliE_EEviT1_,@function
        .size           _ZN2at6native18elementwise_kernelILi128ELi2EZNS0_22gpu_kernel_impl_nocastIZZZNS0_61_GLOBAL__N__132982cb_23_ActivationSiluKernel_cu_f5210f67_354611silu_kernelERNS_18TensorIteratorBaseEENKUlvE_clEvENKUlvE_clEvEUldE_EEvS5_RKT_EUliE_EEviT1_,(.L_x_11076 - _ZN2at6native18elementwise_kernelILi128ELi2EZNS0_22gpu_kernel_impl_nocastIZZZNS0_61_GLOBAL__N__132982cb_23_ActivationSiluKernel_cu_f5210f67_354611silu_kernelERNS_18TensorIteratorBaseEENKUlvE_clEvENKUlvE_clEvEUldE_EEvS5_RKT_EUliE_EEviT1_)
        .other          _ZN2at6native18elementwise_kernelILi128ELi2EZNS0_22gpu_kernel_impl_nocastIZZZNS0_61_GLOBAL__N__132982cb_23_ActivationSiluKernel_cu_f5210f67_354611silu_kernelERNS_18TensorIteratorBaseEENKUlvE_clEvENKUlvE_clEvEUldE_EEvS5_RKT_EUliE_EEviT1_,@"STO_CUDA_ENTRY STV_DEFAULT"
_ZN2at6native18elementwise_kernelILi128ELi2EZNS0_22gpu_kernel_impl_nocastIZZZNS0_61_GLOBAL__N__132982cb_23_ActivationSiluKernel_cu_f5210f67_354611silu_kernelERNS_18TensorIteratorBaseEENKUlvE_clEvENKUlvE_clEvEUldE_EEvS5_RKT_EUliE_EEviT1_:
.text._ZN2at6native18elementwise_kernelILi128ELi2EZNS0_22gpu_kernel_impl_nocastIZZZNS0_61_GLOBAL__N__132982cb_23_ActivationSiluKernel_cu_f5210f67_354611silu_kernelERNS_18TensorIteratorBaseEENKUlvE_clEvENKUlvE_clEvEUldE_EEvS5_RKT_EUliE_EEviT1_:
        /* <DEDUP_REMOVED lines=299> */
[----:B------:R-:W-:Y:S02]  /*12b0*/  ULDC.64 UR6, c[0x0][0x400] ;  /* 0x0001000000067ab9 */ /* 0x000fe40000000a00 */
[C---:B------:R-:W-:Y:S01]  /*12c0*/  IADD3 R11, -R9.reuse, RZ, RZ ;  /* 0x000000ff090b7210 */ /* 0x040fe20007ffe1ff */
[----:B------:R-:W1:Y:S08]  /*12d0*/  @P0 LDC R15, c[0x0][0x33c] ;  /* 0x0000cf00ff0f0b82 */ /* 0x000e700000000800 */
        /* <DEDUP_REMOVED lines=10> */
.L_x_10767:
[----:B------:R-:W-:Y:S02]  /*1380*/  ULDC.64 UR6, c[0x0][0x418] ;  /* 0x0001060000067ab9 */ /* 0x000fe40000000a00 */
[----:B------:R-:W-:-:S04]  /*1390*/  IADD3 R6, P0, R0, UR6, RZ ;  /* 0x0000000600067c10 */ /* 0x000fc8000ff1e0ff */
[----:B------:R-:W-:-:S06]  /*13a0*/  IADD3.X R7, RZ, UR7, RZ, P0, !PT ;  /* 0x00000007ff077c10 */ /* 0x000fcc00087fe4ff */
[----:B------:R-:W2:Y:S01]  /*13b0*/  LDG.E.64 R6, desc[UR4][R6.64] ;  /* 0x0000000406067981 */ /* 0x000ea2000c1e1b00 */
[----:B------:R-:W-:Y:S01]  /*13c0*/  IMAD.MOV.U32 R2, RZ, RZ, 0x652b82fe ;  /* 0x652b82feff027424 */ /* 0x000fe200078e00ff */
[----:B------:R-:W-:Y:S01]  /*13d0*/  MOV R3, 0x3ff71547 ;  /* 0x3ff7154700037802 */ /* 0x000fe20000000f00 */
[----:B------:R-:W-:Y:S01]  /*13e0*/  UMOV UR6, 0xfefa39ef ;  /* 0xfefa39ef00067882 */ /* 0x000fe20000000000 */
[----:B------:R-:W-:Y:S01]  /*13f0*/  UMOV UR7, 0x3fe62e42 ;  /* 0x3fe62e4200077882 */ /* 0x000fe20000000000 */
[----:B------:R-:W-:Y:S03]  /*1400*/  BSSY B1, `(.L_x_10768) ;  /* 0x000003b000017945 */ /* 0x000fe60003800000 */
        /* <DEDUP_REMOVED lines=54> */
[----:B------:R-:W-:Y:S02]  /*1770*/  @!P1 LEA R11, R2, 0x3ff00000, 0x14 ;  /* 0x3ff00000020b9811 */ /* 0x000fe400078ea0ff */
[----:B------:R-:W-:Y:S02]  /*1780*/  @!P1 MOV R2, R10 ;  /* 0x0000000a00029202 */ /* 0x000fe40000000f00 */
[----:B------:R-:W-:-:S06]  /*1790*/  @!P1 MOV R10, RZ ;  /* 0x000000ff000a9202 */ /* 0x000fcc0000000f00 */
[----:B------:R-:W-:-:S11]  /*17a0*/  @!P1 DMUL R8, R2, R10 ;  /* 0x0000000a02089228 */ /* 0x000fd60000000000 */
.L_x_10769:
[----:B------:R-:W-:Y:S05]  /*17b0*/  BSYNC B1 ;  /* 0x0000000000017941 */ /* 0x000fea0003800000 */
.L_x_10768:
        /* <DEDUP_REMOVED lines=18> */
[----:B------:R-:W-:Y:S02]  /*18e0*/  MOV R0, R6 ;  /* 0x0000000600007202 */ /* 0x000fe40000000f00 */
[----:B------:R-:W-:-:S07]  /*18f0*/  MOV R16, 0x1910 ;  /* 0x0000191000107802 */ /* 0x000fce0000000f00 */
[----:B------:R-:W-:Y:S05]  /*1900*/  CALL.REL.NOINC `($__internal_23_$__cuda_sm20_div_rn_f64_full) ;  /* 0x00000018004c7944 */ /* 0x000fea0003c00000 */
.L_x_10771:
[----:B------:R-:W-:Y:S05]  /*1910*/  BSYNC B1 ;  /* 0x0000000000017941 */ /* 0x000fea0003800000 */
.L_x_10770:
[----:B------:R0:W-:Y:S01]  /*1920*/  STG.E.64 desc[UR4][R4.64], R2 ;  /* 0x0000000204007986 */ /* 0x0001e2000c101b04 */
[----:B------:R-:W-:-:S04]  /*1930*/  LEA R7, R14, R13, 0x8 ;  /* 0x0000000d0e077211 */ /* 0x000fc800078e40ff */
[----:B------:R-:W-:-:S07]  /*1940*/  IADD3 R7, R7, 0x80, RZ ;  /* 0x0000008007077810 */ /* 0x000fce0007ffe0ff */
.L_x_10766:
[----:B------:R-:W-:Y:S05]  /*1950*/  BSYNC B0 ;  /* 0x0000000000007941 */ /* 0x000fea0003800000 */
.L_x_10765:
[----:B------:R-:W-:Y:S02]  /*1960*/  ULDC UR6, c[0x0][0x210] ;  /* 0x0000840000067ab9 */ /* 0x000fe40000000800 */
[----:B------:R-:W-:-:S13]  /*1970*/  ISETP.GE.AND P0, PT, R7, UR6, PT ;  /* 0x0000000607007c0c */ /* 0x000fda000bf06270 */
[----:B------:R-:W-:Y:S05]  /*1980*/  @P0 EXIT ;  /* 0x000000000000094d */ /* 0x000fea0003800000 */
[----:B0-----:R-:W0:Y:S01]  /*1990*/  LDC R4, c[0x0][0x218] ;  /* 0x00008600ff047b82 */ /* 0x001e220000000800 */
[----:B------:R-:W-:Y:S01]  /*19a0*/  IMAD.MOV.U32 R0, RZ, RZ, RZ ;  /* 0x000000ffff007224 */ /* 0x000fe200078e00ff */
[----:B------:R-:W-:Y:S02]  /*19b0*/  MOV R5, RZ ;  /* 0x000000ff00057202 */ /* 0x000fe40000000f00 */
[----:B0-----:R-:W-:-:S13]  /*19c0*/  ISETP.NE.AND P0, PT, R4, RZ, PT ;  /* 0x000000ff0400720c */ /* 0x001fda0003f05270 */
[----:B------:R-:W-:Y:S05]  /*19d0*/  @!P0 BRA `(.L_x_10772) ;  /* 0x0000001000a88947 */ /* 0x000fea0003800000 */
[----:B------:R-:W-:Y:S01]  /*19e0*/  HFMA2.MMA R2, -RZ, RZ, 0, 0 ;  /* 0x00000000ff027435 */ /* 0x000fe200000001ff */
[----:B------:R-:W-:Y:S01]  /*19f0*/  IMAD.MOV.U32 R3, RZ, RZ, R7 ;  /* 0x000000ffff037224 */ /* 0x000fe200078e0007 */
        /* <DEDUP_REMOVED lines=283> */
[----:B------:R-:W-:-:S03]  /*2bb0*/  @P0 MOV R6, RZ ;  /* 0x000000ff00060202 */ /* 0x000fc60000000f00 */
[----:B------:R-:W1:Y:S01]  /*2bc0*/  @P0 LDC R13, c[0x0][0x33c] ;  /* 0x0000cf00ff0d0b82 */ /* 0x000e620000000800 */
[----:B------:R-:W-:-:S07]  /*2bd0*/  IMAD.MOV R9, RZ, RZ, -R7 ;  /* 0x000000ffff097224 */ /* 0x000fce00078e0a07 */
[----:B------:R-:W2:Y:S01]  /*2be0*/  @P0 LDC.64 R14, c[0x0][0x408] ;  /* 0x00010200ff0e0b82 */ /* 0x000ea20000000a00 */
[----:B0-----:R-:W-:-:S05]  /*2bf0*/  @P0 IMAD.HI.U32 R2, R7, R10, R6 ;  /* 0x0000000a07020227 */ /* 0x001fca00078e0006 */
[----:B------:R-:W-:Y:S01]  /*2c00*/  @P0 SHF.R.U32.HI R4, RZ, R11, R2 ;  /* 0x0000000bff040219 */ /* 0x000fe20000011602 */
[----:B------:R-:W-:-:S03]  /*2c10*/  IMAD R2, R9, UR8, R3 ;  /* 0x0000000809027c24 */ /* 0x000fc6000f8e0203 */
[----:B------:R-:W-:Y:S01]  /*2c20*/  @P0 IADD3 R6, -R4, RZ, RZ ;  /* 0x000000ff04060210 */ /* 0x000fe20007ffe1ff */
[C---:B------:R-:W-:Y:S02]  /*2c30*/  IMAD R5, R2.reuse, UR6, R5 ;  /* 0x0000000602057c24 */ /* 0x040fe4000f8e0205 */
[----:B------:R-:W-:Y:S02]  /*2c40*/  IMAD R0, R2, UR7, R0 ;  /* 0x0000000702007c24 */ /* 0x000fe4000f8e0200 */
[----:B-1----:R-:W-:-:S04]  /*2c50*/  @P0 IMAD R6, R13, R6, R7 ;  /* 0x000000060d060224 */ /* 0x002fc800078e0207 */
[C---:B--2---:R-:W-:Y:S02]  /*2c60*/  @P0 IMAD R5, R6.reuse, R14, R5 ;  /* 0x0000000e06050224 */ /* 0x044fe400078e0205 */
[----:B------:R-:W-:-:S07]  /*2c70*/  @P0 IMAD R0, R6, R15, R0 ;  /* 0x0000000f06000224 */ /* 0x000fce00078e0200 */
.L_x_10772:
        /* <DEDUP_REMOVED lines=63> */
[----:B------:R-:W-:Y:S01]  /*3070*/  @!P1 LEA R11, R2, 0x3ff00000, 0x14 ;  /* 0x3ff00000020b9811 */ /* 0x000fe200078ea0ff */
[----:B------:R-:W-:Y:S01]  /*3080*/  @!P1 IMAD.MOV.U32 R2, RZ, RZ, R10 ;  /* 0x000000ffff029224 */ /* 0x000fe200078e000a */
[----:B------:R-:W-:-:S06]  /*3090*/  @!P1 MOV R10, RZ ;  /* 0x000000ff000a9202 */ /* 0x000fcc0000000f00 */
[----:B------:R-:W-:-:S11]  /*30a0*/  @!P1 DMUL R8, R2, R10 ;  /* 0x0000000a02089228 */ /* 0x000fd60000000000 */
.L_x_10774:
[----:B------:R-:W-:Y:S05]  /*30b0*/  BSYNC B0 ;  /* 0x0000000000007941 */ /* 0x000fea0003800000 */
.L_x_10773:
[----:B------:R-:W-:Y:S01]  /*30c0*/  DADD R8, R8, 1 ;  /* 0x3ff0000008087429 */ /* 0x000fe20000000000 */
[----:B------:R-:W-:Y:S01]  /*30d0*/  MOV R2, 0x1 ;  /* 0x0000000100027802 */ /* 0x000fe20000000f00 */
[----:B------:R-:W-:Y:S01]  /*30e0*/  BSSY B0, `(.L_x_10775) ;  /* 0x0000013000007945 */ /* 0x000fe20003800000 */
[----:B------:R-:W-:-:S03]  /*30f0*/  FSETP.GEU.AND P1, PT, |R7|, 6.5827683646048100446e-37, PT ;  /* 0x036000000700780b */ /* 0x000fc60003f2e200 */
        /* <DEDUP_REMOVED lines=17> */
.L_x_10776:
[----:B------:R-:W-:Y:S05]  /*3210*/  BSYNC B0 ;  /* 0x0000000000007941 */ /* 0x000fea0003800000 */
.L_x_10775:
[----:B------:R-:W-:Y:S01]  /*3220*/  STG.E.64 desc[UR4][R4.64], R2 ;  /* 0x0000000204007986 */ /* 0x000fe2000c101b04 */
[----:B------:R-:W-:Y:S05]  /*3230*/  EXIT ;  /* 0x000000000000794d */ /* 0x000fea0003800000 */
        .weak           $__internal_23_$__cuda_sm20_div_rn_f64_full
        .type           $__internal_23_$__cuda_sm20_div_rn_f64_full,@function
        .size           $__internal_23_$__cuda_sm20_div_rn_f64_full,(.L_x_11076 - $__internal_23_$__cuda_sm20_div_rn_f64_full)
$__internal_23_$__cuda_sm20_div_rn_f64_full:
[C---:B------:R-:W-:Y:S01]  /*3240*/  FSETP.GEU.AND P0, PT, |R7|.reuse, 1.469367938527859385e-39, PT ;  /* 0x001000000700780b */ /* 0x040fe20003f0e200 */
[----:B------:R-:W-:Y:S01]  /*3250*/  IMAD.MOV.U32 R6, RZ, RZ, R8 ;  /* 0x000000ffff067224 */ /* 0x000fe200078e0008 */
[C---:B------:R-:W-:Y:S01]  /*3260*/  LOP3.LUT R2, R7.reuse, 0x800fffff, RZ, 0xc0, !PT ;  /* 0x800fffff07027812 */ /* 0x040fe200078ec0ff */
[----:B------:R-:W-:Y:S01]  /*3270*/  IMAD.MOV.U32 R9, RZ, RZ, R11 ;  /* 0x000000ffff097224 */ /* 0x000fe200078e000b */
[----:B------:R-:W-:Y:S01]  /*3280*/  HFMA2.MMA R18, -RZ, RZ, 0, 5.9604644775390625e-08 ;  /* 0x00000001ff127435 */ /* 0x000fe200000001ff */
[----:B------:R-:W-:Y:S01]  /*3290*/  LOP3.LUT R15, R7, 0x7ff00000, RZ, 0xc0, !PT ;  /* 0x7ff00000070f7812 */ /* 0x000fe200078ec0ff */
[----:B------:R-:W-:Y:S01]  /*32a0*/  BSSY B2, `(.L_x_10777) ;  /* 0x0000054000027945 */ /* 0x000fe20003800000 */
[----:B------:R-:W-:Y:S02]  /*32b0*/  LOP3.LUT R3, R2, 0x3ff00000, RZ, 0xfc, !PT ;  /* 0x3ff0000002037812 */ /* 0x000fe400078efcff */
[----:B------:R-:W-:Y:S02]  /*32c0*/  MOV R2, R8 ;  /* 0x0000000800027202 */ /* 0x000fe40000000f00 */
[----:B------:R-:W-:-:S02]  /*32d0*/  FSETP.GEU.AND P2, PT, |R9|, 1.469367938527859385e-39, PT ;  /* 0x001000000900780b */ /* 0x000fc40003f4e200 */
[----:B------:R-:W-:Y:S01]  /*32e0*/  @!P0 DMUL R2, R6, 8.98846567431157953865e+307 ;  /* 0x7fe0000006028828 */ /* 0x000fe20000000000 */
[----:B------:R-:W-:Y:S02]  /*32f0*/  LOP3.LUT R12, R9, 0x7ff00000, RZ, 0xc0, !PT ;  /* 0x7ff00000090c7812 */ /* 0x000fe400078ec0ff */
[----:B------:R-:W-:Y:S02]  /*3300*/  MOV R8, R0 ;  /* 0x0000000000087202 */ /* 0x000fe40000000f00 */
[----:B------:R-:W-:Y:S01]  /*3310*/  MOV R0, 0x1ca00000 ;  /* 0x1ca0000000007802 */ /* 0x000fe20000000f00 */
[----:B------:R-:W0:Y:S01]  /*3320*/  MUFU.RCP64H R19, R3 ;  /* 0x0000000300137308 */ /* 0x000e220000001800 */
[----:B------:R-:W-:-:S03]  /*3330*/  ISETP.GE.U32.AND P1, PT, R12, R15, PT ;  /* 0x0000000f0c00720c */ /* 0x000fc60003f26070 */
[----:B------:R-:W-:Y:S02]  /*3340*/  @!P0 LOP3.LUT R15, R3, 0x7ff00000, RZ, 0xc0, !PT ;  /* 0x7ff00000030f8812 */ /* 0x000fe400078ec0ff */
[----:B------:R-:W-:Y:S02]  /*3350*/  @!P2 LOP3.LUT R17, R7, 0x7ff00000, RZ, 0xc0, !PT ;  /* 0x7ff000000711a812 */ /* 0x000fe400078ec0ff */
[----:B------:R-:W-:Y:S02]  /*3360*/  @!P2 MOV R22, RZ ;  /* 0x000000ff0016a202 */ /* 0x000fe40000000f00 */
[----:B------:R-:W-:Y:S02]  /*3370*/  @!P2 ISETP.GE.U32.AND P3, PT, R12, R17, PT ;  /* 0x000000110c00a20c */ /* 0x000fe40003f66070 */
[----:B------:R-:W-:Y:S02]  /*3380*/  IADD3 R25, R15, -0x1, RZ ;  /* 0xffffffff0f197810 */ /* 0x000fe40007ffe0ff */
[----:B------:R-:W-:Y:S01]  /*3390*/  @!P2 SEL R17, R0, 0x63400000, !P3 ;  /* 0x634000000011a807 */ /* 0x000fe20005800000 */
[----:B0-----:R-:W-:-:S03]  /*33a0*/  DFMA R10, R18, -R2, 1 ;  /* 0x3ff00000120a742b */ /* 0x001fc60000000802 */
[----:B------:R-:W-:-:S04]  /*33b0*/  @!P2 LOP3.LUT R17, R17, 0x80000000, R9, 0xf8, !PT ;  /* 0x800000001111a812 */ /* 0x000fc800078ef809 */
[----:B------:R-:W-:Y:S02]  /*33c0*/  @!P2 LOP3.LUT R23, R17, 0x100000, RZ, 0xfc, !PT ;  /* 0x001000001117a812 */ /* 0x000fe400078efcff */
[----:B------:R-:W-:Y:S01]  /*33d0*/  MOV R17, R12 ;  /* 0x0000000c00117202 */ /* 0x000fe20000000f00 */
[----:B------:R-:W-:-:S08]  /*33e0*/  DFMA R10, R10, R10, R10 ;  /* 0x0000000a0a0a722b */ /* 0x000fd0000000000a */
[----:B------:R-:W-:Y:S01]  /*33f0*/  DFMA R18, R18, R10, R18 ;  /* 0x0000000a1212722b */ /* 0x000fe20000000012 */
[----:B------:R-:W-:Y:S01]  /*3400*/  SEL R11, R0, 0x63400000, !P1 ;  /* 0x63400000000b7807 */ /* 0x000fe20004800000 */
[----:B------:R-:W-:-:S03]  /*3410*/  IMAD.MOV.U32 R10, RZ, RZ, R8 ;  /* 0x000000ffff0a7224 */ /* 0x000fc600078e0008 */
[----:B------:R-:W-:-:S03]  /*3420*/  LOP3.LUT R11, R11, 0x800fffff, R9, 0xf8, !PT ;  /* 0x800fffff0b0b7812 */ /* 0x000fc600078ef809 */
[----:B------:R-:W-:-:S03]  /*3430*/  DFMA R20, R18, -R2, 1 ;  /* 0x3ff000001214742b */ /* 0x000fc60000000802 */
[----:B------:R-:W-:-:S05]  /*3440*/  @!P2 DFMA R10, R10, 2, -R22 ;  /* 0x400000000a0aa82b */ /* 0x000fca0000000816 */
[----:B------:R-:W-:-:S05]  /*3450*/  DFMA R20, R18, R20, R18 ;  /* 0x000000141214722b */ /* 0x000fca0000000012 */
[----:B------:R-:W-:-:S03]  /*3460*/  @!P2 LOP3.LUT R17, R11, 0x7ff00000, RZ, 0xc0, !PT ;  /* 0x7ff000000b11a812 */ /* 0x000fc600078ec0ff */
[----:B------:R-:W-:Y:S02]  /*3470*/  DMUL R18, R20, R10 ;  /* 0x0000000a14127228 */ /* 0x000fe40000000000 */
[----:B------:R-:W-:-:S05]  /*3480*/  VIADD R24, R17, 0xffffffff ;  /* 0xffffffff11187836 */ /* 0x000fca0000000000 */
[----:B------:R-:W-:Y:S01]  /*3490*/  ISETP.GT.U32.AND P0, PT, R24, 0x7feffffe, PT ;  /* 0x7feffffe1800780c */ /* 0x000fe20003f04070 */
[----:B------:R-:W-:-:S03]  /*34a0*/  DFMA R22, R18, -R2, R10 ;  /* 0x800000021216722b */ /* 0x000fc6000000000a */
[----:B------:R-:W-:-:S05]  /*34b0*/  ISETP.GT.U32.OR P0, PT, R25, 0x7feffffe, P0 ;  /* 0x7feffffe1900780c */ /* 0x000fca0000704470 */
[----:B------:R-:W-:-:S08]  /*34c0*/  DFMA R22, R20, R22, R18 ;  /* 0x000000161416722b */ /* 0x000fd00000000012 */
[----:B------:R-:W-:Y:S05]  /*34d0*/  @P0 BRA `(.L_x_10778) ;  /* 0x00000000006c0947 */ /* 0x000fea0003800000 */
[----:B------:R-:W-:-:S04]  /*34e0*/  LOP3.LUT R9, R7, 0x7ff00000, RZ, 0xc0, !PT ;  /* 0x7ff0000007097812 */ /* 0x000fc800078ec0ff */
[CC--:B------:R-:W-:Y:S02]  /*34f0*/  VIADDMNMX R8, R12.reuse, -R9.reuse, 0xb9600000, !PT ;  /* 0xb96000000c087446 */ /* 0x0c0fe40007800909 */
[----:B------:R-:W-:Y:S02]  /*3500*/  ISETP.GE.U32.AND P0, PT, R12, R9, PT ;  /* 0x000000090c00720c */ /* 0x000fe40003f06070 */
[----:B------:R-:W-:Y:S02]  /*3510*/  VIMNMX R8, R8, 0x46a00000, PT ;  /* 0x46a0000008087848 */ /* 0x000fe40003fe0100 */
[----:B------:R-:W-:-:S04]  /*3520*/  SEL R9, R0, 0x63400000, !P0 ;  /* 0x6340000000097807 */ /* 0x000fc80004000000 */
[----:B------:R-:W-:Y:S02]  /*3530*/  IADD3 R0, -R9, R8, RZ ;  /* 0x0000000809007210 */ /* 0x000fe40007ffe1ff */
[----:B------:R-:W-:-:S03]  /*3540*/  MOV R8, RZ ;  /* 0x000000ff00087202 */ /* 0x000fc60000000f00 */
        /* <DEDUP_REMOVED lines=11> */
[----:B------:R-:W-:Y:S01]  /*3600*/  MOV R2, RZ ;  /* 0x000000ff00027202 */ /* 0x000fe20000000f00 */
[----:B------:R-:W-:-:S05]  /*3610*/  DMUL.RP R8, R22, R8 ;  /* 0x0000000816087228 */ /* 0x000fca0000008000 */
[----:B------:R-:W-:-:S05]  /*3620*/  DFMA R2, R18, -R2, R22 ;  /* 0x800000021202722b */ /* 0x000fca0000000016 */
[----:B------:R-:W-:Y:S02]  /*3630*/  LOP3.LUT R7, R9, R7, RZ, 0x3c, !PT ;  /* 0x0000000709077212 */ /* 0x000fe400078e3cff */
[----:B------:R-:W-:-:S04]  /*3640*/  IADD3 R2, -R0, -0x43300000, RZ ;  /* 0xbcd0000000027810 */ /* 0x000fc80007ffe1ff */
[----:B------:R-:W-:-:S04]  /*3650*/  FSETP.NEU.AND P0, PT, |R3|, R2, PT ;  /* 0x000000020300720b */ /* 0x000fc80003f0d200 */
[----:B------:R-:W-:Y:S02]  /*3660*/  FSEL R18, R8, R18, !P0 ;  /* 0x0000001208127208 */ /* 0x000fe40004000000 */
[----:B------:R-:W-:Y:S01]  /*3670*/  FSEL R19, R7, R19, !P0 ;  /* 0x0000001307137208 */ /* 0x000fe20004000000 */
[----:B------:R-:W-:Y:S06]  /*3680*/  BRA `(.L_x_10779) ;  /* 0x0000000000547947 */ /* 0x000fec0003800000 */
.L_x_10778:
        /* <DEDUP_REMOVED lines=11> */
[----:B------:R-:W-:Y:S02]  /*3740*/  @P0 LOP3.LUT R0, R19, 0x7ff00000, RZ, 0xfc, !PT ;  /* 0x7ff0000013000812 */ /* 0x000fe400078efcff */
[----:B------:R-:W-:Y:S02]  /*3750*/  @!P0 MOV R18, RZ ;  /* 0x000000ff00128202 */ /* 0x000fe40000000f00 */
[----:B------:R-:W-:Y:S01]  /*3760*/  @P0 MOV R18, RZ ;  /* 0x000000ff00120202 */ /* 0x000fe20000000f00 */
[----:B------:R-:W-:Y:S01]  /*3770*/  @P0 IMAD.MOV.U32 R19, RZ, RZ, R0 ;  /* 0x000000ffff130224 */ /* 0x000fe200078e0000 */
[----:B------:R-:W-:Y:S06]  /*3780*/  BRA `(.L_x_10779) ;  /* 0x0000000000147947 */ /* 0x000fec0003800000 */
.L_x_10781:
[----:B------:R-:W-:Y:S02]  /*3790*/  LOP3.LUT R19, R7, 0x80000, RZ, 0xfc, !PT ;  /* 0x0008000007137812 */ /* 0x000fe400078efcff */
[----:B------:R-:W-:Y:S01]  /*37a0*/  MOV R18, R6 ;  /* 0x0000000600127202 */ /* 0x000fe20000000f00 */
[----:B------:R-:W-:Y:S06]  /*37b0*/  BRA `(.L_x_10779) ;  /* 0x0000000000087947 */ /* 0x000fec0003800000 */
.L_x_10780:
[----:B------:R-:W-:Y:S02]  /*37c0*/  LOP3.LUT R19, R9, 0x80000, RZ, 0xfc, !PT ;  /* 0x0008000009137812 */ /* 0x000fe400078efcff */
[----:B------:R-:W-:-:S07]  /*37d0*/  MOV R18, R8 ;  /* 0x0000000800127202 */ /* 0x000fce0000000f00 */
.L_x_10779:
[----:B------:R-:W-:Y:S05]  /*37e0*/  BSYNC B2 ;  /* 0x0000000000027941 */ /* 0x000fea0003800000 */
.L_x_10777:
[----:B------:R-:W-:Y:S01]  /*37f0*/  HFMA2.MMA R17, -RZ, RZ, 0, 0 ;  /* 0x00000000ff117435 */ /* 0x000fe200000001ff */
[----:B------:R-:W-:Y:S01]  /*3800*/  IMAD.MOV.U32 R2, RZ, RZ, R18 ;  /* 0x000000ffff027224 */ /* 0x000fe200078e0012 */
[----:B------:R-:W-:-:S04]  /*3810*/  MOV R3, R19 ;  /* 0x0000001300037202 */ /* 0x000fc80000000f00 */
[----:B------:R-:W-:Y:S05]  /*3820*/  RET.REL.NODEC R16 `(_ZN2at6native18elementwise_kernelILi128ELi2EZNS0_22gpu_kernel_impl_nocastIZZZNS0_61_GLOBAL__N__132982cb_23_ActivationSiluKernel_cu_f5210f67_354611silu_kernelERNS_18TensorIteratorBaseEENKUlvE_clEvENKUlvE_clEvEUldE_EEvS5_RKT_EUliE_EEviT1_) ;  /* 0xffffffc410f47950 */ /* 0x000fea0003c3ffff */
.L_x_10782:
        /* <DEDUP_REMOVED lines=13> */
.L_x_11076:


//--------------------- .text._ZN2at6native27unrolled_elementwise_kernelIZZZNS0_61_GLOBAL__N__132982cb_23_ActivationSiluKernel_cu_f5210f67_354611silu_kernelERNS_18TensorIteratorBaseEENKUlvE_clEvENKUlvE_clEvEUldE_St5arrayIPcLm2EELi4E23TrivialOffsetCalculatorILi1EjESC_NS0_6memory15LoadWithoutCastENSD_16StoreWithoutCastEEEviT_T0_T2_T3_T4_T5_ --------------------------
	.section	.text._ZN2at6native27unrolled_elementwise_kernelIZZZNS0_61_GLOBAL__N__132982cb_23_ActivationSiluKernel_cu_f5210f67_354611silu_kernelERNS_18TensorIteratorBaseEENKUlvE_clEvENKUlvE_clEvEUldE_St5arrayIPcLm2EELi4E23TrivialOffsetCalculatorILi1EjESC_NS0_6memory15LoadWithoutCastENSD_16StoreWithoutCastEEEviT_T0_T2_T3_T4_T5_,"ax",@progbits
	.align	128
        .global         _ZN2at6native27unrolled_elementwise_kernelIZZZNS0_61_GLOBAL__N__132982cb_23_ActivationSiluKernel_cu_f5210f67_354611silu_kernelERNS_18TensorIteratorBaseEENKUlvE_clEvENKUlvE_clEvEUldE_St5arrayIPcLm2EELi4E23TrivialOffsetCalculatorILi1EjESC_NS0_6memory15LoadWithoutCastENSD_16StoreWithoutCastEEEviT_T0_T2_T3_T4_T5_
        .type           _ZN2at6native27unrolled_elementwise_kernelIZZZNS0_61_GLOBAL__N__132982cb_23_ActivationSiluKernel_cu_f5210f67_354611silu_kernelERNS_18TensorIteratorBaseEENKUlvE_clEvENKUlvE_clEvEUldE_St5arrayIPcLm2EELi4E23TrivialOffsetCalculatorILi1EjESC_NS0_6memory15LoadWithoutCastENSD_16StoreWithoutCastEEEviT_T0_T2_T3_T4_T5_,@function
        .size           _ZN2at6native27unrolled_elementwise_kernelIZZZNS0_61_GLOBAL__N__132982cb_23_ActivationSiluKernel_cu_f5210f67_354611silu_kernelERNS_18TensorIteratorBaseEENKUlvE_clEvENKUlvE_clEvEUldE_St5arrayIPcLm2EELi4E23TrivialOffsetCalculatorILi1EjESC_NS0_6memory15LoadWithoutCastENSD_16StoreWithoutCastEEEviT_T0_T2_T3_T4_T5_,(.L_x_11077 - _ZN2at6native27unrolled_elementwise_kernelIZZZNS0_61_GLOBAL__N__132982cb_23_ActivationSiluKernel_cu_f5210f67_354611silu_kernelERNS_18TensorIteratorBaseEENKUlvE_clEvENKUlvE_clEvEUldE_St5arrayIPcLm2EELi4E23TrivialOffsetCalculatorILi1EjESC_NS0_6memory15LoadWithoutCastENSD_16StoreWithoutCastEEEviT_T0_T2_T3_T4_T5_)
        .other          _ZN2at6native27unrolled_elementwise_kernelIZZZNS0_61_GLOBAL__N__132982cb_23_ActivationSiluKernel_cu_f5210f67_354611silu_kernelERNS_18TensorIteratorBaseEENKUlvE_clEvENKUlvE_clEvEUldE_St5arrayIPcLm2EELi4E23TrivialOffsetCalculatorILi1EjESC_NS0_6memory15LoadWithoutCastENSD_16StoreWithoutCastEEEviT_T0_T2_T3_T4_T5_,@"STO_CUDA_ENTRY STV_DEFAULT"
_ZN2at6native27unrolled_elementwise_kernelIZZZNS0_61_GLOBAL__N__132982cb_23_ActivationSiluKernel_cu_f5210f67_354611silu_kernelERNS_18TensorIteratorBaseEENKUlvE_clEvENKUlvE_clEvEUldE_St5arrayIPcLm2EELi4E23TrivialOffsetCalculatorILi1EjESC_NS0_6memory15LoadWithoutCastENSD_16StoreWithoutCastEEEviT_T0_T2_T3_T4_T5_:
.text._ZN2at6native27unrolled_elementwise_kernelIZZZNS0_61_GLOBAL__N__132982cb_23_ActivationSiluKernel_cu_f5210f67_354611silu_kernelERNS_18TensorIteratorBaseEENKUlvE_clEvENKUlvE_clEvEUldE_St5arrayIPcLm2EELi4E23TrivialOffsetCalculatorILi1EjESC_NS0_6memory15LoadWithoutCastENSD_16StoreWithoutCastEEEviT_T0_T2_T3_T4_T5_:
        /* <DEDUP_REMOVED lines=11> */
[----:B------:R-:W-:-:S13]  /*00b0*/  ISETP.GE.AND P0, PT, R9, R10, PT ;  /* 0x0000000a0900720c */ /* 0x000fda0003f06270 */
[----:B------:R-:W-:Y:S01]  /*00c0*/  @!P0 IMAD R15, R0, 0x200, R9 ;  /* 0x00000200000f8824 */ /* 0x000fe200078e0209 */
[----:B------:R-:W1:Y:S01]  /*00d0*/  @!P0 LDC.64 R4, c[0x0][0x220] ;  /* 0x00008800ff048b82 */ /* 0x000e620000000a00 */
[----:B------:R-:W-:Y:S02]  /*00e0*/  @!P0 VIADD R9, R9, 0x80 ;  /* 0x0000008009098836 */ /* 0x000fe40000000000 */
[----:B0-----:R-:W-:-:S03]  /*00f0*/  @!P2 IMAD.WIDE.U32 R2, R11, 0x8, R2 ;  /* 0x000000080b02a825 */ /* 0x001fc600078e0002 */
[----:B------:R-:W-:-:S13]  /*0100*/  ISETP.GE.AND P3, PT, R9, R10, PT ;  /* 0x0000000a0900720c */ /* 0x000fda0003f66270 */
[----:B------:R-:W-:Y:S01]  /*0110*/  @!P3 IMAD R19, R0, 0x200, R9 ;  /* 0x000002000013b824 */ /* 0x000fe200078e0209 */
[----:B------:R-:W0:Y:S01]  /*0120*/  @!P3 LDC.64 R6, c[0x0][0x220] ;  /* 0x00008800ff06bb82 */ /* 0x000e220000000a00 */
[----:B------:R-:W-:Y:S02]  /*0130*/  @!P3 VIADD R9, R9, 0x80 ;  /* 0x000000800909b836 */ /* 0x000fe40000000000 */
[----:B-1----:R-:W-:Y:S01]  /*0140*/  @!P0 IMAD.WIDE.U32 R14, R15, 0x8, R4 ;  /* 0x000000080f0e8825 */ /* 0x002fe200078e0004 */
[----:B------:R-:W-:Y:S02]  /*0150*/  CS2R R4, SRZ ;  /* 0x0000000000047805 */ /* 0x000fe4000001ff00 */
[----:B------:R-:W-:-:S04]  /*0160*/  ISETP.GE.AND P1, PT, R9, R10, PT ;  /* 0x0000000a0900720c */ /* 0x000fc80003f26270 */
[----:B------:R1:W5:Y:S09]  /*0170*/  @!P2 LDG.E.64 R4, desc[UR4][R2.64] ;  /* 0x000000040204a981 */ /* 0x000372000c1e1b00 */
[----:B------:R-:W2:Y:S01]  /*0180*/  @!P1 LDC.64 R12, c[0x0][0x220] ;  /* 0x00008800ff0c9b82 */ /* 0x000ea20000000a00 */
[----:B------:R-:W-:-:S02]  /*0190*/  @!P1 IMAD R9, R0, 0x200, R9 ;  /* 0x0000020000099824 */ /* 0x000fc400078e0209 */
[----:B0-----:R-:W-:Y:S01]  /*01a0*/  @!P3 IMAD.WIDE.U32 R18, R19, 0x8, R6 ;  /* 0x000000081312b825 */ /* 0x001fe200078e0006 */
[----:B------:R-:W-:-:S06]  /*01b0*/  CS2R R6, SRZ ;  /* 0x0000000000067805 */ /* 0x000fcc000001ff00 */
[----:B------:R1:W5:Y:S01]  /*01c0*/  @!P0 LDG.E.64 R6, desc[UR4][R14.64] ;  /* 0x000000040e068981 */ /* 0x000362000c1e1b00 */
[----:B--2---:R-:W-:Y:S01]  /*01d0*/  @!P1 IMAD.WIDE.U32 R12, R9, 0x8, R12 ;  /* 0x00000008090c9825 */ /* 0x004fe200078e000c */
[----:B------:R-:W-:-:S04]  /*01e0*/  CS2R R8, SRZ ;  /* 0x0000000000087805 */ /* 0x000fc8000001ff00 */
[----:B------:R1:W5:Y:S04]  /*01f0*/  @!P1 LDG.E.64 R16, desc[UR4][R12.64] ;  /* 0x000000040c109981 */ /* 0x000368000c1e1b00 */
[----:B------:R1:W5:Y:S01]  /*0200*/  @!P3 LDG.E.64 R8, desc[UR4][R18.64] ;  /* 0x000000041208b981 */ /* 0x000362000c1e1b00 */
[----:B------:R-:W-:Y:S04]  /*0210*/  BSSY B0, `(.L_x_10783) ;  /* 0x0000055000007945 */ /* 0x000fe80003800000 */
[----:B------:R-:W-:Y:S05]  /*0220*/  @P2 BRA `(.L_x_10784) ;  /* 0x00000004004c2947 */ /* 0x000fea0003800000 */
[----:B-1----:R-:W-:Y:S01]  /*0230*/  HFMA2.MMA R3, -RZ, RZ, 1.9912109375, 0.00128841400146484375 ;  /* 0x3ff71547ff037435 */ /* 0x002fe200000001ff */
[----:B------:R-:W-:Y:S01]  /*0240*/  IMAD.MOV.U32 R2, RZ, RZ, 0x652b82fe ;  /* 0x652b82feff027424 */ /* 0x000fe200078e00ff */
[----:B------:R-:W-:Y:S01]  /*0250*/  UMOV UR6, 0xfefa39ef ;  /* 0xfefa39ef00067882 */ /* 0x000fe20000000000 */
        /* <DEDUP_REMOVED lines=57> */
.L_x_10786:
[----:B------:R-:W-:Y:S05]  /*05f0*/  BSYNC B1 ;  /* 0x0000000000017941 */ /* 0x000fea0003800000 */
.L_x_10785:
        /* <DEDUP_REMOVED lines=19> */
[----:B------:R-:W-:Y:S05]  /*0730*/  CALL.REL.NOINC `($__internal_24_$__cuda_sm20_div_rn_f64_full) ;  /* 0x0000001000b87944 */ /* 0x000fea0003c00000 */
[----:B------:R-:W-:Y:S02]  /*0740*/  IMAD.MOV.U32 R2, RZ, RZ, R12 ;  /* 0x000000ffff027224 */ /* 0x000fe400078e000c */
[----:B------:R-:W-:-:S07]  /*0750*/  IMAD.MOV.U32 R3, RZ, RZ, R13 ;  /* 0x000000ffff037224 */ /* 0x000fce00078e000d */
.L_x_10784:
[----:B------:R-:W-:Y:S05]  /*0760*/  BSYNC B0 ;  /* 0x0000000000007941 */ /* 0x000fea0003800000 */
.L_x_10783:
[----:B------:R-:W0:Y:S01]  /*0770*/  S2R R11, SR_TID.X ;  /* 0x00000000000b7919 */ /* 0x000e220000002100 */
[----:B------:R-:W-:Y:S01]  /*0780*/  BSSY B0, `(.L_x_10787) ;  /* 0x0000057000007945 */ /* 0x000fe20003800000 */
[----:B0----5:R-:W-:-:S05]  /*0790*/  VIADD R5, R11, 0x80 ;  /* 0x000000800b057836 */ /* 0x021fca0000000000 */
[----:B------:R-:W-:-:S13]  /*07a0*/  ISETP.GE.AND P0, PT, R5, R10, PT ;  /* 0x0000000a0500720c */ /* 0x000fda0003f06270 */
[----:B------:R-:W-:Y:S05]  /*07b0*/  @P0 BRA `(.L_x_10788) ;  /* 0x00000004004c0947 */ /* 0x000fea0003800000 */
[----:B------:R-:W-:Y:S01]  /*07c0*/  MOV R4, 0x652b82fe ;  /* 0x652b82fe00047802 */ /* 0x000fe20000000f00 */
[----:B------:R-:W-:Y:S01]  /*07d0*/  IMAD.MOV.U32 R5, RZ, RZ, 0x3ff71547 ;  /* 0x3ff71547ff057424 */ /* 0x000fe200078e00ff */
[----:B------:R-:W-:Y:S01]  /*07e0*/  UMOV UR6, 0xfefa39ef ;  /* 0xfefa39ef00067882 */ /* 0x000fe20000000000 */
[----:B------:R-:W-:Y:S01]  /*07f0*/  UMOV UR7, 0x3fe62e42 ;  /* 0x3fe62e4200077882 */ /* 0x000fe20000000000 */
[----:B-1----:R-:W-:Y:S01]  /*0800*/  DADD R18, -RZ, -R6 ;  /* 0x00000000ff127229 */ /* 0x002fe20000000906 */
        /* <DEDUP_REMOVED lines=55> */
.L_x_10790:
[----:B------:R-:W-:Y:S05]  /*0b80*/  BSYNC B1 ;  /* 0x0000000000017941 */ /* 0x000fea0003800000 */
.L_x_10789:
        /* <DEDUP_REMOVED lines=22> */
.L_x_10788:
[----:B------:R-:W-:Y:S05]  /*0cf0*/  BSYNC B0 ;  /* 0x0000000000007941 */ /* 0x000fea0003800000 */
.L_x_10787:
        /* <DEDUP_REMOVED lines=8> */
[----:B-1----:R-:W-:Y:S01]  /*0d80*/  DADD R18, -RZ, -R8 ;  /* 0x00000000ff127229 */ /* 0x002fe20000000908 */
        /* <DEDUP_REMOVED lines=55> */
.L_x_10794:
[----:B------:R-:W-:Y:S05]  /*1100*/  BSYNC B1 ;  /* 0x0000000000017941 */ /* 0x000fea0003800000 */
.L_x_10793:
        /* <DEDUP_REMOVED lines=20> */
[----:B------:R-:W-:Y:S01]  /*1250*/  IMAD.MOV.U32 R6, RZ, RZ, R12 ;  /* 0x000000ffff067224 */ /* 0x000fe200078e000c */
[----:B------:R-:W-:-:S07]  /*1260*/  MOV R7, R13 ;  /* 0x0000000d00077202 */ /* 0x000fce0000000f00 */
.L_x_10792:
[----:B------:R-:W-:Y:S05]  /*1270*/  BSYNC B0 ;  /* 0x0000000000007941 */ /* 0x000fea0003800000 */
.L_x_10791:
        /* <DEDUP_REMOVED lines=64> */
.L_x_10798:
[----:B------:R-:W-:Y:S05]  /*1680*/  BSYNC B1 ;  /* 0x0000000000017941 */ /* 0x000fea0003800000 */
.L_x_10797:
        /* <DEDUP_REMOVED lines=19> */
[----:B------:R-:W-:Y:S05]  /*17c0*/  CALL.REL.NOINC `($__internal_24_$__cuda_sm20_div_rn_f64_full) ;  /* 0x0000000000947944 */ /* 0x000fea0003c00000 */
[----:B------:R-:W-:Y:S02]  /*17d0*/  IMAD.MOV.U32 R8, RZ, RZ, R12 ;  /* 0x000000ffff087224 */ /* 0x000fe400078e000c */
[----:B------:R-:W-:-:S07]  /*17e0*/  IMAD.MOV.U32 R9, RZ, RZ, R13 ;  /* 0x000000ffff097224 */ /* 0x000fce00078e000d */
.L_x_10796:
[----:B------:R-:W-:Y:S05]  /*17f0*/  BSYNC B0 ;  /* 0x0000000000007941 */ /* 0x000fea0003800000 */
.L_x_10795:
[----:B------:R-:W-:Y:S01]  /*1800*/  ISETP.GE.AND P0, PT, R11, R10, PT ;  /* 0x0000000a0b00720c */ /* 0x000fe20003f06270 */
[----:B------:R-:W-:Y:S04]  /*1810*/  BSSY B0, `(.L_x_10799) ;  /* 0x0000018000007945 */ /* 0x000fe80003800000 */
[----:B------:R-:W-:Y:S08]  /*1820*/  BSSY B1, `(.L_x_10800) ;  /* 0x0000010000017945 */ /* 0x000ff00003800000 */
[----:B------:R-:W-:Y:S05]  /*1830*/  @P0 BRA `(.L_x_10801) ;  /* 0x0000000000380947 */ /* 0x000fea0003800000 */
[----:B-1----:R-:W0:Y:S01]  /*1840*/  S2R R15, SR_TID.X ;  /* 0x00000000000f7919 */ /* 0x002e220000002100 */
[----:B------:R-:W1:Y:S01]  /*1850*/  LDC.64 R12, c[0x0][0x218] ;  /* 0x00008600ff0c7b82 */ /* 0x000e620000000a00 */
[----:B0-----:R-:W-:-:S04]  /*1860*/  IMAD R11, R0, 0x200, R15 ;  /* 0x00000200000b7824 */ /* 0x001fc800078e020f */
[----:B-1----:R-:W-:-:S04]  /*1870*/  IMAD.WIDE.U32 R12, R11, 0x8, R12 ;  /* 0x000000080b0c7825 */ /* 0x002fc800078e000c */
[----:B------:R-:W-:Y:S01]  /*1880*/  VIADD R11, R15, 0x80 ;  /* 0x000000800f0b7836 */ /* 0x000fe20000000000 */
[----:B------:R0:W-:Y:S04]  /*1890*/  STG.E.64 desc[UR4][R12.64], R2 ;  /* 0x000000020c007986 */ /* 0x0001e8000c101b04 */
[----:B------:R-:W-:-:S13]  /*18a0*/  ISETP.GE.AND P0, PT, R11, R10, PT ;  /* 0x0000000a0b00720c */ /* 0x000fda0003f06270 */
[----:B------:R-:W-:Y:S05]  /*18b0*/  @P0 BREAK B1 ;  /* 0x0000000000010942 */ /* 0x000fea0003800000 */
[----:B0-----:R-:W-:Y:S05]  /*18c0*/  @P0 BRA `(.L_x_10802) ;  /* 0x0000000000300947 */ /* 0x001fea0003800000 */
[----:B------:R-:W0:Y:S01]  /*18d0*/  LDC.64 R2, c[0x0][0x218] ;  /* 0x00008600ff027b82 */ /* 0x000e220000000a00 */
[----:B------:R-:W-:Y:S01]  /*18e0*/  IMAD R13, R0, 0x200, R11 ;  /* 0x00000200000d7824 */ /* 0x000fe200078e020b */
[----:B------:R-:W-:-:S03]  /*18f0*/  IADD3 R11, R11, 0x80, RZ ;  /* 0x000000800b0b7810 */ /* 0x000fc60007ffe0ff */
[----:B0-----:R-:W-:-:S05]  /*1900*/  IMAD.WIDE.U32 R2, R13, 0x8, R2 ;  /* 0x000000080d027825 */ /* 0x001fca00078e0002 */
[----:B------:R0:W-:Y:S02]  /*1910*/  STG.E.64 desc[UR4][R2.64], R4 ;  /* 0x0000000402007986 */ /* 0x0001e4000c101b04 */
.L_x_10801:
[----:B------:R-:W-:Y:S05]  /*1920*/  BSYNC B1 ;  /* 0x0000000000017941 */ /* 0x000fea0003800000 */
.L_x_10800:
[----:B------:R-:W-:-:S13]  /*1930*/  ISETP.GE.AND P0, PT, R11, R10, PT ;  /* 0x0000000a0b00720c */ /* 0x000fda0003f06270 */
[----:B01----:R-:W0:Y:S01]  /*1940*/  @!P0 LDC.64 R2, c[0x0][0x218] ;  /* 0x00008600ff028b82 */ /* 0x003e220000000a00 */
[----:B------:R-:W-:Y:S02]  /*1950*/  @!P0 IMAD R5, R0, 0x200, R11 ;  /* 0x0000020000058824 */ /* 0x000fe400078e020b */
[----:B------:R-:W-:Y:S02]  /*1960*/  @!P0 VIADD R11, R11, 0x80 ;  /* 0x000000800b0b8836 */ /* 0x000fe40000000000 */
[----:B0-----:R-:W-:-:S05]  /*1970*/  @!P0 IMAD.WIDE.U32 R2, R5, 0x8, R2 ;  /* 0x0000000805028825 */ /* 0x001fca00078e0002 */
[----:B------:R0:W-:Y:S02]  /*1980*/  @!P0 STG.E.64 desc[UR4][R2.64], R6 ;  /* 0x0000000602008986 */ /* 0x0001e4000c101b04 */
.L_x_10802:
[----:B------:R-:W-:Y:S05]  /*1990*/  BSYNC B0 ;  /* 0x0000000000007941 */ /* 0x000fea0003800000 */
.L_x_10799:
[----:B------:R-:W-:Y:S05]  /*19a0*/  WARPSYNC.ALL ;  /* 0x0000000000007948 */ /* 0x000fea0003800000 */
[----:B------:R-:W-:-:S13]  /*19b0*/  ISETP.GE.AND P0, PT, R11, R10, PT ;  /* 0x0000000a0b00720c */ /* 0x000fda0003f06270 */
[----:B------:R-:W-:Y:S05]  /*19c0*/  @P0 EXIT ;  /* 0x000000000000094d */ /* 0x000fea0003800000 */
[----:B0-----:R-:W0:Y:S01]  /*19d0*/  LDC.64 R2, c[0x0][0x218] ;  /* 0x00008600ff027b82 */ /* 0x001e220000000a00 */
[----:B------:R-:W-:-:S04]  /*19e0*/  IMAD R11, R0, 0x200, R11 ;  /* 0x00000200000b7824 */ /* 0x000fc800078e020b */
[----:B0-----:R-:W-:-:S05]  /*19f0*/  IMAD.WIDE.U32 R2, R11, 0x8, R2 ;  /* 0x000000080b027825 */ /* 0x001fca00078e0002 */
[----:B------:R-:W-:Y:S01]  /*1a00*/  STG.E.64 desc[UR4][R2.64], R8 ;  /* 0x0000000802007986 */ /* 0x000fe2000c101b04 */
[----:B------:R-:W-:Y:S05]  /*1a10*/  EXIT ;  /* 0x000000000000794d */ /* 0x000fea0003800000 */
        .weak           $__internal_24_$__cuda_sm20_div_rn_f64_full
        .type           $__internal_24_$__cuda_sm20_div_rn_f64_full,@function
        .size           $__internal_24_$__cuda_sm20_div_rn_f64_full,(.L_x_11077 - $__internal_24_$__cuda_sm20_div_rn_f64_full)
$__internal_24_$__cuda_sm20_div_rn_f64_full:
[C---:B------:R-:W-:Y:S01]  /*1a20*/  FSETP.GEU.AND P0, PT, |R21|.reuse, 1.469367938527859385e-39, PT ;  /* 0x001000001500780b */ /* 0x040fe20003f0e200 */
[--C-:B------:R-:W-:Y:S01]  /*1a30*/  IMAD.MOV.U32 R20, RZ, RZ, R12.reuse ;  /* 0x000000ffff147224 */ /* 0x100fe200078e000c */
[----:B------:R-:W-:Y:S01]  /*1a40*/  LOP3.LUT R18, R21, 0x800fffff, RZ, 0xc0, !PT ;  /* 0x800fffff15127812 */ /* 0x000fe200078ec0ff */
[----:B------:R-:W-:Y:S01]  /*1a50*/  IMAD.MOV.U32 R24, RZ, RZ, 0x1 ;  /* 0x00000001ff187424 */ /* 0x000fe200078e00ff */
[C---:B------:R-:W-:Y:S01]  /*1a60*/  FSETP.GEU.AND P2, PT, |R23|.reuse, 1.469367938527859385e-39, PT ;  /* 0x001000001700780b */ /* 0x040fe20003f4e200 */
[----:B------:R-:W-:Y:S01]  /*1a70*/  BSSY B1, `(.L_x_10803) ;  /* 0x0000053000017945 */ /* 0x000fe20003800000 */
[----:B------:R-:W-:Y:S01]  /*1a80*/  LOP3.LUT R19, R18, 0x3ff00000, RZ, 0xfc, !PT ;  /* 0x3ff0000012137812 */ /* 0x000fe200078efcff */
[----:B------:R-:W-:Y:S01]  /*1a90*/  IMAD.MOV.U32 R18, RZ, RZ, R12 ;  /* 0x000000ffff127224 */ /* 0x000fe200078e000c */
[----:B------:R-:W-:Y:S02]  /*1aa0*/  LOP3.LUT R12, R23, 0x7ff00000, RZ, 0xc0, !PT ;  /* 0x7ff00000170c7812 */ /* 0x000fe400078ec0ff */
[----:B------:R-:W-:-:S03]  /*1ab0*/  LOP3.LUT R15, R21, 0x7ff00000, RZ, 0xc0, !PT ;  /* 0x7ff00000150f7812 */ /* 0x000fc600078ec0ff */
[----:B------:R-:W-:Y:S01]  /*1ac0*/  @!P0 DMUL R18, R20, 8.98846567431157953865e+307 ;  /* 0x7fe0000014128828 */ /* 0x000fe20000000000 */
[C---:B------:R-:W-:Y:S01]  /*1ad0*/  ISETP.GE.U32.AND P1, PT, R12.reuse, R15, PT ;  /* 0x0000000f0c00720c */ /* 0x040fe20003f26070 */
[----:B------:R-:W-:Y:S02]  /*1ae0*/  IMAD.MOV.U32 R32, RZ, RZ, R12 ;  /* 0x000000ffff207224 */ /* 0x000fe400078e000c */
[----:B------:R-:W-:Y:S01]  /*1af0*/  @!P2 LOP3.LUT R13, R21, 0x7ff00000, RZ, 0xc0, !PT ;  /* 0x7ff00000150da812 */ /* 0x000fe200078ec0ff */
[----:B------:R-:W-:Y:S01]  /*1b00*/  @!P2 IMAD.MOV.U32 R28, RZ, RZ, RZ ;  /* 0x000000ffff1ca224 */ /* 0x000fe200078e00ff */
[----:B------:R-:W0:Y:S02]  /*1b10*/  MUFU.RCP64H R25, R19 ;  /* 0x0000001300197308 */ /* 0x000e240000001800 */
[----:B------:R-:W-:Y:S02]  /*1b20*/  @!P2 ISETP.GE.U32.AND P3, PT, R12, R13, PT ;  /* 0x0000000d0c00a20c */ /* 0x000fe40003f66070 */
[----:B------:R-:W-:-:S02]  /*1b30*/  MOV R13, 0x1ca00000 ;  /* 0x1ca00000000d7802 */ /* 0x000fc40000000f00 */
[----:B------:R-:W-:Y:S02]  /*1b40*/  @!P0 LOP3.LUT R15, R19, 0x7ff00000, RZ, 0xc0, !PT ;  /* 0x7ff00000130f8812 */ /* 0x000fe400078ec0ff */
[----:B------:R-:W-:-:S03]  /*1b50*/  @!P2 SEL R29, R13, 0x63400000, !P3 ;  /* 0x634000000d1da807 */ /* 0x000fc60005800000 */
[----:B------:R-:W-:Y:S01]  /*1b60*/  VIADD R33, R15, 0xffffffff ;  /* 0xffffffff0f217836 */ /* 0x000fe20000000000 */
[----:B------:R-:W-:-:S04]  /*1b70*/  @!P2 LOP3.LUT R29, R29, 0x80000000, R23, 0xf8, !PT ;  /* 0x800000001d1da812 */ /* 0x000fc800078ef817 */
[----:B------:R-:W-:Y:S01]  /*1b80*/  @!P2 LOP3.LUT R29, R29, 0x100000, RZ, 0xfc, !PT ;  /* 0x001000001d1da812 */ /* 0x000fe200078efcff */
[----:B0-----:R-:W-:-:S08]  /*1b90*/  DFMA R26, R24, -R18, 1 ;  /* 0x3ff00000181a742b */ /* 0x001fd00000000812 */
        /* <DEDUP_REMOVED lines=16> */
[----:B------:R-:W-:Y:S01]  /*1ca0*/  LOP3.LUT R23, R21, 0x7ff00000, RZ, 0xc0, !PT ;  /* 0x7ff0000015177812 */ /* 0x000fe200078ec0ff */
[----:B------:R-:W-:-:S03]  /*1cb0*/  IMAD.MOV.U32 R22, RZ, RZ, RZ ;  /* 0x000000ffff167224 */ /* 0x000fc600078e00ff */
[CC--:B------:R-:W-:Y:S02]  /*1cc0*/  VIADDMNMX R15, R12.reuse, -R23.reuse, 0xb9600000, !PT ;  /* 0xb96000000c0f7446 */ /* 0x0c0fe40007800917 */
[----:B------:R-:W-:Y:S02]  /*1cd0*/  ISETP.GE.U32.AND P0, PT, R12, R23, PT ;  /* 0x000000170c00720c */ /* 0x000fe40003f06070 */
[----:B------:R-:W-:Y:S02]  /*1ce0*/  VIMNMX R15, R15, 0x46a00000, PT ;  /* 0x46a000000f0f7848 */ /* 0x000fe40003fe0100 */
[----:B------:R-:W-:-:S05]  /*1cf0*/  SEL R12, R13, 0x63400000, !P0 ;  /* 0x634000000d0c7807 */ /* 0x000fca0004000000 */
[----:B------:R-:W-:-:S05]  /*1d00*/  IMAD.IADD R15, R15, 0x1, -R12 ;  /* 0x000000010f0f7824 */ /* 0x000fca00078e0a0c */
        /* <DEDUP_REMOVED lines=12> */
[----:B------:R-:W-:Y:S01]  /*1dd0*/  IMAD.MOV.U32 R18, RZ, RZ, RZ ;  /* 0x000000ffff127224 */ /* 0x000fe200078e00ff */
[----:B------:R-:W-:-:S05]  /*1de0*/  IADD3 R15, -R15, -0x43300000, RZ ;  /* 0xbcd000000f0f7810 */ /* 0x000fca0007ffe1ff */
[----:B------:R-:W-:-:S03]  /*1df0*/  DFMA R18, R12, -R18, R28 ;  /* 0x800000120c12722b */ /* 0x000fc6000000001c */
[----:B------:R-:W-:-:S07]  /*1e00*/  LOP3.LUT R21, R23, R21, RZ, 0x3c, !PT ;  /* 0x0000001517157212 */ /* 0x000fce00078e3cff */
[----:B------:R-:W-:-:S04]  /*1e10*/  FSETP.NEU.AND P0, PT, |R19|, R15, PT ;  /* 0x0000000f1300720b */ /* 0x000fc80003f0d200 */
[----:B------:R-:W-:Y:S02]  /*1e20*/  FSEL R12, R22, R12, !P0 ;  /* 0x0000000c160c7208 */ /* 0x000fe40004000000 */
[----:B------:R-:W-:Y:S01]  /*1e30*/  FSEL R13, R21, R13, !P0 ;  /* 0x0000000d150d7208 */ /* 0x000fe20004000000 */
[----:B------:R-:W-:Y:S06]  /*1e40*/  BRA `(.L_x_10805) ;  /* 0x0000000000547947 */ /* 0x000fec0003800000 */
.L_x_10804:
        /* <DEDUP_REMOVED lines=11> */
[----:B------:R-:W-:Y:S02]  /*1f00*/  @P0 LOP3.LUT R15, R13, 0x7ff00000, RZ, 0xfc, !PT ;  /* 0x7ff000000d0f0812 */ /* 0x000fe400078efcff */
[----:B------:R-:W-:Y:S01]  /*1f10*/  @!P0 MOV R12, RZ ;  /* 0x000000ff000c8202 */ /* 0x000fe20000000f00 */
[----:B------:R-:W-:Y:S02]  /*1f20*/  @P0 IMAD.MOV.U32 R12, RZ, RZ, RZ ;  /* 0x000000ffff0c0224 */ /* 0x000fe400078e00ff */
[----:B------:R-:W-:Y:S01]  /*1f30*/  @P0 IMAD.MOV.U32 R13, RZ, RZ, R15 ;  /* 0x000000ffff0d0224 */ /* 0x000fe200078e000f */
[----:B------:R-:W-:Y:S06]  /*1f40*/  BRA `(.L_x_10805) ;  /* 0x0000000000147947 */ /* 0x000fec0003800000 */
.L_x_10807:
[----:B------:R-:W-:Y:S01]  /*1f50*/  LOP3.LUT R13, R21, 0x80000, RZ, 0xfc, !PT ;  /* 0x00080000150d7812 */ /* 0x000fe200078efcff */
[----:B------:R-:W-:Y:S01]  /*1f60*/  IMAD.MOV.U32 R12, RZ, RZ, R20 ;  /* 0x000000ffff0c7224 */ /* 0x000fe200078e0014 */
[----:B------:R-:W-:Y:S06]  /*1f70*/  BRA `(.L_x_10805) ;  /* 0x0000000000087947 */ /* 0x000fec0003800000 */
.L_x_10806:
[----:B------:R-:W-:Y:S01]  /*1f80*/  LOP3.LUT R13, R23, 0x80000, RZ, 0xfc, !PT ;  /* 0x00080000170d7812 */ /* 0x000fe200078efcff */
[----:B------:R-:W-:-:S07]  /*1f90*/  IMAD.MOV.U32 R12, RZ, RZ, R22 ;  /* 0x000000ffff0c7224 */ /* 0x000fce00078e0016 */
.L_x_10805:
[----:B------:R-:W-:Y:S05]  /*1fa0*/  BSYNC B1 ;  /* 0x0000000000017941 */ /* 0x000fea0003800000 */
.L_x_10803:
[----:B------:R-:W-:-:S04]  /*1fb0*/  IMAD.MOV.U32 R15, RZ, RZ, 0x0 ;  /* 0x00000000ff0f7424 */ /* 0x000fc800078e00ff */
[----:B------:R-:W-:Y:S05]  /*1fc0*/  RET.REL.NODEC R14 `(_ZN2at6native27unrolled_elementwise_kernelIZZZNS0_61_GLOBAL__N__132982cb_23_ActivationSiluKernel_cu_f5210f67_354611silu_kernelERNS_18TensorIteratorBaseEENKUlvE_clEvENKUlvE_clEvEUldE_St5arrayIPcLm2EELi4E23TrivialOffsetCalculatorILi1EjESC_NS0_6memory15LoadWithoutCastENSD_16StoreWithoutCastEEEviT_T0_T2_T3_T4_T5_) ;  /* 0xffffffe00e0c7950 */ /* 0x000fea0003c3ffff */
.L_x_10808:
        /* <DEDUP_REMOVED lines=11> */
.L_x_11077:


//--------------------- .text._ZN2at6native29vectorized_elementwise_kernelILi2EZZZNS0_61_GLOBAL__N__132982cb_23_ActivationSiluKernel_cu_f5210f67_354611silu_kernelERNS_18TensorIteratorBaseEENKUlvE_clEvENKUlvE_clEvEUldE_St5arrayIPcLm2EEEEviT0_T1_ --------------------------
	.section	.text._ZN2at6native29vectorized_elementwise_kernelILi2EZZZNS0_61_GLOBAL__N__132982cb_23_ActivationSiluKernel_cu_f5210f67_354611silu_kernelERNS_18TensorIteratorBaseEENKUlvE_clEvENKUlvE_clEvEUldE_St5arrayIPcLm2EEEEviT0_T1_,"ax",@progbits
	.align	128
        .global         _ZN2at6native29vectorized_elementwise_kernelILi2EZZZNS0_61_GLOBAL__N__132982cb_23_ActivationSiluKernel_cu_f5210f67_354611silu_kernelERNS_18TensorIteratorBaseEENKUlvE_clEvENKUlvE_clEvEUldE_St5arrayIPcLm2EEEEviT0_T1_
        .type           _ZN2at6native29vectorized_elementwise_kernelILi2EZZZNS0_61_GLOBAL__N__132982cb_23_ActivationSiluKernel_cu_f5210f67_354611silu_kernelERNS_18TensorIteratorBaseEENKUlvE_clEvENKUlvE_clEvEUldE_St5arrayIPcLm2EEEEviT0_T1_,@function
        .size           _ZN2at6native29vectorized_elementwise_kernelILi2EZZZNS0_61_GLOBAL__N__132982cb_23_ActivationSiluKernel_cu_f5210f67_354611silu_kernelERNS_18TensorIteratorBaseEENKUlvE_clEvENKUlvE_clEvEUldE_St5arrayIPcLm2EEEEviT0_T1_,(.L_x_11078 - _ZN2at6native29vectorized_elementwise_kernelILi2EZZZNS0_61_GLOBAL__N__132982cb_23_ActivationSiluKernel_cu_f5210f67_354611silu_kernelERNS_18TensorIteratorBaseEENKUlvE_clEvENKUlvE_clEvEUldE_St5arrayIPcLm2EEEEviT0_T1_)
        .other          _ZN2at6native29vectorized_elementwise_kernelILi2EZZZNS0_61_GLOBAL__N__132982cb_23_ActivationSiluKernel_cu_f5210f67_354611silu_kernelERNS_18TensorIteratorBaseEENKUlvE_clEvENKUlvE_clEvEUldE_St5arrayIPcLm2EEEEviT0_T1_,@"STO_CUDA_ENTRY STV_DEFAULT"
_ZN2at6native29vectorized_elementwise_kernelILi2EZZZNS0_61_GLOBAL__N__132982cb_23_ActivationSiluKernel_cu_f5210f67_354611silu_kernelERNS_18TensorIteratorBaseEENKUlvE_clEvENKUlvE_clEvEUldE_St5arrayIPcLm2EEEEviT0_T1_:
.text._ZN2at6native29vectorized_elementwise_kernelILi2EZZZNS0_61_GLOBAL__N__132982cb_23_ActivationSiluKernel_cu_f5210f67_354611silu_kernelERNS_18TensorIteratorBaseEENKUlvE_clEvENKUlvE_clEvEUldE_St5arrayIPcLm2EEEEviT0_T1_:
        /* <DEDUP_REMOVED lines=12> */
[----:B------:R-:W2:Y:S01]  /*00c0*/  LDG.E.128 R8, desc[UR4][R4.64] ;  /* 0x0000000404087981 */ /* 0x000ea2000c1e1d00 */
[----:B------:R-:W-:Y:S02]  /*00d0*/  IMAD.MOV.U32 R2, RZ, RZ, 0x652b82fe ;  /* 0x652b82feff027424 */ /* 0x000fe400078e00ff */
[----:B------:R-:W-:Y:S01]  /*00e0*/  IMAD.MOV.U32 R3, RZ, RZ, 0x3ff71547 ;  /* 0x3ff71547ff037424 */ /* 0x000fe200078e00ff */
[----:B------:R-:W-:Y:S01]  /*00f0*/  UMOV UR6, 0xfefa39ef ;  /* 0xfefa39ef00067882 */ /* 0x000fe20000000000 */
[----:B------:R-:W-:Y:S01]  /*0100*/  UMOV UR7, 0x3fe62e42 ;  /* 0x3fe62e4200077882 */ /* 0x000fe20000000000 */
[----:B------:R-:W5:Y:S04]  /*0110*/  LDG.E.128 R12, desc[UR4][R4.64+0x800] ;  /* 0x00080004040c7981 */ /* 0x000f68000c1e1d00 */
[----:B------:R-:W5:Y:S04]  /*0120*/  LDG.E.128 R32, desc[UR4][R4.64+0x1000] ;  /* 0x0010000404207981 */ /* 0x000f68000c1e1d00 */
[----:B------:R0:W5:Y:S01]  /*0130*/  LDG.E.128 R28, desc[UR4][R4.64+0x1800] ;  /* 0x00180004041c7981 */ /* 0x000162000c1e1d00 */
[----:B------:R-:W-:Y:S01]  /*0140*/  BSSY B0, `(.L_x_10810) ;  /* 0x0000038000007945 */ /* 0x000fe20003800000 */
[----:B--2---:R-:W-:-:S02]  /*0150*/  DFMA R2, -R8, R2, 6.75539944105574400000e+15 ;  /* 0x433800000802742b */ /* 0x004fc40000000102 */
[----:B0-----:R-:W-:-:S06]  /*0160*/  DADD R4, -RZ, -R8 ;  /* 0x00000000ff047229 */ /* 0x001fcc0000000908 */
[----:B------:R-:W-:-:S04]  /*0170*/  DADD R6, R2, -6.75539944105574400000e+15 ;  /* 0xc338000002067429 */ /* 0x000fc80000000000 */
[----:B------:R-:W-:-:S04]  /*0180*/  MOV R0, R5 ;  /* 0x0000000500007202 */ /* 0x000fc80000000f00 */
[----:B------:R-:W-:Y:S01]  /*0190*/  DFMA R16, R6, -UR6, -R8 ;  /* 0x8000000606107c2b */ /* 0x000fe20008000808 */
[----:B------:R-:W-:Y:S01]  /*01a0*/  UMOV UR6, 0x3b39803f ;  /* 0x3b39803f00067882 */ /* 0x000fe20000000000 */
[----:B------:R-:W-:Y:S01]  /*01b0*/  UMOV UR7, 0x3c7abc9e ;  /* 0x3c7abc9e00077882 */ /* 0x000fe20000000000 */
[----:B------:R-:W-:-:S05]  /*01c0*/  FSETP.GEU.FTZ.AND P0, PT, |R0|, 4.1917929649353027344, PT ;  /* 0x4086232b0000780b */ /* 0x000fca0003f1e200 */
        /* <DEDUP_REMOVED lines=47> */
.L_x_10811:
[----:B------:R-:W-:Y:S05]  /*04c0*/  BSYNC B0 ;  /* 0x0000000000007941 */ /* 0x000fea0003800000 */
.L_x_10810:
        /* <DEDUP_REMOVED lines=19> */
[----:B-----5:R-:W-:Y:S05]  /*0600*/  CALL.REL.NOINC `($__internal_25_$__cuda_sm20_div_rn_f64_full) ;  /* 0x0000005400f47944 */ /* 0x020fea0003c00000 */
[----:B------:R-:W-:Y:S02]  /*0610*/  IMAD.MOV.U32 R4, RZ, RZ, R18 ;  /* 0x000000ffff047224 */ /* 0x000fe400078e0012 */
[----:B------:R-:W-:-:S07]  /*0620*/  IMAD.MOV.U32 R5, RZ, RZ, R19 ;  /* 0x000000ffff057224 */ /* 0x000fce00078e0013 */
.L_x_10813:
[----:B------:R-:W-:Y:S05]  /*0630*/  BSYNC B1 ;  /* 0x0000000000017941 */ /* 0x000fea0003800000 */
.L_x_10812:
        /* <DEDUP_REMOVED lines=59> */
.L_x_10815:
[----:B------:R-:W-:Y:S05]  /*09f0*/  BSYNC B0 ;  /* 0x0000000000007941 */ /* 0x000fea0003800000 */
.L_x_10814:
        /* <DEDUP_REMOVED lines=20> */
[----:B------:R-:W-:Y:S01]  /*0b40*/  IMAD.MOV.U32 R6, RZ, RZ, R18 ;  /* 0x000000ffff067224 */ /* 0x000fe200078e0012 */
[----:B------:R-:W-:-:S07]  /*0b50*/  MOV R7, R19 ;  /* 0x0000001300077202 */ /* 0x000fce0000000f00 */
.L_x_10817:
[----:B------:R-:W-:Y:S05]  /*0b60*/  BSYNC B1 ;  /* 0x0000000000017941 */ /* 0x000fea0003800000 */
.L_x_10816:
[----:B------:R-:W-:Y:S01]  /*0b70*/  IMAD.MOV.U32 R2, RZ, RZ, 0x652b82fe ;  /* 0x652b82feff027424 */ /* 0x000fe200078e00ff */
        /* <DEDUP_REMOVED lines=58> */
.L_x_10819:
[----:B------:R-:W-:Y:S05]  /*0f20*/  BSYNC B0 ;  /* 0x0000000000007941 */ /* 0x000fea0003800000 */
.L_x_10818:
        /* <DEDUP_REMOVED lines=17> */
[----:B------:R-:W-:Y:S02]  /*1040*/  MOV R19, R13 ;  /* 0x0000000d00137202 */ /* 0x000fe40000000f00 */
[----:B------:R-:W-:-:S07]  /*1050*/  MOV R20, 0x1070 ;  /* 0x0000107000147802 */ /* 0x000fce0000000f00 */
[----:B------:R-:W-:Y:S05]  /*1060*/  CALL.REL.NOINC `($__internal_25_$__cuda_sm20_div_rn_f64_full) ;  /* 0x0000004c005c7944 */ /* 0x000fea0003c00000 */
[----:B------:R-:W-:Y:S02]  /*1070*/  IMAD.MOV.U32 R8, RZ, RZ, R18 ;  /* 0x000000ffff087224 */ /* 0x000fe400078e0012 */
[----:B------:R-:W-:-:S07]  /*1080*/  IMAD.MOV.U32 R9, RZ, RZ, R19 ;  /* 0x000000ffff097224 */ /* 0x000fce00078e0013 */
.L_x_10821:
[----:B------:R-:W-:Y:S05]  /*1090*/  BSYNC B1 ;  /* 0x0000000000017941 */ /* 0x000fea0003800000 */
.L_x_10820:
        /* <DEDUP_REMOVED lines=59> */
.L_x_10823:
[----:B------:R-:W-:Y:S05]  /*1450*/  BSYNC B0 ;  /* 0x0000000000007941 */ /* 0x000fea0003800000 */
.L_x_10822:
        /* <DEDUP_REMOVED lines=19> */
[----:B------:R-:W-:Y:S05]  /*1590*/  CALL.REL.NOINC `($__internal_25_$__cuda_sm20_div_rn_f64_full) ;  /* 0x0000004800107944 */ /* 0x000fea0003c00000 */
[----:B------:R-:W-:Y:S02]  /*15a0*/  IMAD.MOV.U32 R10, RZ, RZ, R18 ;  /* 0x000000ffff0a7224 */ /* 0x000fe400078e0012 */
[----:B------:R-:W-:-:S07]  /*15b0*/  IMAD.MOV.U32 R11, RZ, RZ, R19 ;  /* 0x000000ffff0b7224 */ /* 0x000fce00078e0013 */
.L_x_10825:
[----:B------:R-:W-:Y:S05]  /*15c0*/  BSYNC B1 ;  /* 0x0000000000017941 */ /* 0x000fea0003800000 */
.L_x_10824:
        /* <DEDUP_REMOVED lines=59> */
.L_x_10827:
[----:B------:R-:W-:Y:S05]  /*1980*/  BSYNC B0 ;  /* 0x0000000000007941 */ /* 0x000fea0003800000 */
.L_x_10826:
        /* <DEDUP_REMOVED lines=20> */
[----:B------:R-:W-:Y:S01]  /*1ad0*/  IMAD.MOV.U32 R12, RZ, RZ, R18 ;  /* 0x000000ffff0c7224 */ /* 0x000fe200078e0012 */
[----:B------:R-:W-:-:S07]  /*1ae0*/  MOV R13, R19 ;  /* 0x00000013000d7202 */ /* 0x000fce0000000f00 */
.L_x_10829:
[----:B------:R-:W-:Y:S05]  /*1af0*/  BSYNC B1 ;  /* 0x0000000000017941 */ /* 0x000fea0003800000 */
.L_x_10828:
        /* <DEDUP_REMOVED lines=59> */
.L_x_10831:
[----:B------:R-:W-:Y:S05]  /*1eb0*/  BSYNC B0 ;  /* 0x0000000000007941 */ /* 0x000fea0003800000 */
.L_x_10830:
        /* <DEDUP_REMOVED lines=22> */
.L_x_10833:
[----:B------:R-:W-:Y:S05]  /*2020*/  BSYNC B1 ;  /* 0x0000000000017941 */ /* 0x000fea0003800000 */
.L_x_10832:
        /* <DEDUP_REMOVED lines=59> */
.L_x_10835:
[----:B------:R-:W-:Y:S05]  /*23e0*/  BSYNC B0 ;  /* 0x0000000000007941 */ /* 0x000fea0003800000 */
.L_x_10834:
        /* <DEDUP_REMOVED lines=22> */
.L_x_10837:
[----:B------:R-:W-:Y:S05]  /*2550*/  BSYNC B1 ;  /* 0x0000000000017941 */ /* 0x000fea0003800000 */
.L_x_10836:
        /* <DEDUP_REMOVED lines=59> */
.L_x_10839:
[----:B------:R-:W-:Y:S05]  /*2910*/  BSYNC B0 ;  /* 0x0000000000007941 */ /* 0x000fea0003800000 */
.L_x_10838:
[----:B------:R-:W-:Y:S01]  /*2920*/  DADD R24, R24, 1 ;  /* 0x3ff0000018187429 */ /* 0x000fe20000000000 */
[----:B------:R-:W-:Y:S01]  /*2930*/  IMAD.MOV.U32 R2, RZ, RZ, 0x1 ;  /* 0x00000001ff027424 */ /* 0x000fe200078e00ff */
[----:B------:R-:W0:Y:S01]  /*2940*/  S2R R0, SR_CTAID.X ;  /* 0x0000000000007919 */ /* 0x000e220000002500 */
[----:B------:R-:W1:Y:S01]  /*2950*/  LDC.64 R22, c[0x0][0x218] ;  /* 0x00008600ff167b82 */ /* 0x000e620000000a00 */
[----:B------:R-:W-:Y:S01]  /*2960*/  FSETP.GEU.AND P1, PT, |R31|, 6.5827683646048100446e-37, PT ;  /* 0x036000001f00780b */ /* 0x000fe20003f2e200 */
[----:B------:R-:W-:Y:S01]  /*2970*/  BSSY B1, `(.L_x_10840) ;  /* 0x0000018000017945 */ /* 0x000fe20003800000 */
[----:B------:R-:W2:Y:S01]  /*2980*/  MUFU.RCP64H R3, R25 ;  /* 0x0000001900037308 */ /* 0x000ea20000001800 */
[----:B------:R-:W3:Y:S01]  /*2990*/  S2R R27, SR_TID.X ;  /* 0x00000000001b7919 */ /* 0x000ee20000002100 */
[----:B--2---:R-:W-:-:S08]  /*29a0*/  DFMA R18, -R24, R2, 1 ;  /* 0x3ff000001812742b */ /* 0x004fd00000000102 */
[----:B------:R-:W-:-:S08]  /*29b0*/  DFMA R18, R18, R18, R18 ;  /* 0x000000121212722b */ /* 0x000fd00000000012 */
[----:B------:R-:W-:-:S08]  /*29c0*/  DFMA R18, R2, R18, R2 ;  /* 0x000000120212722b */ /* 0x000fd00000000002 */
[----:B------:R-:W-:-:S08]  /*29d0*/  DFMA R2, -R24, R18, 1 ;  /* 0x3ff000001802742b */ /* 0x000fd00000000112 */
[----:B------:R-:W-:Y:S01]  /*29e0*/  DFMA R18, R18, R2, R18 ;  /* 0x000000021212722b */ /* 0x000fe20000000012 */
[----:B0-----:R-:W-:-:S04]  /*29f0*/  IMAD.SHL.U32 R3, R0, 0x400, RZ ;  /* 0x0000040000037824 */ /* 0x001fc800078e00ff */
[----:B-1----:R-:W-:-:S03]  /*2a00*/  IMAD.WIDE.U32 R2, R3, 0x8, R22 ;  /* 0x0000000803027825 */ /* 0x002fc600078e0016 */
[----:B------:R-:W-:Y:S01]  /*2a10*/  DMUL R20, R30, R18 ;  /* 0x000000121e147228 */ /* 0x000fe20000000000 */
[----:B---3--:R-:W-:-:S07]  /*2a20*/  IMAD.WIDE R2, R27, 0x10, R2 ;  /* 0x000000101b027825 */ /* 0x008fce00078e0202 */
[----:B------:R-:W-:Y:S01]  /*2a30*/  DFMA R22, -R24, R20, R30 ;  /* 0x000000141816722b */ /* 0x000fe2000000011e */
[----:B------:R0:W-:Y:S04]  /*2a40*/  STG.E.128 desc[UR4][R2.64], R4 ;  /* 0x0000000402007986 */ /* 0x0001e8000c101d04 */
[----:B------:R0:W-:Y:S03]  /*2a50*/  STG.E.128 desc[UR4][R2.64+0x800], R8 ;  /* 0x0008000802007986 */ /* 0x0001e6000c101d04 */
[----:B------:R-:W-:Y:S01]  /*2a60*/  DFMA R18, R18, R22, R20 ;  /* 0x000000161212722b */ /* 0x000fe20000000014 */
[----:B------:R0:W-:Y:S09]  /*2a70*/  STG.E.128 desc[UR4][R2.64+0x1000], R12 ;  /* 0x0010000c02007986 */ /* 0x0001f2000c101d04 */
[----:B------:R-:W-:-:S05]  /*2a80*/  FFMA R0, RZ, R25, R19 ;  /* 0x00000019ff007223 */ /* 0x000fca0000000013 */
[----:B------:R-:W-:-:S13]  /*2a90*/  FSETP.GT.AND P0, PT, |R0|, 1.469367938527859385e-39, PT ;  /* 0x001000000000780b */ /* 0x000fda0003f04200 */
[----:B0-----:R-:W-:Y:S05]  /*2aa0*/  @P0 BRA P1, `(.L_x_10841) ;  /* 0x0000000000100947 */ /* 0x001fea0000800000 */
[----:B------:R-:W-:Y:S01]  /*2ab0*/  IMAD.MOV.U32 R0, RZ, RZ, R30 ;  /* 0x000000ffff007224 */ /* 0x000fe200078e001e */
[----:B------:R-:W-:Y:S01]  /*2ac0*/  MOV R20, 0x2af0 ;  /* 0x00002af000147802 */ /* 0x000fe20000000f00 */
[----:B------:R-:W-:-:S07]  /*2ad0*/  IMAD.MOV.U32 R19, RZ, RZ, R31 ;  /* 0x000000ffff137224 */ /* 0x000fce00078e001f */
[----:B------:R-:W-:Y:S05]  /*2ae0*/  CALL.REL.NOINC `($__internal_25_$__cuda_sm20_div_rn_f64_full) ;  /* 0x0000003000bc7944 */ /* 0x000fea0003c00000 */
.L_x_10841:
[----:B------:R-:W-:Y:S05]  /*2af0*/  BSYNC B1 ;  /* 0x0000000000017941 */ /* 0x000fea0003800000 */
.L_x_10840:
[----:B------:R-:W-:Y:S01]  /*2b00*/  STG.E.128 desc[UR4][R2.64+0x1800], R16 ;  /* 0x0018001002007986 */ /* 0x000fe2000c101d04 */
[----:B------:R-:W-:Y:S05]  /*2b10*/  EXIT ;  /* 0x000000000000794d */ /* 0x000fea0003800000 */
.L_x_10809:
[----:B------:R-:W0:Y:S01]  /*2b20*/  S2R R0, SR_TID.X ;  /* 0x0000000000007919 */ /* 0x000e220000002100 */
[----:B------:R-:W-:Y:S02]  /*2b30*/  CS2R R6, SRZ ;  /* 0x0000000000067805 */ /* 0x000fe4000001ff00 */
[----:B0-----:R-:W-:-:S13]  /*2b40*/  ISETP.GE.AND P0, PT, R0, R31, PT ;  /* 0x0000001f0000720c */ /* 0x001fda0003f06270 */
[----:B------:R-:W-:Y:S01]  /*2b50*/  @!P0 IADD3 R33, R30, R0, RZ ;  /* 0x000000001e218210 */ /* 0x000fe20007ffe0ff */
[----:B------:R-:W-:-:S05]  /*2b60*/  @!P0 VIADD R0, R0, 0x80 ;  /* 0x0000008000008836 */ /* 0x000fca0000000000 */
[----:B------:R-:W-:-:S13]  /*2b70*/  ISETP.GE.AND P6, PT, R0, R31, PT ;  /* 0x0000001f0000720c */ /* 0x000fda0003fc6270 */
[----:B------:R-:W-:Y:S01]  /*2b80*/  @!P6 IMAD.IADD R5, R30, 0x1, R0 ;  /* 0x000000011e05e824 */ /* 0x000fe200078e0200 */
[----:B------:R-:W0:Y:S01]  /*2b90*/  @!P6 LDC.64 R2, c[0x0][0x220] ;  /* 0x00008800ff02eb82 */ /* 0x000e220000000a00 */
[----:B------:R-:W-:-:S05]  /*2ba0*/  @!P6 VIADD R0, R0, 0x80 ;  /* 0x000000800000e836 */ /* 0x000fca0000000000 */
[----:B------:R-:W-:-:S13]  /*2bb0*/  ISETP.GE.AND P5, PT, R0, R31, PT ;  /* 0x0000001f0000720c */ /* 0x000fda0003fa6270 */
[----:B------:R-:W-:Y:S01]  /*2bc0*/  @!P5 IMAD.IADD R19, R30, 0x1, R0 ;  /* 0x000000011e13d824 */ /* 0x000fe200078e0200 */
[----:B------:R-:W1:Y:S01]  /*2bd0*/  @!P5 LDC.64 R8, c[0x0][0x220] ;  /* 0x00008800ff08db82 */ /* 0x000e620000000a00 */
[----:B------:R-:W-:Y:S02]  /*2be0*/  @!P5 VIADD R0, R0, 0x80 ;  /* 0x000000800000d836 */ /* 0x000fe40000000000 */
[----:B0-----:R-:W-:-:S03]  /*2bf0*/  @!P6 IMAD.WIDE.U32 R4, R5, 0x8, R2 ;  /* 0x000000080504e825 */ /* 0x001fc600078e0002 */
[-C--:B------:R-:W-:Y:S02]  /*2c00*/  ISETP.GE.AND P4, PT, R0, R31.reuse, PT ;  /* 0x0000001f0000720c */ /* 0x080fe40003f86270 */
[----:B------:R-:W0:Y:S01]  /*2c10*/  @!P0 LDC.64 R2, c[0x0][0x220] ;  /* 0x00008800ff028b82 */ /* 0x000e220000000a00 */
[----:B------:R2:W5:Y:S10]  /*2c20*/  @!P6 LDG.E.64 R6, desc[UR4][R4.64] ;  /* 0x000000040406e981 */ /* 0x000574000c1e1b00 */
[----:B------:R-:W-:Y:S01]  /*2c30*/  @!P4 IADD3 R21, R30, R0, RZ ;  /* 0x000000001e15c210 */ /* 0x000fe20007ffe0ff */
[----:B------:R-:W-:Y:S01]  /*2c40*/  @!P4 VIADD R0, R0, 0x80 ;  /* 0x000000800000c836 */ /* 0x000fe20000000000 */
[----:B------:R-:W3:Y:S04]  /*2c50*/  @!P4 LDC.64 R10, c[0x0][0x220] ;  /* 0x00008800ff0acb82 */ /* 0x000ee80000000a00 */
[----:B------:R-:W-:-:S13]  /*2c60*/  ISETP.GE.AND P3, PT, R0, R31, PT ;  /* 0x0000001f0000720c */ /* 0x000fda0003f66270 */
[----:B------:R-:W-:Y:S01]  /*2c70*/  @!P3 IMAD.IADD R23, R30, 0x1, R0 ;  /* 0x000000011e17b824 */ /* 0x000fe200078e0200 */
[----:B------:R-:W4:Y:S01]  /*2c80*/  @!P3 LDC.64 R12, c[0x0][0x220] ;  /* 0x00008800ff0cbb82 */ /* 0x000f220000000a00 */
[----:B------:R-:W-:-:S05]  /*2c90*/  @!P3 VIADD R0, R0, 0x80 ;  /* 0x000000800000b836 */ /* 0x000fca0000000000 */
[----:B------:R-:W-:-:S13]  /*2ca0*/  ISETP.GE.AND P2, PT, R0, R31, PT ;  /* 0x0000001f0000720c */ /* 0x000fda0003f46270 */
[----:B------:R-:W-:Y:S01]  /*2cb0*/  @!P2 IMAD.IADD R25, R30, 0x1, R0 ;  /* 0x000000011e19a824 */ /* 0x000fe200078e0200 */
[----:B------:R-:W0:Y:S01]  /*2cc0*/  @!P2 LDC.64 R14, c[0x0][0x220] ;  /* 0x00008800ff0eab82 */ /* 0x000e220000000a00 */
[----:B------:R-:W-:-:S05]  /*2cd0*/  @!P2 VIADD R0, R0, 0x80 ;  /* 0x000000800000a836 */ /* 0x000fca0000000000 */
[----:B------:R-:W-:-:S13]  /*2ce0*/  ISETP.GE.AND P1, PT, R0, R31, PT ;  /* 0x0000001f0000720c */ /* 0x000fda0003f26270 */
[----:B------:R-:W-:Y:S01]  /*2cf0*/  @!P1 IADD3 R27, R30, R0, RZ ;  /* 0x000000001e1b9210 */ /* 0x000fe20007ffe0ff */
[----:B------:R-:W-:Y:S01]  /*2d00*/  @!P1 VIADD R0, R0, 0x80 ;  /* 0x0000008000009836 */ /* 0x000fe20000000000 */
[----:B------:R-:W0:Y:S04]  /*2d10*/  @!P1 LDC.64 R16, c[0x0][0x220] ;  /* 0x00008800ff109b82 */ /* 0x000e280000000a00 */
[----:B------:R-:W-:-:S13]  /*2d20*/  ISETP.GE.AND P6, PT, R0, R31, PT ;  /* 0x0000001f0000720c */ /* 0x000fda0003fc6270 */
[----:B------:R-:W0:Y:S01]  /*2d30*/  @!P6 LDC.64 R28, c[0x0][0x220] ;  /* 0x00008800ff1ceb82 */ /* 0x000e220000000a00 */
[----:B-1----:R-:W-:Y:S01]  /*2d40*/  @!P5 IMAD.WIDE.U32 R18, R19, 0x8, R8 ;  /* 0x000000081312d825 */ /* 0x002fe200078e0008 */
[----:B------:R-:W-:-:S03]  /*2d50*/  CS2R R8, SRZ ;  /* 0x0000000000087805 */ /* 0x000fc6000001ff00 */
[----:B--2---:R-:W-:Y:S02]  /*2d60*/  @!P6 IMAD.IADD R5, R30, 0x1, R0 ;  /* 0x000000011e05e824 */ /* 0x004fe400078e0200 */
[----:B---3--:R-:W-:Y:S01]  /*2d70*/  @!P4 IMAD.WIDE.U32 R20, R21, 0x8, R10 ;  /* 0x000000081514c825 */ /* 0x008fe200078e000a */
[----:B------:R1:W5:Y:S01]  /*2d80*/  @!P5 LDG.E.64 R8, desc[UR4][R18.64] ;  /* 0x000000041208d981 */ /* 0x000362000c1e1b00 */
[----:B------:R-:W-:Y:S02]  /*2d90*/  CS2R R10, SRZ ;  /* 0x00000000000a7805 */ /* 0x000fe4000001ff00 */
[----:B----4-:R-:W-:Y:S01]  /*2da0*/  @!P3 IMAD.WIDE.U32 R22, R23, 0x8, R12 ;  /* 0x000000081716b825 */ /* 0x010fe200078e000c */
[----:B------:R-:W-:-:S03]  /*2db0*/  CS2R R12, SRZ ;  /* 0x00000000000c7805 */ /* 0x000fc6000001ff00 */
[----:B0-----:R-:W-:Y:S01]  /*2dc0*/  @!P2 IMAD.WIDE.U32 R24, R25, 0x8, R14 ;  /* 0x000000081918a825 */ /* 0x001fe200078e000e */
[----:B------:R-:W-:Y:S01]  /*2dd0*/  CS2R R14, SRZ ;  /* 0x00000000000e7805 */ /* 0x000fe2000001ff00 */
[----:B------:R0:W5:Y:S01]  /*2de0*/  @!P4 LDG.E.64 R10, desc[UR4][R20.64] ;  /* 0x00000004140ac981 */ /* 0x000162000c1e1b00 */
[----:B-1----:R-:W-:Y:S01]  /*2df0*/  CS2R R18, SRZ ;  /* 0x0000000000127805 */ /* 0x002fe2000001ff00 */
[----:B------:R-:W-:Y:S01]  /*2e00*/  @!P1 IMAD.WIDE.U32 R26, R27, 0x8, R16 ;  /* 0x000000081b1a9825 */ /* 0x000fe200078e0010 */
[----:B------:R-:W-:Y:S01]  /*2e10*/  CS2R R16, SRZ ;  /* 0x0000000000107805 */ /* 0x000fe2000001ff00 */
[----:B------:R0:W5:Y:S02]  /*2e20*/  @!P3 LDG.E.64 R12, desc[UR4][R22.64] ;  /* 0x00000004160cb981 */ /* 0x000164000c1e1b00 */
[----:B------:R-:W-:Y:S01]  /*2e30*/  @!P6 IMAD.WIDE.U32 R4, R5, 0x8, R28 ;  /* 0x000000080504e825 */ /* 0x000fe200078e001c */
[----:B------:R-:W-:Y:S01]  /*2e40*/  CS2R R28, SRZ ;  /* 0x00000000001c7805 */ /* 0x000fe2000001ff00 */
[----:B------:R0:W5:Y:S02]  /*2e50*/  @!P2 LDG.E.64 R14, desc[UR4][R24.64] ;  /* 0x00000004180ea981 */ /* 0x000164000c1e1b00 */
[----:B------:R-:W-:-:S02]  /*2e60*/  @!P0 IMAD.WIDE.U32 R2, R33, 0x8, R2 ;  /* 0x0000000821028825 */ /* 0x000fc400078e0002 */
        /* <DEDUP_REMOVED lines=65> */
.L_x_10845:
[----:B------:R-:W-:Y:S05]  /*3280*/  BSYNC B0 ;  /* 0x0000000000007941 */ /* 0x000fea0003800000 */
.L_x_10844:
        /* <DEDUP_REMOVED lines=16> */
[----:B------:R-:W-:-:S07]  /*3390*/  MOV R20, 0x33b0 ;  /* 0x000033b000147802 */ /* 0x000fce0000000f00 */
[----:B------:R-:W-:Y:S05]  /*33a0*/  CALL.REL.NOINC `($__internal_25_$__cuda_sm20_div_rn_f64_full) ;  /* 0x00000028008c7944 */ /* 0x000fea0003c00000 */
[----:B------:R-:W-:Y:S02]  /*33b0*/  IMAD.MOV.U32 R2, RZ, RZ, R18 ;  /* 0x000000ffff027224 */ /* 0x000fe400078e0012 */
[----:B------:R-:W-:-:S07]  /*33c0*/  IMAD.MOV.U32 R3, RZ, RZ, R19 ;  /* 0x000000ffff037224 */ /* 0x000fce00078e0013 */
.L_x_10843:
[----:B------:R-:W-:Y:S05]  /*33d0*/  BSYNC B1 ;  /* 0x0000000000017941 */ /* 0x000fea0003800000 */
.L_x_10842:
[----:B------:R-:W1:Y:S01]  /*33e0*/  S2R R32, SR_TID.X ;  /* 0x0000000000207919 */ /* 0x000e620000002100 */
[----:B------:R-:W-:Y:S01]  /*33f0*/  BSSY B1, `(.L_x_10846) ;  /* 0x0000056000017945 */ /* 0x000fe20003800000 */
[----:B-1----:R-:W-:-:S05]  /*3400*/  VIADD R0, R32, 0x80 ;  /* 0x0000008020007836 */ /* 0x002fca0000000000 */
[----:B------:R-:W-:-:S13]  /*3410*/  ISETP.GE.AND P0, PT, R0, R31, PT ;  /* 0x0000001f0000720c */ /* 0x000fda0003f06270 */
[----:B------:R-:W-:Y:S05]  /*3420*/  @P0 BRA `(.L_x_10847) ;  /* 0x0000000400480947 */ /* 0x000fea0003800000 */
[----:B0-----:R-:W-:Y:S01]  /*3430*/  MOV R4, 0x652b82fe ;  /* 0x652b82fe00047802 */ /* 0x001fe20000000f00 */
[----:B------:R-:W-:Y:S01]  /*3440*/  IMAD.MOV.U32 R5, RZ, RZ, 0x3ff71547 ;  /* 0x3ff71547ff057424 */ /* 0x000fe200078e00ff */
        /* <DEDUP_REMOVED lines=58> */
.L_x_10849:
[----:B------:R-:W-:Y:S05]  /*37f0*/  BSYNC B0 ;  /* 0x0000000000007941 */ /* 0x000fea0003800000 */
.L_x_10848:
        /* <DEDUP_REMOVED lines=21> */
.L_x_10847:
[----:B------:R-:W-:Y:S05]  /*3950*/  BSYNC B1 ;  /* 0x0000000000017941 */ /* 0x000fea0003800000 */
.L_x_10846:
[----:B------:R-:W-:Y:S01]  /*3960*/  VIADD R0, R32, 0x100 ;  /* 0x0000010020007836 */ /* 0x000fe20000000000 */
[----:B------:R-:W-:Y:S04]  /*3970*/  BSSY B1, `(.L_x_10850) ;  /* 0x0000055000017945 */ /* 0x000fe80003800000 */
[----:B------:R-:W-:-:S13]  /*3980*/  ISETP.GE.AND P0, PT, R0, R31, PT ;  /* 0x0000001f0000720c */ /* 0x000fda0003f06270 */
[----:B------:R-:W-:Y:S05]  /*3990*/  @P0 BRA `(.L_x_10851) ;  /* 0x0000000400480947 */ /* 0x000fea0003800000 */
[----:B-----5:R-:W-:Y:S01]  /*39a0*/  IMAD.MOV.U32 R6, RZ, RZ, 0x652b82fe ;  /* 0x652b82feff067424 */ /* 0x020fe200078e00ff */
[----:B------:R-:W-:Y:S01]  /*39b0*/  UMOV UR6, 0xfefa39ef ;  /* 0xfefa39ef00067882 */ /* 0x000fe20000000000 */
[----:B------:R-:W-:Y:S01]  /*39c0*/  IMAD.MOV.U32 R7, RZ, RZ, 0x3ff71547 ;  /* 0x3ff71547ff077424 */ /* 0x000fe200078e00ff */
[----:B------:R-:W-:Y:S01]  /*39d0*/  UMOV UR7, 0x3fe62e42 ;  /* 0x3fe62e4200077882 */ /* 0x000fe20000000000 */
[----:B0-----:R-:W-:Y:S01]  /*39e0*/  DADD R22, -RZ, -R8 ;  /* 0x00000000ff167229 */ /* 0x001fe20000000908 */
        /* <DEDUP_REMOVED lines=55> */
.L_x_10853:
[----:B------:R-:W-:Y:S05]  /*3d60*/  BSYNC B0 ;  /* 0x0000000000007941 */ /* 0x000fea0003800000 */
.L_x_10852:
        /* <DEDUP_REMOVED lines=21> */
.L_x_10851:
[----:B------:R-:W-:Y:S05]  /*3ec0*/  BSYNC B1 ;  /* 0x0000000000017941 */ /* 0x000fea0003800000 */
.L_x_10850:
        /* <DEDUP_REMOVED lines=64> */
.L_x_10857:
[----:B------:R-:W-:Y:S05]  /*42d0*/  BSYNC B0 ;  /* 0x0000000000007941 */ /* 0x000fea0003800000 */
.L_x_10856:
[----:B------:R-:W-:Y:S01]  /*42e0*/  DADD R24, R18, 1 ;  /* 0x3ff0000012187429 */ /* 0x000fe20000000000 */
[----:B------:R-:W-:Y:S02]  /*42f0*/  MOV R8, 0x1 ;  /* 0x0000000100087802 */ /* 0x000fe40000000f00 */
        /* <DEDUP_REMOVED lines=19> */
.L_x_10855:
[----:B------:R-:W-:Y:S05]  /*4430*/  BSYNC B1 ;  /* 0x0000000000017941 */ /* 0x000fea0003800000 */
.L_x_10854:
[----:B------:R-:W-:Y:S01]  /*4440*/  VIADD R0, R32, 0x200 ;  /* 0x0000020020007836 */ /* 0x000fe20000000000 */
[----:B------:R-:W-:Y:S04]  /*4450*/  BSSY B1, `(.L_x_10858) ;  /* 0x0000055000017945 */ /* 0x000fe80003800000 */
[----:B------:R-:W-:-:S13]  /*4460*/  ISETP.GE.AND P0, PT, R0, R31, PT ;  /* 0x0000001f0000720c */ /* 0x000fda0003f06270 */
[----:B------:R-:W-:Y:S05]  /*4470*/  @P0 BRA `(.L_x_10859) ;  /* 0x0000000400480947 */ /* 0x000fea0003800000 */
[----:B-----5:R-:W-:Y:S01]  /*4480*/  MOV R10, 0x652b82fe ;  /* 0x652b82fe000a7802 */ /* 0x020fe20000000f00 */
[----:B------:R-:W-:Y:S01]  /*4490*/  IMAD.MOV.U32 R11, RZ, RZ, 0x3ff71547 ;  /* 0x3ff71547ff0b7424 */ /* 0x000fe200078e00ff */
[----:B------:R-:W-:Y:S01]  /*44a0*/  UMOV UR6, 0xfefa39ef ;  /* 0xfefa39ef00067882 */ /* 0x000fe20000000000 */
[----:B------:R-:W-:Y:S01]  /*44b0*/  UMOV UR7, 0x3fe62e42 ;  /* 0x3fe62e4200077882 */ /* 0x000fe20000000000 */
[----:B0-----:R-:W-:Y:S01]  /*44c0*/  DADD R22, -RZ, -R12 ;  /* 0x00000000ff167229 */ /* 0x001fe2000000090c */
        /* <DEDUP_REMOVED lines=55> */
.L_x_10861:
[----:B------:R-:W-:Y:S05]  /*4840*/  BSYNC B0 ;  /* 0x0000000000007941 */ /* 0x000fea0003800000 */
.L_x_10860:
        /* <DEDUP_REMOVED lines=21> */
.L_x_10859:
[----:B------:R-:W-:Y:S05]  /*49a0*/  BSYNC B1 ;  /* 0x0000000000017941 */ /* 0x000fea0003800000 */
.L_x_10858:
[----:B------:R-:W-:Y:S01]  /*49b0*/  IADD3 R0, R32, 0x280, RZ ;  /* 0x0000028020007810 */ /* 0x000fe20007ffe0ff */
[----:B------:R-:W-:Y:S03]  /*49c0*/  BSSY B1, `(.L_x_10862) ;  /* 0x0000055000017945 */ /* 0x000fe60003800000 */
        /* <DEDUP_REMOVED lines=62> */
.L_x_10865:
[----:B------:R-:W-:Y:S05]  /*4db0*/  BSYNC B0 ;  /* 0x0000000000007941 */ /* 0x000fea0003800000 */
.L_x_10864:
        /* <DEDUP_REMOVED lines=21> */
.L_x_10863:
[----:B------:R-:W-:Y:S05]  /*4f10*/  BSYNC B1 ;  /* 0x0000000000017941 */ /* 0x000fea0003800000 */
.L_x_10862:
        /* <DEDUP_REMOVED lines=64> */
.L_x_10869:
[----:B------:R-:W-:Y:S05]  /*5320*/  BSYNC B0 ;  /* 0x0000000000007941 */ /* 0x000fea0003800000 */
.L_x_10868:
        /* <DEDUP_REMOVED lines=19> */
[----:B------:R-:W-:Y:S01]  /*5460*/  MOV R14, R18 ;  /* 0x00000012000e7202 */ /* 0x000fe20000000f00 */
[----:B------:R-:W-:-:S07]  /*5470*/  IMAD.MOV.U32 R15, RZ, RZ, R19 ;  /* 0x000000ffff0f7224 */ /* 0x000fce00078e0013 */
.L_x_10867:
[----:B------:R-:W-:Y:S05]  /*5480*/  BSYNC B1 ;  /* 0x0000000000017941 */ /* 0x000fea0003800000 */
.L_x_10866:
        /* <DEDUP_REMOVED lines=64> */
.L_x_10873:
[----:B------:R-:W-:Y:S05]  /*5890*/  BSYNC B0 ;  /* 0x0000000000007941 */ /* 0x000fea0003800000 */
.L_x_10872:
        /* <DEDUP_REMOVED lines=21> */
.L_x_10871:
[----:B------:R-:W-:Y:S05]  /*59f0*/  BSYNC B1 ;  /* 0x0000000000017941 */ /* 0x000fea0003800000 */
.L_x_10870:
[----:B------:R-:W-:Y:S01]  /*5a00*/  ISETP.GE.AND P0, PT, R32, R31, PT ;  /* 0x0000001f2000720c */ /* 0x000fe20003f06270 */
[----:B------:R-:W-:Y:S04]  /*5a10*/  BSSY B0, `(.L_x_10874) ;  /* 0x0000034000007945 */ /* 0x000fe80003800000 */
[----:B------:R-:W-:Y:S08]  /*5a20*/  BSSY B1, `(.L_x_10875) ;  /* 0x000002c000017945 */ /* 0x000ff00003800000 */
[----:B------:R-:W-:Y:S05]  /*5a30*/  @P0 BRA `(.L_x_10876) ;  /* 0x0000000000340947 */ /* 0x000fea0003800000 */
[----:B0-----:R-:W0:Y:S01]  /*5a40*/  S2R R23, SR_TID.X ;  /* 0x0000000000177919 */ /* 0x001e220000002100 */
[----:B-----5:R-:W1:Y:S01]  /*5a50*/  LDC.64 R18, c[0x0][0x218] ;  /* 0x00008600ff127b82 */ /* 0x020e620000000a00 */
[----:B0-----:R-:W-:Y:S02]  /*5a60*/  IMAD.IADD R21, R30, 0x1, R23 ;  /* 0x000000011e157824 */ /* 0x001fe400078e0217 */
[----:B------:R-:W-:Y:S02]  /*5a70*/  VIADD R32, R23, 0x80 ;  /* 0x0000008017207836 */ /* 0x000fe40000000000 */
[----:B-1----:R-:W-:-:S03]  /*5a80*/  IMAD.WIDE.U32 R18, R21, 0x8, R18 ;  /* 0x0000000815127825 */ /* 0x002fc600078e0012 */
[----:B------:R-:W-:Y:S02]  /*5a90*/  ISETP.GE.AND P0, PT, R32, R31, PT ;  /* 0x0000001f2000720c */ /* 0x000fe40003f06270 */
[----:B------:R0:W-:Y:S11]  /*5aa0*/  STG.E.64 desc[UR4][R18.64], R2 ;  /* 0x0000000212007986 */ /* 0x0001f6000c101b04 */
[----:B------:R-:W-:Y:S05]  /*5ab0*/  @P0 BRA `(.L_x_10877) ;  /* 0x0000000000300947 */ /* 0x000fea0003800000 */
[----:B0-----:R-:W0:Y:S01]  /*5ac0*/  LDC.64 R2, c[0x0][0x218] ;  /* 0x00008600ff027b82 */ /* 0x001e220000000a00 */
[----:B------:R-:W-:Y:S01]  /*5ad0*/  IADD3 R19, R30, R32, RZ ;  /* 0x000000201e137210 */ /* 0x000fe20007ffe0ff */
[----:B------:R-:W-:-:S04]  /*5ae0*/  VIADD R32, R32, 0x80 ;  /* 0x0000008020207836 */ /* 0x000fc80000000000 */
[----:B0-----:R-:W-:-:S05]  /*5af0*/  IMAD.WIDE.U32 R2, R19, 0x8, R2 ;  /* 0x0000000813027825 */ /* 0x001fca00078e0002 */
[----:B------:R1:W-:Y:S02]  /*5b00*/  STG.E.64 desc[UR4][R2.64], R4 ;  /* 0x0000000402007986 */ /* 0x0003e4000c101b04 */
.L_x_10876:
[----:B------:R-:W-:-:S13]  /*5b10*/  ISETP.GE.AND P0, PT, R32, R31, PT ;  /* 0x0000001f2000720c */ /* 0x000fda0003f06270 */
[----:B------:R-:W-:Y:S05]  /*5b20*/  @P0 BRA `(.L_x_10878) ;  /* 0x0000000000300947 */ /* 0x000fea0003800000 */
[----:B01----:R-:W0:Y:S01]  /*5b30*/  LDC.64 R2, c[0x0][0x218] ;  /* 0x00008600ff027b82 */ /* 0x003e220000000a00 */
[----:B------:R-:W-:Y:S02]  /*5b40*/  IMAD.IADD R5, R30, 0x1, R32 ;  /* 0x000000011e057824 */ /* 0x000fe400078e0220 */
[----:B------:R-:W-:Y:S02]  /*5b50*/  VIADD R32, R32, 0x80 ;  /* 0x0000008020207836 */ /* 0x000fe40000000000 */
[----:B0-----:R-:W-:-:S05]  /*5b60*/  IMAD.WIDE.U32 R2, R5, 0x8, R2 ;  /* 0x0000000805027825 */ /* 0x001fca00078e0002 */
[----:B-----5:R1:W-:Y:S02]  /*5b70*/  STG.E.64 desc[UR4][R2.64], R6 ;  /* 0x0000000602007986 */ /* 0x0203e4000c101b04 */
.L_x_10877:
[----:B------:R-:W-:-:S13]  /*5b80*/  ISETP.GE.AND P0, PT, R32, R31, PT ;  /* 0x0000001f2000720c */ /* 0x000fda0003f06270 */
[----:B------:R-:W-:Y:S05]  /*5b90*/  @P0 BRA `(.L_x_10879) ;  /* 0x0000000000300947 */ /* 0x000fea0003800000 */
[----:B01----:R-:W0:Y:S01]  /*5ba0*/  LDC.64 R2, c[0x0][0x218] ;  /* 0x00008600ff027b82 */ /* 0x003e220000000a00 */
[----:B------:R-:W-:Y:S01]  /*5bb0*/  IMAD.IADD R5, R30, 0x1, R32 ;  /* 0x000000011e057824 */ /* 0x000fe200078e0220 */
[----:B------:R-:W-:-:S03]  /*5bc0*/  IADD3 R32, R32, 0x80, RZ ;  /* 0x0000008020207810 */ /* 0x000fc60007ffe0ff */
[----:B0-----:R-:W-:-:S05]  /*5bd0*/  IMAD.WIDE.U32 R2, R5, 0x8, R2 ;  /* 0x0000000805027825 */ /* 0x001fca00078e0002 */
[----:B------:R2:W-:Y:S02]  /*5be0*/  STG.E.64 desc[UR4][R2.64], R8 ;  /* 0x0000000802007986 */ /* 0x0005e4000c101b04 */
.L_x_10878:
[----:B------:R-:W-:-:S13]  /*5bf0*/  ISETP.GE.AND P0, PT, R32, R31, PT ;  /* 0x0000001f2000720c */ /* 0x000fda0003f06270 */
[----:B------:R-:W-:Y:S05]  /*5c00*/  @P0 BRA `(.L_x_10880) ;  /* 0x0000000000340947 */ /* 0x000fea0003800000 */
[----:B012---:R-:W0:Y:S01]  /*5c10*/  LDC.64 R2, c[0x0][0x218] ;  /* 0x00008600ff027b82 */ /* 0x007e220000000a00 */
[----:B------:R-:W-:Y:S02]  /*5c20*/  IMAD.IADD R5, R30, 0x1, R32 ;  /* 0x000000011e057824 */ /* 0x000fe400078e0220 */
[----:B------:R-:W-:Y:S02]  /*5c30*/  VIADD R32, R32, 0x80 ;  /* 0x0000008020207836 */ /* 0x000fe40000000000 */
[----:B0-----:R-:W-:-:S05]  /*5c40*/  IMAD.WIDE.U32 R2, R5, 0x8, R2 ;  /* 0x0000000805027825 */ /* 0x001fca00078e0002 */
[----:B-----5:R2:W-:Y:S02]  /*5c50*/  STG.E.64 desc[UR4][R2.64], R10 ;  /* 0x0000000a02007986 */ /* 0x0205e4000c101b04 */
.L_x_10879:
[----:B------:R-:W-:-:S13]  /*5c60*/  ISETP.GE.AND P0, PT, R32, R31, PT ;  /* 0x0000001f2000720c */ /* 0x000fda0003f06270 */
[----:B------:R-:W-:Y:S05]  /*5c70*/  @P0 BREAK B1 ;  /* 0x0000000000010942 */ /* 0x000fea0003800000 */
[----:B------:R-:W-:Y:S05]  /*5c80*/  @P0 BRA `(.L_x_10881) ;  /* 0x0000000000300947 */ /* 0x000fea0003800000 */
[----:B012---:R-:W0:Y:S01]  /*5c90*/  LDC.64 R2, c[0x0][0x218] ;  /* 0x00008600ff027b82 */ /* 0x007e220000000a00 */
[----:B------:R-:W-:Y:S02]  /*5ca0*/  IMAD.IADD R5, R30, 0x1, R32 ;  /* 0x000000011e057824 */ /* 0x000fe400078e0220 */
[----:B------:R-:W-:Y:S02]  /*5cb0*/  VIADD R32, R32, 0x80 ;  /* 0x0000008020207836 */ /* 0x000fe40000000000 */
[----:B0-----:R-:W-:-:S05]  /*5cc0*/  IMAD.WIDE.U32 R2, R5, 0x8, R2 ;  /* 0x0000000805027825 */ /* 0x001fca00078e0002 */
[----:B------:R3:W-:Y:S02]  /*5cd0*/  STG.E.64 desc[UR4][R2.64], R12 ;  /* 0x0000000c02007986 */ /* 0x0007e4000c101b04 */
.L_x_10880:
[----:B------:R-:W-:Y:S05]  /*5ce0*/  BSYNC B1 ;  /* 0x0000000000017941 */ /* 0x000fea0003800000 */
.L_x_10875:
[----:B------:R-:W-:-:S13]  /*5cf0*/  ISETP.GE.AND P0, PT, R32, R31, PT ;  /* 0x0000001f2000720c */ /* 0x000fda0003f06270 */
[----:B0123--:R-:W0:Y:S01]  /*5d00*/  @!P0 LDC.64 R2, c[0x0][0x218] ;  /* 0x00008600ff028b82 */ /* 0x00fe220000000a00 */
[----:B------:R-:W-:Y:S01]  /*5d10*/  @!P0 IADD3 R5, R30, R32, RZ ;  /* 0x000000201e058210 */ /* 0x000fe20007ffe0ff */
[----:B------:R-:W-:-:S04]  /*5d20*/  @!P0 VIADD R32, R32, 0x80 ;  /* 0x0000008020208836 */ /* 0x000fc80000000000 */
[----:B0-----:R-:W-:-:S05]  /*5d30*/  @!P0 IMAD.WIDE.U32 R2, R5, 0x8, R2 ;  /* 0x0000000805028825 */ /* 0x001fca00078e0002 */
[----:B-----5:R3:W-:Y:S02]  /*5d40*/  @!P0 STG.E.64 desc[UR4][R2.64], R14 ;  /* 0x0000000e02008986 */ /* 0x0207e4000c101b04 */
.L_x_10881:
[----:B------:R-:W-:Y:S05]  /*5d50*/  BSYNC B0 ;  /* 0x0000000000007941 */ /* 0x000fea0003800000 */
.L_x_10874:
        /* <DEDUP_REMOVED lines=8> */
        .weak           $__internal_25_$__cuda_sm20_div_rn_f64_full
        .type           $__internal_25_$__cuda_sm20_div_rn_f64_full,@function
        .size           $__internal_25_$__cuda_sm20_div_rn_f64_full,(.L_x_11078 - $__internal_25_$__cuda_sm20_div_rn_f64_full)
$__internal_25_$__cuda_sm20_div_rn_f64_full:
[C---:B------:R-:W-:Y:S01]  /*5de0*/  FSETP.GEU.AND P0, PT, |R25|.reuse, 1.469367938527859385e-39, PT ;  /* 0x001000001900780b */ /* 0x040fe20003f0e200 */
[----:B------:R-:W-:Y:S01]  /*5df0*/  IMAD.MOV.U32 R36, RZ, RZ, 0x1 ;  /* 0x00000001ff247424 */ /* 0x000fe200078e00ff */
        /* <DEDUP_REMOVED lines=11> */
[----:B------:R-:W-:-:S03]  /*5eb0*/  @!P0 DMUL R22, R24, 8.98846567431157953865e+307 ;  /* 0x7fe0000018168828 */ /* 0x000fc60000000000 */
[----:B------:R-:W-:-:S03]  /*5ec0*/  ISETP.GE.U32.AND P1, PT, R19, R21, PT ;  /* 0x000000151300720c */ /* 0x000fc60003f26070 */
[----:B------:R-:W0:Y:S02]  /*5ed0*/  MUFU.RCP64H R37, R23 ;  /* 0x0000001700257308 */ /* 0x000e240000001800 */
[----:B------:R-:W-:Y:S02]  /*5ee0*/  @!P2 LOP3.LUT R0, R25, 0x7ff00000, RZ, 0xc0, !PT ;  /* 0x7ff000001900a812 */ /* 0x000fe400078ec0ff */
[----:B------:R-:W-:Y:S02]  /*5ef0*/  @!P0 LOP3.LUT R21, R23, 0x7ff00000, RZ, 0xc0, !PT ;  /* 0x7ff0000017158812 */ /* 0x000fe400078ec0ff */
[----:B------:R-:W-:-:S04]  /*5f00*/  @!P2 ISETP.GE.U32.AND P3, PT, R19, R0, PT ;  /* 0x000000001300a20c */ /* 0x000fc80003f66070 */
[----:B------:R-:W-:-:S04]  /*5f10*/  @!P2 SEL R0, R18, 0x63400000, !P3 ;  /* 0x634000001200a807 */ /* 0x000fc80005800000 */
[----:B------:R-:W-:Y:S01]  /*5f20*/  @!P2 LOP3.LUT R0, R0, 0x80000000, R39, 0xf8, !PT ;  /* 0x800000000000a812 */ /* 0x000fe200078ef827 */
[----:B0-----:R-:W-:-:S08]  /*5f30*/  DFMA R26, R36, -R22, 1 ;  /* 0x3ff00000241a742b */ /* 0x001fd00000000816 */
[----:B------:R-:W-:-:S08]  /*5f40*/  DFMA R26, R26, R26, R26 ;  /* 0x0000001a1a1a722b */ /* 0x000fd0000000001a */
[----:B------:R-:W-:Y:S01]  /*5f50*/  DFMA R36, R36, R26, R36 ;  /* 0x0000001a2424722b */ /* 0x000fe20000000024 */
[----:B------:R-:W-:Y:S02]  /*5f60*/  SEL R26, R18, 0x63400000, !P1 ;  /* 0x63400000121a7807 */ /* 0x000fe40004800000 */
[----:B------:R-:W-:Y:S02]  /*5f70*/  @!P2 LOP3.LUT R27, R0, 0x100000, RZ, 0xfc, !PT ;  /* 0x00100000001ba812 */ /* 0x000fe400078efcff */
[----:B------:R-:W-:Y:S01]  /*5f80*/  LOP3.LUT R41, R26, 0x800fffff, R39, 0xf8, !PT ;  /* 0x800fffff1a297812 */ /* 0x000fe200078ef827 */
[----:B------:R-:W-:Y:S02]  /*5f90*/  @!P2 IMAD.MOV.U32 R26, RZ, RZ, RZ ;  /* 0x000000ffff1aa224 */ /* 0x000fe400078e00ff */
[----:B------:R-:W-:Y:S01]  /*5fa0*/  DFMA R42, R36, -R22, 1 ;  /* 0x3ff00000242a742b */ /* 0x000fe20000000816 */
[----:B------:R-:W-:-:S03]  /*5fb0*/  MOV R0, R19 ;  /* 0x0000001300007202 */ /* 0x000fc60000000f00 */
[----:B------:R-:W-:-:S04]  /*5fc0*/  @!P2 DFMA R40, R40, 2, -R26 ;  /* 0x400000002828a82b */ /* 0x000fc8000000081a */
[----:B------:R-:W-:-:S06]  /*5fd0*/  DFMA R42, R36, R42, R36 ;  /* 0x0000002a242a722b */ /* 0x000fcc0000000024 */
[----:B------:R-:W-:Y:S02]  /*5fe0*/  @!P2 LOP3.LUT R0, R41, 0x7ff00000, RZ, 0xc0, !PT ;  /* 0x7ff000002900a812 */ /* 0x000fe400078ec0ff */
[----:B------:R-:W-:-:S08]  /*5ff0*/  DMUL R26, R42, R40 ;  /* 0x000000282a1a7228 */ /* 0x000fd00000000000 */
[----:B------:R-:W-:-:S08]  /*6000*/  DFMA R36, R26, -R22, R40 ;  /* 0x800000161a24722b */ /* 0x000fd00000000028 */
[----:B------:R-:W-:Y:S01]  /*6010*/  DFMA R36, R42, R36, R26 ;  /* 0x000000242a24722b */ /* 0x000fe2000000001a */
[----:B------:R-:W-:Y:S02]  /*6020*/  VIADD R26, R0, 0xffffffff ;  /* 0xffffffff001a7836 */ /* 0x000fe40000000000 */
[----:B------:R-:W-:-:S03]  /*6030*/  VIADD R27, R21, 0xffffffff ;  /* 0xffffffff151b7836 */ /* 0x000fc60000000000 */
[----:B------:R-:W-:-:S04]  /*6040*/  ISETP.GT.U32.AND P0, PT, R26, 0x7feffffe, PT ;  /* 0x7feffffe1a00780c */ /* 0x000fc80003f04070 */
[----:B------:R-:W-:-:S13]  /*6050*/  ISETP.GT.U32.OR P0, PT, R27, 0x7feffffe, P0 ;  /* 0x7feffffe1b00780c */ /* 0x000fda0000704470 */
[----:B------:R-:W-:Y:S05]  /*6060*/  @P0 BRA `(.L_x_10883) ;  /* 0x0000000000740947 */ /* 0x000fea0003800000 */
[----:B------:R-:W-:Y:S02]  /*6070*/  LOP3.LUT R0, R25, 0x7ff00000, RZ, 0xc0, !PT ;  /* 0x7ff0000019007812 */ /* 0x000fe400078ec0ff */
[----:B------:R-:W-:Y:S02]  /*6080*/  MOV R38, RZ ;  /* 0x000000ff00267202 */ /* 0x000fe40000000f00 */
[CC--:B------:R-:W-:Y:S02]  /*6090*/  VIADDMNMX R21, R19.reuse, -R0.reuse, 0xb9600000, !PT ;  /* 0xb960000013157446 */ /* 0x0c0fe40007800900 */
[----:B------:R-:W-:Y:S02]  /*60a0*/  ISETP.GE.U32.AND P0, PT, R19, R0, PT ;  /* 0x000000001300720c */ /* 0x000fe40003f06070 */
        /* <DEDUP_REMOVED lines=25> */
.L_x_10883:
        /* <DEDUP_REMOVED lines=12> */
[----:B------:R-:W-:Y:S01]  /*6300*/  @!P0 IMAD.MOV.U32 R26, RZ, RZ, RZ ;  /* 0x000000ffff1a8224 */ /* 0x000fe200078e00ff */
[----:B------:R-:W-:Y:S01]  /*6310*/  @P0 MOV R26, RZ ;  /* 0x000000ff001a0202 */ /* 0x000fe20000000f00 */
[----:B------:R-:W-:Y:S02]  /*6320*/  @!P0 IMAD.MOV.U32 R27, RZ, RZ, R25 ;  /* 0x000000ffff1b8224 */ /* 0x000fe400078e0019 */
[----:B------:R-:W-:Y:S01]  /*6330*/  @P0 IMAD.MOV.U32 R27, RZ, RZ, R0 ;  /* 0x000000ffff1b0224 */ /* 0x000fe200078e0000 */
[----:B------:R-:W-:Y:S06]  /*6340*/  BRA `(.L_x_10884) ;  /* 0x00000000001c7947 */ /* 0x000fec0003800000 */
.L_x_10886:
[----:B------:R-:W-:Y:S01]  /*6350*/  LOP3.LUT R19, R25, 0x80000, RZ, 0xfc, !PT ;  /* 0x0008000019137812 */ /* 0x000fe200078efcff */
[----:B------:R-:W-:-:S04]  /*6360*/  IMAD.MOV.U32 R26, RZ, RZ, R24 ;  /* 0x000000ffff1a7224 */ /* 0x000fc800078e0018 */
[----:B------:R-:W-:Y:S01]  /*6370*/  IMAD.MOV.U32 R27, RZ, RZ, R19 ;  /* 0x000000ffff1b7224 */ /* 0x000fe200078e0013 */
[----:B------:R-:W-:Y:S06]  /*6380*/  BRA `(.L_x_10884) ;  /* 0x00000000000c7947 */ /* 0x000fec0003800000 */
.L_x_10885:
[----:B------:R-:W-:Y:S01]  /*6390*/  LOP3.LUT R19, R39, 0x80000, RZ, 0xfc, !PT ;  /* 0x0008000027137812 */ /* 0x000fe200078efcff */
[----:B------:R-:W-:-:S03]  /*63a0*/  IMAD.MOV.U32 R26, RZ, RZ, R38 ;  /* 0x000000ffff1a7224 */ /* 0x000fc600078e0026 */
[----:B------:R-:W-:-:S07]  /*63b0*/  MOV R27, R19 ;  /* 0x00000013001b7202 */ /* 0x000fce0000000f00 */
.L_x_10884:
[----:B------:R-:W-:Y:S05]  /*63c0*/  BSYNC B0 ;  /* 0x0000000000007941 */ /* 0x000fea0003800000 */
.L_x_10882:
[----:B------:R-:W-:Y:S02]  /*63d0*/  IMAD.MOV.U32 R21, RZ, RZ, 0x0 ;  /* 0x00000000ff157424 */ /* 0x000fe400078e00ff */
[----:B------:R-:W-:Y:S02]  /*63e0*/  IMAD.MOV.U32 R18, RZ, RZ, R26 ;  /* 0x000000ffff127224 */ /* 0x000fe400078e001a */
[----:B------:R-:W-:Y:S01]  /*63f0*/  IMAD.MOV.U32 R19, RZ, RZ, R27 ;  /* 0x000000ffff137224 */ /* 0x000fe200078e001b */
[----:B------:R-:W-:Y:S06]  /*6400*/  RET.REL.NODEC R20 `(_ZN2at6native29vectorized_elementwise_kernelILi2EZZZNS0_61_GLOBAL__N__132982cb_23_ActivationSiluKernel_cu_f5210f67_354611silu_kernelERNS_18TensorIteratorBaseEENKUlvE_clEvENKUlvE_clEvEUldE_St5arrayIPcLm2EEEEviT0_T1_) ;  /* 0xffffff9814fc7950 */ /* 0x000fec0003c3ffff */
.L_x_10887:
        /* <DEDUP_REMOVED lines=15> */
.L_x_11078:


//--------------------- .text._ZN2at6native29vectorized_elementwise_kernelILi4EZZZNS0_61_GLOBAL__N__132982cb_23_ActivationSiluKernel_cu_f5210f67_354611silu_kernelERNS_18TensorIteratorBaseEENKUlvE_clEvENKUlvE_clEvEUldE_St5arrayIPcLm2EEEEviT0_T1_ --------------------------
	.section	.text._ZN2at6native29vectorized_elementwise_kernelILi4EZZZNS0_61_GLOBAL__N__132982cb_23_ActivationSiluKernel_cu_f5210f67_354611silu_kernelERNS_18TensorIteratorBaseEENKUlvE_clEvENKUlvE_clEvEUldE_St5arrayIPcLm2EEEEviT0_T1_,"ax",@progbits
	.align	128
        .global         _ZN2at6native29vectorized_elementwise_kernelILi4EZZZNS0_61_GLOBAL__N__132982cb_23_ActivationSiluKernel_cu_f5210f67_354611silu_kernelERNS_18TensorIteratorBaseEENKUlvE_clEvENKUlvE_clEvEUldE_St5arrayIPcLm2EEEEviT0_T1_
        .type           _ZN2at6native29vectorized_elementwise_kernelILi4EZZZNS0_61_GLOBAL__N__132982cb_23_ActivationSiluKernel_cu_f5210f67_354611silu_kernelERNS_18TensorIteratorBaseEENKUlvE_clEvENKUlvE_clEvEUldE_St5arrayIPcLm2EEEEviT0_T1_,@function
        .size           _ZN2at6native29vectorized_elementwise_kernelILi4EZZZNS0_61_GLOBAL__N__132982cb_23_ActivationSiluKernel_cu_f5210f67_354611silu_kernelERNS_18TensorIteratorBaseEENKUlvE_clEvENKUlvE_clEvEUldE_St5arrayIPcLm2EEEEviT0_T1_,(.L_x_11079 - _ZN2at6native29vectorized_elementwise_kernelILi4EZZZNS0_61_GLOBAL__N__132982cb_23_ActivationSiluKernel_cu_f5210f67_354611silu_kernelERNS_18TensorIteratorBaseEENKUlvE_clEvENKUlvE_clEvEUldE_St5arrayIPcLm2EEEEviT0_T1_)
        .other          _ZN2at6native29vectorized_elementwise_kernelILi4EZZZNS0_61_GLOBAL__N__132982cb_23_ActivationSiluKernel_cu_f5210f67_354611silu_kernelERNS_18TensorIteratorBaseEENKUlvE_clEvENKUlvE_clEvEUldE_St5arrayIPcLm2EEEEviT0_T1_,@"STO_CUDA_ENTRY STV_DEFAULT"
_ZN2at6native29vectorized_elementwise_kernelILi4EZZZNS0_61_GLOBAL__N__132982cb_23_ActivationSiluKernel_cu_f5210f67_354611silu_kernelERNS_18TensorIteratorBaseEENKUlvE_clEvENKUlvE_clEvEUldE_St5arrayIPcLm2EEEEviT0_T1_:
.text._ZN2at6native29vectorized_elementwise_kernelILi4EZZZNS0_61_GLOBAL__N__132982cb_23_ActivationSiluKernel_cu_f5210f67_354611silu_kernelERNS_18TensorIteratorBaseEENKUlvE_clEvENKUlvE_clEvEUldE_St5arrayIPcLm2EEEEviT0_T1_:
        /* <DEDUP_REMOVED lines=76> */
.L_x_10890:
[----:B------:R-:W-:Y:S05]  /*04c0*/  BSYNC B0 ;  /* 0x0000000000007941 */ /* 0x000fea0003800000 */
.L_x_10889:
        /* <DEDUP_REMOVED lines=19> */
[----:B-----5:R-:W-:Y:S05]  /*0600*/  CALL.REL.NOINC `($__internal_26_$__cuda_sm20_div_rn_f64_full) ;  /* 0x0000005400f47944 */ /* 0x020fea0003c00000 */
[----:B------:R-:W-:Y:S02]  /*0610*/  IMAD.MOV.U32 R4, RZ, RZ, R18 ;  /* 0x000000ffff047224 */ /* 0x000fe400078e0012 */
[----:B------:R-:W-:-:S07]  /*0620*/  IMAD.MOV.U32 R5, RZ, RZ, R19 ;  /* 0x000000ffff057224 */ /* 0x000fce00078e0013 */
.L_x_10892:
[----:B------:R-:W-:Y:S05]  /*0630*/  BSYNC B1 ;  /* 0x0000000000017941 */ /* 0x000fea0003800000 */
.L_x_10891:
        /* <DEDUP_REMOVED lines=59> */
.L_x_10894:
[----:B------:R-:W-:Y:S05]  /*09f0*/  BSYNC B0 ;  /* 0x0000000000007941 */ /* 0x000fea0003800000 */
.L_x_10893:
        /* <DEDUP_REMOVED lines=20> */
[----:B------:R-:W-:Y:S01]  /*0b40*/  IMAD.MOV.U32 R6, RZ, RZ, R18 ;  /* 0x000000ffff067224 */ /* 0x000fe200078e0012 */
[----:B------:R-:W-:-:S07]  /*0b50*/  MOV R7, R19 ;  /* 0x0000001300077202 */ /* 0x000fce0000000f00 */
.L_x_10896:
[----:B------:R-:W-:Y:S05]  /*0b60*/  BSYNC B1 ;  /* 0x0000000000017941 */ /* 0x000fea0003800000 */
.L_x_10895:
        /* <DEDUP_REMOVED lines=59> */
.L_x_10898:
[----:B------:R-:W-:Y:S05]  /*0f20*/  BSYNC B0 ;  /* 0x0000000000007941 */ /* 0x000fea0003800000 */
.L_x_10897:
        /* <DEDUP_REMOVED lines=19> */
[----:B------:R-:W-:Y:S05]  /*1060*/  CALL.REL.NOINC `($__internal_26_$__cuda_sm20_div_rn_f64_full) ;  /* 0x0000004c005c7944 */ /* 0x000fea0003c00000 */
[----:B------:R-:W-:Y:S02]  /*1070*/  IMAD.MOV.U32 R8, RZ, RZ, R18 ;  /* 0x000000ffff087224 */ /* 0x000fe400078e0012 */
[----:B------:R-:W-:-:S07]  /*1080*/  IMAD.MOV.U32 R9, RZ, RZ, R19 ;  /* 0x000000ffff097224 */ /* 0x000fce00078e0013 */
.L_x_10900:
[----:B------:R-:W-:Y:S05]  /*1090*/  BSYNC B1 ;  /* 0x0000000000017941 */ /* 0x000fea0003800000 */
.L_x_10899:
        /* <DEDUP_REMOVED lines=59> */
.L_x_10902:
[----:B------:R-:W-:Y:S05]  /*1450*/  BSYNC B0 ;  /* 0x0000000000007941 */ /* 0x000fea0003800000 */
.L_x_10901:
        /* <DEDUP_REMOVED lines=19> */
[----:B------:R-:W-:Y:S05]  /*1590*/  CALL.REL.NOINC `($__internal_26_$__cuda_sm20_div_rn_f64_full) ;  /* 0x0000004800107944 */ /* 0x000fea0003c00000 */
[----:B------:R-:W-:Y:S02]  /*15a0*/  IMAD.MOV.U32 R10, RZ, RZ, R18 ;  /* 0x000000ffff0a7224 */ /* 0x000fe400078e0012 */
[----:B------:R-:W-:-:S07]  /*15b0*/  IMAD.MOV.U32 R11, RZ, RZ, R19 ;  /* 0x000000ffff0b7224 */ /* 0x000fce00078e0013 */
.L_x_10904:
[----:B------:R-:W-:Y:S05]  /*15c0*/  BSYNC B1 ;  /* 0x0000000000017941 */ /* 0x000fea0003800000 */
.L_x_10903:
        /* <DEDUP_REMOVED lines=59> */
.L_x_10906:
[----:B------:R-:W-:Y:S05]  /*1980*/  BSYNC B0 ;  /* 0x0000000000007941 */ /* 0x000fea0003800000 */
.L_x_10905:
        /* <DEDUP_REMOVED lines=20> */
[----:B------:R-:W-:Y:S01]  /*1ad0*/  IMAD.MOV.U32 R12, RZ, RZ, R18 ;  /* 0x000000ffff0c7224 */ /* 0x000fe200078e0012 */
[----:B------:R-:W-:-:S07]  /*1ae0*/  MOV R13, R19 ;  /* 0x00000013000d7202 */ /* 0x000fce0000000f00 */
.L_x_10908:
[----:B------:R-:W-:Y:S05]  /*1af0*/  BSYNC B1 ;  /* 0x0000000000017941 */ /* 0x000fea0003800000 */
.L_x_10907:
        /* <DEDUP_REMOVED lines=59> */
.L_x_10910:
[----:B------:R-:W-:Y:S05]  /*1eb0*/  BSYNC B0 ;  /* 0x0000000000007941 */ /* 0x000fea0003800000 */
.L_x_10909:
        /* <DEDUP_REMOVED lines=22> */
.L_x_10912:
[----:B------:R-:W-:Y:S05]  /*2020*/  BSYNC B1 ;  /* 0x0000000000017941 */ /* 0x000fea0003800000 */
.L_x_10911:
        /* <DEDUP_REMOVED lines=59> */
.L_x_10914:
[----:B------:R-:W-:Y:S05]  /*23e0*/  BSYNC B0 ;  /* 0x0000000000007941 */ /* 0x000fea0003800000 */
.L_x_10913:
        /* <DEDUP_REMOVED lines=22> */
.L_x_10916:
[----:B------:R-:W-:Y:S05]  /*2550*/  BSYNC B1 ;  /* 0x0000000000017941 */ /* 0x000fea0003800000 */
.L_x_10915:
        /* <DEDUP_REMOVED lines=59> */
.L_x_10918:
[----:B------:R-:W-:Y:S05]  /*2910*/  BSYNC B0 ;  /* 0x0000000000007941 */ /* 0x000fea0003800000 */
.L_x_10917:
        /* <DEDUP_REMOVED lines=28> */
[----:B------:R-:W-:Y:S05]  /*2ae0*/  CALL.REL.NOINC `($__internal_26_$__cuda_sm20_div_rn_f64_full) ;  /* 0x0000003000bc7944 */ /* 0x000fea0003c00000 */
.L_x_10920:
[----:B------:R-:W-:Y:S05]  /*2af0*/  BSYNC B1 ;  /* 0x0000000000017941 */ /* 0x000fea0003800000 */
.L_x_10919:
[----:B------:R-:W-:Y:S01]  /*2b00*/  STG.E.128 desc[UR4][R2.64+0x1010], R16 ;  /* 0x0010101002007986 */ /* 0x000fe2000c101d04 */
[----:B------:R-:W-:Y:S05]  /*2b10*/  EXIT ;  /* 0x000000000000794d */ /* 0x000fea0003800000 */
.L_x_10888:
        /* <DEDUP_REMOVED lines=118> */
.L_x_10924:
[----:B------:R-:W-:Y:S05]  /*3280*/  BSYNC B0 ;  /* 0x0000000000007941 */ /* 0x000fea0003800000 */
.L_x_10923:
        /* <DEDUP_REMOVED lines=17> */
[----:B------:R-:W-:Y:S05]  /*33a0*/  CALL.REL.NOINC `($__internal_26_$__cuda_sm20_div_rn_f64_full) ;  /* 0x00000028008c7944 */ /* 0x000fea0003c00000 */
[----:B------:R-:W-:Y:S02]  /*33b0*/  IMAD.MOV.U32 R2, RZ, RZ, R18 ;  /* 0x000000ffff027224 */ /* 0x000fe400078e0012 */
[----:B------:R-:W-:-:S07]  /*33c0*/  IMAD.MOV.U32 R3, RZ, RZ, R19 ;  /* 0x000000ffff037224 */ /* 0x000fce00078e0013 */
.L_x_10922:
[----:B------:R-:W-:Y:S05]  /*33d0*/  BSYNC B1 ;  /* 0x0000000000017941 */ /* 0x000fea0003800000 */
.L_x_10921:
        /* <DEDUP_REMOVED lines=65> */
.L_x_10928:
[----:B------:R-:W-:Y:S05]  /*37f0*/  BSYNC B0 ;  /* 0x0000000000007941 */ /* 0x000fea0003800000 */
.L_x_10927:
        /* <DEDUP_REMOVED lines=21> */
.L_x_10926:
[----:B------:R-:W-:Y:S05]  /*3950*/  BSYNC B1 ;  /* 0x0000000000017941 */ /* 0x000fea0003800000 */
.L_x_10925:
        /* <DEDUP_REMOVED lines=64> */
.L_x_10932:
[----:B------:R-:W-:Y:S05]  /*3d60*/  BSYNC B0 ;  /* 0x0000000000007941 */ /* 0x000fea0003800000 */
.L_x_10931:
        /* <DEDUP_REMOVED lines=21> */
.L_x_10930:
[----:B------:R-:W-:Y:S05]  /*3ec0*/  BSYNC B1 ;  /* 0x0000000000017941 */ /* 0x000fea0003800000 */
.L_x_10929:
        /* <DEDUP_REMOVED lines=64> */
.L_x_10936:
[----:B------:R-:W-:Y:S05]  /*42d0*/  BSYNC B0 ;  /* 0x0000000000007941 */ /* 0x000fea0003800000 */
.L_x_10935:
        /* <DEDUP_REMOVED lines=21> */
.L_x_10934:
[----:B------:R-:W-:Y:S05]  /*4430*/  BSYNC B1 ;  /* 0x0000000000017941 */ /* 0x000fea0003800000 */
.L_x_10933:
        /* <DEDUP_REMOVED lines=64> */
.L_x_10940:
[----:B------:R-:W-:Y:S05]  /*4840*/  BSYNC B0 ;  /* 0x0000000000007941 */ /* 0x000fea0003800000 */
.L_x_10939:
        /* <DEDUP_REMOVED lines=21> */
.L_x_10938:
[----:B------:R-:W-:Y:S05]  /*49a0*/  BSYNC B1 ;  /* 0x0000000000017941 */ /* 0x000fea0003800000 */
.L_x_10937:
        /* <DEDUP_REMOVED lines=64> */
.L_x_10944:
[----:B------:R-:W-:Y:S05]  /*4db0*/  BSYNC B0 ;  /* 0x0000000000007941 */ /* 0x000fea0003800000 */
.L_x_10943:
        /* <DEDUP_REMOVED lines=21> */
.L_x_10942:
[----:B------:R-:W-:Y:S05]  /*4f10*/  BSYNC B1 ;  /* 0x0000000000017941 */ /* 0x000fea0003800000 */
.L_x_10941:
        /* <DEDUP_REMOVED lines=64> */
.L_x_10948:
[----:B------:R-:W-:Y:S05]  /*5320*/  BSYNC B0 ;  /* 0x0000000000007941 */ /* 0x000fea0003800000 */
.L_x_10947:
        /* <DEDUP_REMOVED lines=19> */
[----:B------:R-:W-:Y:S01]  /*5460*/  MOV R14, R18 ;  /* 0x00000012000e7202 */ /* 0x000fe20000000f00 */
[----:B------:R-:W-:-:S07]  /*5470*/  IMAD.MOV.U32 R15, RZ, RZ, R19 ;  /* 0x000000ffff0f7224 */ /* 0x000fce00078e0013 */
.L_x_10946:
[----:B------:R-:W-:Y:S05]  /*5480*/  BSYNC B1 ;  /* 0x0000000000017941 */ /* 0x000fea0003800000 */
.L_x_10945:
        /* <DEDUP_REMOVED lines=64> */
.L_x_10952:
[----:B------:R-:W-:Y:S05]  /*5890*/  BSYNC B0 ;  /* 0x0000000000007941 */ /* 0x000fea0003800000 */
.L_x_10951:
        /* <DEDUP_REMOVED lines=21> */
.L_x_10950:
[----:B------:R-:W-:Y:S05]  /*59f0*/  BSYNC B1 ;  /* 0x0000000000017941 */ /* 0x000fea0003800000 */
.L_x_10949:
        /* <DEDUP_REMOVED lines=17> */
.L_x_10955:
[----:B------:R-:W-:-:S13]  /*5b10*/  ISETP.GE.AND P0, PT, R32, R31, PT ;  /* 0x0000001f2000720c */ /* 0x000fda0003f06270 */
[----:B------:R-:W-:Y:S05]  /*5b20*/  @P0 BRA `(.L_x_10957) ;  /* 0x0000000000300947 */ /* 0x000fea0003800000 */
[----:B01----:R-:W0:Y:S01]  /*5b30*/  LDC.64 R2, c[0x0][0x218] ;  /* 0x00008600ff027b82 */ /* 0x003e220000000a00 */
[----:B------:R-:W-:Y:S02]  /*5b40*/  IMAD.IADD R5, R30, 0x1, R32 ;  /* 0x000000011e057824 */ /* 0x000fe400078e0220 */
[----:B------:R-:W-:Y:S02]  /*5b50*/  VIADD R32, R32, 0x80 ;  /* 0x0000008020207836 */ /* 0x000fe40000000000 */
[----:B0-----:R-:W-:-:S05]  /*5b60*/  IMAD.WIDE.U32 R2, R5, 0x8, R2 ;  /* 0x0000000805027825 */ /* 0x001fca00078e0002 */
[----:B-----5:R1:W-:Y:S02]  /*5b70*/  STG.E.64 desc[UR4][R2.64], R6 ;  /* 0x0000000602007986 */ /* 0x0203e4000c101b04 */
.L_x_10956:
[----:B------:R-:W-:-:S13]  /*5b80*/  ISETP.GE.AND P0, PT, R32, R31, PT ;  /* 0x0000001f2000720c */ /* 0x000fda0003f06270 */
[----:B------:R-:W-:Y:S05]  /*5b90*/  @P0 BRA `(.L_x_10958) ;  /* 0x0000000000300947 */ /* 0x000fea0003800000 */
[----:B01----:R-:W0:Y:S01]  /*5ba0*/  LDC.64 R2, c[0x0][0x218] ;  /* 0x00008600ff027b82 */ /* 0x003e220000000a00 */
[----:B------:R-:W-:Y:S01]  /*5bb0*/  IMAD.IADD R5, R30, 0x1, R32 ;  /* 0x000000011e057824 */ /* 0x000fe200078e0220 */
[----:B------:R-:W-:-:S03]  /*5bc0*/  IADD3 R32, R32, 0x80, RZ ;  /* 0x0000008020207810 */ /* 0x000fc60007ffe0ff */
[----:B0-----:R-:W-:-:S05]  /*5bd0*/  IMAD.WIDE.U32 R2, R5, 0x8, R2 ;  /* 0x0000000805027825 */ /* 0x001fca00078e0002 */
[----:B------:R2:W-:Y:S02]  /*5be0*/  STG.E.64 desc[UR4][R2.64], R8 ;  /* 0x0000000802007986 */ /* 0x0005e4000c101b04 */
.L_x_10957:
[----:B------:R-:W-:-:S13]  /*5bf0*/  ISETP.GE.AND P0, PT, R32, R31, PT ;  /* 0x0000001f2000720c */ /* 0x000fda0003f06270 */
[----:B------:R-:W-:Y:S05]  /*5c00*/  @P0 BRA `(.L_x_10959) ;  /* 0x0000000000340947 */ /* 0x000fea0003800000 */
[----:B012---:R-:W0:Y:S01]  /*5c10*/  LDC.64 R2, c[0x0][0x218] ;  /* 0x00008600ff027b82 */ /* 0x007e220000000a00 */
[----:B------:R-:W-:Y:S02]  /*5c20*/  IMAD.IADD R5, R30, 0x1, R32 ;  /* 0x000000011e057824 */ /* 0x000fe400078e0220 */
[----:B------:R-:W-:Y:S02]  /*5c30*/  VIADD R32, R32, 0x80 ;  /* 0x0000008020207836 */ /* 0x000fe40000000000 */
[----:B0-----:R-:W-:-:S05]  /*5c40*/  IMAD.WIDE.U32 R2, R5, 0x8, R2 ;  /* 0x0000000805027825 */ /* 0x001fca00078e0002 */
[----:B-----5:R2:W-:Y:S02]  /*5c50*/  STG.E.64 desc[UR4][R2.64], R10 ;  /* 0x0000000a02007986 */ /* 0x0205e4000c101b04 */
.L_x_10958:
        /* <DEDUP_REMOVED lines=8> */
.L_x_10959:
[----:B------:R-:W-:Y:S05]  /*5ce0*/  BSYNC B1 ;  /* 0x0000000000017941 */ /* 0x000fea0003800000 */
.L_x_10954:
[----:B------:R-:W-:-:S13]  /*5cf0*/  ISETP.GE.AND P0, PT, R32, R31, PT ;  /* 0x0000001f2000720c */ /* 0x000fda0003f06270 */
[----:B0123--:R-:W0:Y:S01]  /*5d00*/  @!P0 LDC.64 R2, c[0x0][0x218] ;  /* 0x00008600ff028b82 */ /* 0x00fe220000000a00 */
[----:B------:R-:W-:Y:S01]  /*5d10*/  @!P0 IADD3 R5, R30, R32, RZ ;  /* 0x000000201e058210 */ /* 0x000fe20007ffe0ff */
[----:B------:R-:W-:-:S04]  /*5d20*/  @!P0 VIADD R32, R32, 0x80 ;  /* 0x0000008020208836 */ /* 0x000fc80000000000 */
[----:B0-----:R-:W-:-:S05]  /*5d30*/  @!P0 IMAD.WIDE.U32 R2, R5, 0x8, R2 ;  /* 0x0000000805028825 */ /* 0x001fca00078e0002 */
[----:B-----5:R3:W-:Y:S02]  /*5d40*/  @!P0 STG.E.64 desc[UR4][R2.64], R14 ;  /* 0x0000000e02008986 */ /* 0x0207e4000c101b04 */
.L_x_10960:
[----:B------:R-:W-:Y:S05]  /*5d50*/  BSYNC B0 ;  /* 0x0000000000007941 */ /* 0x000fea0003800000 */
.L_x_10953:
        /* <DEDUP_REMOVED lines=8> */
        .weak           $__internal_26_$__cuda_sm20_div_rn_f64_full
        .type           $__internal_26_$__cuda_sm20_div_rn_f64_full,@function
        .size           $__internal_26_$__cuda_sm20_div_rn_f64_full,(.L_x_11079 - $__internal_26_$__cuda_sm20_div_rn_f64_full)
$__internal_26_$__cuda_sm20_div_rn_f64_full:
        /* <DEDUP_REMOVED lines=70> */
.L_x_10962:
        /* <DEDUP_REMOVED lines=17> */
.L_x_10965:
[----:B------:R-:W-:Y:S01]  /*6350*/  LOP3.LUT R19, R25, 0x80000, RZ, 0xfc, !PT ;  /* 0x0008000019137812 */ /* 0x000fe200078efcff */
[----:B------:R-:W-:-:S04]  /*6360*/  IMAD.MOV.U32 R26, RZ, RZ, R24 ;  /* 0x000000ffff1a7224 */ /* 0x000fc800078e0018 */
[----:B------:R-:W-:Y:S01]  /*6370*/  IMAD.MOV.U32 R27, RZ, RZ, R19 ;  /* 0x000000ffff1b7224 */ /* 0x000fe200078e0013 */
[----:B------:R-:W-:Y:S06]  /*6380*/  BRA `(.L_x_10963) ;  /* 0x00000000000c7947 */ /* 0x000fec0003800000 */
.L_x_10964:
[----:B------:R-:W-:Y:S01]  /*6390*/  LOP3.LUT R19, R39, 0x80000, RZ, 0xfc, !PT ;  /* 0x0008000027137812 */ /* 0x000fe200078efcff */
[----:B------:R-:W-:-:S03]  /*63a0*/  IMAD.MOV.U32 R26, RZ, RZ, R38 ;  /* 0x000000ffff1a7224 */ /* 0x000fc600078e0026 */
[----:B------:R-:W-:-:S07]  /*63b0*/  MOV R27, R19 ;  /* 0x00000013001b7202 */ /* 0x000fce0000000f00 */
.L_x_10963:
[----:B------:R-:W-:Y:S05]  /*63c0*/  BSYNC B0 ;  /* 0x0000000000007941 */ /* 0x000fea0003800000 */
.L_x_10961:
[----:B------:R-:W-:Y:S02]  /*63d0*/  IMAD.MOV.U32 R21, RZ, RZ, 0x0 ;  /* 0x00000000ff157424 */ /* 0x000fe400078e00ff */
[----:B------:R-:W-:Y:S02]  /*63e0*/  IMAD.MOV.U32 R18, RZ, RZ, R26 ;  /* 0x000000ffff127224 */ /* 0x000fe400078e001a */
[----:B------:R-:W-:Y:S01]  /*63f0*/  IMAD.MOV.U32 R19, RZ, RZ, R27 ;  /* 0x000000ffff137224 */ /* 0x000fe200078e001b */
[----:B------:R-:W-:Y:S06]  /*6400*/  RET.REL.NODEC R20 `(_ZN2at6native29vectorized_elementwise_kernelILi4EZZZNS0_61_GLOBAL__N__132982cb_23_ActivationSiluKernel_cu_f5210f67_354611silu_kernelERNS_18TensorIteratorBaseEENKUlvE_clEvENKUlvE_clEvEUldE_St5arrayIPcLm2EEEEviT0_T1_) ;  /* 0xffffff9814fc7950 */ /* 0x000fec0003c3ffff */
.L_x_10966:
        /* <DEDUP_REMOVED lines=15> */
.L_x_11079:


//--------------------- .text._ZN2at6native29vectorized_elementwise_kernelILi8EZZZNS0_61_GLOBAL__N__132982cb_23_ActivationSiluKernel_cu_f5210f67_354611silu_kernelERNS_18TensorIteratorBaseEENKUlvE_clEvENKUlvE_clEvEUldE_St5arrayIPcLm2EEEEviT0_T1_ --------------------------
	.section	.text._ZN2at6native29vectorized_elementwise_kernelILi8EZZZNS0_61_GLOBAL__N__132982cb_23_ActivationSiluKernel_cu_f5210f67_354611silu_kernelERNS_18TensorIteratorBaseEENKUlvE_clEvENKUlvE_clEvEUldE_St5arrayIPcLm2EEEEviT0_T1_,"ax",@progbits
	.align	128
        .global         _ZN2at6native29vectorized_elementwise_kernelILi8EZZZNS0_61_GLOBAL__N__132982cb_23_ActivationSiluKernel_cu_f5210f67_354611silu_kernelERNS_18TensorIteratorBaseEENKUlvE_clEvENKUlvE_clEvEUldE_St5arrayIPcLm2EEEEviT0_T1_
        .type           _ZN2at6native29vectorized_elementwise_kernelILi8EZZZNS0_61_GLOBAL__N__132982cb_23_ActivationSiluKernel_cu_f5210f67_354611silu_kernelERNS_18TensorIteratorBaseEENKUlvE_clEvENKUlvE_clEvEUldE_St5arrayIPcLm2EEEEviT0_T1_,@function
        .size           _ZN2at6native29vectorized_elementwise_kernelILi8EZZZNS0_61_GLOBAL__N__132982cb_23_ActivationSiluKernel_cu_f5210f67_354611silu_kernelERNS_18TensorIteratorBaseEENKUlvE_clEvENKUlvE_clEvEUldE_St5arrayIPcLm2EEEEviT0_T1_,(.L_x_11080 - _ZN2at6native29vectorized_elementwise_kernelILi8EZZZNS0_61_GLOBAL__N__132982cb_23_ActivationSiluKernel_cu_f5210f67_354611silu_kernelERNS_18TensorIteratorBaseEENKUlvE_clEvENKUlvE_clEvEUldE_St5arrayIPcLm2EEEEviT0_T1_)
        .other          _ZN2at6native29vectorized_elementwise_kernelILi8EZZZNS0_61_GLOBAL__N__132982cb_23_ActivationSiluKernel_cu_f5210f67_354611silu_kernelERNS_18TensorIteratorBaseEENKUlvE_clEvENKUlvE_clEvEUldE_St5arrayIPcLm2EEEEviT0_T1_,@"STO_CUDA_ENTRY STV_DEFAULT"
_ZN2at6native29vectorized_elementwise_kernelILi8EZZZNS0_61_GLOBAL__N__132982cb_23_ActivationSiluKernel_cu_f5210f67_354611silu_kernelERNS_18TensorIteratorBaseEENKUlvE_clEvENKUlvE_clEvEUldE_St5arrayIPcLm2EEEEviT0_T1_:
.text._ZN2at6native29vectorized_elementwise_kernelILi8EZZZNS0_61_GLOBAL__N__132982cb_23_ActivationSiluKernel_cu_f5210f67_354611silu_kernelERNS_18TensorIteratorBaseEENKUlvE_clEvENKUlvE_clEvEUldE_St5arrayIPcLm2EEEEviT0_T1_:
        /* <DEDUP_REMOVED lines=76> */
.L_x_10969:
[----:B------:R-:W-:Y:S05]  /*04c0*/  BSYNC B0 ;  /* 0x0000000000007941 */ /* 0x000fea0003800000 */
.L_x_10968:
        /* <DEDUP_REMOVED lines=19> */
[----:B-----5:R-:W-:Y:S05]  /*0600*/  CALL.REL.NOINC `($__internal_27_$__cuda_sm20_div_rn_f64_full) ;  /* 0x0000005400f47944 */ /* 0x020fea0003c00000 */
[----:B------:R-:W-:Y:S02]  /*0610*/  IMAD.MOV.U32 R4, RZ, RZ, R18 ;  /* 0x000000ffff047224 */ /* 0x000fe400078e0012 */
[----:B------:R-:W-:-:S07]  /*0620*/  IMAD.MOV.U32 R5, RZ, RZ, R19 ;  /* 0x000000ffff057224 */ /* 0x000fce00078e0013 */
.L_x_10971:
[----:B------:R-:W-:Y:S05]  /*0630*/  BSYNC B1 ;  /* 0x0000000000017941 */ /* 0x000fea0003800000 */
.L_x_10970:
        /* <DEDUP_REMOVED lines=59> */
.L_x_10973:
[----:B------:R-:W-:Y:S05]  /*09f0*/  BSYNC B0 ;  /* 0x0000000000007941 */ /* 0x000fea0003800000 */
.L_x_10972:
        /* <DEDUP_REMOVED lines=20> */
[----:B------:R-:W-:Y:S01]  /*0b40*/  IMAD.MOV.U32 R6, RZ, RZ, R18 ;  /* 0x000000ffff067224 */ /* 0x000fe200078e0012 */
[----:B------:R-:W-:-:S07]  /*0b50*/  MOV R7, R19 ;  /* 0x0000001300077202 */ /* 0x000fce0000000f00 */
.L_x_10975:
[----:B------:R-:W-:Y:S05]  /*0b60*/  BSYNC B1 ;  /* 0x0000000000017941 */ /* 0x000fea0003800000 */
.L_x_10974:
        /* <DEDUP_REMOVED lines=59> */
.L_x_10977:
[----:B------:R-:W-:Y:S05]  /*0f20*/  BSYNC B0 ;  /* 0x0000000000007941 */ /* 0x000fea0003800000 */
.L_x_10976:
        /* <DEDUP_REMOVED lines=19> */
[----:B------:R-:W-:Y:S05]  /*1060*/  CALL.REL.NOINC `($__internal_27_$__cuda_sm20_div_rn_f64_full) ;  /* 0x0000004c005c7944 */ /* 0x000fea0003c00000 */
[----:B------:R-:W-:Y:S02]  /*1070*/  IMAD.MOV.U32 R8, RZ, RZ, R18 ;  /* 0x000000ffff087224 */ /* 0x000fe400078e0012 */
[----:B------:R-:W-:-:S07]  /*1080*/  IMAD.MOV.U32 R9, RZ, RZ, R19 ;  /* 0x000000ffff097224 */ /* 0x000fce00078e0013 */
.L_x_10979:
[----:B------:R-:W-:Y:S05]  /*1090*/  BSYNC B1 ;  /* 0x0000000000017941 */ /* 0x000fea0003800000 */
.L_x_10978:
        /* <DEDUP_REMOVED lines=59> */
.L_x_10981:
[----:B------:R-:W-:Y:S05]  /*1450*/  BSYNC B0 ;  /* 0x0000000000007941 */ /* 0x000fea0003800000 */
.L_x_10980:
        /* <DEDUP_REMOVED lines=19> */
[----:B------:R-:W-:Y:S05]  /*1590*/  CALL.REL.NOINC `($__internal_27_$__cuda_sm20_div_rn_f64_full) ;  /* 0x0000004800107944 */ /* 0x000fea0003c00000 */
[----:B------:R-:W-:Y:S02]  /*15a0*/  IMAD.MOV.U32 R10, RZ, RZ, R18 ;  /* 0x000000ffff0a7224 */ /* 0x000fe400078e0012 */
[----:B------:R-:W-:-:S07]  /*15b0*/  IMAD.MOV.U32 R11, RZ, RZ, R19 ;  /* 0x000000ffff0b7224 */ /* 0x000fce00078e0013 */
.L_x_10983:
[----:B------:R-:W-:Y:S05]  /*15c0*/  BSYNC B1 ;  /* 0x0000000000017941 */ /* 0x000fea0003800000 */
.L_x_10982:
        /* <DEDUP_REMOVED lines=59> */
.L_x_10985:
[----:B------:R-:W-:Y:S05]  /*1980*/  BSYNC B0 ;  /* 0x0000000000007941 */ /* 0x000fea0003800000 */
.L_x_10984:
        /* <DEDUP_REMOVED lines=20> */
[----:B------:R-:W-:Y:S01]  /*1ad0*/  IMAD.MOV.U32 R12, RZ, RZ, R18 ;  /* 0x000000ffff0c7224 */ /* 0x000fe200078e0012 */
[----:B------:R-:W-:-:S07]  /*1ae0*/  MOV R13, R19 ;  /* 0x00000013000d7202 */ /* 0x000fce0000000f00 */
.L_x_10987:
[----:B------:R-:W-:Y:S05]  /*1af0*/  BSYNC B1 ;  /* 0x0000000000017941 */ /* 0x000fea0003800000 */
.L_x_10986:
        /* <DEDUP_REMOVED lines=59> */
.L_x_10989:
[----:B------:R-:W-:Y:S05]  /*1eb0*/  BSYNC B0 ;  /* 0x0000000000007941 */ /* 0x000fea0003800000 */
.L_x_10988:
        /* <DEDUP_REMOVED lines=22> */
.L_x_10991:
[----:B------:R-:W-:Y:S05]  /*2020*/  BSYNC B1 ;  /* 0x0000000000017941 */ /* 0x000fea0003800000 */
.L_x_10990:
        /* <DEDUP_REMOVED lines=59> */
.L_x_10993:
[----:B------:R-:W-:Y:S05]  /*23e0*/  BSYNC B0 ;  /* 0x0000000000007941 */ /* 0x000fea0003800000 */
.L_x_10992:
        /* <DEDUP_REMOVED lines=22> */
.L_x_10995:
[----:B------:R-:W-:Y:S05]  /*2550*/  BSYNC B1 ;  /* 0x0000000000017941 */ /* 0x000fea0003800000 */
.L_x_10994:
        /* <DEDUP_REMOVED lines=59> */
.L_x_10997:
[----:B------:R-:W-:Y:S05]  /*2910*/  BSYNC B0 ;  /* 0x0000000000007941 */ /* 0x000fea0003800000 */
.L_x_10996:
        /* <DEDUP_REMOVED lines=28> */
[----:B------:R-:W-:Y:S05]  /*2ae0*/  CALL.REL.NOINC `($__internal_27_$__cuda_sm20_div_rn_f64_full) ;  /* 0x0000003000bc7944 */ /* 0x000fea0003c00000 */
.L_x_10999:
[----:B------:R-:W-:Y:S05]  /*2af0*/  BSYNC B1 ;  /* 0x0000000000017941 */ /* 0x000fea0003800000 */
.L_x_10998:
[----:B------:R-:W-:Y:S01]  /*2b00*/  STG.E.128 desc[UR4][R2.64+0x30], R16 ;  /* 0x0000301002007986 */ /* 0x000fe2000c101d04 */
[----:B------:R-:W-:Y:S05]  /*2b10*/  EXIT ;  /* 0x000000000000794d */ /* 0x000fea0003800000 */
.L_x_10967:
        /* <DEDUP_REMOVED lines=118> */
.L_x_11003:
[----:B------:R-:W-:Y:S05]  /*3280*/  BSYNC B0 ;  /* 0x0000000000007941 */ /* 0x000fea0003800000 */
.L_x_11002:
        /* <DEDUP_REMOVED lines=17> */
[----:B------:R-:W-:Y:S05]  /*33a0*/  CALL.REL.NOINC `($__internal_27_$__cuda_sm20_div_rn_f64_full) ;  /* 0x00000028008c7944 */ /* 0x000fea0003c00000 */
[----:B------:R-:W-:Y:S02]  /*33b0*/  IMAD.MOV.U32 R2, RZ, RZ, R18 ;  /* 0x000000ffff027224 */ /* 0x000fe400078e0012 */
[----:B------:R-:W-:-:S07]  /*33c0*/  IMAD.MOV.U32 R3, RZ, RZ, R19 ;  /* 0x000000ffff037224 */ /* 0x000fce00078e0013 */
.L_x_11001:
[----:B------:R-:W-:Y:S05]  /*33d0*/  BSYNC B1 ;  /* 0x0000000000017941 */ /* 0x000fea0003800000 */
.L_x_11000:
        /* <DEDUP_REMOVED lines=65> */
.L_x_11007:
[----:B------:R-:W-:Y:S05]  /*37f0*/  BSYNC B0 ;  /* 0x0000000000007941 */ /* 0x000fea0003800000 */
.L_x_11006:
        /* <DEDUP_REMOVED lines=21> */
.L_x_11005:
[----:B------:R-:W-:Y:S05]  /*3950*/  BSYNC B1 ;  /* 0x0000000000017941 */ /* 0x000fea0003800000 */
.L_x_11004:
        /* <DEDUP_REMOVED lines=64> */
.L_x_11011:
[----:B------:R-:W-:Y:S05]  /*3d60*/  BSYNC B0 ;  /* 0x0000000000007941 */ /* 0x000fea0003800000 */
.L_x_11010:
        /* <DEDUP_REMOVED lines=21> */
.L_x_11009:
[----:B------:R-:W-:Y:S05]  /*3ec0*/  BSYNC B1 ;  /* 0x0000000000017941 */ /* 0x000fea0003800000 */
.L_x_11008:
        /* <DEDUP_REMOVED lines=64> */
.L_x_11015:
[----:B------:R-:W-:Y:S05]  /*42d0*/  BSYNC B0 ;  /* 0x0000000000007941 */ /* 0x000fea0003800000 */
.L_x_11014:
        /* <DEDUP_REMOVED lines=21> */
.L_x_11013:
[----:B------:R-:W-:Y:S05]  /*4430*/  BSYNC B1 ;  /* 0x0000000000017941 */ /* 0x000fea0003800000 */
.L_x_11012:
        /* <DEDUP_REMOVED lines=64> */
.L_x_11019:
[----:B------:R-:W-:Y:S05]  /*4840*/  BSYNC B0 ;  /* 0x0000000000007941 */ /* 0x000fea0003800000 */
.L_x_11018:
        /* <DEDUP_REMOVED lines=21> */
.L_x_11017:
[----:B------:R-:W-:Y:S05]  /*49a0*/  BSYNC B1 ;  /* 0x0000000000017941 */ /* 0x000fea0003800000 */
.L_x_11016:
        /* <DEDUP_REMOVED lines=64> */
.L_x_11023:
[----:B------:R-:W-:Y:S05]  /*4db0*/  BSYNC B0 ;  /* 0x0000000000007941 */ /* 0x000fea0003800000 */
.L_x_11022:
        /* <DEDUP_REMOVED lines=21> */
.L_x_11021:
[----:B------:R-:W-:Y:S05]  /*4f10*/  BSYNC B1 ;  /* 0x0000000000017941 */ /* 0x000fea0003800000 */
.L_x_11020:
        /* <DEDUP_REMOVED lines=64> */
.L_x_11027:
[----:B------:R-:W-:Y:S05]  /*5320*/  BSYNC B0 ;  /* 0x0000000000007941 */ /* 0x000fea0003800000 */
.L_x_11026:
        /* <DEDUP_REMOVED lines=19> */
[----:B------:R-:W-:Y:S01]  /*5460*/  MOV R14, R18 ;  /* 0x00000012000e7202 */ /* 0x000fe20000000f00 */
[----:B------:R-:W-:-:S07]  /*5470*/  IMAD.MOV.U32 R15, RZ, RZ, R19 ;  /* 0x000000ffff0f7224 */ /* 0x000fce00078e0013 */
.L_x_11025:
[----:B------:R-:W-:Y:S05]  /*5480*/  BSYNC B1 ;  /* 0x0000000000017941 */ /* 0x000fea0003800000 */
.L_x_11024:
        /* <DEDUP_REMOVED lines=64> */
.L_x_11031:
[----:B------:R-:W-:Y:S05]  /*5890*/  BSYNC B0 ;  /* 0x0000000000007941 */ /* 0x000fea0003800000 */
.L_x_11030:
        /* <DEDUP_REMOVED lines=21> */
.L_x_11029:
[----:B------:R-:W-:Y:S05]  /*59f0*/  BSYNC B1 ;  /* 0x0000000000017941 */ /* 0x000fea0003800000 */
.L_x_11028:
        /* <DEDUP_REMOVED lines=17> */
.L_x_11034:
[----:B------:R-:W-:-:S13]  /*5b10*/  ISETP.GE.AND P0, PT, R32, R31, PT ;  /* 0x0000001f2000720c */ /* 0x000fda0003f06270 */
[----:B------:R-:W-:Y:S05]  /*5b20*/  @P0 BRA `(.L_x_11036) ;  /* 0x0000000000300947 */ /* 0x000fea0003800000 */
[----:B01----:R-:W0:Y:S01]  /*5b30*/  LDC.64 R2, c[0x0][0x218] ;  /* 0x00008600ff027b82 */ /* 0x003e220000000a00 */
[----:B------:R-:W-:Y:S02]  /*5b40*/  IMAD.IADD R5, R30, 0x1, R32 ;  /* 0x000000011e057824 */ /* 0x000fe400078e0220 */
[----:B------:R-:W-:Y:S02]  /*5b50*/  VIADD R32, R32, 0x80 ;  /* 0x0000008020207836 */ /* 0x000fe40000000000 */
[----:B0-----:R-:W-:-:S05]  /*5b60*/  IMAD.WIDE.U32 R2, R5, 0x8, R2 ;  /* 0x0000000805027825 */ /* 0x001fca00078e0002 */
[----:B-----5:R1:W-:Y:S02]  /*5b70*/  STG.E.64 desc[UR4][R2.64], R6 ;  /* 0x0000000602007986 */ /* 0x0203e4000c101b04 */
.L_x_11035:
[----:B------:R-:W-:-:S13]  /*5b80*/  ISETP.GE.AND P0, PT, R32, R31, PT ;  /* 0x0000001f2000720c */ /* 0x000fda0003f06270 */
[----:B------:R-:W-:Y:S05]  /*5b90*/  @P0 BRA `(.L_x_11037) ;  /* 0x0000000000300947 */ /* 0x000fea0003800000 */
[----:B01----:R-:W0:Y:S01]  /*5ba0*/  LDC.64 R2, c[0x0][0x218] ;  /* 0x00008600ff027b82 */ /* 0x003e220000000a00 */
[----:B------:R-:W-:Y:S01]  /*5bb0*/  IMAD.IADD R5, R30, 0x1, R32 ;  /* 0x000000011e057824 */ /* 0x000fe200078e0220 */
[----:B------:R-:W-:-:S03]  /*5bc0*/  IADD3 R32, R32, 0x80, RZ ;  /* 0x0000008020207810 */ /* 0x000fc60007ffe0ff */
[----:B0-----:R-:W-:-:S05]  /*5bd0*/  IMAD.WIDE.U32 R2, R5, 0x8, R2 ;  /* 0x0000000805027825 */ /* 0x001fca00078e0002 */
[----:B------:R2:W-:Y:S02]  /*5be0*/  STG.E.64 desc[UR4][R2.64], R8 ;  /* 0x0000000802007986 */ /* 0x0005e4000c101b04 */
.L_x_11036:
[----:B------:R-:W-:-:S13]  /*5bf0*/  ISETP.GE.AND P0, PT, R32, R31, PT ;  /* 0x0000001f2000720c */ /* 0x000fda0003f06270 */
[----:B------:R-:W-:Y:S05]  /*5c00*/  @P0 BRA `(.L_x_11038) ;  /* 0x0000000000340947 */ /* 0x000fea0003800000 */
[----:B012---:R-:W0:Y:S01]  /*5c10*/  LDC.64 R2, c[0x0][0x218] ;  /* 0x00008600ff027b82 */ /* 0x007e220000000a00 */
[----:B------:R-:W-:Y:S02]  /*5c20*/  IMAD.IADD R5, R30, 0x1, R32 ;  /* 0x000000011e057824 */ /* 0x000fe400078e0220 */
[----:B------:R-:W-:Y:S02]  /*5c30*/  VIADD R32, R32, 0x80 ;  /* 0x0000008020207836 */ /* 0x000fe40000000000 */
[----:B0-----:R-:W-:-:S05]  /*5c40*/  IMAD.WIDE.U32 R2, R5, 0x8, R2 ;  /* 0x0000000805027825 */ /* 0x001fca00078e0002 */
[----:B-----5:R2:W-:Y:S02]  /*5c50*/  STG.E.64 desc[UR4][R2.64], R10 ;  /* 0x0000000a02007986 */ /* 0x0205e4000c101b04 */
.L_x_11037:
        /* <DEDUP_REMOVED lines=8> */
.L_x_11038:
[----:B------:R-:W-:Y:S05]  /*5ce0*/  BSYNC B1 ;  /* 0x0000000000017941 */ /* 0x000fea0003800000 */
.L_x_11033:
[----:B------:R-:W-:-:S13]  /*5cf0*/  ISETP.GE.AND P0, PT, R32, R31, PT ;  /* 0x0000001f2000720c */ /* 0x000fda0003f06270 */
[----:B0123--:R-:W0:Y:S01]  /*5d00*/  @!P0 LDC.64 R2, c[0x0][0x218] ;  /* 0x00008600ff028b82 */ /* 0x00fe220000000a00 */
[----:B------:R-:W-:Y:S01]  /*5d10*/  @!P0 IADD3 R5, R30, R32, RZ ;  /* 0x000000201e058210 */ /* 0x000fe20007ffe0ff */
[----:B------:R-:W-:-:S04]  /*5d20*/  @!P0 VIADD R32, R32, 0x80 ;  /* 0x0000008020208836 */ /* 0x000fc80000000000 */
[----:B0-----:R-:W-:-:S05]  /*5d30*/  @!P0 IMAD.WIDE.U32 R2, R5, 0x8, R2 ;  /* 0x0000000805028825 */ /* 0x001fca00078e0002 */
[----:B-----5:R3:W-:Y:S02]  /*5d40*/  @!P0 STG.E.64 desc[UR4][R2.64], R14 ;  /* 0x0000000e02008986 */ /* 0x0207e4000c101b04 */
.L_x_11039:
[----:B------:R-:W-:Y:S05]  /*5d50*/  BSYNC B0 ;  /* 0x0000000000007941 */ /* 0x000fea0003800000 */
.L_x_11032:
        /* <DEDUP_REMOVED lines=8> */
        .weak           $__internal_27_$__cuda_sm20_div_rn_f64_full
        .type           $__internal_27_$__cuda_sm20_div_rn_f64_full,@function
        .size           $__internal_27_$__cuda_sm20_div_rn_f64_full,(.L_x_11080 - $__internal_27_$__cuda_sm20_div_rn_f64_full)
$__internal_27_$__cuda_sm20_div_rn_f64_full:
        /* <DEDUP_REMOVED lines=70> */
.L_x_11041:
        /* <DEDUP_REMOVED lines=17> */
.L_x_11044:
[----:B------:R-:W-:Y:S01]  /*6350*/  LOP3.LUT R19, R25, 0x80000, RZ, 0xfc, !PT ;  /* 0x0008000019137812 */ /* 0x000fe200078efcff */
[----:B------:R-:W-:-:S04]  /*6360*/  IMAD.MOV.U32 R26, RZ, RZ, R24 ;  /* 0x000000ffff1a7224 */ /* 0x000fc800078e0018 */
[----:B------:R-:W-:Y:S01]  /*6370*/  IMAD.MOV.U32 R27, RZ, RZ, R19 ;  /* 0x000000ffff1b7224 */ /* 0x000fe200078e0013 */
[----:B------:R-:W-:Y:S06]  /*6380*/  BRA `(.L_x_11042) ;  /* 0x00000000000c7947 */ /* 0x000fec0003800000 */
.L_x_11043:
[----:B------:R-:W-:Y:S01]  /*6390*/  LOP3.LUT R19, R39, 0x80000, RZ, 0xfc, !PT ;  /* 0x0008000027137812 */ /* 0x000fe200078efcff */
[----:B------:R-:W-:-:S03]  /*63a0*/  IMAD.MOV.U32 R26, RZ, RZ, R38 ;  /* 0x000000ffff1a7224 */ /* 0x000fc600078e0026 */
[----:B------:R-:W-:-:S07]  /*63b0*/  MOV R27, R19 ;  /* 0x00000013001b7202 */ /* 0x000fce0000000f00 */
.L_x_11042:
[----:B------:R-:W-:Y:S05]  /*63c0*/  BSYNC B0 ;  /* 0x0000000000007941 */ /* 0x000fea0003800000 */
.L_x_11040:
[----:B------:R-:W-:Y:S02]  /*63d0*/  IMAD.MOV.U32 R21, RZ, RZ, 0x0 ;  /* 0x00000000ff157424 */ /* 0x000fe400078e00ff */
[----:B------:R-:W-:Y:S02]  /*63e0*/  IMAD.MOV.U32 R18, RZ, RZ, R26 ;  /* 0x000000ffff127224 */ /* 0x000fe400078e001a */
[----:B------:R-:W-:Y:S01]  /*63f0*/  IMAD.MOV.U32 R19, RZ, RZ, R27 ;  /* 0x000000ffff137224 */ /* 0x000fe200078e001b */
[----:B------:R-:W-:Y:S06]  /*6400*/  RET.REL.NODEC R20 `(_ZN2at6native29vectorized_elementwise_kernelILi8EZZZNS0_61_GLOBAL__N__132982cb_23_ActivationSiluKernel_cu_f5210f67_354611silu_kernelERNS_18TensorIteratorBaseEENKUlvE_clEvENKUlvE_clEvEUldE_St5arrayIPcLm2EEEEviT0_T1_) ;  /* 0xffffff9814fc7950 */ /* 0x000fec0003c3ffff */
.L_x_11045:
        /* <DEDUP_REMOVED lines=15> */
.L_x_11080:


//--------------------- .nv.global.init           --------------------------
	.section	.nv.global.init,"aw",@progbits
	.align	16
.nv.global.init:
	.type		__cudart_sin_cos_coeffs,@object
	.size		__cudart_sin_cos_coeffs,(__cudart_i2opi_d - __cudart_sin_cos_coeffs)
__cudart_sin_cos_coeffs:
        /*0000*/ 	.byte	0x46, 0xd2, 0xb0, 0x2c, 0xf1, 0xe5, 0x5a, 0xbe, 0x92, 0xe3, 0xac, 0x69, 0xe3, 0x1d, 0xc7, 0x3e
        /*0010*/ 	.byte	0xa1, 0x62, 0xdb, 0x19, 0xa0, 0x01, 0x2a, 0xbf, 0x18, 0x08, 0x11, 0x11, 0x11, 0x11, 0x81, 0x3f
        /*0020*/ 	.byte	0x54, 0x55, 0x55, 0x55, 0x55, 0x55, 0xc5, 0xbf, 0x00, 0x00, 0x00, 0x00, 0x00, 0x00, 0x00, 0x00
        /*0030*/ 	.byte	0x00, 0x00, 0x00, 0x00, 0x00, 0x00, 0x00, 0x00, 0x64, 0x81, 0xfd, 0x20, 0x83, 0xff, 0xa8, 0xbd
        /*0040*/ 	.byte	0x28, 0x85, 0xef, 0xc1, 0xa7, 0xee, 0x21, 0x3e, 0xd9, 0xe6, 0x06, 0x8e, 0x4f, 0x7e, 0x92, 0xbe
        /*0050*/ 	.byte	0xe9, 0xbc, 0xdd, 0x19, 0xa0, 0x01, 0xfa, 0x3e, 0x47, 0x5d, 0xc1, 0x16, 0x6c, 0xc1, 0x56, 0xbf
        /*0060*/ 	.byte	0x51, 0x55, 0x55, 0x55, 0x55, 0x55, 0xa5, 0x3f, 0x00, 0x00, 0x00, 0x00, 0x00, 0x00, 0xe0, 0xbf
        /*0070*/ 	.byte	0x00, 0x00, 0x00, 0x00, 0x00, 0x00, 0xf0, 0x3f, 0x00, 0x00, 0x00, 0x00, 0x00, 0x00, 0x00, 0x00
	.type		__cudart_i2opi_d,@object
	.size		__cudart_i2opi_d,($str$6 - __cudart_i2opi_d)
__cudart_i2opi_d:
        /* <DEDUP_REMOVED lines=9> */
	.type		$str$6,@object
	.size		$str$6,(__unnamed_11 - $str$6)
$str$6:
        /*0110*/ 	.byte	0x66, 0x61, 0x6c, 0x73, 0x65, 0x00
	.type		__unnamed_11,@object
	.size		__unnamed_11,(__unnamed_3 - __unnamed_11)
__unnamed_11:
        /*0116*/ 	.byte	0x66, 0x65, 0x74, 0x63, 0x68, 0x5f, 0x61, 0x6e, 0x64, 0x5f, 0x63, 0x61, 0x73, 0x74, 0x00
	.type		__unnamed_3,@object
	.size		__unnamed_3,(__unnamed_7 - __unnamed_3)
__unnamed_3:
        /*0125*/ 	.byte	0x66, 0x65, 0x74, 0x63, 0x68, 0x5f, 0x61, 0x6e, 0x64, 0x5f, 0x63, 0x61, 0x73, 0x74, 0x00
	.type		__unnamed_7,@object
	.size		__unnamed_7,(__unnamed_9 - __unnamed_7)
__unnamed_7:
        /*0134*/ 	.byte	0x66, 0x65, 0x74, 0x63, 0x68, 0x5f, 0x61, 0x6e, 0x64, 0x5f, 0x63, 0x61, 0x73, 0x74, 0x00
	.type		__unnamed_9,@object
	.size		__unnamed_9,(__unnamed_1 - __unnamed_9)
__unnamed_9:
        /*0143*/ 	.byte	0x66, 0x65, 0x74, 0x63, 0x68, 0x5f, 0x61, 0x6e, 0x64, 0x5f, 0x63, 0x61, 0x73, 0x74, 0x00
	.type		__unnamed_1,@object
	.size		__unnamed_1,(__unnamed_5 - __unnamed_1)
__unnamed_1:
        /*0152*/ 	.byte	0x66, 0x65, 0x74, 0x63, 0x68, 0x5f, 0x61, 0x6e, 0x64, 0x5f, 0x63, 0x61, 0x73, 0x74, 0x00
	.type		__unnamed_5,@object
	.size		__unnamed_5,(__unnamed_12 - __unnamed_5)
__unnamed_5:
        /*0161*/ 	.byte	0x66, 0x65, 0x74, 0x63, 0x68, 0x5f, 0x61, 0x6e, 0x64, 0x5f, 0x63, 0x61, 0x73, 0x74, 0x00
	.type		__unnamed_12,@object
	.size		__unnamed_12,(__unnamed_4 - __unnamed_12)
__unnamed_12:
        /*0170*/ 	.byte	0x63, 0x61, 0x73, 0x74, 0x5f, 0x61, 0x6e, 0x64, 0x5f, 0x73, 0x74, 0x6f, 0x72, 0x65, 0x00
	.type		__unnamed_4,@object
	.size		__unnamed_4,(__unnamed_8 - __unnamed_4)
__unnamed_4:
        /*017f*/ 	.byte	0x63, 0x61, 0x73, 0x74, 0x5f, 0x61, 0x6e, 0x64, 0x5f, 0x73, 0x74, 0x6f, 0x72, 0x65, 0x00
	.type		__unnamed_8,@object
	.size		__unnamed_8,(__unnamed_10 - __unnamed_8)
__unnamed_8:
        /*018e*/ 	.byte	0x63, 0x61, 0x73, 0x74, 0x5f, 0x61, 0x6e, 0x64, 0x5f, 0x73, 0x74, 0x6f, 0x72, 0x65, 0x00
	.type		__unnamed_10,@object
	.size		__unnamed_10,(__unnamed_2 - __unnamed_10)
__unnamed_10:
        /*019d*/ 	.byte	0x63, 0x61, 0x73, 0x74, 0x5f, 0x61, 0x6e, 0x64, 0x5f, 0x73, 0x74, 0x6f, 0x72, 0x65, 0x00
	.type		__unnamed_2,@object
	.size		__unnamed_2,(__unnamed_6 - __unnamed_2)
__unnamed_2:
        /*01ac*/ 	.byte	0x63, 0x61, 0x73, 0x74, 0x5f, 0x61, 0x6e, 0x64, 0x5f, 0x73, 0x74, 0x6f, 0x72, 0x65, 0x00
	.type		__unnamed_6,@object
	.size		__unnamed_6,($str$7 - __unnamed_6)
__unnamed_6:
        /*01bb*/ 	.byte	0x63, 0x61, 0x73, 0x74, 0x5f, 0x61, 0x6e, 0x64, 0x5f, 0x73, 0x74, 0x6f, 0x72, 0x65, 0x00
	.type		$str$7,@object
	.size		$str$7,(.L_41 - $str$7)
$str$7:
        /*01ca*/ 	.byte	0x2f, 0x72, 0x6f, 0x6f, 0x74, 0x2f, 0x2e, 0x70, 0x79, 0x65, 0x6e, 0x76, 0x2f, 0x76, 0x65, 0x72
        /*01da*/ 	.byte	0x73, 0x69, 0x6f, 0x6e, 0x73, 0x2f, 0x33, 0x2e, 0x31, 0x33, 0x2e, 0x31, 0x32, 0x2f, 0x6c, 0x69
        /*01ea*/ 	.byte	0x62, 0x2f, 0x70, 0x79, 0x74, 0x68, 0x6f, 0x6e, 0x33, 0x2e, 0x31, 0x33, 0x2f, 0x73, 0x69, 0x74
        /*01fa*/ 	.byte	0x65, 0x2d, 0x70, 0x61, 0x63, 0x6b, 0x61, 0x67, 0x65, 0x73, 0x2f, 0x74, 0x6f, 0x72, 0x63, 0x68
        /*020a*/ 	.byte	0x2f, 0x69, 0x6e, 0x63, 0x6c, 0x75, 0x64, 0x65, 0x2f, 0x63, 0x31, 0x30, 0x2f, 0x63, 0x6f, 0x72
        /*021a*/ 	.byte	0x65, 0x2f, 0x44, 0x79, 0x6e, 0x61, 0x6d, 0x69, 0x63, 0x43, 0x61, 0x73, 0x74, 0x2e, 0x68, 0x00
.L_41:


//--------------------- .nv.shared.reserved.0     --------------------------
	.section	.nv.shared.reserved.0,"aw",@nobits
	.weak		__nv_reservedSMEM_offset_0_alias
	.size		__nv_reservedSMEM_offset_0_alias, 0, 0
	.other		__nv_reservedSMEM_offset_0_alias,@"STO_CUDA_RESERVED_SHARED STV_DEFAULT"
__nv_reservedSMEM_offset_0_alias:
	.zero		0


//--------------------- .nv.global                --------------------------
	.section	.nv.global,"aw",@nobits
.nv.global:
	.type		_ZN59_INTERNAL_132982cb_23_ActivationSiluKernel_cu_f5210f67_35464cuda3std3__48in_placeE,@object
	.size		_ZN59_INTERNAL_132982cb_23_ActivationSiluKernel_cu_f5210f67_35464cuda3std3__48in_placeE,(_ZN59_INTERNAL_132982cb_23_ActivationSiluKernel_cu_f5210f67_35464cuda3std6ranges3__45__cpo8distanceE - _ZN59_INTERNAL_132982cb_23_ActivationSiluKernel_cu_f5210f67_35464cuda3std3__48in_placeE)
_ZN59_INTERNAL_132982cb_23_ActivationSiluKernel_cu_f5210f67_35464cuda3std3__48in_placeE:
	.zero		1
	.type		_ZN59_INTERNAL_132982cb_23_ActivationSiluKernel_cu_f5210f67_35464cuda3std6ranges3__45__cpo8distanceE,@object
	.size		_ZN59_INTERNAL_132982cb_23_ActivationSiluKernel_cu_f5210f67_35464cuda3std6ranges3__45__cpo8distanceE,(_ZN59_INTERNAL_132982cb_23_ActivationSiluKernel_cu_f5210f67_35464cuda3std3__45__cpo3endE - _ZN59_INTERNAL_132982cb_23_ActivationSiluKernel_cu_f5210f67_35464cuda3std6ranges3__45__cpo8distanceE)
_ZN59_INTERNAL_132982cb_23_ActivationSiluKernel_cu_f5210f67_35464cuda3std6ranges3__45__cpo8distanceE:
	.zero		1
	.type		_ZN59_INTERNAL_132982cb_23_ActivationSiluKernel_cu_f5210f67_35464cuda3std3__45__cpo3endE,@object
	.size		_ZN59_INTERNAL_132982cb_23_ActivationSiluKernel_cu_f5210f67_35464cuda3std3__45__cpo3endE,(_ZN59_INTERNAL_132982cb_23_ActivationSiluKernel_cu_f5210f67_35464cuda3std6ranges3__45__cpo7advanceE - _ZN59_INTERNAL_132982cb_23_ActivationSiluKernel_cu_f5210f67_35464cuda3std3__45__cpo3endE)
_ZN59_INTERNAL_132982cb_23_ActivationSiluKernel_cu_f5210f67_35464cuda3std3__45__cpo3endE:
	.zero		1
	.type		_ZN59_INTERNAL_132982cb_23_ActivationSiluKernel_cu_f5210f67_35464cuda3std6ranges3__45__cpo7advanceE,@object
	.size		_ZN59_INTERNAL_132982cb_23_ActivationSiluKernel_cu_f5210f67_35464cuda3std6ranges3__45__cpo7advanceE,(_ZN59_INTERNAL_132982cb_23_ActivationSiluKernel_cu_f5210f67_35464cuda3std3__45__cpo4rendE - _ZN59_INTERNAL_132982cb_23_ActivationSiluKernel_cu_f5210f67_35464cuda3std6ranges3__45__cpo7advanceE)
_ZN59_INTERNAL_132982cb_23_ActivationSiluKernel_cu_f5210f67_35464cuda3std6ranges3__45__cpo7advanceE:
	.zero		1
	.type		_ZN59_INTERNAL_132982cb_23_ActivationSiluKernel_cu_f5210f67_35464cuda3std3__45__cpo4rendE,@object
	.size		_ZN59_INTERNAL_132982cb_23_ActivationSiluKernel_cu_f5210f67_35464cuda3std3__45__cpo4rendE,(_ZN59_INTERNAL_132982cb_23_ActivationSiluKernel_cu_f5210f67_35464cuda3std6ranges3__45__cpo4dataE - _ZN59_INTERNAL_132982cb_23_ActivationSiluKernel_cu_f5210f67_35464cuda3std3__45__cpo4rendE)
_ZN59_INTERNAL_132982cb_23_ActivationSiluKernel_cu_f5210f67_35464cuda3std3__45__cpo4rendE:
	.zero		1
	.type		_ZN59_INTERNAL_132982cb_23_ActivationSiluKernel_cu_f5210f67_35464cuda3std6ranges3__45__cpo4dataE,@object
	.size		_ZN59_INTERNAL_132982cb_23_ActivationSiluKernel_cu_f5210f67_35464cuda3std6ranges3__45__cpo4dataE,(_ZN59_INTERNAL_132982cb_23_ActivationSiluKernel_cu_f5210f67_35464cuda3std6ranges3__45__cpo5beginE - _ZN59_INTERNAL_132982cb_23_ActivationSiluKernel_cu_f5210f67_35464cuda3std6ranges3__45__cpo4dataE)
_ZN59_INTERNAL_132982cb_23_ActivationSiluKernel_cu_f5210f67_35464cuda3std6ranges3__45__cpo4dataE:
	.zero		1
	.type		_ZN59_INTERNAL_132982cb_23_ActivationSiluKernel_cu_f5210f67_35464cuda3std6ranges3__45__cpo5beginE,@object
	.size		_ZN59_INTERNAL_132982cb_23_ActivationSiluKernel_cu_f5210f67_35464cuda3std6ranges3__45__cpo5beginE,(_ZN59_INTERNAL_132982cb_23_ActivationSiluKernel_cu_f5210f67_35464cuda3std3__45__cpo5crendE - _ZN59_INTERNAL_132982cb_23_ActivationSiluKernel_cu_f5210f67_35464cuda3std6ranges3__45__cpo5beginE)
_ZN59_INTERNAL_132982cb_23_ActivationSiluKernel_cu_f5210f67_35464cuda3std6ranges3__45__cpo5beginE:
	.zero		1
	.type		_ZN59_INTERNAL_132982cb_23_ActivationSiluKernel_cu_f5210f67_35464cuda3std3__45__cpo5crendE,@object
	.size		_ZN59_INTERNAL_132982cb_23_ActivationSiluKernel_cu_f5210f67_35464cuda3std3__45__cpo5crendE,(_ZN59_INTERNAL_132982cb_23_ActivationSiluKernel_cu_f5210f67_35464cuda3std6ranges3__45__cpo4sizeE - _ZN59_INTERNAL_132982cb_23_ActivationSiluKernel_cu_f5210f67_35464cuda3std3__45__cpo5crendE)
_ZN59_INTERNAL_132982cb_23_ActivationSiluKernel_cu_f5210f67_35464cuda3std3__45__cpo5crendE:
	.zero		1
	.type		_ZN59_INTERNAL_132982cb_23_ActivationSiluKernel_cu_f5210f67_35464cuda3std6ranges3__45__cpo4sizeE,@object
	.size		_ZN59_INTERNAL_132982cb_23_ActivationSiluKernel_cu_f5210f67_35464cuda3std6ranges3__45__cpo4sizeE,(_ZN59_INTERNAL_132982cb_23_ActivationSiluKernel_cu_f5210f67_35464cuda3std3__461_GLOBAL__N__132982cb_23_ActivationSiluKernel_cu_f5210f67_35466ignoreE - _ZN59_INTERNAL_132982cb_23_ActivationSiluKernel_cu_f5210f67_35464cuda3std6ranges3__45__cpo4sizeE)
_ZN59_INTERNAL_132982cb_23_ActivationSiluKernel_cu_f5210f67_35464cuda3std6ranges3__45__cpo4sizeE:
	.zero		1
	.type		_ZN59_INTERNAL_132982cb_23_ActivationSiluKernel_cu_f5210f67_35464cuda3std3__461_GLOBAL__N__132982cb_23_ActivationSiluKernel_cu_f5210f67_35466ignoreE,@object
	.size		_ZN59_INTERNAL_132982cb_23_ActivationSiluKernel_cu_f5210f67_35464cuda3std3__461_GLOBAL__N__132982cb_23_ActivationSiluKernel_cu_f5210f67_35466ignoreE,(_ZN59_INTERNAL_132982cb_23_ActivationSiluKernel_cu_f5210f67_35464cuda3std6ranges3__45__cpo6cbeginE - _ZN59_INTERNAL_132982cb_23_ActivationSiluKernel_cu_f5210f67_35464cuda3std3__461_GLOBAL__N__132982cb_23_ActivationSiluKernel_cu_f5210f67_35466ignoreE)
_ZN59_INTERNAL_132982cb_23_ActivationSiluKernel_cu_f5210f67_35464cuda3std3__461_GLOBAL__N__132982cb_23_ActivationSiluKernel_cu_f5210f67_35466ignoreE:
	.zero		1
	.type		_ZN59_INTERNAL_132982cb_23_ActivationSiluKernel_cu_f5210f67_35464cuda3std6ranges3__45__cpo6cbeginE,@object
	.size		_ZN59_INTERNAL_132982cb_23_ActivationSiluKernel_cu_f5210f67_35464cuda3std6ranges3__45__cpo6cbeginE,(_ZN59_INTERNAL_132982cb_23_ActivationSiluKernel_cu_f5210f67_35464cuda3std3__45__cpo4cendE - _ZN59_INTERNAL_132982cb_23_ActivationSiluKernel_cu_f5210f67_35464cuda3std6ranges3__45__cpo6cbeginE)
_ZN59_INTERNAL_132982cb_23_ActivationSiluKernel_cu_f5210f67_35464cuda3std6ranges3__45__cpo6cbeginE:
	.zero		1
	.type		_ZN59_INTERNAL_132982cb_23_ActivationSiluKernel_cu_f5210f67_35464cuda3std3__45__cpo4cendE,@object
	.size		_ZN59_INTERNAL_132982cb_23_ActivationSiluKernel_cu_f5210f67_35464cuda3std3__45__cpo4cendE,(_ZN59_INTERNAL_132982cb_23_ActivationSiluKernel_cu_f5210f67_35464cuda3std6ranges3__45__cpo4nextE - _ZN59_INTERNAL_132982cb_23_ActivationSiluKernel_cu_f5210f67_35464cuda3std3__45__cpo4cendE)
_ZN59_INTERNAL_132982cb_23_ActivationSiluKernel_cu_f5210f67_35464cuda3std3__45__cpo4cendE:
	.zero		1
	.type		_ZN59_INTERNAL_132982cb_23_ActivationSiluKernel_cu_f5210f67_35464cuda3std6ranges3__45__cpo4nextE,@object
	.size		_ZN59_INTERNAL_132982cb_23_ActivationSiluKernel_cu_f5210f67_35464cuda3std6ranges3__45__cpo4nextE,(_ZN59_INTERNAL_132982cb_23_ActivationSiluKernel_cu_f5210f67_35464cuda3std6ranges3__45__cpo4swapE - _ZN59_INTERNAL_132982cb_23_ActivationSiluKernel_cu_f5210f67_35464cuda3std6ranges3__45__cpo4nextE)
_ZN59_INTERNAL_132982cb_23_ActivationSiluKernel_cu_f5210f67_35464cuda3std6ranges3__45__cpo4nextE:
	.zero		1
	.type		_ZN59_INTERNAL_132982cb_23_ActivationSiluKernel_cu_f5210f67_35464cuda3std6ranges3__45__cpo4swapE,@object
	.size		_ZN59_INTERNAL_132982cb_23_ActivationSiluKernel_cu_f5210f67_35464cuda3std6ranges3__45__cpo4swapE,(_ZN59_INTERNAL_132982cb_23_ActivationSiluKernel_cu_f5210f67_35464cuda3std3__420unreachable_sentinelE - _ZN59_INTERNAL_132982cb_23_ActivationSiluKernel_cu_f5210f67_35464cuda3std6ranges3__45__cpo4swapE)
_ZN59_INTERNAL_132982cb_23_ActivationSiluKernel_cu_f5210f67_35464cuda3std6ranges3__45__cpo4swapE:
	.zero		1
	.type		_ZN59_INTERNAL_132982cb_23_ActivationSiluKernel_cu_f5210f67_35464cuda3std3__420unreachable_sentinelE,@object
	.size		_ZN59_INTERNAL_132982cb_23_ActivationSiluKernel_cu_f5210f67_35464cuda3std3__420unreachable_sentinelE,(_ZN59_INTERNAL_132982cb_23_ActivationSiluKernel_cu_f5210f67_35466thrust23THRUST_300001_SM_900_NS6system6detail10sequential3seqE - _ZN59_INTERNAL_132982cb_23_ActivationSiluKernel_cu_f5210f67_35464cuda3std3__420unreachable_sentinelE)
_ZN59_INTERNAL_132982cb_23_ActivationSiluKernel_cu_f5210f67_35464cuda3std3__420unreachable_sentinelE:
	.zero		1
	.type		_ZN59_INTERNAL_132982cb_23_ActivationSiluKernel_cu_f5210f67_35466thrust23THRUST_300001_SM_900_NS6system6detail10sequential3seqE,@object
	.size		_ZN59_INTERNAL_132982cb_23_ActivationSiluKernel_cu_f5210f67_35466thrust23THRUST_300001_SM_900_NS6system6detail10sequential3seqE,(_ZN59_INTERNAL_132982cb_23_ActivationSiluKernel_cu_f5210f67_35464cuda3std3__45__cpo6cbeginE - _ZN59_INTERNAL_132982cb_23_ActivationSiluKernel_cu_f5210f67_35466thrust23THRUST_300001_SM_900_NS6system6detail10sequential3seqE)
_ZN59_INTERNAL_132982cb_23_ActivationSiluKernel_cu_f5210f67_35466thrust23THRUST_300001_SM_900_NS6system6detail10sequential3seqE:
	.zero		1
	.type		_ZN59_INTERNAL_132982cb_23_ActivationSiluKernel_cu_f5210f67_35464cuda3std3__45__cpo6cbeginE,@object
	.size		_ZN59_INTERNAL_132982cb_23_ActivationSiluKernel_cu_f5210f67_35464cuda3std3__45__cpo6cbeginE,(_ZN59_INTERNAL_132982cb_23_ActivationSiluKernel_cu_f5210f67_35464cuda3std6ranges3__45__cpo9iter_swapE - _ZN59_INTERNAL_132982cb_23_ActivationSiluKernel_cu_f5210f67_35464cuda3std3__45__cpo6cbeginE)
_ZN59_INTERNAL_132982cb_23_ActivationSiluKernel_cu_f5210f67_35464cuda3std3__45__cpo6cbeginE:
	.zero		1
	.type		_ZN59_INTERNAL_132982cb_23_ActivationSiluKernel_cu_f5210f67_35464cuda3std6ranges3__45__cpo9iter_swapE,@object
	.size		_ZN59_INTERNAL_132982cb_23_ActivationSiluKernel_cu_f5210f67_35464cuda3std6ranges3__45__cpo9iter_swapE,(_ZN59_INTERNAL_132982cb_23_ActivationSiluKernel_cu_f5210f67_35464cuda3std3__45__cpo7crbeginE - _ZN59_INTERNAL_132982cb_23_ActivationSiluKernel_cu_f5210f67_35464cuda3std6ranges3__45__cpo9iter_swapE)
_ZN59_INTERNAL_132982cb_23_ActivationSiluKernel_cu_f5210f67_35464cuda3std6ranges3__45__cpo9iter_swapE:
	.zero		1
	.type		_ZN59_INTERNAL_132982cb_23_ActivationSiluKernel_cu_f5210f67_35464cuda3std3__45__cpo7crbeginE,@object
	.size		_ZN59_INTERNAL_132982cb_23_ActivationSiluKernel_cu_f5210f67_35464cuda3std3__45__cpo7crbeginE,(_ZN59_INTERNAL_132982cb_23_ActivationSiluKernel_cu_f5210f67_35464cuda3std6ranges3__45__cpo5cdataE - _ZN59_INTERNAL_132982cb_23_ActivationSiluKernel_cu_f5210f67_35464cuda3std3__45__cpo7crbeginE)
_ZN59_INTERNAL_132982cb_23_ActivationSiluKernel_cu_f5210f67_35464cuda3std3__45__cpo7crbeginE:
	.zero		1
	.type		_ZN59_INTERNAL_132982cb_23_ActivationSiluKernel_cu_f5210f67_35464cuda3std6ranges3__45__cpo5cdataE,@object
	.size		_ZN59_INTERNAL_132982cb_23_ActivationSiluKernel_cu_f5210f67_35464cuda3std6ranges3__45__cpo5cdataE,(_ZN59_INTERNAL_132982cb_23_ActivationSiluKernel_cu_f5210f67_35464cuda3std6ranges3__45__cpo3endE - _ZN59_INTERNAL_132982cb_23_ActivationSiluKernel_cu_f5210f67_35464cuda3std6ranges3__45__cpo5cdataE)
_ZN59_INTERNAL_132982cb_23_ActivationSiluKernel_cu_f5210f67_35464cuda3std6ranges3__45__cpo5cdataE:
	.zero		1
	.type		_ZN59_INTERNAL_132982cb_23_ActivationSiluKernel_cu_f5210f67_35464cuda3std6ranges3__45__cpo3endE,@object
	.size		_ZN59_INTERNAL_132982cb_23_ActivationSiluKernel_cu_f5210f67_35464cuda3std6ranges3__45__cpo3endE,(_ZN59_INTERNAL_132982cb_23_ActivationSiluKernel_cu_f5210f67_35464cuda3std3__419piecewise_constructE - _ZN59_INTERNAL_132982cb_23_ActivationSiluKernel_cu_f5210f67_35464cuda3std6ranges3__45__cpo3endE)
_ZN59_INTERNAL_132982cb_23_ActivationSiluKernel_cu_f5210f67_35464cuda3std6ranges3__45__cpo3endE:
	.zero		1
	.type		_ZN59_INTERNAL_132982cb_23_ActivationSiluKernel_cu_f5210f67_35464cuda3std3__419piecewise_constructE,@object
	.size		_ZN59_INTERNAL_132982cb_23_ActivationSiluKernel_cu_f5210f67_35464cuda3std3__419piecewise_constructE,(_ZN59_INTERNAL_132982cb_23_ActivationSiluKernel_cu_f5210f67_35464cuda3std6ranges3__45__cpo5ssizeE - _ZN59_INTERNAL_132982cb_23_ActivationSiluKernel_cu_f5210f67_35464cuda3std3__419piecewise_constructE)
_ZN59_INTERNAL_132982cb_23_ActivationSiluKernel_cu_f5210f67_35464cuda3std3__419piecewise_constructE:
	.zero		1
	.type		_ZN59_INTERNAL_132982cb_23_ActivationSiluKernel_cu_f5210f67_35464cuda3std6ranges3__45__cpo5ssizeE,@object
	.size		_ZN59_INTERNAL_132982cb_23_ActivationSiluKernel_cu_f5210f67_35464cuda3std6ranges3__45__cpo5ssizeE,(_ZN59_INTERNAL_132982cb_23_ActivationSiluKernel_cu_f5210f67_35464cuda3std3__45__cpo5beginE - _ZN59_INTERNAL_132982cb_23_ActivationSiluKernel_cu_f5210f67_35464cuda3std6ranges3__45__cpo5ssizeE)
_ZN59_INTERNAL_132982cb_23_ActivationSiluKernel_cu_f5210f67_35464cuda3std6ranges3__45__cpo5ssizeE:
	.zero		1
	.type		_ZN59_INTERNAL_132982cb_23_ActivationSiluKernel_cu_f5210f67_35464cuda3std3__45__cpo5beginE,@object
	.size		_ZN59_INTERNAL_132982cb_23_ActivationSiluKernel_cu_f5210f67_35464cuda3std3__45__cpo5beginE,(_ZN59_INTERNAL_132982cb_23_ActivationSiluKernel_cu_f5210f67_35464cuda3std6ranges3__45__cpo4cendE - _ZN59_INTERNAL_132982cb_23_ActivationSiluKernel_cu_f5210f67_35464cuda3std3__45__cpo5beginE)
_ZN59_INTERNAL_132982cb_23_ActivationSiluKernel_cu_f5210f67_35464cuda3std3__45__cpo5beginE:
	.zero		1
	.type		_ZN59_INTERNAL_132982cb_23_ActivationSiluKernel_cu_f5210f67_35464cuda3std6ranges3__45__cpo4cendE,@object
	.size		_ZN59_INTERNAL_132982cb_23_ActivationSiluKernel_cu_f5210f67_35464cuda3std6ranges3__45__cpo4cendE,(_ZN59_INTERNAL_132982cb_23_ActivationSiluKernel_cu_f5210f67_35464cuda3std3__45__cpo6rbeginE - _ZN59_INTERNAL_132982cb_23_ActivationSiluKernel_cu_f5210f67_35464cuda3std6ranges3__45__cpo4cendE)
_ZN59_INTERNAL_132982cb_23_ActivationSiluKernel_cu_f5210f67_35464cuda3std6ranges3__45__cpo4cendE:
	.zero		1
	.type		_ZN59_INTERNAL_132982cb_23_ActivationSiluKernel_cu_f5210f67_35464cuda3std3__45__cpo6rbeginE,@object
	.size		_ZN59_INTERNAL_132982cb_23_ActivationSiluKernel_cu_f5210f67_35464cuda3std3__45__cpo6rbeginE,(_ZN59_INTERNAL_132982cb_23_ActivationSiluKernel_cu_f5210f67_35464cuda3std6ranges3__45__cpo4prevE - _ZN59_INTERNAL_132982cb_23_ActivationSiluKernel_cu_f5210f67_35464cuda3std3__45__cpo6rbeginE)
_ZN59_INTERNAL_132982cb_23_ActivationSiluKernel_cu_f5210f67_35464cuda3std3__45__cpo6rbeginE:
	.zero		1
	.type		_ZN59_INTERNAL_132982cb_23_ActivationSiluKernel_cu_f5210f67_35464cuda3std6ranges3__45__cpo4prevE,@object
	.size		_ZN59_INTERNAL_132982cb_23_ActivationSiluKernel_cu_f5210f67_35464cuda3std6ranges3__45__cpo4prevE,(_ZN59_INTERNAL_132982cb_23_ActivationSiluKernel_cu_f5210f67_35464cuda3std6ranges3__45__cpo9iter_moveE - _ZN59_INTERNAL_132982cb_23_ActivationSiluKernel_cu_f5210f67_35464cuda3std6ranges3__45__cpo4prevE)
_ZN59_INTERNAL_132982cb_23_ActivationSiluKernel_cu_f5210f67_35464cuda3std6ranges3__45__cpo4prevE:
	.zero		1
	.type		_ZN59_INTERNAL_132982cb_23_ActivationSiluKernel_cu_f5210f67_35464cuda3std6ranges3__45__cpo9iter_moveE,@object
	.size		_ZN59_INTERNAL_132982cb_23_ActivationSiluKernel_cu_f5210f67_35464cuda3std6ranges3__45__cpo9iter_moveE,(.L_25 - _ZN59_INTERNAL_132982cb_23_ActivationSiluKernel_cu_f5210f67_35464cuda3std6ranges3__45__cpo9iter_moveE)
_ZN59_INTERNAL_132982cb_23_ActivationSiluKernel_cu_f5210f67_35464cuda3std6ranges3__45__cpo9iter_moveE:
	.zero		1
.L_25:


//--------------------- .nv.constant0._ZN2at6native18elementwise_kernelILi128ELi4EZNS0_15gpu_kernel_implIZZZNS0_61_GLOBAL__N__132982cb_23_ActivationSiluKernel_cu_f5210f67_354620silu_backward_kernelERNS_18TensorIteratorBaseEENKUlvE_clEvENKUlvE2_clEvEUlN3c108BFloat16ES9_E_EEvS5_RKT_EUliE_EEviT1_ --------------------------
	.section	.nv.constant0._ZN2at6native18elementwise_kernelILi128ELi4EZNS0_15gpu_kernel_implIZZZNS0_61_GLOBAL__N__132982cb_23_ActivationSiluKernel_cu_f5210f67_354620silu_backward_kernelERNS_18TensorIteratorBaseEENKUlvE_clEvENKUlvE2_clEvEUlN3c108BFloat16ES9_E_EEvS5_RKT_EUliE_EEviT1_,"a",@progbits
	.sectionflags	@""
	.align	4
.nv.constant0._ZN2at6native18elementwise_kernelILi128ELi4EZNS0_15gpu_kernel_implIZZZNS0_61_GLOBAL__N__132982cb_23_ActivationSiluKernel_cu_f5210f67_354620silu_backward_kernelERNS_18TensorIteratorBaseEENKUlvE_clEvENKUlvE2_clEvEUlN3c108BFloat16ES9_E_EEvS5_RKT_EUliE_EEviT1_:
	.zero		1184


//--------------------- .nv.constant0._ZN2at6native27unrolled_elementwise_kernelIZZZNS0_61_GLOBAL__N__132982cb_23_ActivationSiluKernel_cu_f5210f67_354620silu_backward_kernelERNS_18TensorIteratorBaseEENKUlvE_clEvENKUlvE2_clEvEUlN3c108BFloat16ES8_E_St5arrayIPcLm3EELi4E23TrivialOffsetCalculatorILi2EjESD_ILi1EjENS0_6memory12LoadWithCastILi2EEENSG_13StoreWithCastILi1EEEEEviT_T0_T2_T3_T4_T5_ --------------------------
	.section	.nv.constant0._ZN2at6native27unrolled_elementwise_kernelIZZZNS0_61_GLOBAL__N__132982cb_23_ActivationSiluKernel_cu_f5210f67_354620silu_backward_kernelERNS_18TensorIteratorBaseEENKUlvE_clEvENKUlvE2_clEvEUlN3c108BFloat16ES8_E_St5arrayIPcLm3EELi4E23TrivialOffsetCalculatorILi2EjESD_ILi1EjENS0_6memory12LoadWithCastILi2EEENSG_13StoreWithCastILi1EEEEEviT_T0_T2_T3_T4_T5_,"a",@progbits
	.sectionflags	@""
	.align	4
.nv.constant0._ZN2at6native27unrolled_elementwise_kernelIZZZNS0_61_GLOBAL__N__132982cb_23_ActivationSiluKernel_cu_f5210f67_354620silu_backward_kernelERNS_18TensorIteratorBaseEENKUlvE_clEvENKUlvE2_clEvEUlN3c108BFloat16ES8_E_St5arrayIPcLm3EELi4E23TrivialOffsetCalculatorILi2EjESD_ILi1EjENS0_6memory12LoadWithCastILi2EEENSG_13StoreWithCastILi1EEEEEviT_T0_T2_T3_T4_T5_:
	.zero		584


//--------------------- .nv.constant0._ZN2at6native18elementwise_kernelILi128ELi4EZNS0_22gpu_kernel_impl_nocastIZZZNS0_61_GLOBAL__N__132982cb_23_ActivationSiluKernel_cu_f5210f67_354620silu_backward_kernelERNS_18TensorIteratorBaseEENKUlvE_clEvENKUlvE2_clEvEUlN3c108BFloat16ES9_E_EEvS5_RKT_EUliE_EEviT1_ --------------------------
	.section	.nv.constant0._ZN2at6native18elementwise_kernelILi128ELi4EZNS0_22gpu_kernel_impl_nocastIZZZNS0_61_GLOBAL__N__132982cb_23_ActivationSiluKernel_cu_f5210f67_354620silu_backward_kernelERNS_18TensorIteratorBaseEENKUlvE_clEvENKUlvE2_clEvEUlN3c108BFloat16ES9_E_EEvS5_RKT_EUliE_EEviT1_,"a",@progbits
	.sectionflags	@""
	.align	4
.nv.constant0._ZN2at6native18elementwise_kernelILi128ELi4EZNS0_22gpu_kernel_impl_nocastIZZZNS0_61_GLOBAL__N__132982cb_23_ActivationSiluKernel_cu_f5210f67_354620silu_backward_kernelERNS_18TensorIteratorBaseEENKUlvE_clEvENKUlvE2_clEvEUlN3c108BFloat16ES9_E_EEvS5_RKT_EUliE_EEviT1_:
	.zero		1184


//--------------------- .nv.constant0._ZN2at6native27unrolled_elementwise_kernelIZZZNS0_61_GLOBAL__N__132982cb_23_ActivationSiluKernel_cu_f5210f67_354620silu_backward_kernelERNS_18TensorIteratorBaseEENKUlvE_clEvENKUlvE2_clEvEUlN3c108BFloat16ES8_E_St5arrayIPcLm3EELi4E23TrivialOffsetCalculatorILi2EjESD_ILi1EjENS0_6memory15LoadWithoutCastENSG_16StoreWithoutCastEEEviT_T0_T2_T3_T4_T5_ --------------------------
	.section	.nv.constant0._ZN2at6native27unrolled_elementwise_kernelIZZZNS0_61_GLOBAL__N__132982cb_23_ActivationSiluKernel_cu_f5210f67_354620silu_backward_kernelERNS_18TensorIteratorBaseEENKUlvE_clEvENKUlvE2_clEvEUlN3c108BFloat16ES8_E_St5arrayIPcLm3EELi4E23TrivialOffsetCalculatorILi2EjESD_ILi1EjENS0_6memory15LoadWithoutCastENSG_16StoreWithoutCastEEEviT_T0_T2_T3_T4_T5_,"a",@progbits
	.sectionflags	@""
	.align	4
.nv.constant0._ZN2at6native27unrolled_elementwise_kernelIZZZNS0_61_GLOBAL__N__132982cb_23_ActivationSiluKernel_cu_f5210f67_354620silu_backward_kernelERNS_18TensorIteratorBaseEENKUlvE_clEvENKUlvE2_clEvEUlN3c108BFloat16ES8_E_St5arrayIPcLm3EELi4E23TrivialOffsetCalculatorILi2EjESD_ILi1EjENS0_6memory15LoadWithoutCastENSG_16StoreWithoutCastEEEviT_T0_T2_T3_T4_T5_:
	.zero		564


//--------------------- .nv.constant0._ZN2at6native29vectorized_elementwise_kernelILi2EZZZNS0_61_GLOBAL__N__132982cb_23_ActivationSiluKernel_cu_f5210f67_354620silu_backward_kernelERNS_18TensorIteratorBaseEENKUlvE_clEvENKUlvE2_clEvEUlN3c108BFloat16ES8_E_St5arrayIPcLm3EEEEviT0_T1_ --------------------------
	.section	.nv.constant0._ZN2at6native29vectorized_elementwise_kernelILi2EZZZNS0_61_GLOBAL__N__132982cb_23_ActivationSiluKernel_cu_f5210f67_354620silu_backward_kernelERNS_18TensorIteratorBaseEENKUlvE_clEvENKUlvE2_clEvEUlN3c108BFloat16ES8_E_St5arrayIPcLm3EEEEviT0_T1_,"a",@progbits
	.sectionflags	@""
	.align	4
.nv.constant0._ZN2at6native29vectorized_elementwise_kernelILi2EZZZNS0_61_GLOBAL__N__132982cb_23_ActivationSiluKernel_cu_f5210f67_354620silu_backward_kernelERNS_18TensorIteratorBaseEENKUlvE_clEvENKUlvE2_clEvEUlN3c108BFloat16ES8_E_St5arrayIPcLm3EEEEviT0_T1_:
	.zero		560


//--------------------- .nv.constant0._ZN2at6native29vectorized_elementwise_kernelILi4EZZZNS0_61_GLOBAL__N__132982cb_23_ActivationSiluKernel_cu_f5210f67_354620silu_backward_kernelERNS_18TensorIteratorBaseEENKUlvE_clEvENKUlvE2_clEvEUlN3c108BFloat16ES8_E_St5arrayIPcLm3EEEEviT0_T1_ --------------------------
	.section	.nv.constant0._ZN2at6native29vectorized_elementwise_kernelILi4EZZZNS0_61_GLOBAL__N__132982cb_23_ActivationSiluKernel_cu_f5210f67_354620silu_backward_kernelERNS_18TensorIteratorBaseEENKUlvE_clEvENKUlvE2_clEvEUlN3c108BFloat16ES8_E_St5arrayIPcLm3EEEEviT0_T1_,"a",@progbits
	.sectionflags	@""
	.align	4
.nv.constant0._ZN2at6native29vectorized_elementwise_kernelILi4EZZZNS0_61_GLOBAL__N__132982cb_23_ActivationSiluKernel_cu_f5210f67_354620silu_backward_kernelERNS_18TensorIteratorBaseEENKUlvE_clEvENKUlvE2_clEvEUlN3c108BFloat16ES8_E_St5arrayIPcLm3EEEEviT0_T1_:
	.zero		560


//--------------------- .nv.constant0._ZN2at6native29vectorized_elementwise_kernelILi8EZZZNS0_61_GLOBAL__N__132982cb_23_ActivationSiluKernel_cu_f5210f67_354620silu_backward_kernelERNS_18TensorIteratorBaseEENKUlvE_clEvENKUlvE2_clEvEUlN3c108BFloat16ES8_E_St5arrayIPcLm3EEEEviT0_T1_ --------------------------
	.section	.nv.constant0._ZN2at6native29vectorized_elementwise_kernelILi8EZZZNS0_61_GLOBAL__N__132982cb_23_ActivationSiluKernel_cu_f5210f67_354620silu_backward_kernelERNS_18TensorIteratorBaseEENKUlvE_clEvENKUlvE2_clEvEUlN3c108BFloat16ES8_E_St5arrayIPcLm3EEEEviT0_T1_,"a",@progbits
	.sectionflags	@""
	.align	4
.nv.constant0._ZN2at6native29vectorized_elementwise_kernelILi8EZZZNS0_61_GLOBAL__N__132982cb_23_ActivationSiluKernel_cu_f5210f67_354620silu_backward_kernelERNS_18TensorIteratorBaseEENKUlvE_clEvENKUlvE2_clEvEUlN3c108BFloat16ES8_E_St5arrayIPcLm3EEEEviT0_T1_:
	.zero		560


//--------------------- .nv.constant0._ZN2at6native18elementwise_kernelILi128ELi4EZNS0_15gpu_kernel_implIZZZNS0_61_GLOBAL__N__132982cb_23_ActivationSiluKernel_cu_f5210f67_354620silu_backward_kernelERNS_18TensorIteratorBaseEENKUlvE_clEvENKUlvE1_clEvEUlN3c104HalfES9_E_EEvS5_RKT_EUliE_EEviT1_ --------------------------
	.section	.nv.constant0._ZN2at6native18elementwise_kernelILi128ELi4EZNS0_15gpu_kernel_implIZZZNS0_61_GLOBAL__N__132982cb_23_ActivationSiluKernel_cu_f5210f67_354620silu_backward_kernelERNS_18TensorIteratorBaseEENKUlvE_clEvENKUlvE1_clEvEUlN3c104HalfES9_E_EEvS5_RKT_EUliE_EEviT1_,"a",@progbits
	.sectionflags	@""
	.align	4
.nv.constant0._ZN2at6native18elementwise_kernelILi128ELi4EZNS0_15gpu_kernel_implIZZZNS0_61_GLOBAL__N__132982cb_23_ActivationSiluKernel_cu_f5210f67_354620silu_backward_kernelERNS_18TensorIteratorBaseEENKUlvE_clEvENKUlvE1_clEvEUlN3c104HalfES9_E_EEvS5_RKT_EUliE_EEviT1_:
	.zero		1184


//--------------------- .nv.constant0._ZN2at6native27unrolled_elementwise_kernelIZZZNS0_61_GLOBAL__N__132982cb_23_ActivationSiluKernel_cu_f5210f67_354620silu_backward_kernelERNS_18TensorIteratorBaseEENKUlvE_clEvENKUlvE1_clEvEUlN3c104HalfES8_E_St5arrayIPcLm3EELi4E23TrivialOffsetCalculatorILi2EjESD_ILi1EjENS0_6memory12LoadWithCastILi2EEENSG_13StoreWithCastILi1EEEEEviT_T0_T2_T3_T4_T5_ --------------------------
	.section	.nv.constant0._ZN2at6native27unrolled_elementwise_kernelIZZZNS0_61_GLOBAL__N__132982cb_23_ActivationSiluKernel_cu_f5210f67_354620silu_backward_kernelERNS_18TensorIteratorBaseEENKUlvE_clEvENKUlvE1_clEvEUlN3c104HalfES8_E_St5arrayIPcLm3EELi4E23TrivialOffsetCalculatorILi2EjESD_ILi1EjENS0_6memory12LoadWithCastILi2EEENSG_13StoreWithCastILi1EEEEEviT_T0_T2_T3_T4_T5_,"a",@progbits
	.sectionflags	@""
	.align	4
.nv.constant0._ZN2at6native27unrolled_elementwise_kernelIZZZNS0_61_GLOBAL__N__132982cb_23_ActivationSiluKernel_cu_f5210f67_354620silu_backward_kernelERNS_18TensorIteratorBaseEENKUlvE_clEvENKUlvE1_clEvEUlN3c104HalfES8_E_St5arrayIPcLm3EELi4E23TrivialOffsetCalculatorILi2EjESD_ILi1EjENS0_6memory12LoadWithCastILi2EEENSG_13StoreWithCastILi1EEEEEviT_T0_T2_T3_T4_T5_:
	.zero		584


//--------------------- .nv.constant0._ZN2at6native18elementwise_kernelILi128ELi4EZNS0_22gpu_kernel_impl_nocastIZZZNS0_61_GLOBAL__N__132982cb_23_ActivationSiluKernel_cu_f5210f67_354620silu_backward_kernelERNS_18TensorIteratorBaseEENKUlvE_clEvENKUlvE1_clEvEUlN3c104HalfES9_E_EEvS5_RKT_EUliE_EEviT1_ --------------------------
	.section	.nv.constant0._ZN2at6native18elementwise_kernelILi128ELi4EZNS0_22gpu_kernel_impl_nocastIZZZNS0_61_GLOBAL__N__132982cb_23_ActivationSiluKernel_cu_f5210f67_354620silu_backward_kernelERNS_18TensorIteratorBaseEENKUlvE_clEvENKUlvE1_clEvEUlN3c104HalfES9_E_EEvS5_RKT_EUliE_EEviT1_,"a",@progbits
	.sectionflags	@""
	.align	4
.nv.constant0._ZN2at6native18elementwise_kernelILi128ELi4EZNS0_22gpu_kernel_impl_nocastIZZZNS0_61_GLOBAL__N__132982cb_23_ActivationSiluKernel_cu_f5210f67_354620silu_backward_kernelERNS_18TensorIteratorBaseEENKUlvE_clEvENKUlvE1_clEvEUlN3c104HalfES9_E_EEvS5_RKT_EUliE_EEviT1_:
	.zero		1184


//--------------------- .nv.constant0._ZN2at6native27unrolled_elementwise_kernelIZZZNS0_61_GLOBAL__N__132982cb_23_ActivationSiluKernel_cu_f5210f67_354620silu_backward_kernelERNS_18TensorIteratorBaseEENKUlvE_clEvENKUlvE1_clEvEUlN3c104HalfES8_E_St5arrayIPcLm3EELi4E23TrivialOffsetCalculatorILi2EjESD_ILi1EjENS0_6memory15LoadWithoutCastENSG_16StoreWithoutCastEEEviT_T0_T2_T3_T4_T5_ --------------------------
	.section	.nv.constant0._ZN2at6native27unrolled_elementwise_kernelIZZZNS0_61_GLOBAL__N__132982cb_23_ActivationSiluKernel_cu_f5210f67_354620silu_backward_kernelERNS_18TensorIteratorBaseEENKUlvE_clEvENKUlvE1_clEvEUlN3c104HalfES8_E_St5arrayIPcLm3EELi4E23TrivialOffsetCalculatorILi2EjESD_ILi1EjENS0_6memory15LoadWithoutCastENSG_16StoreWithoutCastEEEviT_T0_T2_T3_T4_T5_,"a",@progbits
	.sectionflags	@""
	.align	4
.nv.constant0._ZN2at6native27unrolled_elementwise_kernelIZZZNS0_61_GLOBAL__N__132982cb_23_ActivationSiluKernel_cu_f5210f67_354620silu_backward_kernelERNS_18TensorIteratorBaseEENKUlvE_clEvENKUlvE1_clEvEUlN3c104HalfES8_E_St5arrayIPcLm3EELi4E23TrivialOffsetCalculatorILi2EjESD_ILi1EjENS0_6memory15LoadWithoutCastENSG_16StoreWithoutCastEEEviT_T0_T2_T3_T4_T5_:
	.zero		564


//--------------------- .nv.constant0._ZN2at6native29vectorized_elementwise_kernelILi2EZZZNS0_61_GLOBAL__N__132982cb_23_ActivationSiluKernel_cu_f5210f67_354620silu_backward_kernelERNS_18TensorIteratorBaseEENKUlvE_clEvENKUlvE1_clEvEUlN3c104HalfES8_E_St5arrayIPcLm3EEEEviT0_T1_ --------------------------
	.section	.nv.constant0._ZN2at6native29vectorized_elementwise_kernelILi2EZZZNS0_61_GLOBAL__N__132982cb_23_ActivationSiluKernel_cu_f5210f67_354620silu_backward_kernelERNS_18TensorIteratorBaseEENKUlvE_clEvENKUlvE1_clEvEUlN3c104HalfES8_E_St5arrayIPcLm3EEEEviT0_T1_,"a",@progbits
	.sectionflags	@""
	.align	4
.nv.constant0._ZN2at6native29vectorized_elementwise_kernelILi2EZZZNS0_61_GLOBAL__N__132982cb_23_ActivationSiluKernel_cu_f5210f67_354620silu_backward_kernelERNS_18TensorIteratorBaseEENKUlvE_clEvENKUlvE1_clEvEUlN3c104HalfES8_E_St5arrayIPcLm3EEEEviT0_T1_:
	.zero		560


//--------------------- .nv.constant0._ZN2at6native29vectorized_elementwise_kernelILi4EZZZNS0_61_GLOBAL__N__132982cb_23_ActivationSiluKernel_cu_f5210f67_354620silu_backward_kernelERNS_18TensorIteratorBaseEENKUlvE_clEvENKUlvE1_clEvEUlN3c104HalfES8_E_St5arrayIPcLm3EEEEviT0_T1_ --------------------------
	.section	.nv.constant0._ZN2at6native29vectorized_elementwise_kernelILi4EZZZNS0_61_GLOBAL__N__132982cb_23_ActivationSiluKernel_cu_f5210f67_354620silu_backward_kernelERNS_18TensorIteratorBaseEENKUlvE_clEvENKUlvE1_clEvEUlN3c104HalfES8_E_St5arrayIPcLm3EEEEviT0_T1_,"a",@progbits
	.sectionflags	@""
	.align	4
.nv.constant0._ZN2at6native29vectorized_elementwise_kernelILi4EZZZNS0_61_GLOBAL__N__132982cb_23_ActivationSiluKernel_cu_f5210f67_354620silu_backward_kernelERNS_18TensorIteratorBaseEENKUlvE_clEvENKUlvE1_clEvEUlN3c104HalfES8_E_St5arrayIPcLm3EEEEviT0_T1_:
	.zero		560


//--------------------- .nv.constant0._ZN2at6native29vectorized_elementwise_kernelILi8EZZZNS0_61_GLOBAL__N__132982cb_23_ActivationSiluKernel_cu_f5210f67_354620silu_backward_kernelERNS_18TensorIteratorBaseEENKUlvE_clEvENKUlvE1_clEvEUlN3c104HalfES8_E_St5arrayIPcLm3EEEEviT0_T1_ --------------------------
	.section	.nv.constant0._ZN2at6native29vectorized_elementwise_kernelILi8EZZZNS0_61_GLOBAL__N__132982cb_23_ActivationSiluKernel_cu_f5210f67_354620silu_backward_kernelERNS_18TensorIteratorBaseEENKUlvE_clEvENKUlvE1_clEvEUlN3c104HalfES8_E_St5arrayIPcLm3EEEEviT0_T1_,"a",@progbits
	.sectionflags	@""
	.align	4
.nv.constant0._ZN2at6native29vectorized_elementwise_kernelILi8EZZZNS0_61_GLOBAL__N__132982cb_23_ActivationSiluKernel_cu_f5210f67_354620silu_backward_kernelERNS_18TensorIteratorBaseEENKUlvE_clEvENKUlvE1_clEvEUlN3c104HalfES8_E_St5arrayIPcLm3EEEEviT0_T1_:
	.zero		560


//--------------------- .nv.constant0._ZN2at6native18elementwise_kernelILi128ELi4EZNS0_15gpu_kernel_implIZZZNS0_61_GLOBAL__N__132982cb_23_ActivationSiluKernel_cu_f5210f67_354620silu_backward_kernelERNS_18TensorIteratorBaseEENKUlvE_clEvENKUlvE0_clEvEUlffE_EEvS5_RKT_EUliE_EEviT1_ --------------------------
	.section	.nv.constant0._ZN2at6native18elementwise_kernelILi128ELi4EZNS0_15gpu_kernel_implIZZZNS0_61_GLOBAL__N__132982cb_23_ActivationSiluKernel_cu_f5210f67_354620silu_backward_kernelERNS_18TensorIteratorBaseEENKUlvE_clEvENKUlvE0_clEvEUlffE_EEvS5_RKT_EUliE_EEviT1_,"a",@progbits
	.sectionflags	@""
	.align	4
.nv.constant0._ZN2at6native18elementwise_kernelILi128ELi4EZNS0_15gpu_kernel_implIZZZNS0_61_GLOBAL__N__132982cb_23_ActivationSiluKernel_cu_f5210f67_354620silu_backward_kernelERNS_18TensorIteratorBaseEENKUlvE_clEvENKUlvE0_clEvEUlffE_EEvS5_RKT_EUliE_EEviT1_:
	.zero		1184


//--------------------- .nv.constant0._ZN2at6native27unrolled_elementwise_kernelIZZZNS0_61_GLOBAL__N__132982cb_23_ActivationSiluKernel_cu_f5210f67_354620silu_backward_kernelERNS_18TensorIteratorBaseEENKUlvE_clEvENKUlvE0_clEvEUlffE_St5arrayIPcLm3EELi4E23TrivialOffsetCalculatorILi2EjESB_ILi1EjENS0_6memory12LoadWithCastILi2EEENSE_13StoreWithCastILi1EEEEEviT_T0_T2_T3_T4_T5_ --------------------------
	.section	.nv.constant0._ZN2at6native27unrolled_elementwise_kernelIZZZNS0_61_GLOBAL__N__132982cb_23_ActivationSiluKernel_cu_f5210f67_354620silu_backward_kernelERNS_18TensorIteratorBaseEENKUlvE_clEvENKUlvE0_clEvEUlffE_St5arrayIPcLm3EELi4E23TrivialOffsetCalculatorILi2EjESB_ILi1EjENS0_6memory12LoadWithCastILi2EEENSE_13StoreWithCastILi1EEEEEviT_T0_T2_T3_T4_T5_,"a",@progbits
	.sectionflags	@""
	.align	4
.nv.constant0._ZN2at6native27unrolled_elementwise_kernelIZZZNS0_61_GLOBAL__N__132982cb_23_ActivationSiluKernel_cu_f5210f67_354620silu_backward_kernelERNS_18TensorIteratorBaseEENKUlvE_clEvENKUlvE0_clEvEUlffE_St5arrayIPcLm3EELi4E23TrivialOffsetCalculatorILi2EjESB_ILi1EjENS0_6memory12LoadWithCastILi2EEENSE_13StoreWithCastILi1EEEEEviT_T0_T2_T3_T4_T5_:
	.zero		584


//--------------------- .nv.constant0._ZN2at6native18elementwise_kernelILi128ELi2EZNS0_22gpu_kernel_impl_nocastIZZZNS0_61_GLOBAL__N__132982cb_23_ActivationSiluKernel_cu_f5210f67_354620silu_backward_kernelERNS_18TensorIteratorBaseEENKUlvE_clEvENKUlvE0_clEvEUlffE_EEvS5_RKT_EUliE_EEviT1_ --------------------------
	.section	.nv.constant0._ZN2at6native18elementwise_kernelILi128ELi2EZNS0_22gpu_kernel_impl_nocastIZZZNS0_61_GLOBAL__N__132982cb_23_ActivationSiluKernel_cu_f5210f67_354620silu_backward_kernelERNS_18TensorIteratorBaseEENKUlvE_clEvENKUlvE0_clEvEUlffE_EEvS5_RKT_EUliE_EEviT1_,"a",@progbits
	.sectionflags	@""
	.align	4
.nv.constant0._ZN2at6native18elementwise_kernelILi128ELi2EZNS0_22gpu_kernel_impl_nocastIZZZNS0_61_GLOBAL__N__132982cb_23_ActivationSiluKernel_cu_f5210f67_354620silu_backward_kernelERNS_18TensorIteratorBaseEENKUlvE_clEvENKUlvE0_clEvEUlffE_EEvS5_RKT_EUliE_EEviT1_:
	.zero		1184


//--------------------- .nv.constant0._ZN2at6native27unrolled_elementwise_kernelIZZZNS0_61_GLOBAL__N__132982cb_23_ActivationSiluKernel_cu_f5210f67_354620silu_backward_kernelERNS_18TensorIteratorBaseEENKUlvE_clEvENKUlvE0_clEvEUlffE_St5arrayIPcLm3EELi4E23TrivialOffsetCalculatorILi2EjESB_ILi1EjENS0_6memory15LoadWithoutCastENSE_16StoreWithoutCastEEEviT_T0_T2_T3_T4_T5_ --------------------------
	.section	.nv.constant0._ZN2at6native27unrolled_elementwise_kernelIZZZNS0_61_GLOBAL__N__132982cb_23_ActivationSiluKernel_cu_f5210f67_354620silu_backward_kernelERNS_18TensorIteratorBaseEENKUlvE_clEvENKUlvE0_clEvEUlffE_St5arrayIPcLm3EELi4E23TrivialOffsetCalculatorILi2EjESB_ILi1EjENS0_6memory15LoadWithoutCastENSE_16StoreWithoutCastEEEviT_T0_T2_T3_T4_T5_,"a",@progbits
	.sectionflags	@""
	.align	4
.nv.constant0._ZN2at6native27unrolled_elementwise_kernelIZZZNS0_61_GLOBAL__N__132982cb_23_ActivationSiluKernel_cu_f5210f67_354620silu_backward_kernelERNS_18TensorIteratorBaseEENKUlvE_clEvENKUlvE0_clEvEUlffE_St5arrayIPcLm3EELi4E23TrivialOffsetCalculatorILi2EjESB_ILi1EjENS0_6memory15LoadWithoutCastENSE_16StoreWithoutCastEEEviT_T0_T2_T3_T4_T5_:
	.zero		564


//--------------------- .nv.constant0._ZN2at6native29vectorized_elementwise_kernelILi2EZZZNS0_61_GLOBAL__N__132982cb_23_ActivationSiluKernel_cu_f5210f67_354620silu_backward_kernelERNS_18TensorIteratorBaseEENKUlvE_clEvENKUlvE0_clEvEUlffE_St5arrayIPcLm3EEEEviT0_T1_ --------------------------
	.section	.nv.constant0._ZN2at6native29vectorized_elementwise_kernelILi2EZZZNS0_61_GLOBAL__N__132982cb_23_ActivationSiluKernel_cu_f5210f67_354620silu_backward_kernelERNS_18TensorIteratorBaseEENKUlvE_clEvENKUlvE0_clEvEUlffE_St5arrayIPcLm3EEEEviT0_T1_,"a",@progbits
	.sectionflags	@""
	.align	4
.nv.constant0._ZN2at6native29vectorized_elementwise_kernelILi2EZZZNS0_61_GLOBAL__N__132982cb_23_ActivationSiluKernel_cu_f5210f67_354620silu_backward_kernelERNS_18TensorIteratorBaseEENKUlvE_clEvENKUlvE0_clEvEUlffE_St5arrayIPcLm3EEEEviT0_T1_:
	.zero		560


//--------------------- .nv.constant0._ZN2at6native29vectorized_elementwise_kernelILi4EZZZNS0_61_GLOBAL__N__132982cb_23_ActivationSiluKernel_cu_f5210f67_354620silu_backward_kernelERNS_18TensorIteratorBaseEENKUlvE_clEvENKUlvE0_clEvEUlffE_St5arrayIPcLm3EEEEviT0_T1_ --------------------------
	.section	.nv.constant0._ZN2at6native29vectorized_elementwise_kernelILi4EZZZNS0_61_GLOBAL__N__132982cb_23_ActivationSiluKernel_cu_f5210f67_354620silu_backward_kernelERNS_18TensorIteratorBaseEENKUlvE_clEvENKUlvE0_clEvEUlffE_St5arrayIPcLm3EEEEviT0_T1_,"a",@progbits
	.sectionflags	@""
	.align	4
.nv.constant0._ZN2at6native29vectorized_elementwise_kernelILi4EZZZNS0_61_GLOBAL__N__132982cb_23_ActivationSiluKernel_cu_f5210f67_354620silu_backward_kernelERNS_18TensorIteratorBaseEENKUlvE_clEvENKUlvE0_clEvEUlffE_St5arrayIPcLm3EEEEviT0_T1_:
	.zero		560


//--------------------- .nv.constant0._ZN2at6native29vectorized_elementwise_kernelILi8EZZZNS0_61_GLOBAL__N__132982cb_23_ActivationSiluKernel_cu_f5210f67_354620silu_backward_kernelERNS_18TensorIteratorBaseEENKUlvE_clEvENKUlvE0_clEvEUlffE_St5arrayIPcLm3EEEEviT0_T1_ --------------------------
	.section	.nv.constant0._ZN2at6native29vectorized_elementwise_kernelILi8EZZZNS0_61_GLOBAL__N__132982cb_23_ActivationSiluKernel_cu_f5210f67_354620silu_backward_kernelERNS_18TensorIteratorBaseEENKUlvE_clEvENKUlvE0_clEvEUlffE_St5arrayIPcLm3EEEEviT0_T1_,"a",@progbits
	.sectionflags	@""
	.align	4
.nv.constant0._ZN2at6native29vectorized_elementwise_kernelILi8EZZZNS0_61_GLOBAL__N__132982cb_23_ActivationSiluKernel_cu_f5210f67_354620silu_backward_kernelERNS_18TensorIteratorBaseEENKUlvE_clEvENKUlvE0_clEvEUlffE_St5arrayIPcLm3EEEEviT0_T1_:
	.zero		560


//--------------------- .nv.constant0._ZN2at6native18elementwise_kernelILi128ELi4EZNS0_15gpu_kernel_implIZZZNS0_61_GLOBAL__N__132982cb_23_ActivationSiluKernel_cu_f5210f67_354620silu_backward_kernelERNS_18TensorIteratorBaseEENKUlvE_clEvENKUlvE_clEvEUlddE_EEvS5_RKT_EUliE_EEviT1_ --------------------------
	.section	.nv.constant0._ZN2at6native18elementwise_kernelILi128ELi4EZNS0_15gpu_kernel_implIZZZNS0_61_GLOBAL__N__132982cb_23_ActivationSiluKernel_cu_f5210f67_354620silu_backward_kernelERNS_18TensorIteratorBaseEENKUlvE_clEvENKUlvE_clEvEUlddE_EEvS5_RKT_EUliE_EEviT1_,"a",@progbits
	.sectionflags	@""
	.align	4
.nv.constant0._ZN2at6native18elementwise_kernelILi128ELi4EZNS0_15gpu_kernel_implIZZZNS0_61_GLOBAL__N__132982cb_23_ActivationSiluKernel_cu_f5210f67_354620silu_backward_kernelERNS_18TensorIteratorBaseEENKUlvE_clEvENKUlvE_clEvEUlddE_EEvS5_RKT_EUliE_EEviT1_:
	.zero		1184


//--------------------- .nv.constant0._ZN2at6native27unrolled_elementwise_kernelIZZZNS0_61_GLOBAL__N__132982cb_23_ActivationSiluKernel_cu_f5210f67_354620silu_backward_kernelERNS_18TensorIteratorBaseEENKUlvE_clEvENKUlvE_clEvEUlddE_St5arrayIPcLm3EELi4E23TrivialOffsetCalculatorILi2EjESB_ILi1EjENS0_6memory12LoadWithCastILi2EEENSE_13StoreWithCastILi1EEEEEviT_T0_T2_T3_T4_T5_ --------------------------
	.section	.nv.constant0._ZN2at6native27unrolled_elementwise_kernelIZZZNS0_61_GLOBAL__N__132982cb_23_ActivationSiluKernel_cu_f5210f67_354620silu_backward_kernelERNS_18TensorIteratorBaseEENKUlvE_clEvENKUlvE_clEvEUlddE_St5arrayIPcLm3EELi4E23TrivialOffsetCalculatorILi2EjESB_ILi1EjENS0_6memory12LoadWithCastILi2EEENSE_13StoreWithCastILi1EEEEEviT_T0_T2_T3_T4_T5_,"a",@progbits
	.sectionflags	@""
	.align	4
.nv.constant0._ZN2at6native27unrolled_elementwise_kernelIZZZNS0_61_GLOBAL__N__132982cb_23_ActivationSiluKernel_cu_f5210f67_354620silu_backward_kernelERNS_18TensorIteratorBaseEENKUlvE_clEvENKUlvE_clEvEUlddE_St5arrayIPcLm3EELi4E23TrivialOffsetCalculatorILi2EjESB_ILi1EjENS0_6memory12LoadWithCastILi2EEENSE_13StoreWithCastILi1EEEEEviT_T0_T2_T3_T4_T5_:
	.zero		584


//--------------------- .nv.constant0._ZN2at6native18elementwise_kernelILi128ELi2EZNS0_22gpu_kernel_impl_nocastIZZZNS0_61_GLOBAL__N__132982cb_23_ActivationSiluKernel_cu_f5210f67_354620silu_backward_kernelERNS_18TensorIteratorBaseEENKUlvE_clEvENKUlvE_clEvEUlddE_EEvS5_RKT_EUliE_EEviT1_ --------------------------
	.section	.nv.constant0._ZN2at6native18elementwise_kernelILi128ELi2EZNS0_22gpu_kernel_impl_nocastIZZZNS0_61_GLOBAL__N__132982cb_23_ActivationSiluKernel_cu_f5210f67_354620silu_backward_kernelERNS_18TensorIteratorBaseEENKUlvE_clEvENKUlvE_clEvEUlddE_EEvS5_RKT_EUliE_EEviT1_,"a",@progbits
	.sectionflags	@""
	.align	4
.nv.constant0._ZN2at6native18elementwise_kernelILi128ELi2EZNS0_22gpu_kernel_impl_nocastIZZZNS0_61_GLOBAL__N__132982cb_23_ActivationSiluKernel_cu_f5210f67_354620silu_backward_kernelERNS_18TensorIteratorBaseEENKUlvE_clEvENKUlvE_clEvEUlddE_EEvS5_RKT_EUliE_EEviT1_:
	.zero		1184


//--------------------- .nv.constant0._ZN2at6native27unrolled_elementwise_kernelIZZZNS0_61_GLOBAL__N__132982cb_23_ActivationSiluKernel_cu_f5210f67_354620silu_backward_kernelERNS_18TensorIteratorBaseEENKUlvE_clEvENKUlvE_clEvEUlddE_St5arrayIPcLm3EELi4E23TrivialOffsetCalculatorILi2EjESB_ILi1EjENS0_6memory15LoadWithoutCastENSE_16StoreWithoutCastEEEviT_T0_T2_T3_T4_T5_ --------------------------
	.section	.nv.constant0._ZN2at6native27unrolled_elementwise_kernelIZZZNS0_61_GLOBAL__N__132982cb_23_ActivationSiluKernel_cu_f5210f67_354620silu_backward_kernelERNS_18TensorIteratorBaseEENKUlvE_clEvENKUlvE_clEvEUlddE_St5arrayIPcLm3EELi4E23TrivialOffsetCalculatorILi2EjESB_ILi1EjENS0_6memory15LoadWithoutCastENSE_16StoreWithoutCastEEEviT_T0_T2_T3_T4_T5_,"a",@progbits
	.sectionflags	@""
	.align	4
.nv.constant0._ZN2at6native27unrolled_elementwise_kernelIZZZNS0_61_GLOBAL__N__132982cb_23_ActivationSiluKernel_cu_f5210f67_354620silu_backward_kernelERNS_18TensorIteratorBaseEENKUlvE_clEvENKUlvE_clEvEUlddE_St5arrayIPcLm3EELi4E23TrivialOffsetCalculatorILi2EjESB_ILi1EjENS0_6memory15LoadWithoutCastENSE_16StoreWithoutCastEEEviT_T0_T2_T3_T4_T5_:
	.zero		564


//--------------------- .nv.constant0._ZN2at6native29vectorized_elementwise_kernelILi2EZZZNS0_61_GLOBAL__N__132982cb_23_ActivationSiluKernel_cu_f5210f67_354620silu_backward_kernelERNS_18TensorIteratorBaseEENKUlvE_clEvENKUlvE_clEvEUlddE_St5arrayIPcLm3EEEEviT0_T1_ --------------------------
	.section	.nv.constant0._ZN2at6native29vectorized_elementwise_kernelILi2EZZZNS0_61_GLOBAL__N__132982cb_23_ActivationSiluKernel_cu_f5210f67_354620silu_backward_kernelERNS_18TensorIteratorBaseEENKUlvE_clEvENKUlvE_clEvEUlddE_St5arrayIPcLm3EEEEviT0_T1_,"a",@progbits
	.sectionflags	@""
	.align	4
.nv.constant0._ZN2at6native29vectorized_elementwise_kernelILi2EZZZNS0_61_GLOBAL__N__132982cb_23_ActivationSiluKernel_cu_f5210f67_354620silu_backward_kernelERNS_18TensorIteratorBaseEENKUlvE_clEvENKUlvE_clEvEUlddE_St5arrayIPcLm3EEEEviT0_T1_:
	.zero		560


//--------------------- .nv.constant0._ZN2at6native29vectorized_elementwise_kernelILi4EZZZNS0_61_GLOBAL__N__132982cb_23_ActivationSiluKernel_cu_f5210f67_354620silu_backward_kernelERNS_18TensorIteratorBaseEENKUlvE_clEvENKUlvE_clEvEUlddE_St5arrayIPcLm3EEEEviT0_T1_ --------------------------
	.section	.nv.constant0._ZN2at6native29vectorized_elementwise_kernelILi4EZZZNS0_61_GLOBAL__N__132982cb_23_ActivationSiluKernel_cu_f5210f67_354620silu_backward_kernelERNS_18TensorIteratorBaseEENKUlvE_clEvENKUlvE_clEvEUlddE_St5arrayIPcLm3EEEEviT0_T1_,"a",@progbits
	.sectionflags	@""
	.align	4
.nv.constant0._ZN2at6native29vectorized_elementwise_kernelILi4EZZZNS0_61_GLOBAL__N__132982cb_23_ActivationSiluKernel_cu_f5210f67_354620silu_backward_kernelERNS_18TensorIteratorBaseEENKUlvE_clEvENKUlvE_clEvEUlddE_St5arrayIPcLm3EEEEviT0_T1_:
	.zero		560


//--------------------- .nv.constant0._ZN2at6native29vectorized_elementwise_kernelILi8EZZZNS0_61_GLOBAL__N__132982cb_23_ActivationSiluKernel_cu_f5210f67_354620silu_backward_kernelERNS_18TensorIteratorBaseEENKUlvE_clEvENKUlvE_clEvEUlddE_St5arrayIPcLm3EEEEviT0_T1_ --------------------------
	.section	.nv.constant0._ZN2at6native29vectorized_elementwise_kernelILi8EZZZNS0_61_GLOBAL__N__132982cb_23_ActivationSiluKernel_cu_f5210f67_354620silu_backward_kernelERNS_18TensorIteratorBaseEENKUlvE_clEvENKUlvE_clEvEUlddE_St5arrayIPcLm3EEEEviT0_T1_,"a",@progbits
	.sectionflags	@""
	.align	4
.nv.constant0._ZN2at6native29vectorized_elementwise_kernelILi8EZZZNS0_61_GLOBAL__N__132982cb_23_ActivationSiluKernel_cu_f5210f67_354620silu_backward_kernelERNS_18TensorIteratorBaseEENKUlvE_clEvENKUlvE_clEvEUlddE_St5arrayIPcLm3EEEEviT0_T1_:
	.zero		560


//--------------------- .nv.constant0._ZN2at6native18elementwise_kernelILi128ELi4EZNS0_15gpu_kernel_implIZZZNS0_61_GLOBAL__N__132982cb_23_ActivationSiluKernel_cu_f5210f67_354611silu_kernelERNS_18TensorIteratorBaseEENKUlvE_clEvENKUlvE4_clEvEUlN3c108BFloat16EE_EEvS5_RKT_EUliE_EEviT1_ --------------------------
	.section	.nv.constant0._ZN2at6native18elementwise_kernelILi128ELi4EZNS0_15gpu_kernel_implIZZZNS0_61_GLOBAL__N__132982cb_23_ActivationSiluKernel_cu_f5210f67_354611silu_kernelERNS_18TensorIteratorBaseEENKUlvE_clEvENKUlvE4_clEvEUlN3c108BFloat16EE_EEvS5_RKT_EUliE_EEviT1_,"a",@progbits
	.sectionflags	@""
	.align	4
.nv.constant0._ZN2at6native18elementwise_kernelILi128ELi4EZNS0_15gpu_kernel_implIZZZNS0_61_GLOBAL__N__132982cb_23_ActivationSiluKernel_cu_f5210f67_354611silu_kernelERNS_18TensorIteratorBaseEENKUlvE_clEvENKUlvE4_clEvEUlN3c108BFloat16EE_EEvS5_RKT_EUliE_EEviT1_:
	.zero		1072


//--------------------- .nv.constant0._ZN2at6native27unrolled_elementwise_kernelIZZZNS0_61_GLOBAL__N__132982cb_23_ActivationSiluKernel_cu_f5210f67_354611silu_kernelERNS_18TensorIteratorBaseEENKUlvE_clEvENKUlvE4_clEvEUlN3c108BFloat16EE_St5arrayIPcLm2EELi4E23TrivialOffsetCalculatorILi1EjESE_NS0_6memory12LoadWithCastILi1EEENSF_13StoreWithCastILi1EEEEEviT_T0_T2_T3_T4_T5_ --------------------------
	.section	.nv.constant0._ZN2at6native27unrolled_elementwise_kernelIZZZNS0_61_GLOBAL__N__132982cb_23_ActivationSiluKernel_cu_f5210f67_354611silu_kernelERNS_18TensorIteratorBaseEENKUlvE_clEvENKUlvE4_clEvEUlN3c108BFloat16EE_St5arrayIPcLm2EELi4E23TrivialOffsetCalculatorILi1EjESE_NS0_6memory12LoadWithCastILi1EEENSF_13StoreWithCastILi1EEEEEviT_T0_T2_T3_T4_T5_,"a",@progbits
	.sectionflags	@""
	.align	4
.nv.constant0._ZN2at6native27unrolled_elementwise_kernelIZZZNS0_61_GLOBAL__N__132982cb_23_ActivationSiluKernel_cu_f5210f67_354611silu_kernelERNS_18TensorIteratorBaseEENKUlvE_clEvENKUlvE4_clEvEUlN3c108BFloat16EE_St5arrayIPcLm2EELi4E23TrivialOffsetCalculatorILi1EjESE_NS0_6memory12LoadWithCastILi1EEENSF_13StoreWithCastILi1EEEEEviT_T0_T2_T3_T4_T5_:
	.zero		572


//--------------------- .nv.constant0._ZN2at6native18elementwise_kernelILi128ELi4EZNS0_22gpu_kernel_impl_nocastIZZZNS0_61_GLOBAL__N__132982cb_23_ActivationSiluKernel_cu_f5210f67_354611silu_kernelERNS_18TensorIteratorBaseEENKUlvE_clEvENKUlvE4_clEvEUlN3c108BFloat16EE_EEvS5_RKT_EUliE_EEviT1_ --------------------------
	.section	.nv.constant0._ZN2at6native18elementwise_kernelILi128ELi4EZNS0_22gpu_kernel_impl_nocastIZZZNS0_61_GLOBAL__N__132982cb_23_ActivationSiluKernel_cu_f5210f67_354611silu_kernelERNS_18TensorIteratorBaseEENKUlvE_clEvENKUlvE4_clEvEUlN3c108BFloat16EE_EEvS5_RKT_EUliE_EEviT1_,"a",@progbits
	.sectionflags	@""
	.align	4
.nv.constant0._ZN2at6native18elementwise_kernelILi128ELi4EZNS0_22gpu_kernel_impl_nocastIZZZNS0_61_GLOBAL__N__132982cb_23_ActivationSiluKernel_cu_f5210f67_354611silu_kernelERNS_18TensorIteratorBaseEENKUlvE_clEvENKUlvE4_clEvEUlN3c108BFloat16EE_EEvS5_RKT_EUliE_EEviT1_:
	.zero		1072


//--------------------- .nv.constant0._ZN2at6native27unrolled_elementwise_kernelIZZZNS0_61_GLOBAL__N__132982cb_23_ActivationSiluKernel_cu_f5210f67_354611silu_kernelERNS_18TensorIteratorBaseEENKUlvE_clEvENKUlvE4_clEvEUlN3c108BFloat16EE_St5arrayIPcLm2EELi4E23TrivialOffsetCalculatorILi1EjESE_NS0_6memory15LoadWithoutCastENSF_16StoreWithoutCastEEEviT_T0_T2_T3_T4_T5_ --------------------------
	.section	.nv.constant0._ZN2at6native27unrolled_elementwise_kernelIZZZNS0_61_GLOBAL__N__132982cb_23_ActivationSiluKernel_cu_f5210f67_354611silu_kernelERNS_18TensorIteratorBaseEENKUlvE_clEvENKUlvE4_clEvEUlN3c108BFloat16EE_St5arrayIPcLm2EELi4E23TrivialOffsetCalculatorILi1EjESE_NS0_6memory15LoadWithoutCastENSF_16StoreWithoutCastEEEviT_T0_T2_T3_T4_T5_,"a",@progbits
	.sectionflags	@""
	.align	4
.nv.constant0._ZN2at6native27unrolled_elementwise_kernelIZZZNS0_61_GLOBAL__N__132982cb_23_ActivationSiluKernel_cu_f5210f67_354611silu_kernelERNS_18TensorIteratorBaseEENKUlvE_clEvENKUlvE4_clEvEUlN3c108BFloat16EE_St5arrayIPcLm2EELi4E23TrivialOffsetCalculatorILi1EjESE_NS0_6memory15LoadWithoutCastENSF_16StoreWithoutCastEEEviT_T0_T2_T3_T4_T5_:
	.zero		556


//--------------------- .nv.constant0._ZN2at6native29vectorized_elementwise_kernelILi2EZZZNS0_61_GLOBAL__N__132982cb_23_ActivationSiluKernel_cu_f5210f67_354611silu_kernelERNS_18TensorIteratorBaseEENKUlvE_clEvENKUlvE4_clEvEUlN3c108BFloat16EE_St5arrayIPcLm2EEEEviT0_T1_ --------------------------
	.section	.nv.constant0._ZN2at6native29vectorized_elementwise_kernelILi2EZZZNS0_61_GLOBAL__N__132982cb_23_ActivationSiluKernel_cu_f5210f67_354611silu_kernelERNS_18TensorIteratorBaseEENKUlvE_clEvENKUlvE4_clEvEUlN3c108BFloat16EE_St5arrayIPcLm2EEEEviT0_T1_,"a",@progbits
	.sectionflags	@""
	.align	4
.nv.constant0._ZN2at6native29vectorized_elementwise_kernelILi2EZZZNS0_61_GLOBAL__N__132982cb_23_ActivationSiluKernel_cu_f5210f67_354611silu_kernelERNS_18TensorIteratorBaseEENKUlvE_clEvENKUlvE4_clEvEUlN3c108BFloat16EE_St5arrayIPcLm2EEEEviT0_T1_:
	.zero		552


//--------------------- .nv.constant0._ZN2at6native29vectorized_elementwise_kernelILi4EZZZNS0_61_GLOBAL__N__132982cb_23_ActivationSiluKernel_cu_f5210f67_354611silu_kernelERNS_18TensorIteratorBaseEENKUlvE_clEvENKUlvE4_clEvEUlN3c108BFloat16EE_St5arrayIPcLm2EEEEviT0_T1_ --------------------------
	.section	.nv.constant0._ZN2at6native29vectorized_elementwise_kernelILi4EZZZNS0_61_GLOBAL__N__132982cb_23_ActivationSiluKernel_cu_f5210f67_354611silu_kernelERNS_18TensorIteratorBaseEENKUlvE_clEvENKUlvE4_clEvEUlN3c108BFloat16EE_St5arrayIPcLm2EEEEviT0_T1_,"a",@progbits
	.sectionflags	@""
	.align	4
.nv.constant0._ZN2at6native29vectorized_elementwise_kernelILi4EZZZNS0_61_GLOBAL__N__132982cb_23_ActivationSiluKernel_cu_f5210f67_354611silu_kernelERNS_18TensorIteratorBaseEENKUlvE_clEvENKUlvE4_clEvEUlN3c108BFloat16EE_St5arrayIPcLm2EEEEviT0_T1_:
	.zero		552


//--------------------- .nv.constant0._ZN2at6native29vectorized_elementwise_kernelILi8EZZZNS0_61_GLOBAL__N__132982cb_23_ActivationSiluKernel_cu_f5210f67_354611silu_kernelERNS_18TensorIteratorBaseEENKUlvE_clEvENKUlvE4_clEvEUlN3c108BFloat16EE_St5arrayIPcLm2EEEEviT0_T1_ --------------------------
	.section	.nv.constant0._ZN2at6native29vectorized_elementwise_kernelILi8EZZZNS0_61_GLOBAL__N__132982cb_23_ActivationSiluKernel_cu_f5210f67_354611silu_kernelERNS_18TensorIteratorBaseEENKUlvE_clEvENKUlvE4_clEvEUlN3c108BFloat16EE_St5arrayIPcLm2EEEEviT0_T1_,"a",@progbits
	.sectionflags	@""
	.align	4
.nv.constant0._ZN2at6native29vectorized_elementwise_kernelILi8EZZZNS0_61_GLOBAL__N__132982cb_23_ActivationSiluKernel_cu_f5210f67_354611silu_kernelERNS_18TensorIteratorBaseEENKUlvE_clEvENKUlvE4_clEvEUlN3c108BFloat16EE_St5arrayIPcLm2EEEEviT0_T1_:
	.zero		552


//--------------------- .nv.constant0._ZN2at6native18elementwise_kernelILi128ELi4EZNS0_15gpu_kernel_implIZZZNS0_61_GLOBAL__N__132982cb_23_ActivationSiluKernel_cu_f5210f67_354611silu_kernelERNS_18TensorIteratorBaseEENKUlvE_clEvENKUlvE3_clEvEUlN3c104HalfEE_EEvS5_RKT_EUliE_EEviT1_ --------------------------
	.section	.nv.constant0._ZN2at6native18elementwise_kernelILi128ELi4EZNS0_15gpu_kernel_implIZZZNS0_61_GLOBAL__N__132982cb_23_ActivationSiluKernel_cu_f5210f67_354611silu_kernelERNS_18TensorIteratorBaseEENKUlvE_clEvENKUlvE3_clEvEUlN3c104HalfEE_EEvS5_RKT_EUliE_EEviT1_,"a",@progbits
	.sectionflags	@""
	.align	4
.nv.constant0._ZN2at6native18elementwise_kernelILi128ELi4EZNS0_15gpu_kernel_implIZZZNS0_61_GLOBAL__N__132982cb_23_ActivationSiluKernel_cu_f5210f67_354611silu_kernelERNS_18TensorIteratorBaseEENKUlvE_clEvENKUlvE3_clEvEUlN3c104HalfEE_EEvS5_RKT_EUliE_EEviT1_:
	.zero		1072


//--------------------- .nv.constant0._ZN2at6native27unrolled_elementwise_kernelIZZZNS0_61_GLOBAL__N__132982cb_23_ActivationSiluKernel_cu_f5210f67_354611silu_kernelERNS_18TensorIteratorBaseEENKUlvE_clEvENKUlvE3_clEvEUlN3c104HalfEE_St5arrayIPcLm2EELi4E23TrivialOffsetCalculatorILi1EjESE_NS0_6memory12LoadWithCastILi1EEENSF_13StoreWithCastILi1EEEEEviT_T0_T2_T3_T4_T5_ --------------------------
	.section	.nv.constant0._ZN2at6native27unrolled_elementwise_kernelIZZZNS0_61_GLOBAL__N__132982cb_23_ActivationSiluKernel_cu_f5210f67_354611silu_kernelERNS_18TensorIteratorBaseEENKUlvE_clEvENKUlvE3_clEvEUlN3c104HalfEE_St5arrayIPcLm2EELi4E23TrivialOffsetCalculatorILi1EjESE_NS0_6memory12LoadWithCastILi1EEENSF_13StoreWithCastILi1EEEEEviT_T0_T2_T3_T4_T5_,"a",@progbits
	.sectionflags	@""
	.align	4
.nv.constant0._ZN2at6native27unrolled_elementwise_kernelIZZZNS0_61_GLOBAL__N__132982cb_23_ActivationSiluKernel_cu_f5210f67_354611silu_kernelERNS_18TensorIteratorBaseEENKUlvE_clEvENKUlvE3_clEvEUlN3c104HalfEE_St5arrayIPcLm2EELi4E23TrivialOffsetCalculatorILi1EjESE_NS0_6memory12LoadWithCastILi1EEENSF_13StoreWithCastILi1EEEEEviT_T0_T2_T3_T4_T5_:
	.zero		572


//--------------------- .nv.constant0._ZN2at6native18elementwise_kernelILi128ELi4EZNS0_22gpu_kernel_impl_nocastIZZZNS0_61_GLOBAL__N__132982cb_23_ActivationSiluKernel_cu_f5210f67_354611silu_kernelERNS_18TensorIteratorBaseEENKUlvE_clEvENKUlvE3_clEvEUlN3c104HalfEE_EEvS5_RKT_EUliE_EEviT1_ --------------------------
	.section	.nv.constant0._ZN2at6native18elementwise_kernelILi128ELi4EZNS0_22gpu_kernel_impl_nocastIZZZNS0_61_GLOBAL__N__132982cb_23_ActivationSiluKernel_cu_f5210f67_354611silu_kernelERNS_18TensorIteratorBaseEENKUlvE_clEvENKUlvE3_clEvEUlN3c104HalfEE_EEvS5_RKT_EUliE_EEviT1_,"a",@progbits
	.sectionflags	@""
	.align	4
.nv.constant0._ZN2at6native18elementwise_kernelILi128ELi4EZNS0_22gpu_kernel_impl_nocastIZZZNS0_61_GLOBAL__N__132982cb_23_ActivationSiluKernel_cu_f5210f67_354611silu_kernelERNS_18TensorIteratorBaseEENKUlvE_clEvENKUlvE3_clEvEUlN3c104HalfEE_EEvS5_RKT_EUliE_EEviT1_:
	.zero		1072


//--------------------- .nv.constant0._ZN2at6native27unrolled_elementwise_kernelIZZZNS0_61_GLOBAL__N__132982cb_23_ActivationSiluKernel_cu_f5210f67_354611silu_kernelERNS_18TensorIteratorBaseEENKUlvE_clEvENKUlvE3_clEvEUlN3c104HalfEE_St5arrayIPcLm2EELi4E23TrivialOffsetCalculatorILi1EjESE_NS0_6memory15LoadWithoutCastENSF_16StoreWithoutCastEEEviT_T0_T2_T3_T4_T5_ --------------------------
	.section	.nv.constant0._ZN2at6native27unrolled_elementwise_kernelIZZZNS0_61_GLOBAL__N__132982cb_23_ActivationSiluKernel_cu_f5210f67_354611silu_kernelERNS_18TensorIteratorBaseEENKUlvE_clEvENKUlvE3_clEvEUlN3c104HalfEE_St5arrayIPcLm2EELi4E23TrivialOffsetCalculatorILi1EjESE_NS0_6memory15LoadWithoutCastENSF_16StoreWithoutCastEEEviT_T0_T2_T3_T4_T5_,"a",@progbits
	.sectionflags	@""
	.align	4
.nv.constant0._ZN2at6native27unrolled_elementwise_kernelIZZZNS0_61_GLOBAL__N__132982cb_23_ActivationSiluKernel_cu_f5210f67_354611silu_kernelERNS_18TensorIteratorBaseEENKUlvE_clEvENKUlvE3_clEvEUlN3c104HalfEE_St5arrayIPcLm2EELi4E23TrivialOffsetCalculatorILi1EjESE_NS0_6memory15LoadWithoutCastENSF_16StoreWithoutCastEEEviT_T0_T2_T3_T4_T5_:
	.zero		556


//--------------------- .nv.constant0._ZN2at6native29vectorized_elementwise_kernelILi2EZZZNS0_61_GLOBAL__N__132982cb_23_ActivationSiluKernel_cu_f5210f67_354611silu_kernelERNS_18TensorIteratorBaseEENKUlvE_clEvENKUlvE3_clEvEUlN3c104HalfEE_St5arrayIPcLm2EEEEviT0_T1_ --------------------------
	.section	.nv.constant0._ZN2at6native29vectorized_elementwise_kernelILi2EZZZNS0_61_GLOBAL__N__132982cb_23_ActivationSiluKernel_cu_f5210f67_354611silu_kernelERNS_18TensorIteratorBaseEENKUlvE_clEvENKUlvE3_clEvEUlN3c104HalfEE_St5arrayIPcLm2EEEEviT0_T1_,"a",@progbits
	.sectionflags	@""
	.align	4
.nv.constant0._ZN2at6native29vectorized_elementwise_kernelILi2EZZZNS0_61_GLOBAL__N__132982cb_23_ActivationSiluKernel_cu_f5210f67_354611silu_kernelERNS_18TensorIteratorBaseEENKUlvE_clEvENKUlvE3_clEvEUlN3c104HalfEE_St5arrayIPcLm2EEEEviT0_T1_:
	.zero		552


//--------------------- .nv.constant0._ZN2at6native29vectorized_elementwise_kernelILi4EZZZNS0_61_GLOBAL__N__132982cb_23_ActivationSiluKernel_cu_f5210f67_354611silu_kernelERNS_18TensorIteratorBaseEENKUlvE_clEvENKUlvE3_clEvEUlN3c104HalfEE_St5arrayIPcLm2EEEEviT0_T1_ --------------------------
	.section	.nv.constant0._ZN2at6native29vectorized_elementwise_kernelILi4EZZZNS0_61_GLOBAL__N__132982cb_23_ActivationSiluKernel_cu_f5210f67_354611silu_kernelERNS_18TensorIteratorBaseEENKUlvE_clEvENKUlvE3_clEvEUlN3c104HalfEE_St5arrayIPcLm2EEEEviT0_T1_,"a",@progbits
	.sectionflags	@""
	.align	4
.nv.constant0._ZN2at6native29vectorized_elementwise_kernelILi4EZZZNS0_61_GLOBAL__N__132982cb_23_ActivationSiluKernel_cu_f5210f67_354611silu_kernelERNS_18TensorIteratorBaseEENKUlvE_clEvENKUlvE3_clEvEUlN3c104HalfEE_St5arrayIPcLm2EEEEviT0_T1_:
	.zero		552


//--------------------- .nv.constant0._ZN2at6native29vectorized_elementwise_kernelILi8EZZZNS0_61_GLOBAL__N__132982cb_23_ActivationSiluKernel_cu_f5210f67_354611silu_kernelERNS_18TensorIteratorBaseEENKUlvE_clEvENKUlvE3_clEvEUlN3c104HalfEE_St5arrayIPcLm2EEEEviT0_T1_ --------------------------
	.section	.nv.constant0._ZN2at6native29vectorized_elementwise_kernelILi8EZZZNS0_61_GLOBAL__N__132982cb_23_ActivationSiluKernel_cu_f5210f67_354611silu_kernelERNS_18TensorIteratorBaseEENKUlvE_clEvENKUlvE3_clEvEUlN3c104HalfEE_St5arrayIPcLm2EEEEviT0_T1_,"a",@progbits
	.sectionflags	@""
	.align	4
.nv.constant0._ZN2at6native29vectorized_elementwise_kernelILi8EZZZNS0_61_GLOBAL__N__132982cb_23_ActivationSiluKernel_cu_f5210f67_354611silu_kernelERNS_18TensorIteratorBaseEENKUlvE_clEvENKUlvE3_clEvEUlN3c104HalfEE_St5arrayIPcLm2EEEEviT0_T1_:
	.zero		552


//--------------------- .nv.constant0._ZN2at6native18elementwise_kernelILi128ELi4EZNS0_15gpu_kernel_implIZZZNS0_61_GLOBAL__N__132982cb_23_ActivationSiluKernel_cu_f5210f67_354611silu_kernelERNS_18TensorIteratorBaseEENKUlvE_clEvENKUlvE2_clEvEUlN3c107complexIfEEE_EEvS5_RKT_EUliE_EEviT1_ --------------------------
	.section	.nv.constant0._ZN2at6native18elementwise_kernelILi128ELi4EZNS0_15gpu_kernel_implIZZZNS0_61_GLOBAL__N__132982cb_23_ActivationSiluKernel_cu_f5210f67_354611silu_kernelERNS_18TensorIteratorBaseEENKUlvE_clEvENKUlvE2_clEvEUlN3c107complexIfEEE_EEvS5_RKT_EUliE_EEviT1_,"a",@progbits
	.sectionflags	@""
	.align	4
.nv.constant0._ZN2at6native18elementwise_kernelILi128ELi4EZNS0_15gpu_kernel_implIZZZNS0_61_GLOBAL__N__132982cb_23_ActivationSiluKernel_cu_f5210f67_354611silu_kernelERNS_18TensorIteratorBaseEENKUlvE_clEvENKUlvE2_clEvEUlN3c107complexIfEEE_EEvS5_RKT_EUliE_EEviT1_:
	.zero		1072


//--------------------- .nv.constant0._ZN2at6native27unrolled_elementwise_kernelIZZZNS0_61_GLOBAL__N__132982cb_23_ActivationSiluKernel_cu_f5210f67_354611silu_kernelERNS_18TensorIteratorBaseEENKUlvE_clEvENKUlvE2_clEvEUlN3c107complexIfEEE_St5arrayIPcLm2EELi4E23TrivialOffsetCalculatorILi1EjESF_NS0_6memory12LoadWithCastILi1EEENSG_13StoreWithCastILi1EEEEEviT_T0_T2_T3_T4_T5_ --------------------------
	.section	.nv.constant0._ZN2at6native27unrolled_elementwise_kernelIZZZNS0_61_GLOBAL__N__132982cb_23_ActivationSiluKernel_cu_f5210f67_354611silu_kernelERNS_18TensorIteratorBaseEENKUlvE_clEvENKUlvE2_clEvEUlN3c107complexIfEEE_St5arrayIPcLm2EELi4E23TrivialOffsetCalculatorILi1EjESF_NS0_6memory12LoadWithCastILi1EEENSG_13StoreWithCastILi1EEEEEviT_T0_T2_T3_T4_T5_,"a",@progbits
	.sectionflags	@""
	.align	4
.nv.constant0._ZN2at6native27unrolled_elementwise_kernelIZZZNS0_61_GLOBAL__N__132982cb_23_ActivationSiluKernel_cu_f5210f67_354611silu_kernelERNS_18TensorIteratorBaseEENKUlvE_clEvENKUlvE2_clEvEUlN3c107complexIfEEE_St5arrayIPcLm2EELi4E23TrivialOffsetCalculatorILi1EjESF_NS0_6memory12LoadWithCastILi1EEENSG_13StoreWithCastILi1EEEEEviT_T0_T2_T3_T4_T5_:
	.zero		572


//--------------------- .nv.constant0._ZN2at6native18elementwise_kernelILi128ELi2EZNS0_22gpu_kernel_impl_nocastIZZZNS0_61_GLOBAL__N__132982cb_23_ActivationSiluKernel_cu_f5210f67_354611silu_kernelERNS_18TensorIteratorBaseEENKUlvE_clEvENKUlvE2_clEvEUlN3c107complexIfEEE_EEvS5_RKT_EUliE_EEviT1_ --------------------------
	.section	.nv.constant0._ZN2at6native18elementwise_kernelILi128ELi2EZNS0_22gpu_kernel_impl_nocastIZZZNS0_61_GLOBAL__N__132982cb_23_ActivationSiluKernel_cu_f5210f67_354611silu_kernelERNS_18TensorIteratorBaseEENKUlvE_clEvENKUlvE2_clEvEUlN3c107complexIfEEE_EEvS5_RKT_EUliE_EEviT1_,"a",@progbits
	.sectionflags	@""
	.align	4
.nv.constant0._ZN2at6native18elementwise_kernelILi128ELi2EZNS0_22gpu_kernel_impl_nocastIZZZNS0_61_GLOBAL__N__132982cb_23_ActivationSiluKernel_cu_f5210f67_354611silu_kernelERNS_18TensorIteratorBaseEENKUlvE_clEvENKUlvE2_clEvEUlN3c107complexIfEEE_EEvS5_RKT_EUliE_EEviT1_:
	.zero		1072


//--------------------- .nv.constant0._ZN2at6native27unrolled_elementwise_kernelIZZZNS0_61_GLOBAL__N__132982cb_23_ActivationSiluKernel_cu_f5210f67_354611silu_kernelERNS_18TensorIteratorBaseEENKUlvE_clEvENKUlvE2_clEvEUlN3c107complexIfEEE_St5arrayIPcLm2EELi4E23TrivialOffsetCalculatorILi1EjESF_NS0_6memory15LoadWithoutCastENSG_16StoreWithoutCastEEEviT_T0_T2_T3_T4_T5_ --------------------------
	.section	.nv.constant0._ZN2at6native27unrolled_elementwise_kernelIZZZNS0_61_GLOBAL__N__132982cb_23_ActivationSiluKernel_cu_f5210f67_354611silu_kernelERNS_18TensorIteratorBaseEENKUlvE_clEvENKUlvE2_clEvEUlN3c107complexIfEEE_St5arrayIPcLm2EELi4E23TrivialOffsetCalculatorILi1EjESF_NS0_6memory15LoadWithoutCastENSG_16StoreWithoutCastEEEviT_T0_T2_T3_T4_T5_,"a",@progbits
	.sectionflags	@""
	.align	4
.nv.constant0._ZN2at6native27unrolled_elementwise_kernelIZZZNS0_61_GLOBAL__N__132982cb_23_ActivationSiluKernel_cu_f5210f67_354611silu_kernelERNS_18TensorIteratorBaseEENKUlvE_clEvENKUlvE2_clEvEUlN3c107complexIfEEE_St5arrayIPcLm2EELi4E23TrivialOffsetCalculatorILi1EjESF_NS0_6memory15LoadWithoutCastENSG_16StoreWithoutCastEEEviT_T0_T2_T3_T4_T5_:
	.zero		556


//--------------------- .nv.constant0._ZN2at6native29vectorized_elementwise_kernelILi2EZZZNS0_61_GLOBAL__N__132982cb_23_ActivationSiluKernel_cu_f5210f67_354611silu_kernelERNS_18TensorIteratorBaseEENKUlvE_clEvENKUlvE2_clEvEUlN3c107complexIfEEE_St5arrayIPcLm2EEEEviT0_T1_ --------------------------
	.section	.nv.constant0._ZN2at6native29vectorized_elementwise_kernelILi2EZZZNS0_61_GLOBAL__N__132982cb_23_ActivationSiluKernel_cu_f5210f67_354611silu_kernelERNS_18TensorIteratorBaseEENKUlvE_clEvENKUlvE2_clEvEUlN3c107complexIfEEE_St5arrayIPcLm2EEEEviT0_T1_,"a",@progbits
	.sectionflags	@""
	.align	4
.nv.constant0._ZN2at6native29vectorized_elementwise_kernelILi2EZZZNS0_61_GLOBAL__N__132982cb_23_ActivationSiluKernel_cu_f5210f67_354611silu_kernelERNS_18TensorIteratorBaseEENKUlvE_clEvENKUlvE2_clEvEUlN3c107complexIfEEE_St5arrayIPcLm2EEEEviT0_T1_:
	.zero		552


//--------------------- .nv.constant0._ZN2at6native29vectorized_elementwise_kernelILi4EZZZNS0_61_GLOBAL__N__132982cb_23_ActivationSiluKernel_cu_f5210f67_354611silu_kernelERNS_18TensorIteratorBaseEENKUlvE_clEvENKUlvE2_clEvEUlN3c107complexIfEEE_St5arrayIPcLm2EEEEviT0_T1_ --------------------------
	.section	.nv.constant0._ZN2at6native29vectorized_elementwise_kernelILi4EZZZNS0_61_GLOBAL__N__132982cb_23_ActivationSiluKernel_cu_f5210f67_354611silu_kernelERNS_18TensorIteratorBaseEENKUlvE_clEvENKUlvE2_clEvEUlN3c107complexIfEEE_St5arrayIPcLm2EEEEviT0_T1_,"a",@progbits
	.sectionflags	@""
	.align	4
.nv.constant0._ZN2at6native29vectorized_elementwise_kernelILi4EZZZNS0_61_GLOBAL__N__132982cb_23_ActivationSiluKernel_cu_f5210f67_354611silu_kernelERNS_18TensorIteratorBaseEENKUlvE_clEvENKUlvE2_clEvEUlN3c107complexIfEEE_St5arrayIPcLm2EEEEviT0_T1_:
	.zero		552


//--------------------- .nv.constant0._ZN2at6native29vectorized_elementwise_kernelILi8EZZZNS0_61_GLOBAL__N__132982cb_23_ActivationSiluKernel_cu_f5210f67_354611silu_kernelERNS_18TensorIteratorBaseEENKUlvE_clEvENKUlvE2_clEvEUlN3c107complexIfEEE_St5arrayIPcLm2EEEEviT0_T1_ --------------------------
	.section	.nv.constant0._ZN2at6native29vectorized_elementwise_kernelILi8EZZZNS0_61_GLOBAL__N__132982cb_23_ActivationSiluKernel_cu_f5210f67_354611silu_kernelERNS_18TensorIteratorBaseEENKUlvE_clEvENKUlvE2_clEvEUlN3c107complexIfEEE_St5arrayIPcLm2EEEEviT0_T1_,"a",@progbits
	.sectionflags	@""
	.align	4
.nv.constant0._ZN2at6native29vectorized_elementwise_kernelILi8EZZZNS0_61_GLOBAL__N__132982cb_23_ActivationSiluKernel_cu_f5210f67_354611silu_kernelERNS_18TensorIteratorBaseEENKUlvE_clEvENKUlvE2_clEvEUlN3c107complexIfEEE_St5arrayIPcLm2EEEEviT0_T1_:
	.zero		552


//--------------------- .nv.constant0._ZN2at6native18elementwise_kernelILi128ELi4EZNS0_15gpu_kernel_implIZZZNS0_61_GLOBAL__N__132982cb_23_ActivationSiluKernel_cu_f5210f67_354611silu_kernelERNS_18TensorIteratorBaseEENKUlvE_clEvENKUlvE1_clEvEUlN3c107complexIdEEE_EEvS5_RKT_EUliE_EEviT1_ --------------------------
	.section	.nv.constant0._ZN2at6native18elementwise_kernelILi128ELi4EZNS0_15gpu_kernel_implIZZZNS0_61_GLOBAL__N__132982cb_23_ActivationSiluKernel_cu_f5210f67_354611silu_kernelERNS_18TensorIteratorBaseEENKUlvE_clEvENKUlvE1_clEvEUlN3c107complexIdEEE_EEvS5_RKT_EUliE_EEviT1_,"a",@progbits
	.sectionflags	@""
	.align	4
.nv.constant0._ZN2at6native18elementwise_kernelILi128ELi4EZNS0_15gpu_kernel_implIZZZNS0_61_GLOBAL__N__132982cb_23_ActivationSiluKernel_cu_f5210f67_354611silu_kernelERNS_18TensorIteratorBaseEENKUlvE_clEvENKUlvE1_clEvEUlN3c107complexIdEEE_EEvS5_RKT_EUliE_EEviT1_:
	.zero		1072


//--------------------- .nv.constant0._ZN2at6native27unrolled_elementwise_kernelIZZZNS0_61_GLOBAL__N__132982cb_23_ActivationSiluKernel_cu_f5210f67_354611silu_kernelERNS_18TensorIteratorBaseEENKUlvE_clEvENKUlvE1_clEvEUlN3c107complexIdEEE_St5arrayIPcLm2EELi4E23TrivialOffsetCalculatorILi1EjESF_NS0_6memory12LoadWithCastILi1EEENSG_13StoreWithCastILi1EEEEEviT_T0_T2_T3_T4_T5_ --------------------------
	.section	.nv.constant0._ZN2at6native27unrolled_elementwise_kernelIZZZNS0_61_GLOBAL__N__132982cb_23_ActivationSiluKernel_cu_f5210f67_354611silu_kernelERNS_18TensorIteratorBaseEENKUlvE_clEvENKUlvE1_clEvEUlN3c107complexIdEEE_St5arrayIPcLm2EELi4E23TrivialOffsetCalculatorILi1EjESF_NS0_6memory12LoadWithCastILi1EEENSG_13StoreWithCastILi1EEEEEviT_T0_T2_T3_T4_T5_,"a",@progbits
	.sectionflags	@""
	.align	4
.nv.constant0._ZN2at6native27unrolled_elementwise_kernelIZZZNS0_61_GLOBAL__N__132982cb_23_ActivationSiluKernel_cu_f5210f67_354611silu_kernelERNS_18TensorIteratorBaseEENKUlvE_clEvENKUlvE1_clEvEUlN3c107complexIdEEE_St5arrayIPcLm2EELi4E23TrivialOffsetCalculatorILi1EjESF_NS0_6memory12LoadWithCastILi1EEENSG_13StoreWithCastILi1EEEEEviT_T0_T2_T3_T4_T5_:
	.zero		572


//--------------------- .nv.constant0._ZN2at6native18elementwise_kernelILi128ELi2EZNS0_22gpu_kernel_impl_nocastIZZZNS0_61_GLOBAL__N__132982cb_23_ActivationSiluKernel_cu_f5210f67_354611silu_kernelERNS_18TensorIteratorBaseEENKUlvE_clEvENKUlvE1_clEvEUlN3c107complexIdEEE_EEvS5_RKT_EUliE_EEviT1_ --------------------------
	.section	.nv.constant0._ZN2at6native18elementwise_kernelILi128ELi2EZNS0_22gpu_kernel_impl_nocastIZZZNS0_61_GLOBAL__N__132982cb_23_ActivationSiluKernel_cu_f5210f67_354611silu_kernelERNS_18TensorIteratorBaseEENKUlvE_clEvENKUlvE1_clEvEUlN3c107complexIdEEE_EEvS5_RKT_EUliE_EEviT1_,"a",@progbits
	.sectionflags	@""
	.align	4
.nv.constant0._ZN2at6native18elementwise_kernelILi128ELi2EZNS0_22gpu_kernel_impl_nocastIZZZNS0_61_GLOBAL__N__132982cb_23_ActivationSiluKernel_cu_f5210f67_354611silu_kernelERNS_18TensorIteratorBaseEENKUlvE_clEvENKUlvE1_clEvEUlN3c107complexIdEEE_EEvS5_RKT_EUliE_EEviT1_:
	.zero		1072


//--------------------- .nv.constant0._ZN2at6native27unrolled_elementwise_kernelIZZZNS0_61_GLOBAL__N__132982cb_23_ActivationSiluKernel_cu_f5210f67_354611silu_kernelERNS_18TensorIteratorBaseEENKUlvE_clEvENKUlvE1_clEvEUlN3c107complexIdEEE_St5arrayIPcLm2EELi4E23TrivialOffsetCalculatorILi1EjESF_NS0_6memory15LoadWithoutCastENSG_16StoreWithoutCastEEEviT_T0_T2_T3_T4_T5_ --------------------------
	.section	.nv.constant0._ZN2at6native27unrolled_elementwise_kernelIZZZNS0_61_GLOBAL__N__132982cb_23_ActivationSiluKernel_cu_f5210f67_354611silu_kernelERNS_18TensorIteratorBaseEENKUlvE_clEvENKUlvE1_clEvEUlN3c107complexIdEEE_St5arrayIPcLm2EELi4E23TrivialOffsetCalculatorILi1EjESF_NS0_6memory15LoadWithoutCastENSG_16StoreWithoutCastEEEviT_T0_T2_T3_T4_T5_,"a",@progbits
	.sectionflags	@""
	.align	4
.nv.constant0._ZN2at6native27unrolled_elementwise_kernelIZZZNS0_61_GLOBAL__N__132982cb_23_ActivationSiluKernel_cu_f5210f67_354611silu_kernelERNS_18TensorIteratorBaseEENKUlvE_clEvENKUlvE1_clEvEUlN3c107complexIdEEE_St5arrayIPcLm2EELi4E23TrivialOffsetCalculatorILi1EjESF_NS0_6memory15LoadWithoutCastENSG_16StoreWithoutCastEEEviT_T0_T2_T3_T4_T5_:
	.zero		556


//--------------------- .nv.constant0._ZN2at6native29vectorized_elementwise_kernelILi2EZZZNS0_61_GLOBAL__N__132982cb_23_ActivationSiluKernel_cu_f5210f67_354611silu_kernelERNS_18TensorIteratorBaseEENKUlvE_clEvENKUlvE1_clEvEUlN3c107complexIdEEE_St5arrayIPcLm2EEEEviT0_T1_ --------------------------
	.section	.nv.constant0._ZN2at6native29vectorized_elementwise_kernelILi2EZZZNS0_61_GLOBAL__N__132982cb_23_ActivationSiluKernel_cu_f5210f67_354611silu_kernelERNS_18TensorIteratorBaseEENKUlvE_clEvENKUlvE1_clEvEUlN3c107complexIdEEE_St5arrayIPcLm2EEEEviT0_T1_,"a",@progbits
	.sectionflags	@""
	.align	4
.nv.constant0._ZN2at6native29vectorized_elementwise_kernelILi2EZZZNS0_61_GLOBAL__N__132982cb_23_ActivationSiluKernel_cu_f5210f67_354611silu_kernelERNS_18TensorIteratorBaseEENKUlvE_clEvENKUlvE1_clEvEUlN3c107complexIdEEE_St5arrayIPcLm2EEEEviT0_T1_:
	.zero		552


//--------------------- .nv.constant0._ZN2at6native29vectorized_elementwise_kernelILi4EZZZNS0_61_GLOBAL__N__132982cb_23_ActivationSiluKernel_cu_f5210f67_354611silu_kernelERNS_18TensorIteratorBaseEENKUlvE_clEvENKUlvE1_clEvEUlN3c107complexIdEEE_St5arrayIPcLm2EEEEviT0_T1_ --------------------------
	.section	.nv.constant0._ZN2at6native29vectorized_elementwise_kernelILi4EZZZNS0_61_GLOBAL__N__132982cb_23_ActivationSiluKernel_cu_f5210f67_354611silu_kernelERNS_18TensorIteratorBaseEENKUlvE_clEvENKUlvE1_clEvEUlN3c107complexIdEEE_St5arrayIPcLm2EEEEviT0_T1_,"a",@progbits
	.sectionflags	@""
	.align	4
.nv.constant0._ZN2at6native29vectorized_elementwise_kernelILi4EZZZNS0_61_GLOBAL__N__132982cb_23_ActivationSiluKernel_cu_f5210f67_354611silu_kernelERNS_18TensorIteratorBaseEENKUlvE_clEvENKUlvE1_clEvEUlN3c107complexIdEEE_St5arrayIPcLm2EEEEviT0_T1_:
	.zero		552


//--------------------- .nv.constant0._ZN2at6native29vectorized_elementwise_kernelILi8EZZZNS0_61_GLOBAL__N__132982cb_23_ActivationSiluKernel_cu_f5210f67_354611silu_kernelERNS_18TensorIteratorBaseEENKUlvE_clEvENKUlvE1_clEvEUlN3c107complexIdEEE_St5arrayIPcLm2EEEEviT0_T1_ --------------------------
	.section	.nv.constant0._ZN2at6native29vectorized_elementwise_kernelILi8EZZZNS0_61_GLOBAL__N__132982cb_23_ActivationSiluKernel_cu_f5210f67_354611silu_kernelERNS_18TensorIteratorBaseEENKUlvE_clEvENKUlvE1_clEvEUlN3c107complexIdEEE_St5arrayIPcLm2EEEEviT0_T1_,"a",@progbits
	.sectionflags	@""
	.align	4
.nv.constant0._ZN2at6native29vectorized_elementwise_kernelILi8EZZZNS0_61_GLOBAL__N__132982cb_23_ActivationSiluKernel_cu_f5210f67_354611silu_kernelERNS_18TensorIteratorBaseEENKUlvE_clEvENKUlvE1_clEvEUlN3c107complexIdEEE_St5arrayIPcLm2EEEEviT0_T1_:
	.zero		552


//--------------------- .nv.constant0._ZN2at6native18elementwise_kernelILi128ELi4EZNS0_15gpu_kernel_implIZZZNS0_61_GLOBAL__N__132982cb_23_ActivationSiluKernel_cu_f5210f67_354611silu_kernelERNS_18TensorIteratorBaseEENKUlvE_clEvENKUlvE0_clEvEUlfE_EEvS5_RKT_EUliE_EEviT1_ --------------------------
	.section	.nv.constant0._ZN2at6native18elementwise_kernelILi128ELi4EZNS0_15gpu_kernel_implIZZZNS0_61_GLOBAL__N__132982cb_23_ActivationSiluKernel_cu_f5210f67_354611silu_kernelERNS_18TensorIteratorBaseEENKUlvE_clEvENKUlvE0_clEvEUlfE_EEvS5_RKT_EUliE_EEviT1_,"a",@progbits
	.sectionflags	@""
	.align	4
.nv.constant0._ZN2at6native18elementwise_kernelILi128ELi4EZNS0_15gpu_kernel_implIZZZNS0_61_GLOBAL__N__132982cb_23_ActivationSiluKernel_cu_f5210f67_354611silu_kernelERNS_18TensorIteratorBaseEENKUlvE_clEvENKUlvE0_clEvEUlfE_EEvS5_RKT_EUliE_EEviT1_:
	.zero		1072


//--------------------- .nv.constant0._ZN2at6native27unrolled_elementwise_kernelIZZZNS0_61_GLOBAL__N__132982cb_23_ActivationSiluKernel_cu_f5210f67_354611silu_kernelERNS_18TensorIteratorBaseEENKUlvE_clEvENKUlvE0_clEvEUlfE_St5arrayIPcLm2EELi4E23TrivialOffsetCalculatorILi1EjESC_NS0_6memory12LoadWithCastILi1EEENSD_13StoreWithCastILi1EEEEEviT_T0_T2_T3_T4_T5_ --------------------------
	.section	.nv.constant0._ZN2at6native27unrolled_elementwise_kernelIZZZNS0_61_GLOBAL__N__132982cb_23_ActivationSiluKernel_cu_f5210f67_354611silu_kernelERNS_18TensorIteratorBaseEENKUlvE_clEvENKUlvE0_clEvEUlfE_St5arrayIPcLm2EELi4E23TrivialOffsetCalculatorILi1EjESC_NS0_6memory12LoadWithCastILi1EEENSD_13StoreWithCastILi1EEEEEviT_T0_T2_T3_T4_T5_,"a",@progbits
	.sectionflags	@""
	.align	4
.nv.constant0._ZN2at6native27unrolled_elementwise_kernelIZZZNS0_61_GLOBAL__N__132982cb_23_ActivationSiluKernel_cu_f5210f67_354611silu_kernelERNS_18TensorIteratorBaseEENKUlvE_clEvENKUlvE0_clEvEUlfE_St5arrayIPcLm2EELi4E23TrivialOffsetCalculatorILi1EjESC_NS0_6memory12LoadWithCastILi1EEENSD_13StoreWithCastILi1EEEEEviT_T0_T2_T3_T4_T5_:
	.zero		572


//--------------------- .nv.constant0._ZN2at6native18elementwise_kernelILi128ELi2EZNS0_22gpu_kernel_impl_nocastIZZZNS0_61_GLOBAL__N__132982cb_23_ActivationSiluKernel_cu_f5210f67_354611silu_kernelERNS_18TensorIteratorBaseEENKUlvE_clEvENKUlvE0_clEvEUlfE_EEvS5_RKT_EUliE_EEviT1_ --------------------------
	.section	.nv.constant0._ZN2at6native18elementwise_kernelILi128ELi2EZNS0_22gpu_kernel_impl_nocastIZZZNS0_61_GLOBAL__N__132982cb_23_ActivationSiluKernel_cu_f5210f67_354611silu_kernelERNS_18TensorIteratorBaseEENKUlvE_clEvENKUlvE0_clEvEUlfE_EEvS5_RKT_EUliE_EEviT1_,"a",@progbits
	.sectionflags	@""
	.align	4
.nv.constant0._ZN2at6native18elementwise_kernelILi128ELi2EZNS0_22gpu_kernel_impl_nocastIZZZNS0_61_GLOBAL__N__132982cb_23_ActivationSiluKernel_cu_f5210f67_354611silu_kernelERNS_18TensorIteratorBaseEENKUlvE_clEvENKUlvE0_clEvEUlfE_EEvS5_RKT_EUliE_EEviT1_:
	.zero		1072


//--------------------- .nv.constant0._ZN2at6native27unrolled_elementwise_kernelIZZZNS0_61_GLOBAL__N__132982cb_23_ActivationSiluKernel_cu_f5210f67_354611silu_kernelERNS_18TensorIteratorBaseEENKUlvE_clEvENKUlvE0_clEvEUlfE_St5arrayIPcLm2EELi4E23TrivialOffsetCalculatorILi1EjESC_NS0_6memory15LoadWithoutCastENSD_16StoreWithoutCastEEEviT_T0_T2_T3_T4_T5_ --------------------------
	.section	.nv.constant0._ZN2at6native27unrolled_elementwise_kernelIZZZNS0_61_GLOBAL__N__132982cb_23_ActivationSiluKernel_cu_f5210f67_354611silu_kernelERNS_18TensorIteratorBaseEENKUlvE_clEvENKUlvE0_clEvEUlfE_St5arrayIPcLm2EELi4E23TrivialOffsetCalculatorILi1EjESC_NS0_6memory15LoadWithoutCastENSD_16StoreWithoutCastEEEviT_T0_T2_T3_T4_T5_,"a",@progbits
	.sectionflags	@""
	.align	4
.nv.constant0._ZN2at6native27unrolled_elementwise_kernelIZZZNS0_61_GLOBAL__N__132982cb_23_ActivationSiluKernel_cu_f5210f67_354611silu_kernelERNS_18TensorIteratorBaseEENKUlvE_clEvENKUlvE0_clEvEUlfE_St5arrayIPcLm2EELi4E23TrivialOffsetCalculatorILi1EjESC_NS0_6memory15LoadWithoutCastENSD_16StoreWithoutCastEEEviT_T0_T2_T3_T4_T5_:
	.zero		556


//--------------------- .nv.constant0._ZN2at6native29vectorized_elementwise_kernelILi2EZZZNS0_61_GLOBAL__N__132982cb_23_ActivationSiluKernel_cu_f5210f67_354611silu_kernelERNS_18TensorIteratorBaseEENKUlvE_clEvENKUlvE0_clEvEUlfE_St5arrayIPcLm2EEEEviT0_T1_ --------------------------
	.section	.nv.constant0._ZN2at6native29vectorized_elementwise_kernelILi2EZZZNS0_61_GLOBAL__N__132982cb_23_ActivationSiluKernel_cu_f5210f67_354611silu_kernelERNS_18TensorIteratorBaseEENKUlvE_clEvENKUlvE0_clEvEUlfE_St5arrayIPcLm2EEEEviT0_T1_,"a",@progbits
	.sectionflags	@""
	.align	4
.nv.constant0._ZN2at6native29vectorized_elementwise_kernelILi2EZZZNS0_61_GLOBAL__N__132982cb_23_ActivationSiluKernel_cu_f5210f67_354611silu_kernelERNS_18TensorIteratorBaseEENKUlvE_clEvENKUlvE0_clEvEUlfE_St5arrayIPcLm2EEEEviT0_T1_:
	.zero		552


//--------------------- .nv.constant0._ZN2at6native29vectorized_elementwise_kernelILi4EZZZNS0_61_GLOBAL__N__132982cb_23_ActivationSiluKernel_cu_f5210f67_354611silu_kernelERNS_18TensorIteratorBaseEENKUlvE_clEvENKUlvE0_clEvEUlfE_St5arrayIPcLm2EEEEviT0_T1_ --------------------------
	.section	.nv.constant0._ZN2at6native29vectorized_elementwise_kernelILi4EZZZNS0_61_GLOBAL__N__132982cb_23_ActivationSiluKernel_cu_f5210f67_354611silu_kernelERNS_18TensorIteratorBaseEENKUlvE_clEvENKUlvE0_clEvEUlfE_St5arrayIPcLm2EEEEviT0_T1_,"a",@progbits
	.sectionflags	@""
	.align	4
.nv.constant0._ZN2at6native29vectorized_elementwise_kernelILi4EZZZNS0_61_GLOBAL__N__132982cb_23_ActivationSiluKernel_cu_f5210f67_354611silu_kernelERNS_18TensorIteratorBaseEENKUlvE_clEvENKUlvE0_clEvEUlfE_St5arrayIPcLm2EEEEviT0_T1_:
	.zero		552


//--------------------- .nv.constant0._ZN2at6native29vectorized_elementwise_kernelILi8EZZZNS0_61_GLOBAL__N__132982cb_23_ActivationSiluKernel_cu_f5210f67_354611silu_kernelERNS_18TensorIteratorBaseEENKUlvE_clEvENKUlvE0_clEvEUlfE_St5arrayIPcLm2EEEEviT0_T1_ --------------------------
	.section	.nv.constant0._ZN2at6native29vectorized_elementwise_kernelILi8EZZZNS0_61_GLOBAL__N__132982cb_23_ActivationSiluKernel_cu_f5210f67_354611silu_kernelERNS_18TensorIteratorBaseEENKUlvE_clEvENKUlvE0_clEvEUlfE_St5arrayIPcLm2EEEEviT0_T1_,"a",@progbits
	.sectionflags	@""
	.align	4
.nv.constant0._ZN2at6native29vectorized_elementwise_kernelILi8EZZZNS0_61_GLOBAL__N__132982cb_23_ActivationSiluKernel_cu_f5210f67_354611silu_kernelERNS_18TensorIteratorBaseEENKUlvE_clEvENKUlvE0_clEvEUlfE_St5arrayIPcLm2EEEEviT0_T1_:
	.zero		552


//--------------------- .nv.constant0._ZN2at6native18elementwise_kernelILi128ELi4EZNS0_15gpu_kernel_implIZZZNS0_61_GLOBAL__N__132982cb_23_ActivationSiluKernel_cu_f5210f67_354611silu_kernelERNS_18TensorIteratorBaseEENKUlvE_clEvENKUlvE_clEvEUldE_EEvS5_RKT_EUliE_EEviT1_ --------------------------
	.section	.nv.constant0._ZN2at6native18elementwise_kernelILi128ELi4EZNS0_15gpu_kernel_implIZZZNS0_61_GLOBAL__N__132982cb_23_ActivationSiluKernel_cu_f5210f67_354611silu_kernelERNS_18TensorIteratorBaseEENKUlvE_clEvENKUlvE_clEvEUldE_EEvS5_RKT_EUliE_EEviT1_,"a",@progbits
	.sectionflags	@""
	.align	4
.nv.constant0._ZN2at6native18elementwise_kernelILi128ELi4EZNS0_15gpu_kernel_implIZZZNS0_61_GLOBAL__N__132982cb_23_ActivationSiluKernel_cu_f5210f67_354611silu_kernelERNS_18TensorIteratorBaseEENKUlvE_clEvENKUlvE_clEvEUldE_EEvS5_RKT_EUliE_EEviT1_:
	.zero		1072


//--------------------- .nv.constant0._ZN2at6native27unrolled_elementwise_kernelIZZZNS0_61_GLOBAL__N__132982cb_23_ActivationSiluKernel_cu_f5210f67_354611silu_kernelERNS_18TensorIteratorBaseEENKUlvE_clEvENKUlvE_clEvEUldE_St5arrayIPcLm2EELi4E23TrivialOffsetCalculatorILi1EjESC_NS0_6memory12LoadWithCastILi1EEENSD_13StoreWithCastILi1EEEEEviT_T0_T2_T3_T4_T5_ --------------------------
	.section	.nv.constant0._ZN2at6native27unrolled_elementwise_kernelIZZZNS0_61_GLOBAL__N__132982cb_23_ActivationSiluKernel_cu_f5210f67_354611silu_kernelERNS_18TensorIteratorBaseEENKUlvE_clEvENKUlvE_clEvEUldE_St5arrayIPcLm2EELi4E23TrivialOffsetCalculatorILi1EjESC_NS0_6memory12LoadWithCastILi1EEENSD_13StoreWithCastILi1EEEEEviT_T0_T2_T3_T4_T5_,"a",@progbits
	.sectionflags	@""
	.align	4
.nv.constant0._ZN2at6native27unrolled_elementwise_kernelIZZZNS0_61_GLOBAL__N__132982cb_23_ActivationSiluKernel_cu_f5210f67_354611silu_kernelERNS_18TensorIteratorBaseEENKUlvE_clEvENKUlvE_clEvEUldE_St5arrayIPcLm2EELi4E23TrivialOffsetCalculatorILi1EjESC_NS0_6memory12LoadWithCastILi1EEENSD_13StoreWithCastILi1EEEEEviT_T0_T2_T3_T4_T5_:
	.zero		572


//--------------------- .nv.constant0._ZN2at6native18elementwise_kernelILi128ELi2EZNS0_22gpu_kernel_impl_nocastIZZZNS0_61_GLOBAL__N__132982cb_23_ActivationSiluKernel_cu_f5210f67_354611silu_kernelERNS_18TensorIteratorBaseEENKUlvE_clEvENKUlvE_clEvEUldE_EEvS5_RKT_EUliE_EEviT1_ --------------------------
	.section	.nv.constant0._ZN2at6native18elementwise_kernelILi128ELi2EZNS0_22gpu_kernel_impl_nocastIZZZNS0_61_GLOBAL__N__132982cb_23_ActivationSiluKernel_cu_f5210f67_354611silu_kernelERNS_18TensorIteratorBaseEENKUlvE_clEvENKUlvE_clEvEUldE_EEvS5_RKT_EUliE_EEviT1_,"a",@progbits
	.sectionflags	@""
	.align	4
.nv.constant0._ZN2at6native18elementwise_kernelILi128ELi2EZNS0_22gpu_kernel_impl_nocastIZZZNS0_61_GLOBAL__N__132982cb_23_ActivationSiluKernel_cu_f5210f67_354611silu_kernelERNS_18TensorIteratorBaseEENKUlvE_clEvENKUlvE_clEvEUldE_EEvS5_RKT_EUliE_EEviT1_:
	.zero		1072


//--------------------- .nv.constant0._ZN2at6native27unrolled_elementwise_kernelIZZZNS0_61_GLOBAL__N__132982cb_23_ActivationSiluKernel_cu_f5210f67_354611silu_kernelERNS_18TensorIteratorBaseEENKUlvE_clEvENKUlvE_clEvEUldE_St5arrayIPcLm2EELi4E23TrivialOffsetCalculatorILi1EjESC_NS0_6memory15LoadWithoutCastENSD_16StoreWithoutCastEEEviT_T0_T2_T3_T4_T5_ --------------------------
	.section	.nv.constant0._ZN2at6native27unrolled_elementwise_kernelIZZZNS0_61_GLOBAL__N__132982cb_23_ActivationSiluKernel_cu_f5210f67_354611silu_kernelERNS_18TensorIteratorBaseEENKUlvE_clEvENKUlvE_clEvEUldE_St5arrayIPcLm2EELi4E23TrivialOffsetCalculatorILi1EjESC_NS0_6memory15LoadWithoutCastENSD_16StoreWithoutCastEEEviT_T0_T2_T3_T4_T5_,"a",@progbits
	.sectionflags	@""
	.align	4
.nv.constant0._ZN2at6native27unrolled_elementwise_kernelIZZZNS0_61_GLOBAL__N__132982cb_23_ActivationSiluKernel_cu_f5210f67_354611silu_kernelERNS_18TensorIteratorBaseEENKUlvE_clEvENKUlvE_clEvEUldE_St5arrayIPcLm2EELi4E23TrivialOffsetCalculatorILi1EjESC_NS0_6memory15LoadWithoutCastENSD_16StoreWithoutCastEEEviT_T0_T2_T3_T4_T5_:
	.zero		556


//--------------------- .nv.constant0._ZN2at6native29vectorized_elementwise_kernelILi2EZZZNS0_61_GLOBAL__N__132982cb_23_ActivationSiluKernel_cu_f5210f67_354611silu_kernelERNS_18TensorIteratorBaseEENKUlvE_clEvENKUlvE_clEvEUldE_St5arrayIPcLm2EEEEviT0_T1_ --------------------------
	.section	.nv.constant0._ZN2at6native29vectorized_elementwise_kernelILi2EZZZNS0_61_GLOBAL__N__132982cb_23_ActivationSiluKernel_cu_f5210f67_354611silu_kernelERNS_18TensorIteratorBaseEENKUlvE_clEvENKUlvE_clEvEUldE_St5arrayIPcLm2EEEEviT0_T1_,"a",@progbits
	.sectionflags	@""
	.align	4
.nv.constant0._ZN2at6native29vectorized_elementwise_kernelILi2EZZZNS0_61_GLOBAL__N__132982cb_23_ActivationSiluKernel_cu_f5210f67_354611silu_kernelERNS_18TensorIteratorBaseEENKUlvE_clEvENKUlvE_clEvEUldE_St5arrayIPcLm2EEEEviT0_T1_:
	.zero		552


//--------------------- .nv.constant0._ZN2at6native29vectorized_elementwise_kernelILi4EZZZNS0_61_GLOBAL__N__132982cb_23_ActivationSiluKernel_cu_f5210f67_354611silu_kernelERNS_18TensorIteratorBaseEENKUlvE_clEvENKUlvE_clEvEUldE_St5arrayIPcLm2EEEEviT0_T1_ --------------------------
	.section	.nv.constant0._ZN2at6native29vectorized_elementwise_kernelILi4EZZZNS0_61_GLOBAL__N__132982cb_23_ActivationSiluKernel_cu_f5210f67_354611silu_kernelERNS_18TensorIteratorBaseEENKUlvE_clEvENKUlvE_clEvEUldE_St5arrayIPcLm2EEEEviT0_T1_,"a",@progbits
	.sectionflags	@""
	.align	4
.nv.constant0._ZN2at6native29vectorized_elementwise_kernelILi4EZZZNS0_61_GLOBAL__N__132982cb_23_ActivationSiluKernel_cu_f5210f67_354611silu_kernelERNS_18TensorIteratorBaseEENKUlvE_clEvENKUlvE_clEvEUldE_St5arrayIPcLm2EEEEviT0_T1_:
	.zero		552


//--------------------- .nv.constant0._ZN2at6native29vectorized_elementwise_kernelILi8EZZZNS0_61_GLOBAL__N__132982cb_23_ActivationSiluKernel_cu_f5210f67_354611silu_kernelERNS_18TensorIteratorBaseEENKUlvE_clEvENKUlvE_clEvEUldE_St5arrayIPcLm2EEEEviT0_T1_ --------------------------
	.section	.nv.constant0._ZN2at6native29vectorized_elementwise_kernelILi8EZZZNS0_61_GLOBAL__N__132982cb_23_ActivationSiluKernel_cu_f5210f67_354611silu_kernelERNS_18TensorIteratorBaseEENKUlvE_clEvENKUlvE_clEvEUldE_St5arrayIPcLm2EEEEviT0_T1_,"a",@progbits
	.sectionflags	@""
	.align	4
.nv.constant0._ZN2at6native29vectorized_elementwise_kernelILi8EZZZNS0_61_GLOBAL__N__132982cb_23_ActivationSiluKernel_cu_f5210f67_354611silu_kernelERNS_18TensorIteratorBaseEENKUlvE_clEvENKUlvE_clEvEUldE_St5arrayIPcLm2EEEEviT0_T1_:
	.zero		552


//--------------------- SYMBOLS --------------------------

	.type		.nv.reservedSmem.offset0,@object
	.size		.nv.reservedSmem.offset0,0x4
	.type		__assertfail,@function
